// Copyright (c) 2024, Jay Shah, Ganesh Bikshandi, Ying Zhang, Vijay Thakkar, Pradeep Ramani, Tri Dao.
// Splitting the different template instantiations to different files to speed up compilation.
// This file is auto-generated. See "generate_kernels.py"

#include "flash_fwd_launch_template.h"

#ifndef FLASHATTENTION_DISABLE_HDIM192
template void run_mha_fwd_<90, cutlass::bfloat16_t, 192, 192, false, true, true, true>(Flash_fwd_params &params, cudaStream_t stream);
#endif


// ===== COMPILED SASS (sm_90a) =====

	.target	sm_90a

	.elftype	@"ET_EXEC"


//--------------------- .note.nv.tkinfo           --------------------------
	.section	.note.nv.tkinfo,"",@"SHT_NOTE"
	.sectionflags	@"SHF_NOTE_NV_TKINFO"
	.tkinfo
        /*0018*/ 	.word	0x00000002
        /*0030*/ 	.string	""
        /*0030*/ 	.string	"ptxas"
        /*0030*/ 	.string	"Cuda compilation tools, release 13.0, V13.0.88"
        /*0030*/ 	.string	"Build cuda_13.0.r13.0/compiler.36424714_0"
        /*0030*/ 	.string	"-arch sm_90a -m 64 "



//--------------------- .note.nv.cuinfo           --------------------------
	.section	.note.nv.cuinfo,"",@"SHT_NOTE"
	.sectionflags	@"SHF_NOTE_NV_CUINFO"
        /*0018*/ 	.short	0x0002
        /*001a*/ 	.short	0x005a
        /*001c*/ 	.short	0x0082
	.zero		2


//--------------------- .nv.info                  --------------------------
	.section	.nv.info,"",@"SHT_CUDA_INFO"
	.align	4


	//----- nvinfo : EIATTR_REGCOUNT
	.align		4
        /*0000*/ 	.byte	0x04, 0x2f
        /*0002*/ 	.short	(.L_19 - .L_18)
	.align		4
.L_18:
        /*0004*/ 	.word	index@(_ZN7cutlass13device_kernelIN5flash11enable_sm90INS1_16FlashAttnFwdSm90INS1_25CollectiveMainloopFwdSm90ILi2EN4cute5tupleIJNS5_1CILi1EEES8_S8_EEENS6_IJNS7_ILi128EEENS7_ILi96EEENS7_ILi192EEEEEELi192ENS_10bfloat16_tEfNS_4arch4Sm90ELb1ELb0ELb1ELb1ELb1ELb1ELb0ELb1ELb1ELb1ELb0ELb0EEENS1_21CollectiveEpilogueFwdINS6_IJSA_SC_SB_EEES9_SE_SG_Li256ELb1ELb1ELb0ELb0EEENS1_36VarlenDynamicPersistentTileSchedulerILi128ELi96ELi256ELi128ELb0ELb1ELb1ELb1ELb1ELb1EEEEEEEEEvNT_6ParamsE)
        /*0008*/ 	.word	0x000000a8


	//----- nvinfo : EIATTR_FRAME_SIZE
	.align		4
.L_19:
        /*000c*/ 	.byte	0x04, 0x11
        /*000e*/ 	.short	(.L_21 - .L_20)
	.align		4
.L_20:
        /*0010*/ 	.word	index@(_ZN7cutlass13device_kernelIN5flash11enable_sm90INS1_16FlashAttnFwdSm90INS1_25CollectiveMainloopFwdSm90ILi2EN4cute5tupleIJNS5_1CILi1EEES8_S8_EEENS6_IJNS7_ILi128EEENS7_ILi96EEENS7_ILi192EEEEEELi192ENS_10bfloat16_tEfNS_4arch4Sm90ELb1ELb0ELb1ELb1ELb1ELb1ELb0ELb1ELb1ELb1ELb0ELb0EEENS1_21CollectiveEpilogueFwdINS6_IJSA_SC_SB_EEES9_SE_SG_Li256ELb1ELb1ELb0ELb0EEENS1_36VarlenDynamicPersistentTileSchedulerILi128ELi96ELi256ELi128ELb0ELb1ELb1ELb1ELb1ELb1EEEEEEEEEvNT_6ParamsE)
        /*0014*/ 	.word	0x00000098


	//----- nvinfo : EIATTR_REGCOUNT
	.align		4
.L_21:
        /*0018*/ 	.byte	0x04, 0x2f
        /*001a*/ 	.short	(.L_23 - .L_22)
	.align		4
.L_22:
        /*001c*/ 	.word	index@(_ZN7cutlass13device_kernelIN5flash11enable_sm90INS1_16FlashAttnFwdSm90INS1_25CollectiveMainloopFwdSm90ILi2EN4cute5tupleIJNS5_1CILi1EEES8_S8_EEENS6_IJNS7_ILi128EEENS7_ILi96EEENS7_ILi192EEEEEELi192ENS_10bfloat16_tEfNS_4arch4Sm90ELb1ELb0ELb1ELb1ELb1ELb0ELb0ELb1ELb1ELb1ELb0ELb0EEENS1_21CollectiveEpilogueFwdINS6_IJSA_SC_SB_EEES9_SE_SG_Li256ELb1ELb1ELb0ELb0EEENS1_36VarlenDynamicPersistentTileSchedulerILi128ELi96ELi256ELi128ELb0ELb1ELb1ELb1ELb1ELb1EEEEEEEEEvNT_6ParamsE)
        /*0020*/ 	.word	0x000000a8


	//----- nvinfo : EIATTR_FRAME_SIZE
	.align		4
.L_23:
        /*0024*/ 	.byte	0x04, 0x11
        /*0026*/ 	.short	(.L_25 - .L_24)
	.align		4
.L_24:
        /*0028*/ 	.word	index@(_ZN7cutlass13device_kernelIN5flash11enable_sm90INS1_16FlashAttnFwdSm90INS1_25CollectiveMainloopFwdSm90ILi2EN4cute5tupleIJNS5_1CILi1EEES8_S8_EEENS6_IJNS7_ILi128EEENS7_ILi96EEENS7_ILi192EEEEEELi192ENS_10bfloat16_tEfNS_4arch4Sm90ELb1ELb0ELb1ELb1ELb1ELb0ELb0ELb1ELb1ELb1ELb0ELb0EEENS1_21CollectiveEpilogueFwdINS6_IJSA_SC_SB_EEES9_SE_SG_Li256ELb1ELb1ELb0ELb0EEENS1_36VarlenDynamicPersistentTileSchedulerILi128ELi96ELi256ELi128ELb0ELb1ELb1ELb1ELb1ELb1EEEEEEEEEvNT_6ParamsE)
        /*002c*/ 	.word	0x00000030


	//----- nvinfo : EIATTR_REGCOUNT
	.align		4
.L_25:
        /*0030*/ 	.byte	0x04, 0x2f
        /*0032*/ 	.short	(.L_27 - .L_26)
	.align		4
.L_26:
        /*0034*/ 	.word	index@(_ZN7cutlass13device_kernelIN5flash11enable_sm90INS1_16FlashAttnFwdSm90INS1_25CollectiveMainloopFwdSm90ILi2EN4cute5tupleIJNS5_1CILi1EEES8_S8_EEENS6_IJNS7_ILi128EEENS7_ILi96EEENS7_ILi192EEEEEELi192ENS_10bfloat16_tEfNS_4arch4Sm90ELb1ELb0ELb1ELb0ELb1ELb0ELb0ELb1ELb1ELb1ELb0ELb0EEENS1_21CollectiveEpilogueFwdINS6_IJSA_SC_SB_EEES9_SE_SG_Li256ELb0ELb1ELb0ELb0EEENS1_30DynamicPersistentTileSchedulerILi256ELi128ELb0ELb1ELb1EEEEEEEEEvNT_6ParamsE)
        /*0038*/ 	.word	0x000000a8


	//----- nvinfo : EIATTR_FRAME_SIZE
	.align		4
.L_27:
        /*003c*/ 	.byte	0x04, 0x11
        /*003e*/ 	.short	(.L_29 - .L_28)
	.align		4
.L_28:
        /*0040*/ 	.word	index@(_ZN7cutlass13device_kernelIN5flash11enable_sm90INS1_16FlashAttnFwdSm90INS1_25CollectiveMainloopFwdSm90ILi2EN4cute5tupleIJNS5_1CILi1EEES8_S8_EEENS6_IJNS7_ILi128EEENS7_ILi96EEENS7_ILi192EEEEEELi192ENS_10bfloat16_tEfNS_4arch4Sm90ELb1ELb0ELb1ELb0ELb1ELb0ELb0ELb1ELb1ELb1ELb0ELb0EEENS1_21CollectiveEpilogueFwdINS6_IJSA_SC_SB_EEES9_SE_SG_Li256ELb0ELb1ELb0ELb0EEENS1_30DynamicPersistentTileSchedulerILi256ELi128ELb0ELb1ELb1EEEEEEEEEvNT_6ParamsE)
        /*0044*/ 	.word	0x00000008


	//----- nvinfo : EIATTR_REGCOUNT
	.align		4
.L_29:
        /*0048*/ 	.byte	0x04, 0x2f
        /*004a*/ 	.short	(.L_31 - .L_30)
	.align		4
.L_30:
        /*004c*/ 	.word	index@(_ZN7cutlass13device_kernelIN5flash11enable_sm90INS1_16FlashAttnFwdSm90INS1_25CollectiveMainloopFwdSm90ILi2EN4cute5tupleIJNS5_1CILi1EEES8_S8_EEENS6_IJNS7_ILi128EEENS7_ILi96EEENS7_ILi192EEEEEELi192ENS_10bfloat16_tEfNS_4arch4Sm90ELb0ELb1ELb1ELb1ELb1ELb1ELb0ELb1ELb1ELb1ELb0ELb0EEENS1_21CollectiveEpilogueFwdINS6_IJSA_SC_SB_EEES9_SE_SG_Li256ELb1ELb1ELb0ELb0EEENS1_36VarlenDynamicPersistentTileSchedulerILi128ELi96ELi256ELi128ELb0ELb1ELb1ELb1ELb0ELb1EEEEEEEEEvNT_6ParamsE)
        /*0050*/ 	.word	0x000000a8


	//----- nvinfo : EIATTR_FRAME_SIZE
	.align		4
.L_31:
        /*0054*/ 	.byte	0x04, 0x11
        /*0056*/ 	.short	(.L_33 - .L_32)
	.align		4
.L_32:
        /*0058*/ 	.word	index@($_ZN7cutlass13device_kernelIN5flash11enable_sm90INS1_16FlashAttnFwdSm90INS1_25CollectiveMainloopFwdSm90ILi2EN4cute5tupleIJNS5_1CILi1EEES8_S8_EEENS6_IJNS7_ILi128EEENS7_ILi96EEENS7_ILi192EEEEEELi192ENS_10bfloat16_tEfNS_4arch4Sm90ELb0ELb1ELb1ELb1ELb1ELb1ELb0ELb1ELb1ELb1ELb0ELb0EEENS1_21CollectiveEpilogueFwdINS6_IJSA_SC_SB_EEES9_SE_SG_Li256ELb1ELb1ELb0ELb0EEENS1_36VarlenDynamicPersistentTileSchedulerILi128ELi96ELi256ELi128ELb0ELb1ELb1ELb1ELb0ELb1EEEEEEEEEvNT_6ParamsE$_ZZN5flash25CollectiveMainloopFwdSm90ILi2EN4cute5tupleIJNS1_1CILi1EEES4_S4_EEENS2_IJNS3_ILi128EEENS3_ILi96EEENS3_ILi192EEEEEELi192EN7cutlass10bfloat16_tEfNSA_4arch4Sm90ELb0ELb1ELb1ELb1ELb1ELb1ELb0ELb1ELb1ELb1ELb0ELb0EE12store_kv_newINS_16FlashAttnFwdSm90ISE_NS_21CollectiveEpilogueFwdINS2_IJS6_S8_S7_EEES5_SB_SD_Li256ELb1ELb1ELb0ELb0EEENS_36VarlenDynamicPersistentTileSchedulerILi128ELi96ELi256ELi128ELb0ELb1ELb1ELb1ELb0ELb1EEEE13SharedStorageEEEbRKNSE_6ParamsENSA_25PipelineTmaAsyncNoClusterILi2ENSA_16PipelineTmaAsyncILi2EEEEESU_RNSA_13PipelineStateILj2EEEiRT_RKNS_16SeqlenInfoQKNewKILb1ELb1EEENS2_IJiiiiEEEENKUliRKT_E_clISW_EEDaiS17_)
        /*005c*/ 	.word	0x000002c0


	//----- nvinfo : EIATTR_FRAME_SIZE
	.align		4
.L_33:
        /*0060*/ 	.byte	0x04, 0x11
        /*0062*/ 	.short	(.L_35 - .L_34)
	.align		4
.L_34:
        /*0064*/ 	.word	index@(_ZN7cutlass13device_kernelIN5flash11enable_sm90INS1_16FlashAttnFwdSm90INS1_25CollectiveMainloopFwdSm90ILi2EN4cute5tupleIJNS5_1CILi1EEES8_S8_EEENS6_IJNS7_ILi128EEENS7_ILi96EEENS7_ILi192EEEEEELi192ENS_10bfloat16_tEfNS_4arch4Sm90ELb0ELb1ELb1ELb1ELb1ELb1ELb0ELb1ELb1ELb1ELb0ELb0EEENS1_21CollectiveEpilogueFwdINS6_IJSA_SC_SB_EEES9_SE_SG_Li256ELb1ELb1ELb0ELb0EEENS1_36VarlenDynamicPersistentTileSchedulerILi128ELi96ELi256ELi128ELb0ELb1ELb1ELb1ELb0ELb1EEEEEEEEEvNT_6ParamsE)
        /*0068*/ 	.word	0x000002c0


	//----- nvinfo : EIATTR_REGCOUNT
	.align		4
.L_35:
        /*006c*/ 	.byte	0x04, 0x2f
        /*006e*/ 	.short	(.L_37 - .L_36)
	.align		4
.L_36:
        /*0070*/ 	.word	index@(_ZN7cutlass13device_kernelIN5flash11enable_sm90INS1_16FlashAttnFwdSm90INS1_25CollectiveMainloopFwdSm90ILi2EN4cute5tupleIJNS5_1CILi1EEES8_S8_EEENS6_IJNS7_ILi128EEENS7_ILi96EEENS7_ILi192EEEEEELi192ENS_10bfloat16_tEfNS_4arch4Sm90ELb0ELb1ELb1ELb1ELb1ELb0ELb0ELb1ELb1ELb1ELb0ELb0EEENS1_21CollectiveEpilogueFwdINS6_IJSA_SC_SB_EEES9_SE_SG_Li256ELb1ELb1ELb0ELb0EEENS1_36VarlenDynamicPersistentTileSchedulerILi128ELi96ELi256ELi128ELb0ELb1ELb1ELb1ELb0ELb1EEEEEEEEEvNT_6ParamsE)
        /*0074*/ 	.word	0x000000a8


	//----- nvinfo : EIATTR_FRAME_SIZE
	.align		4
.L_37:
        /*0078*/ 	.byte	0x04, 0x11
        /*007a*/ 	.short	(.L_39 - .L_38)
	.align		4
.L_38:
        /*007c*/ 	.word	index@(_ZN7cutlass13device_kernelIN5flash11enable_sm90INS1_16FlashAttnFwdSm90INS1_25CollectiveMainloopFwdSm90ILi2EN4cute5tupleIJNS5_1CILi1EEES8_S8_EEENS6_IJNS7_ILi128EEENS7_ILi96EEENS7_ILi192EEEEEELi192ENS_10bfloat16_tEfNS_4arch4Sm90ELb0ELb1ELb1ELb1ELb1ELb0ELb0ELb1ELb1ELb1ELb0ELb0EEENS1_21CollectiveEpilogueFwdINS6_IJSA_SC_SB_EEES9_SE_SG_Li256ELb1ELb1ELb0ELb0EEENS1_36VarlenDynamicPersistentTileSchedulerILi128ELi96ELi256ELi128ELb0ELb1ELb1ELb1ELb0ELb1EEEEEEEEEvNT_6ParamsE)
        /*0080*/ 	.word	0x00000030


	//----- nvinfo : EIATTR_REGCOUNT
	.align		4
.L_39:
        /*0084*/ 	.byte	0x04, 0x2f
        /*0086*/ 	.short	(.L_41 - .L_40)
	.align		4
.L_40:
        /*0088*/ 	.word	index@(_ZN7cutlass13device_kernelIN5flash11enable_sm90INS1_16FlashAttnFwdSm90INS1_25CollectiveMainloopFwdSm90ILi2EN4cute5tupleIJNS5_1CILi1EEES8_S8_EEENS6_IJNS7_ILi128EEENS7_ILi96EEENS7_ILi192EEEEEELi192ENS_10bfloat16_tEfNS_4arch4Sm90ELb0ELb1ELb1ELb0ELb1ELb0ELb0ELb1ELb1ELb1ELb0ELb0EEENS1_21CollectiveEpilogueFwdINS6_IJSA_SC_SB_EEES9_SE_SG_Li256ELb0ELb1ELb0ELb0EEENS1_30DynamicPersistentTileSchedulerILi256ELi128ELb0ELb1ELb1EEEEEEEEEvNT_6ParamsE)
        /*008c*/ 	.word	0x000000a8


	//----- nvinfo : EIATTR_FRAME_SIZE
	.align		4
.L_41:
        /*0090*/ 	.byte	0x04, 0x11
        /*0092*/ 	.short	(.L_43 - .L_42)
	.align		4
.L_42:
        /*0094*/ 	.word	index@(_ZN7cutlass13device_kernelIN5flash11enable_sm90INS1_16FlashAttnFwdSm90INS1_25CollectiveMainloopFwdSm90ILi2EN4cute5tupleIJNS5_1CILi1EEES8_S8_EEENS6_IJNS7_ILi128EEENS7_ILi96EEENS7_ILi192EEEEEELi192ENS_10bfloat16_tEfNS_4arch4Sm90ELb0ELb1ELb1ELb0ELb1ELb0ELb0ELb1ELb1ELb1ELb0ELb0EEENS1_21CollectiveEpilogueFwdINS6_IJSA_SC_SB_EEES9_SE_SG_Li256ELb0ELb1ELb0ELb0EEENS1_30DynamicPersistentTileSchedulerILi256ELi128ELb0ELb1ELb1EEEEEEEEEvNT_6ParamsE)
        /*0098*/ 	.word	0x00000008


	//----- nvinfo : EIATTR_REGCOUNT
	.align		4
.L_43:
        /*009c*/ 	.byte	0x04, 0x2f
        /*009e*/ 	.short	(.L_45 - .L_44)
	.align		4
.L_44:
        /*00a0*/ 	.word	index@(_ZN7cutlass13device_kernelIN5flash11enable_sm90INS1_16FlashAttnFwdSm90INS1_25CollectiveMainloopFwdSm90ILi2EN4cute5tupleIJNS5_1CILi1EEES8_S8_EEENS6_IJNS7_ILi128EEENS7_ILi96EEENS7_ILi192EEEEEELi192ENS_10bfloat16_tEfNS_4arch4Sm90ELb0ELb0ELb1ELb1ELb1ELb1ELb0ELb1ELb1ELb1ELb0ELb0EEENS1_21CollectiveEpilogueFwdINS6_IJSA_SC_SB_EEES9_SE_SG_Li256ELb1ELb1ELb0ELb0EEENS1_36VarlenDynamicPersistentTileSchedulerILi128ELi96ELi256ELi128ELb0ELb1ELb1ELb0ELb1ELb1EEEEEEEEEvNT_6ParamsE)
        /*00a4*/ 	.word	0x000000a8


	//----- nvinfo : EIATTR_FRAME_SIZE
	.align		4
.L_45:
        /*00a8*/ 	.byte	0x04, 0x11
        /*00aa*/ 	.short	(.L_47 - .L_46)
	.align		4
.L_46:
        /*00ac*/ 	.word	index@(_ZN7cutlass13device_kernelIN5flash11enable_sm90INS1_16FlashAttnFwdSm90INS1_25CollectiveMainloopFwdSm90ILi2EN4cute5tupleIJNS5_1CILi1EEES8_S8_EEENS6_IJNS7_ILi128EEENS7_ILi96EEENS7_ILi192EEEEEELi192ENS_10bfloat16_tEfNS_4arch4Sm90ELb0ELb0ELb1ELb1ELb1ELb1ELb0ELb1ELb1ELb1ELb0ELb0EEENS1_21CollectiveEpilogueFwdINS6_IJSA_SC_SB_EEES9_SE_SG_Li256ELb1ELb1ELb0ELb0EEENS1_36VarlenDynamicPersistentTileSchedulerILi128ELi96ELi256ELi128ELb0ELb1ELb1ELb0ELb1ELb1EEEEEEEEEvNT_6ParamsE)
        /*00b0*/ 	.word	0x00000098


	//----- nvinfo : EIATTR_REGCOUNT
	.align		4
.L_47:
        /*00b4*/ 	.byte	0x04, 0x2f
        /*00b6*/ 	.short	(.L_49 - .L_48)
	.align		4
.L_48:
        /*00b8*/ 	.word	index@(_ZN7cutlass13device_kernelIN5flash11enable_sm90INS1_16FlashAttnFwdSm90INS1_25CollectiveMainloopFwdSm90ILi2EN4cute5tupleIJNS5_1CILi1EEES8_S8_EEENS6_IJNS7_ILi128EEENS7_ILi96EEENS7_ILi192EEEEEELi192ENS_10bfloat16_tEfNS_4arch4Sm90ELb0ELb0ELb1ELb1ELb1ELb0ELb0ELb1ELb1ELb1ELb0ELb0EEENS1_21CollectiveEpilogueFwdINS6_IJSA_SC_SB_EEES9_SE_SG_Li256ELb1ELb1ELb0ELb0EEENS1_36VarlenDynamicPersistentTileSchedulerILi128ELi96ELi256ELi128ELb0ELb1ELb1ELb0ELb1ELb1EEEEEEEEEvNT_6ParamsE)
        /*00bc*/ 	.word	0x000000a8


	//----- nvinfo : EIATTR_FRAME_SIZE
	.align		4
.L_49:
        /*00c0*/ 	.byte	0x04, 0x11
        /*00c2*/ 	.short	(.L_51 - .L_50)
	.align		4
.L_50:
        /*00c4*/ 	.word	index@(_ZN7cutlass13device_kernelIN5flash11enable_sm90INS1_16FlashAttnFwdSm90INS1_25CollectiveMainloopFwdSm90ILi2EN4cute5tupleIJNS5_1CILi1EEES8_S8_EEENS6_IJNS7_ILi128EEENS7_ILi96EEENS7_ILi192EEEEEELi192ENS_10bfloat16_tEfNS_4arch4Sm90ELb0ELb0ELb1ELb1ELb1ELb0ELb0ELb1ELb1ELb1ELb0ELb0EEENS1_21CollectiveEpilogueFwdINS6_IJSA_SC_SB_EEES9_SE_SG_Li256ELb1ELb1ELb0ELb0EEENS1_36VarlenDynamicPersistentTileSchedulerILi128ELi96ELi256ELi128ELb0ELb1ELb1ELb0ELb1ELb1EEEEEEEEEvNT_6ParamsE)
        /*00c8*/ 	.word	0x00000030


	//----- nvinfo : EIATTR_REGCOUNT
	.align		4
.L_51:
        /*00cc*/ 	.byte	0x04, 0x2f
        /*00ce*/ 	.short	(.L_53 - .L_52)
	.align		4
.L_52:
        /*00d0*/ 	.word	index@(_ZN7cutlass13device_kernelIN5flash11enable_sm90INS1_16FlashAttnFwdSm90INS1_25CollectiveMainloopFwdSm90ILi2EN4cute5tupleIJNS5_1CILi1EEES8_S8_EEENS6_IJNS7_ILi128EEENS7_ILi96EEENS7_ILi192EEEEEELi192ENS_10bfloat16_tEfNS_4arch4Sm90ELb0ELb0ELb1ELb0ELb1ELb0ELb0ELb1ELb1ELb1ELb0ELb0EEENS1_21CollectiveEpilogueFwdINS6_IJSA_SC_SB_EEES9_SE_SG_Li256ELb0ELb1ELb0ELb0EEENS1_29StaticPersistentTileSchedulerILb0EEEEEEEEEvNT_6ParamsE)
        /*00d4*/ 	.word	0x000000a8


	//----- nvinfo : EIATTR_FRAME_SIZE
	.align		4
.L_53:
        /*00d8*/ 	.byte	0x04, 0x11
        /*00da*/ 	.short	(.L_55 - .L_54)
	.align		4
.L_54:
        /*00dc*/ 	.word	index@(_ZN7cutlass13device_kernelIN5flash11enable_sm90INS1_16FlashAttnFwdSm90INS1_25CollectiveMainloopFwdSm90ILi2EN4cute5tupleIJNS5_1CILi1EEES8_S8_EEENS6_IJNS7_ILi128EEENS7_ILi96EEENS7_ILi192EEEEEELi192ENS_10bfloat16_tEfNS_4arch4Sm90ELb0ELb0ELb1ELb0ELb1ELb0ELb0ELb1ELb1ELb1ELb0ELb0EEENS1_21CollectiveEpilogueFwdINS6_IJSA_SC_SB_EEES9_SE_SG_Li256ELb0ELb1ELb0ELb0EEENS1_29StaticPersistentTileSchedulerILb0EEEEEEEEEvNT_6ParamsE)
        /*00e0*/ 	.word	0x00000008


	//----- nvinfo : EIATTR_MIN_STACK_SIZE
	.align		4
.L_55:
        /*00e4*/ 	.byte	0x04, 0x12
        /*00e6*/ 	.short	(.L_57 - .L_56)
	.align		4
.L_56:
        /*00e8*/ 	.word	index@(_ZN7cutlass13device_kernelIN5flash11enable_sm90INS1_16FlashAttnFwdSm90INS1_25CollectiveMainloopFwdSm90ILi2EN4cute5tupleIJNS5_1CILi1EEES8_S8_EEENS6_IJNS7_ILi128EEENS7_ILi96EEENS7_ILi192EEEEEELi192ENS_10bfloat16_tEfNS_4arch4Sm90ELb0ELb0ELb1ELb0ELb1ELb0ELb0ELb1ELb1ELb1ELb0ELb0EEENS1_21CollectiveEpilogueFwdINS6_IJSA_SC_SB_EEES9_SE_SG_Li256ELb0ELb1ELb0ELb0EEENS1_29StaticPersistentTileSchedulerILb0EEEEEEEEEvNT_6ParamsE)
        /*00ec*/ 	.word	0x00000008


	//----- nvinfo : EIATTR_MIN_STACK_SIZE
	.align		4
.L_57:
        /*00f0*/ 	.byte	0x04, 0x12
        /*00f2*/ 	.short	(.L_59 - .L_58)
	.align		4
.L_58:
        /*00f4*/ 	.word	index@(_ZN7cutlass13device_kernelIN5flash11enable_sm90INS1_16FlashAttnFwdSm90INS1_25CollectiveMainloopFwdSm90ILi2EN4cute5tupleIJNS5_1CILi1EEES8_S8_EEENS6_IJNS7_ILi128EEENS7_ILi96EEENS7_ILi192EEEEEELi192ENS_10bfloat16_tEfNS_4arch4Sm90ELb0ELb0ELb1ELb1ELb1ELb0ELb0ELb1ELb1ELb1ELb0ELb0EEENS1_21CollectiveEpilogueFwdINS6_IJSA_SC_SB_EEES9_SE_SG_Li256ELb1ELb1ELb0ELb0EEENS1_36VarlenDynamicPersistentTileSchedulerILi128ELi96ELi256ELi128ELb0ELb1ELb1ELb0ELb1ELb1EEEEEEEEEvNT_6ParamsE)
        /*00f8*/ 	.word	0x00000030


	//----- nvinfo : EIATTR_MIN_STACK_SIZE
	.align		4
.L_59:
        /*00fc*/ 	.byte	0x04, 0x12
        /*00fe*/ 	.short	(.L_61 - .L_60)
	.align		4
.L_60:
        /*0100*/ 	.word	index@(_ZN7cutlass13device_kernelIN5flash11enable_sm90INS1_16FlashAttnFwdSm90INS1_25CollectiveMainloopFwdSm90ILi2EN4cute5tupleIJNS5_1CILi1EEES8_S8_EEENS6_IJNS7_ILi128EEENS7_ILi96EEENS7_ILi192EEEEEELi192ENS_10bfloat16_tEfNS_4arch4Sm90ELb0ELb0ELb1ELb1ELb1ELb1ELb0ELb1ELb1ELb1ELb0ELb0EEENS1_21CollectiveEpilogueFwdINS6_IJSA_SC_SB_EEES9_SE_SG_Li256ELb1ELb1ELb0ELb0EEENS1_36VarlenDynamicPersistentTileSchedulerILi128ELi96ELi256ELi128ELb0ELb1ELb1ELb0ELb1ELb1EEEEEEEEEvNT_6ParamsE)
        /*0104*/ 	.word	0x00000098


	//----- nvinfo : EIATTR_MIN_STACK_SIZE
	.align		4
.L_61:
        /*0108*/ 	.byte	0x04, 0x12
        /*010a*/ 	.short	(.L_63 - .L_62)
	.align		4
.L_62:
        /*010c*/ 	.word	index@(_ZN7cutlass13device_kernelIN5flash11enable_sm90INS1_16FlashAttnFwdSm90INS1_25CollectiveMainloopFwdSm90ILi2EN4cute5tupleIJNS5_1CILi1EEES8_S8_EEENS6_IJNS7_ILi128EEENS7_ILi96EEENS7_ILi192EEEEEELi192ENS_10bfloat16_tEfNS_4arch4Sm90ELb0ELb1ELb1ELb0ELb1ELb0ELb0ELb1ELb1ELb1ELb0ELb0EEENS1_21CollectiveEpilogueFwdINS6_IJSA_SC_SB_EEES9_SE_SG_Li256ELb0ELb1ELb0ELb0EEENS1_30DynamicPersistentTileSchedulerILi256ELi128ELb0ELb1ELb1EEEEEEEEEvNT_6ParamsE)
        /*0110*/ 	.word	0x00000008


	//----- nvinfo : EIATTR_MIN_STACK_SIZE
	.align		4
.L_63:
        /*0114*/ 	.byte	0x04, 0x12
        /*0116*/ 	.short	(.L_65 - .L_64)
	.align		4
.L_64:
        /*0118*/ 	.word	index@(_ZN7cutlass13device_kernelIN5flash11enable_sm90INS1_16FlashAttnFwdSm90INS1_25CollectiveMainloopFwdSm90ILi2EN4cute5tupleIJNS5_1CILi1EEES8_S8_EEENS6_IJNS7_ILi128EEENS7_ILi96EEENS7_ILi192EEEEEELi192ENS_10bfloat16_tEfNS_4arch4Sm90ELb0ELb1ELb1ELb1ELb1ELb0ELb0ELb1ELb1ELb1ELb0ELb0EEENS1_21CollectiveEpilogueFwdINS6_IJSA_SC_SB_EEES9_SE_SG_Li256ELb1ELb1ELb0ELb0EEENS1_36VarlenDynamicPersistentTileSchedulerILi128ELi96ELi256ELi128ELb0ELb1ELb1ELb1ELb0ELb1EEEEEEEEEvNT_6ParamsE)
        /*011c*/ 	.word	0x00000030


	//----- nvinfo : EIATTR_MIN_STACK_SIZE
	.align		4
.L_65:
        /*0120*/ 	.byte	0x04, 0x12
        /*0122*/ 	.short	(.L_67 - .L_66)
	.align		4
.L_66:
        /*0124*/ 	.word	index@(_ZN7cutlass13device_kernelIN5flash11enable_sm90INS1_16FlashAttnFwdSm90INS1_25CollectiveMainloopFwdSm90ILi2EN4cute5tupleIJNS5_1CILi1EEES8_S8_EEENS6_IJNS7_ILi128EEENS7_ILi96EEENS7_ILi192EEEEEELi192ENS_10bfloat16_tEfNS_4arch4Sm90ELb0ELb1ELb1ELb1ELb1ELb1ELb0ELb1ELb1ELb1ELb0ELb0EEENS1_21CollectiveEpilogueFwdINS6_IJSA_SC_SB_EEES9_SE_SG_Li256ELb1ELb1ELb0ELb0EEENS1_36VarlenDynamicPersistentTileSchedulerILi128ELi96ELi256ELi128ELb0ELb1ELb1ELb1ELb0ELb1EEEEEEEEEvNT_6ParamsE)
        /*0128*/ 	.word	0x000002c0


	//----- nvinfo : EIATTR_MIN_STACK_SIZE
	.align		4
.L_67:
        /*012c*/ 	.byte	0x04, 0x12
        /*012e*/ 	.short	(.L_69 - .L_68)
	.align		4
.L_68:
        /*0130*/ 	.word	index@(_ZN7cutlass13device_kernelIN5flash11enable_sm90INS1_16FlashAttnFwdSm90INS1_25CollectiveMainloopFwdSm90ILi2EN4cute5tupleIJNS5_1CILi1EEES8_S8_EEENS6_IJNS7_ILi128EEENS7_ILi96EEENS7_ILi192EEEEEELi192ENS_10bfloat16_tEfNS_4arch4Sm90ELb1ELb0ELb1ELb0ELb1ELb0ELb0ELb1ELb1ELb1ELb0ELb0EEENS1_21CollectiveEpilogueFwdINS6_IJSA_SC_SB_EEES9_SE_SG_Li256ELb0ELb1ELb0ELb0EEENS1_30DynamicPersistentTileSchedulerILi256ELi128ELb0ELb1ELb1EEEEEEEEEvNT_6ParamsE)
        /*0134*/ 	.word	0x00000008


	//----- nvinfo : EIATTR_MIN_STACK_SIZE
	.align		4
.L_69:
        /*0138*/ 	.byte	0x04, 0x12
        /*013a*/ 	.short	(.L_71 - .L_70)
	.align		4
.L_70:
        /*013c*/ 	.word	index@(_ZN7cutlass13device_kernelIN5flash11enable_sm90INS1_16FlashAttnFwdSm90INS1_25CollectiveMainloopFwdSm90ILi2EN4cute5tupleIJNS5_1CILi1EEES8_S8_EEENS6_IJNS7_ILi128EEENS7_ILi96EEENS7_ILi192EEEEEELi192ENS_10bfloat16_tEfNS_4arch4Sm90ELb1ELb0ELb1ELb1ELb1ELb0ELb0ELb1ELb1ELb1ELb0ELb0EEENS1_21CollectiveEpilogueFwdINS6_IJSA_SC_SB_EEES9_SE_SG_Li256ELb1ELb1ELb0ELb0EEENS1_36VarlenDynamicPersistentTileSchedulerILi128ELi96ELi256ELi128ELb0ELb1ELb1ELb1ELb1ELb1EEEEEEEEEvNT_6ParamsE)
        /*0140*/ 	.word	0x00000030


	//----- nvinfo : EIATTR_MIN_STACK_SIZE
	.align		4
.L_71:
        /*0144*/ 	.byte	0x04, 0x12
        /*0146*/ 	.short	(.L_73 - .L_72)
	.align		4
.L_72:
        /*0148*/ 	.word	index@(_ZN7cutlass13device_kernelIN5flash11enable_sm90INS1_16FlashAttnFwdSm90INS1_25CollectiveMainloopFwdSm90ILi2EN4cute5tupleIJNS5_1CILi1EEES8_S8_EEENS6_IJNS7_ILi128EEENS7_ILi96EEENS7_ILi192EEEEEELi192ENS_10bfloat16_tEfNS_4arch4Sm90ELb1ELb0ELb1ELb1ELb1ELb1ELb0ELb1ELb1ELb1ELb0ELb0EEENS1_21CollectiveEpilogueFwdINS6_IJSA_SC_SB_EEES9_SE_SG_Li256ELb1ELb1ELb0ELb0EEENS1_36VarlenDynamicPersistentTileSchedulerILi128ELi96ELi256ELi128ELb0ELb1ELb1ELb1ELb1ELb1EEEEEEEEEvNT_6ParamsE)
        /*014c*/ 	.word	0x00000098
.L_73:


//--------------------- .nv.compat                --------------------------
	.section	.nv.compat,"",@"SHT_CUDA_COMPAT_INFO"
	.align	4
        /*0000*/ 	.byte	0x02, 0x09, 0x01, 0x00, 0x02, 0x02, 0x04, 0x00, 0x02, 0x05, 0x05, 0x00, 0x03, 0x07, 0x01, 0x01
        /*0010*/ 	.byte	0x02, 0x03, 0x01, 0x00, 0x02, 0x06, 0x01, 0x00, 0x04, 0x0b, 0x08, 0x00, 0x00, 0x00, 0x00, 0x00
        /*0020*/ 	.byte	0x00, 0x00, 0x00, 0x00


//--------------------- .nv.info._ZN7cutlass13device_kernelIN5flash11enable_sm90INS1_16FlashAttnFwdSm90INS1_25CollectiveMainloopFwdSm90ILi2EN4cute5tupleIJNS5_1CILi1EEES8_S8_EEENS6_IJNS7_ILi128EEENS7_ILi96EEENS7_ILi192EEEEEELi192ENS_10bfloat16_tEfNS_4arch4Sm90ELb0ELb0ELb1ELb0ELb1ELb0ELb0ELb1ELb1ELb1ELb0ELb0EEENS1_21CollectiveEpilogueFwdINS6_IJSA_SC_SB_EEES9_SE_SG_Li256ELb0ELb1ELb0ELb0EEENS1_29StaticPersistentTileSchedulerILb0EEEEEEEEEvNT_6ParamsE --------------------------
	.section	.nv.info._ZN7cutlass13device_kernelIN5flash11enable_sm90INS1_16FlashAttnFwdSm90INS1_25CollectiveMainloopFwdSm90ILi2EN4cute5tupleIJNS5_1CILi1EEES8_S8_EEENS6_IJNS7_ILi128EEENS7_ILi96EEENS7_ILi192EEEEEELi192ENS_10bfloat16_tEfNS_4arch4Sm90ELb0ELb0ELb1ELb0ELb1ELb0ELb0ELb1ELb1ELb1ELb0ELb0EEENS1_21CollectiveEpilogueFwdINS6_IJSA_SC_SB_EEES9_SE_SG_Li256ELb0ELb1ELb0ELb0EEENS1_29StaticPersistentTileSchedulerILb0EEEEEEEEEvNT_6ParamsE,"",@"SHT_CUDA_INFO"
	.sectionflags	@""
	.align	4


	//----- nvinfo : EIATTR_CUDA_API_VERSION
	.align		4
        /*0000*/ 	.byte	0x04, 0x37
        /*0002*/ 	.short	(.L_75 - .L_74)
.L_74:
        /*0004*/ 	.word	0x00000082


	//----- nvinfo : EIATTR_KPARAM_INFO
	.align		4
.L_75:
        /*0008*/ 	.byte	0x04, 0x17
        /*000a*/ 	.short	(.L_77 - .L_76)
.L_76:
        /*000c*/ 	.word	0x00000000
        /*0010*/ 	.short	0x0000
        /*0012*/ 	.short	0x0070
        /*0014*/ 	.byte	0x00, 0xf0, 0x01, 0x28


	//----- nvinfo : EIATTR_SPARSE_MMA_MASK
	.align		4
.L_77:
        /*0018*/ 	.byte	0x03, 0x50
        /*001a*/ 	.short	0x0000


	//----- nvinfo : EIATTR_MAXREG_COUNT
	.align		4
        /*001c*/ 	.byte	0x03, 0x1b
        /*001e*/ 	.short	0x00a8


	//----- nvinfo : EIATTR_NUM_BARRIERS
	.align		4
        /*0020*/ 	.byte	0x02, 0x4c
        /*0022*/ 	.byte	0x09
	.zero		1


	//----- nvinfo : EIATTR_EXTERNS
	.align		4
        /*0024*/ 	.byte	0x04, 0x0f
        /*0026*/ 	.short	(.L_79 - .L_78)


	//   ....[0]....
	.align		4
.L_78:
        /*0028*/ 	.word	index@(__assertfail)


	//----- nvinfo : EIATTR_ANNOTATIONS
	.align		4
.L_79:
        /*002c*/ 	.byte	0x04, 0x55
        /*002e*/ 	.short	(.L_81 - .L_80)


	//   ....[0]....
.L_80:
        /*0030*/ 	.word	0x00000001
        /*0034*/ 	.byte	0xa0, 0x08, 0x00, 0x00, 0x01, 0x00, 0x00, 0x00, 0x50, 0x09, 0x00, 0x00, 0x01, 0x00, 0x00, 0x00
        /*0044*/ 	.byte	0xf0, 0x8a, 0x00, 0x00, 0x01, 0x00, 0x00, 0x00, 0x80, 0x8b, 0x00, 0x00, 0x01, 0x00, 0x00, 0x00
        /*0054*/ 	.byte	0x80, 0xa8, 0x00, 0x00, 0x01, 0x00, 0x00, 0x00, 0xb0, 0xbf, 0x00, 0x00, 0x01, 0x00, 0x00, 0x00
        /*0064*/ 	.byte	0x60, 0xc0, 0x00, 0x00, 0x01, 0x00, 0x00, 0x00, 0xe0, 0xc1, 0x00, 0x00


	//----- nvinfo : EIATTR_MERCURY_ISA_VERSION
	.align		4
.L_81:
        /*0070*/ 	.byte	0x03, 0x5f
        /*0072*/ 	.short	0x0101


	//----- nvinfo : EIATTR_INT_WARP_WIDE_INSTR_OFFSETS
	.align		4
        /*0074*/ 	.byte	0x04, 0x31
        /*0076*/ 	.short	(.L_83 - .L_82)


	//   ....[0]....
.L_82:
        /*0078*/ 	.word	0x000000c0


	//   ....[1]....
        /*007c*/ 	.word	0x000000d0


	//   ....[2]....
        /*0080*/ 	.word	0x00000170


	//----- nvinfo : EIATTR_COOP_GROUP_MASK_REGIDS
	.align		4
.L_83:
        /*0084*/ 	.byte	0x04, 0x29
        /*0086*/ 	.short	(.L_85 - .L_84)


	//   ....[0]....
.L_84:
        /*0088*/ 	.word	0xffffffff


	//   ....[1]....
        /*008c*/ 	.word	0xffffffff


	//   ....[2]....
        /*0090*/ 	.word	0xffffffff


	//   ....[3]....
        /*0094*/ 	.word	0xffffffff


	//   ....[4]....
        /*0098*/ 	.word	0xffffffff


	//   ....[5]....
        /*009c*/ 	.word	0xffffffff


	//   ....[6]....
        /*00a0*/ 	.word	0xffffffff


	//   ....[7]....
        /*00a4*/ 	.word	0xffffffff


	//   ....[8]....
        /*00a8*/ 	.word	0xffffffff


	//   ....[9]....
        /*00ac*/ 	.word	0xffffffff


	//   ....[10]....
        /*00b0*/ 	.word	0xffffffff


	//   ....[11]....
        /*00b4*/ 	.word	0xffffffff


	//   ....[12]....
        /*00b8*/ 	.word	0xffffffff


	//   ....[13]....
        /*00bc*/ 	.word	0xffffffff


	//   ....[14]....
        /*00c0*/ 	.word	0xffffffff


	//   ....[15]....
        /*00c4*/ 	.word	0xffffffff


	//   ....[16]....
        /*00c8*/ 	.word	0xffffffff


	//   ....[17]....
        /*00cc*/ 	.word	0xffffffff


	//   ....[18]....
        /*00d0*/ 	.word	0xffffffff


	//   ....[19]....
        /*00d4*/ 	.word	0xffffffff


	//   ....[20]....
        /*00d8*/ 	.word	0xffffffff


	//   ....[21]....
        /*00dc*/ 	.word	0xffffffff


	//   ....[22]....
        /*00e0*/ 	.word	0xffffffff


	//   ....[23]....
        /*00e4*/ 	.word	0xffffffff


	//   ....[24]....
        /*00e8*/ 	.word	0xffffffff


	//   ....[25]....
        /*00ec*/ 	.word	0xffffffff


	//   ....[26]....
        /*00f0*/ 	.word	0xffffffff


	//   ....[27]....
        /*00f4*/ 	.word	0xffffffff


	//   ....[28]....
        /*00f8*/ 	.word	0xffffffff


	//   ....[29]....
        /*00fc*/ 	.word	0xffffffff


	//   ....[30]....
        /*0100*/ 	.word	0xffffffff


	//   ....[31]....
        /*0104*/ 	.word	0xffffffff


	//   ....[32]....
        /*0108*/ 	.word	0xffffffff


	//   ....[33]....
        /*010c*/ 	.word	0xffffffff


	//   ....[34]....
        /*0110*/ 	.word	0xffffffff


	//   ....[35]....
        /*0114*/ 	.word	0xffffffff


	//   ....[36]....
        /*0118*/ 	.word	0xffffffff


	//   ....[37]....
        /*011c*/ 	.word	0xffffffff


	//   ....[38]....
        /*0120*/ 	.word	0xffffffff


	//   ....[39]....
        /*0124*/ 	.word	0xffffffff


	//   ....[40]....
        /*0128*/ 	.word	0xffffffff


	//   ....[41]....
        /*012c*/ 	.word	0xffffffff


	//   ....[42]....
        /*0130*/ 	.word	0xffffffff


	//   ....[43]....
        /*0134*/ 	.word	0xffffffff


	//   ....[44]....
        /*0138*/ 	.word	0xffffffff


	//   ....[45]....
        /*013c*/ 	.word	0xffffffff


	//   ....[46]....
        /*0140*/ 	.word	0xffffffff


	//   ....[47]....
        /*0144*/ 	.word	0xffffffff


	//   ....[48]....
        /*0148*/ 	.word	0xffffffff


	//   ....[49]....
        /*014c*/ 	.word	0xffffffff


	//   ....[50]....
        /*0150*/ 	.word	0xffffffff


	//   ....[51]....
        /*0154*/ 	.word	0xffffffff


	//   ....[52]....
        /*0158*/ 	.word	0xffffffff


	//   ....[53]....
        /*015c*/ 	.word	0xffffffff


	//   ....[54]....
        /*0160*/ 	.word	0xffffffff


	//   ....[55]....
        /*0164*/ 	.word	0xffffffff


	//   ....[56]....
        /*0168*/ 	.word	0xffffffff


	//   ....[57]....
        /*016c*/ 	.word	0xffffffff


	//   ....[58]....
        /*0170*/ 	.word	0xffffffff


	//   ....[59]....
        /*0174*/ 	.word	0xffffffff


	//   ....[60]....
        /*0178*/ 	.word	0xffffffff


	//   ....[61]....
        /*017c*/ 	.word	0xffffffff


	//   ....[62]....
        /*0180*/ 	.word	0xffffffff


	//   ....[63]....
        /*0184*/ 	.word	0xffffffff


	//   ....[64]....
        /*0188*/ 	.word	0xffffffff


	//   ....[65]....
        /*018c*/ 	.word	0xffffffff


	//   ....[66]....
        /*0190*/ 	.word	0xffffffff


	//   ....[67]....
        /*0194*/ 	.word	0xffffffff


	//   ....[68]....
        /*0198*/ 	.word	0xffffffff


	//   ....[69]....
        /*019c*/ 	.word	0xffffffff


	//   ....[70]....
        /*01a0*/ 	.word	0xffffffff


	//   ....[71]....
        /*01a4*/ 	.word	0xffffffff


	//   ....[72]....
        /*01a8*/ 	.word	0xffffffff


	//   ....[73]....
        /*01ac*/ 	.word	0xffffffff


	//   ....[74]....
        /*01b0*/ 	.word	0xffffffff


	//   ....[75]....
        /*01b4*/ 	.word	0xffffffff


	//   ....[76]....
        /*01b8*/ 	.word	0xffffffff


	//   ....[77]....
        /*01bc*/ 	.word	0xffffffff


	//   ....[78]....
        /*01c0*/ 	.word	0xffffffff


	//   ....[79]....
        /*01c4*/ 	.word	0xffffffff


	//   ....[80]....
        /*01c8*/ 	.word	0xffffffff


	//   ....[81]....
        /*01cc*/ 	.word	0xffffffff


	//   ....[82]....
        /*01d0*/ 	.word	0xffffffff


	//   ....[83]....
        /*01d4*/ 	.word	0xffffffff


	//   ....[84]....
        /*01d8*/ 	.word	0xffffffff


	//   ....[85]....
        /*01dc*/ 	.word	0xffffffff


	//   ....[86]....
        /*01e0*/ 	.word	0xffffffff


	//   ....[87]....
        /*01e4*/ 	.word	0xffffffff


	//   ....[88]....
        /*01e8*/ 	.word	0xffffffff


	//   ....[89]....
        /*01ec*/ 	.word	0xffffffff


	//   ....[90]....
        /*01f0*/ 	.word	0xffffffff


	//   ....[91]....
        /*01f4*/ 	.word	0xffffffff


	//   ....[92]....
        /*01f8*/ 	.word	0xffffffff


	//   ....[93]....
        /*01fc*/ 	.word	0xffffffff


	//   ....[94]....
        /*0200*/ 	.word	0xffffffff


	//   ....[95]....
        /*0204*/ 	.word	0xffffffff


	//   ....[96]....
        /*0208*/ 	.word	0x0500000f


	//   ....[97]....
        /*020c*/ 	.word	0x0500000f


	//   ....[98]....
        /*0210*/ 	.word	0x0500000f


	//   ....[99]....
        /*0214*/ 	.word	0x0500000f


	//   ....[100]....
        /*0218*/ 	.word	0x0500000f


	//   ....[101]....
        /*021c*/ 	.word	0x0500000f


	//   ....[102]....
        /*0220*/ 	.word	0x0500000f


	//   ....[103]....
        /*0224*/ 	.word	0x0500000f


	//   ....[104]....
        /*0228*/ 	.word	0x0500000f


	//   ....[105]....
        /*022c*/ 	.word	0x0500000f


	//   ....[106]....
        /*0230*/ 	.word	0x0500000f


	//   ....[107]....
        /*0234*/ 	.word	0x0500000f


	//   ....[108]....
        /*0238*/ 	.word	0x0500000f


	//   ....[109]....
        /*023c*/ 	.word	0x0500000f


	//   ....[110]....
        /*0240*/ 	.word	0x0500000f


	//   ....[111]....
        /*0244*/ 	.word	0x0500000f


	//   ....[112]....
        /*0248*/ 	.word	0x0500000f


	//   ....[113]....
        /*024c*/ 	.word	0x0500000f


	//   ....[114]....
        /*0250*/ 	.word	0x0500000f


	//   ....[115]....
        /*0254*/ 	.word	0x0500000f


	//   ....[116]....
        /*0258*/ 	.word	0x0500000f


	//   ....[117]....
        /*025c*/ 	.word	0x0500000f


	//   ....[118]....
        /*0260*/ 	.word	0x0500000f


	//   ....[119]....
        /*0264*/ 	.word	0x0500000f


	//   ....[120]....
        /*0268*/ 	.word	0x0500000f


	//   ....[121]....
        /*026c*/ 	.word	0x0500000f


	//   ....[122]....
        /*0270*/ 	.word	0x0500000f


	//   ....[123]....
        /*0274*/ 	.word	0x0500000f


	//   ....[124]....
        /*0278*/ 	.word	0x0500000f


	//   ....[125]....
        /*027c*/ 	.word	0x0500000f


	//   ....[126]....
        /*0280*/ 	.word	0x0500000f


	//   ....[127]....
        /*0284*/ 	.word	0x0500000f


	//   ....[128]....
        /*0288*/ 	.word	0x0500000f


	//   ....[129]....
        /*028c*/ 	.word	0x0500000f


	//   ....[130]....
        /*0290*/ 	.word	0x0500000f


	//   ....[131]....
        /*0294*/ 	.word	0x0500000f


	//   ....[132]....
        /*0298*/ 	.word	0x0500000f


	//   ....[133]....
        /*029c*/ 	.word	0x0500000f


	//   ....[134]....
        /*02a0*/ 	.word	0x0500000f


	//   ....[135]....
        /*02a4*/ 	.word	0x0500000f


	//   ....[136]....
        /*02a8*/ 	.word	0x0500000f


	//   ....[137]....
        /*02ac*/ 	.word	0x0500000f


	//   ....[138]....
        /*02b0*/ 	.word	0x0500000f


	//   ....[139]....
        /*02b4*/ 	.word	0x0500000f


	//   ....[140]....
        /*02b8*/ 	.word	0x0500000f


	//   ....[141]....
        /*02bc*/ 	.word	0x0500000f


	//   ....[142]....
        /*02c0*/ 	.word	0x0500000f


	//   ....[143]....
        /*02c4*/ 	.word	0x0500000f


	//   ....[144]....
        /*02c8*/ 	.word	0x0500000f


	//   ....[145]....
        /*02cc*/ 	.word	0x0500000f


	//   ....[146]....
        /*02d0*/ 	.word	0x0500000f


	//   ....[147]....
        /*02d4*/ 	.word	0x0500000f


	//   ....[148]....
        /*02d8*/ 	.word	0x0500000f


	//   ....[149]....
        /*02dc*/ 	.word	0x0500000f


	//   ....[150]....
        /*02e0*/ 	.word	0x0500000f


	//   ....[151]....
        /*02e4*/ 	.word	0x0500000f


	//   ....[152]....
        /*02e8*/ 	.word	0x0500000f


	//   ....[153]....
        /*02ec*/ 	.word	0x0500000f


	//   ....[154]....
        /*02f0*/ 	.word	0x0500000f


	//   ....[155]....
        /*02f4*/ 	.word	0x0500000f


	//   ....[156]....
        /*02f8*/ 	.word	0x0500000f


	//   ....[157]....
        /*02fc*/ 	.word	0x0500000f


	//   ....[158]....
        /*0300*/ 	.word	0x0500000f


	//   ....[159]....
        /*0304*/ 	.word	0x0500000f


	//   ....[160]....
        /*0308*/ 	.word	0x0500000f


	//   ....[161]....
        /*030c*/ 	.word	0x0500000f


	//----- nvinfo : EIATTR_COOP_GROUP_INSTR_OFFSETS
	.align		4
.L_85:
        /*0310*/ 	.byte	0x04, 0x28
        /*0312*/ 	.short	(.L_87 - .L_86)


	//   ....[0]....
.L_86:
        /*0314*/ 	.word	0x00000070


	//   ....[1]....
        /*0318*/ 	.word	0x000000b0


	//   ....[2]....
        /*031c*/ 	.word	0x000002d0


	//   ....[3]....
        /*0320*/ 	.word	0x00000430


	//   ....[4]....
        /*0324*/ 	.word	0x00000550


	//   ....[5]....
        /*0328*/ 	.word	0x000006b0


	//   ....[6]....
        /*032c*/ 	.word	0x00000d20


	//   ....[7]....
        /*0330*/ 	.word	0x00002760


	//   ....[8]....
        /*0334*/ 	.word	0x000027e0


	//   ....[9]....
        /*0338*/ 	.word	0x00002c00


	//   ....[10]....
        /*033c*/ 	.word	0x00002c70


	//   ....[11]....
        /*0340*/ 	.word	0x000053b0


	//   ....[12]....
        /*0344*/ 	.word	0x000053e0


	//   ....[13]....
        /*0348*/ 	.word	0x00005400


	//   ....[14]....
        /*034c*/ 	.word	0x00005430


	//   ....[15]....
        /*0350*/ 	.word	0x00006760


	//   ....[16]....
        /*0354*/ 	.word	0x00006790


	//   ....[17]....
        /*0358*/ 	.word	0x00006840


	//   ....[18]....
        /*035c*/ 	.word	0x00006850


	//   ....[19]....
        /*0360*/ 	.word	0x00007cf0


	//   ....[20]....
        /*0364*/ 	.word	0x00007d20


	//   ....[21]....
        /*0368*/ 	.word	0x00007d80


	//   ....[22]....
        /*036c*/ 	.word	0x00007db0


	//   ....[23]....
        /*0370*/ 	.word	0x00008540


	//   ....[24]....
        /*0374*/ 	.word	0x00008580


	//   ....[25]....
        /*0378*/ 	.word	0x00008690


	//   ....[26]....
        /*037c*/ 	.word	0x000086b0


	//   ....[27]....
        /*0380*/ 	.word	0x000087a0


	//   ....[28]....
        /*0384*/ 	.word	0x000087c0


	//   ....[29]....
        /*0388*/ 	.word	0x000088d0


	//   ....[30]....
        /*038c*/ 	.word	0x00008900


	//   ....[31]....
        /*0390*/ 	.word	0x00009a70


	//   ....[32]....
        /*0394*/ 	.word	0x00009a90


	//   ....[33]....
        /*0398*/ 	.word	0x00009aa0


	//   ....[34]....
        /*039c*/ 	.word	0x00009af0


	//   ....[35]....
        /*03a0*/ 	.word	0x00009b40


	//   ....[36]....
        /*03a4*/ 	.word	0x00009b90


	//   ....[37]....
        /*03a8*/ 	.word	0x00009c30


	//   ....[38]....
        /*03ac*/ 	.word	0x00009c50


	//   ....[39]....
        /*03b0*/ 	.word	0x00009ce0


	//   ....[40]....
        /*03b4*/ 	.word	0x00009d00


	//   ....[41]....
        /*03b8*/ 	.word	0x00009d90


	//   ....[42]....
        /*03bc*/ 	.word	0x00009db0


	//   ....[43]....
        /*03c0*/ 	.word	0x0000a3a0


	//   ....[44]....
        /*03c4*/ 	.word	0x0000a3c0


	//   ....[45]....
        /*03c8*/ 	.word	0x0000a3f0


	//   ....[46]....
        /*03cc*/ 	.word	0x0000a430


	//   ....[47]....
        /*03d0*/ 	.word	0x0000a4b0


	//   ....[48]....
        /*03d4*/ 	.word	0x0000a4e0


	//   ....[49]....
        /*03d8*/ 	.word	0x0000a560


	//   ....[50]....
        /*03dc*/ 	.word	0x0000a580


	//   ....[51]....
        /*03e0*/ 	.word	0x0000a610


	//   ....[52]....
        /*03e4*/ 	.word	0x0000a630


	//   ....[53]....
        /*03e8*/ 	.word	0x0000a6c0


	//   ....[54]....
        /*03ec*/ 	.word	0x0000a6f0


	//   ....[55]....
        /*03f0*/ 	.word	0x0000a770


	//   ....[56]....
        /*03f4*/ 	.word	0x0000a790


	//   ....[57]....
        /*03f8*/ 	.word	0x0000a820


	//   ....[58]....
        /*03fc*/ 	.word	0x0000a840


	//   ....[59]....
        /*0400*/ 	.word	0x0000ae90


	//   ....[60]....
        /*0404*/ 	.word	0x0000aec0


	//   ....[61]....
        /*0408*/ 	.word	0x0000aed0


	//   ....[62]....
        /*040c*/ 	.word	0x0000aef0


	//   ....[63]....
        /*0410*/ 	.word	0x0000af40


	//   ....[64]....
        /*0414*/ 	.word	0x0000af60


	//   ....[65]....
        /*0418*/ 	.word	0x0000afc0


	//   ....[66]....
        /*041c*/ 	.word	0x0000afe0


	//   ....[67]....
        /*0420*/ 	.word	0x0000b030


	//   ....[68]....
        /*0424*/ 	.word	0x0000b050


	//   ....[69]....
        /*0428*/ 	.word	0x0000b0a0


	//   ....[70]....
        /*042c*/ 	.word	0x0000b0c0


	//   ....[71]....
        /*0430*/ 	.word	0x0000b360


	//   ....[72]....
        /*0434*/ 	.word	0x0000b380


	//   ....[73]....
        /*0438*/ 	.word	0x0000b3a0


	//   ....[74]....
        /*043c*/ 	.word	0x0000b420


	//   ....[75]....
        /*0440*/ 	.word	0x0000b440


	//   ....[76]....
        /*0444*/ 	.word	0x0000b4c0


	//   ....[77]....
        /*0448*/ 	.word	0x0000b4e0


	//   ....[78]....
        /*044c*/ 	.word	0x0000b560


	//   ....[79]....
        /*0450*/ 	.word	0x0000b580


	//   ....[80]....
        /*0454*/ 	.word	0x0000b600


	//   ....[81]....
        /*0458*/ 	.word	0x0000b620


	//   ....[82]....
        /*045c*/ 	.word	0x0000b630


	//   ....[83]....
        /*0460*/ 	.word	0x0000bae0


	//   ....[84]....
        /*0464*/ 	.word	0x0000bb00


	//   ....[85]....
        /*0468*/ 	.word	0x0000bb20


	//   ....[86]....
        /*046c*/ 	.word	0x0000bb60


	//   ....[87]....
        /*0470*/ 	.word	0x0000bbd0


	//   ....[88]....
        /*0474*/ 	.word	0x0000bc00


	//   ....[89]....
        /*0478*/ 	.word	0x0000bc70


	//   ....[90]....
        /*047c*/ 	.word	0x0000bca0


	//   ....[91]....
        /*0480*/ 	.word	0x0000bd10


	//   ....[92]....
        /*0484*/ 	.word	0x0000bd40


	//   ....[93]....
        /*0488*/ 	.word	0x0000bdb0


	//   ....[94]....
        /*048c*/ 	.word	0x0000bde0


	//   ....[95]....
        /*0490*/ 	.word	0x0000c160


	//   ....[96]....
        /*0494*/ 	.word	0x0000c660


	//   ....[97]....
        /*0498*/ 	.word	0x0000c750


	//   ....[98]....
        /*049c*/ 	.word	0x0000c7f0


	//   ....[99]....
        /*04a0*/ 	.word	0x0000c880


	//   ....[100]....
        /*04a4*/ 	.word	0x0000c940


	//   ....[101]....
        /*04a8*/ 	.word	0x0000c9c0


	//   ....[102]....
        /*04ac*/ 	.word	0x0000caa0


	//   ....[103]....
        /*04b0*/ 	.word	0x0000cb30


	//   ....[104]....
        /*04b4*/ 	.word	0x0000cc00


	//   ....[105]....
        /*04b8*/ 	.word	0x0000cc90


	//   ....[106]....
        /*04bc*/ 	.word	0x0000cd60


	//   ....[107]....
        /*04c0*/ 	.word	0x0000cde0


	//   ....[108]....
        /*04c4*/ 	.word	0x0000ceb0


	//   ....[109]....
        /*04c8*/ 	.word	0x0000cf40


	//   ....[110]....
        /*04cc*/ 	.word	0x0000cfb0


	//   ....[111]....
        /*04d0*/ 	.word	0x0000d030


	//   ....[112]....
        /*04d4*/ 	.word	0x0000d0f0


	//   ....[113]....
        /*04d8*/ 	.word	0x0000d160


	//   ....[114]....
        /*04dc*/ 	.word	0x0000d250


	//   ....[115]....
        /*04e0*/ 	.word	0x0000d2e0


	//   ....[116]....
        /*04e4*/ 	.word	0x0000d3b0


	//   ....[117]....
        /*04e8*/ 	.word	0x0000d430


	//   ....[118]....
        /*04ec*/ 	.word	0x0000d510


	//   ....[119]....
        /*04f0*/ 	.word	0x0000d580


	//   ....[120]....
        /*04f4*/ 	.word	0x0000d670


	//   ....[121]....
        /*04f8*/ 	.word	0x0000d700


	//   ....[122]....
        /*04fc*/ 	.word	0x0000d7d0


	//   ....[123]....
        /*0500*/ 	.word	0x0000d850


	//   ....[124]....
        /*0504*/ 	.word	0x0000d910


	//   ....[125]....
        /*0508*/ 	.word	0x0000da50


	//   ....[126]....
        /*050c*/ 	.word	0x0000db00


	//   ....[127]....
        /*0510*/ 	.word	0x0000db60


	//   ....[128]....
        /*0514*/ 	.word	0x0000dc20


	//   ....[129]....
        /*0518*/ 	.word	0x0000dc80


	//   ....[130]....
        /*051c*/ 	.word	0x0000dd40


	//   ....[131]....
        /*0520*/ 	.word	0x0000dda0


	//   ....[132]....
        /*0524*/ 	.word	0x0000de60


	//   ....[133]....
        /*0528*/ 	.word	0x0000dec0


	//   ....[134]....
        /*052c*/ 	.word	0x0000df80


	//   ....[135]....
        /*0530*/ 	.word	0x0000dfe0


	//   ....[136]....
        /*0534*/ 	.word	0x0000e0a0


	//   ....[137]....
        /*0538*/ 	.word	0x0000e180


	//   ....[138]....
        /*053c*/ 	.word	0x0000e220


	//   ....[139]....
        /*0540*/ 	.word	0x0000e280


	//   ....[140]....
        /*0544*/ 	.word	0x0000e370


	//   ....[141]....
        /*0548*/ 	.word	0x0000e3d0


	//   ....[142]....
        /*054c*/ 	.word	0x0000e4c0


	//   ....[143]....
        /*0550*/ 	.word	0x0000e520


	//   ....[144]....
        /*0554*/ 	.word	0x0000e610


	//   ....[145]....
        /*0558*/ 	.word	0x0000e670


	//   ....[146]....
        /*055c*/ 	.word	0x0000e760


	//   ....[147]....
        /*0560*/ 	.word	0x0000e7c0


	//   ....[148]....
        /*0564*/ 	.word	0x0000e880


	//   ....[149]....
        /*0568*/ 	.word	0x0000e9c0


	//   ....[150]....
        /*056c*/ 	.word	0x0000ea60


	//   ....[151]....
        /*0570*/ 	.word	0x0000eac0


	//   ....[152]....
        /*0574*/ 	.word	0x0000eb90


	//   ....[153]....
        /*0578*/ 	.word	0x0000ec50


	//   ....[154]....
        /*057c*/ 	.word	0x0000ed10


	//   ....[155]....
        /*0580*/ 	.word	0x0000edd0


	//   ....[156]....
        /*0584*/ 	.word	0x0000ee90


	//   ....[157]....
        /*0588*/ 	.word	0x0000ef50


	//   ....[158]....
        /*058c*/ 	.word	0x0000f010


	//   ....[159]....
        /*0590*/ 	.word	0x0000f0d0


	//   ....[160]....
        /*0594*/ 	.word	0x0000f190


	//   ....[161]....
        /*0598*/ 	.word	0x0000f300


	//----- nvinfo : EIATTR_REG_RECONFIG
	.align		4
.L_87:
        /*059c*/ 	.byte	0x01, 0x54
	.zero		2


	//----- nvinfo : EIATTR_SYSCALL_OFFSETS
	.align		4
        /*05a0*/ 	.byte	0x04, 0x46
        /*05a2*/ 	.short	(.L_89 - .L_88)


	//   ....[0]....
.L_88:
        /*05a4*/ 	.word	0x000010d0


	//   ....[1]....
        /*05a8*/ 	.word	0x00009220


	//   ....[2]....
        /*05ac*/ 	.word	0x00009360


	//   ....[3]....
        /*05b0*/ 	.word	0x00009450


	//   ....[4]....
        /*05b4*/ 	.word	0x0000a0b0


	//----- nvinfo : EIATTR_MBARRIER_INSTR_OFFSETS
	.align		4
.L_89:
        /*05b8*/ 	.byte	0x04, 0x39
        /*05ba*/ 	.short	(.L_91 - .L_90)


	//   ....[0]....
.L_90:
        /*05bc*/ 	.word	0x00000180
        /*05c0*/ 	.word	0x000000ff
        /*05c4*/ 	.word	0x00030800
        /*05c8*/ 	.short	0x0100
        /*05ca*/ 	.byte	0x08
	.zero		1


	//   ....[1]....
        /*05cc*/ 	.word	0x00000190
        /*05d0*/ 	.word	0x000000ff
        /*05d4*/ 	.word	0x00030820
        /*05d8*/ 	.short	0x0100
        /*05da*/ 	.byte	0x08
	.zero		1


	//   ....[2]....
        /*05dc*/ 	.word	0x00000280
        /*05e0*/ 	.word	0x000000ff
        /*05e4*/ 	.word	0x00030830
        /*05e8*/ 	.short	0x0100
        /*05ea*/ 	.byte	0x08
	.zero		1


	//   ....[3]....
        /*05ec*/ 	.word	0x00000290
        /*05f0*/ 	.word	0x000000ff
        /*05f4*/ 	.word	0x00030840
        /*05f8*/ 	.short	0x0100
        /*05fa*/ 	.byte	0x08
	.zero		1


	//   ....[4]....
        /*05fc*/ 	.word	0x000002a0
        /*0600*/ 	.word	0x000000ff
        /*0604*/ 	.word	0x00030838
        /*0608*/ 	.short	0x0100
        /*060a*/ 	.byte	0x08
	.zero		1


	//   ....[5]....
        /*060c*/ 	.word	0x000002b0
        /*0610*/ 	.word	0x000000ff
        /*0614*/ 	.word	0x00030848
        /*0618*/ 	.short	0x0100
        /*061a*/ 	.byte	0x08
	.zero		1


	//   ....[6]....
        /*061c*/ 	.word	0x000003e0
        /*0620*/ 	.word	0x000000ff
        /*0624*/ 	.word	0x00030850
        /*0628*/ 	.short	0x0100
        /*062a*/ 	.byte	0x08
	.zero		1


	//   ....[7]....
        /*062c*/ 	.word	0x000003f0
        /*0630*/ 	.word	0x000000ff
        /*0634*/ 	.word	0x00030860
        /*0638*/ 	.short	0x0100
        /*063a*/ 	.byte	0x08
	.zero		1


	//   ....[8]....
        /*063c*/ 	.word	0x00000400
        /*0640*/ 	.word	0x000000ff
        /*0644*/ 	.word	0x00030858
        /*0648*/ 	.short	0x0100
        /*064a*/ 	.byte	0x08
	.zero		1


	//   ....[9]....
        /*064c*/ 	.word	0x00000410
        /*0650*/ 	.word	0x000000ff
        /*0654*/ 	.word	0x00030868
        /*0658*/ 	.short	0x0100
        /*065a*/ 	.byte	0x08
	.zero		1


	//   ....[10]....
        /*065c*/ 	.word	0x00000500
        /*0660*/ 	.word	0x000000ff
        /*0664*/ 	.word	0x00030870
        /*0668*/ 	.short	0x0100
        /*066a*/ 	.byte	0x06
	.zero		1


	//   ....[11]....
        /*066c*/ 	.word	0x00000510
        /*0670*/ 	.word	0x000000ff
        /*0674*/ 	.word	0x00030880
        /*0678*/ 	.short	0x0100
        /*067a*/ 	.byte	0x06
	.zero		1


	//   ....[12]....
        /*067c*/ 	.word	0x00000520
        /*0680*/ 	.word	0x000000ff
        /*0684*/ 	.word	0x00030878
        /*0688*/ 	.short	0x0100
        /*068a*/ 	.byte	0x06
	.zero		1


	//   ....[13]....
        /*068c*/ 	.word	0x00000530
        /*0690*/ 	.word	0x000000ff
        /*0694*/ 	.word	0x00030888
        /*0698*/ 	.short	0x0100
        /*069a*/ 	.byte	0x06
	.zero		1


	//   ....[14]....
        /*069c*/ 	.word	0x00000660
        /*06a0*/ 	.word	0x000000ff
        /*06a4*/ 	.word	0x00030890
        /*06a8*/ 	.short	0x0100
        /*06aa*/ 	.byte	0x08
	.zero		1


	//   ....[15]....
        /*06ac*/ 	.word	0x00000670
        /*06b0*/ 	.word	0x000000ff
        /*06b4*/ 	.word	0x000308a0
        /*06b8*/ 	.short	0x0100
        /*06ba*/ 	.byte	0x08
	.zero		1


	//   ....[16]....
        /*06bc*/ 	.word	0x00000680
        /*06c0*/ 	.word	0x000000ff
        /*06c4*/ 	.word	0x00030898
        /*06c8*/ 	.short	0x0100
        /*06ca*/ 	.byte	0x08
	.zero		1


	//   ....[17]....
        /*06cc*/ 	.word	0x00000690
        /*06d0*/ 	.word	0x000000ff
        /*06d4*/ 	.word	0x000308a8
        /*06d8*/ 	.short	0x0100
        /*06da*/ 	.byte	0x08
	.zero		1


	//   ....[18]....
        /*06dc*/ 	.word	0x000007d0
        /*06e0*/ 	.word	0x000000ff
        /*06e4*/ 	.word	0x000308b0
        /*06e8*/ 	.short	0x0100
        /*06ea*/ 	.byte	0x08
	.zero		1


	//   ....[19]....
        /*06ec*/ 	.word	0x000007e0
        /*06f0*/ 	.word	0x000000ff
        /*06f4*/ 	.word	0x000308c0
        /*06f8*/ 	.short	0x0100
        /*06fa*/ 	.byte	0x08
	.zero		1


	//   ....[20]....
        /*06fc*/ 	.word	0x000007f0
        /*0700*/ 	.word	0x000000ff
        /*0704*/ 	.word	0x000308b8
        /*0708*/ 	.short	0x0100
        /*070a*/ 	.byte	0x08
	.zero		1


	//   ....[21]....
        /*070c*/ 	.word	0x00000800
        /*0710*/ 	.word	0x000000ff
        /*0714*/ 	.word	0x000308c8
        /*0718*/ 	.short	0x0100
        /*071a*/ 	.byte	0x08
	.zero		1


	//   ....[22]....
        /*071c*/ 	.word	0x00001150
        /*0720*/ 	.word	0x000000ff
        /*0724*/ 	.word	0x00030800
        /*0728*/ 	.short	0x010a
        /*072a*/ 	.byte	0x28
	.zero		1


	//   ....[23]....
        /*072c*/ 	.word	0x000011d0
        /*0730*/ 	.word	0x00000000
        /*0734*/ 	.word	0x00030830
        /*0738*/ 	.short	0x010a
        /*073a*/ 	.byte	0x3f
	.zero		1


	//   ....[24]....
        /*073c*/ 	.word	0x00001220
        /*0740*/ 	.word	0x00000000
        /*0744*/ 	.word	0x00030830
        /*0748*/ 	.short	0x010a
        /*074a*/ 	.byte	0x3f
	.zero		1


	//   ....[25]....
        /*074c*/ 	.word	0x00001f50
        /*0750*/ 	.word	0x000000ff
        /*0754*/ 	.word	0x00000000
        /*0758*/ 	.short	0x0101
        /*075a*/ 	.byte	0x04
	.zero		1


	//   ....[26]....
        /*075c*/ 	.word	0x00003c90
        /*0760*/ 	.word	0x000000ff
        /*0764*/ 	.word	0x00030830
        /*0768*/ 	.short	0x010a
        /*076a*/ 	.byte	0x09
	.zero		1


	//   ....[27]....
        /*076c*/ 	.word	0x00003cd0
        /*0770*/ 	.word	0x000000ff
        /*0774*/ 	.word	0x00030830
        /*0778*/ 	.short	0x010a
        /*077a*/ 	.byte	0x09
	.zero		1


	//   ....[28]....
        /*077c*/ 	.word	0x000047f0
        /*0780*/ 	.word	0x000000ff
        /*0784*/ 	.word	0x00030850
        /*0788*/ 	.short	0x010a
        /*078a*/ 	.byte	0x0a
	.zero		1


	//   ....[29]....
        /*078c*/ 	.word	0x00004830
        /*0790*/ 	.word	0x000000ff
        /*0794*/ 	.word	0x00030850
        /*0798*/ 	.short	0x010a
        /*079a*/ 	.byte	0x0a
	.zero		1


	//   ....[30]....
        /*079c*/ 	.word	0x00004ec0
        /*07a0*/ 	.word	0x000000ff
        /*07a4*/ 	.word	0x00000000
        /*07a8*/ 	.short	0x0101
        /*07aa*/ 	.byte	0x09
	.zero		1


	//   ....[31]....
        /*07ac*/ 	.word	0x00005ec0
        /*07b0*/ 	.word	0x000000ff
        /*07b4*/ 	.word	0x00000000
        /*07b8*/ 	.short	0x0101
        /*07ba*/ 	.byte	0x0a
	.zero		1


	//   ....[32]....
        /*07bc*/ 	.word	0x000066b0
        /*07c0*/ 	.word	0x000000ff
        /*07c4*/ 	.word	0x00030850
        /*07c8*/ 	.short	0x010a
        /*07ca*/ 	.byte	0x0a
	.zero		1


	//   ....[33]....
        /*07cc*/ 	.word	0x000066f0
        /*07d0*/ 	.word	0x000000ff
        /*07d4*/ 	.word	0x00030850
        /*07d8*/ 	.short	0x010a
        /*07da*/ 	.byte	0x0a
	.zero		1


	//   ....[34]....
        /*07dc*/ 	.word	0x000074f0
        /*07e0*/ 	.word	0x000000ff
        /*07e4*/ 	.word	0x00000000
        /*07e8*/ 	.short	0x0101
        /*07ea*/ 	.byte	0x05
	.zero		1


	//   ....[35]....
        /*07ec*/ 	.word	0x00008570
        /*07f0*/ 	.word	0x000000ff
        /*07f4*/ 	.word	0x00000000
        /*07f8*/ 	.short	0x0101
        /*07fa*/ 	.byte	0x04
	.zero		1


	//   ....[36]....
        /*07fc*/ 	.word	0x000098c0
        /*0800*/ 	.word	0x00000000
        /*0804*/ 	.word	0x00030840
        /*0808*/ 	.short	0x010a
        /*080a*/ 	.byte	0x3f
	.zero		1


	//   ....[37]....
        /*080c*/ 	.word	0x00009ea0
        /*0810*/ 	.word	0x00000000
        /*0814*/ 	.word	0x00030830
        /*0818*/ 	.short	0x0107
        /*081a*/ 	.byte	0x3f
	.zero		1


	//   ....[38]....
        /*081c*/ 	.word	0x00009f50
        /*0820*/ 	.word	0x00000000
        /*0824*/ 	.word	0x00030830
        /*0828*/ 	.short	0x0101
        /*082a*/ 	.byte	0x3f
	.zero		1


	//   ....[39]....
        /*082c*/ 	.word	0x0000a930
        /*0830*/ 	.word	0x000000ff
        /*0834*/ 	.word	0x00030800
        /*0838*/ 	.short	0x0107
        /*083a*/ 	.byte	0x27
	.zero		1


	//   ....[40]....
        /*083c*/ 	.word	0x0000a990
        /*0840*/ 	.word	0x000000ff
        /*0844*/ 	.word	0x00030800
        /*0848*/ 	.short	0x0101
        /*084a*/ 	.byte	0x27
	.zero		1


	//   ....[41]....
        /*084c*/ 	.word	0x0000a9b0
        /*0850*/ 	.word	0x000000ff
        /*0854*/ 	.word	0x00030820
        /*0858*/ 	.short	0x010a
        /*085a*/ 	.byte	0x27
	.zero		1


	//   ....[42]....
        /*085c*/ 	.word	0x0000acc0
        /*0860*/ 	.word	0x00000006
        /*0864*/ 	.word	0x00030840
        /*0868*/ 	.short	0x010a
        /*086a*/ 	.byte	0x3f
	.zero		1


	//   ....[43]....
        /*086c*/ 	.word	0x0000b190
        /*0870*/ 	.word	0x00000006
        /*0874*/ 	.word	0x00030830
        /*0878*/ 	.short	0x0107
        /*087a*/ 	.byte	0x3f
	.zero		1


	//   ....[44]....
        /*087c*/ 	.word	0x0000b240
        /*0880*/ 	.word	0x00000006
        /*0884*/ 	.word	0x00030830
        /*0888*/ 	.short	0x0101
        /*088a*/ 	.byte	0x3f
	.zero		1


	//   ....[45]....
        /*088c*/ 	.word	0x0000b2c0
        /*0890*/ 	.word	0x00000006
        /*0894*/ 	.word	0x00030860
        /*0898*/ 	.short	0x010a
        /*089a*/ 	.byte	0x3f
	.zero		1


	//   ....[46]....
        /*089c*/ 	.word	0x0000b830
        /*08a0*/ 	.word	0x00000006
        /*08a4*/ 	.word	0x00030850
        /*08a8*/ 	.short	0x0107
        /*08aa*/ 	.byte	0x3f
	.zero		1


	//   ....[47]....
        /*08ac*/ 	.word	0x0000b950
        /*08b0*/ 	.word	0x00000006
        /*08b4*/ 	.word	0x00030850
        /*08b8*/ 	.short	0x0101
        /*08ba*/ 	.byte	0x3f
	.zero		1


	//   ....[48]....
        /*08bc*/ 	.word	0x0000ba40
        /*08c0*/ 	.word	0x00000004
        /*08c4*/ 	.word	0x00030860
        /*08c8*/ 	.short	0x010a
        /*08ca*/ 	.byte	0x3f
	.zero		1


	//   ....[49]....
        /*08cc*/ 	.word	0x0000bf00
        /*08d0*/ 	.word	0x00000004
        /*08d4*/ 	.word	0x00030850
        /*08d8*/ 	.short	0x0107
        /*08da*/ 	.byte	0x3f
	.zero		1


	//   ....[50]....
        /*08dc*/ 	.word	0x0000bff0
        /*08e0*/ 	.word	0x00000004
        /*08e4*/ 	.word	0x00030850
        /*08e8*/ 	.short	0x0101
        /*08ea*/ 	.byte	0x3f
	.zero		1


	//   ....[51]....
        /*08ec*/ 	.word	0x0000c0e0
        /*08f0*/ 	.word	0x00000005
        /*08f4*/ 	.word	0x00030820
        /*08f8*/ 	.short	0x010a
        /*08fa*/ 	.byte	0x3f
	.zero		1


	//   ....[52]....
        /*08fc*/ 	.word	0x0000c280
        /*0900*/ 	.word	0x00000003
        /*0904*/ 	.word	0x00030840
        /*0908*/ 	.short	0x010a
        /*090a*/ 	.byte	0x3f
	.zero		1


	//   ....[53]....
        /*090c*/ 	.word	0x0000c320
        /*0910*/ 	.word	0x00000005
        /*0914*/ 	.word	0x00030840
        /*0918*/ 	.short	0x010a
        /*091a*/ 	.byte	0x3f
	.zero		1


	//   ....[54]....
        /*091c*/ 	.word	0x0000c360
        /*0920*/ 	.word	0x00000003
        /*0924*/ 	.word	0x00030860
        /*0928*/ 	.short	0x010a
        /*092a*/ 	.byte	0x3f
	.zero		1


	//   ....[55]....
        /*092c*/ 	.word	0x0000c3a0
        /*0930*/ 	.word	0x00000005
        /*0934*/ 	.word	0x00030860
        /*0938*/ 	.short	0x010a
        /*093a*/ 	.byte	0x3f
	.zero		1


	//   ....[56]....
        /*093c*/ 	.word	0x0000c410
        /*0940*/ 	.word	0x00000003
        /*0944*/ 	.word	0x00030800
        /*0948*/ 	.short	0x010a
        /*094a*/ 	.byte	0x3f
	.zero		1


	//   ....[57]....
        /*094c*/ 	.word	0x0000c460
        /*0950*/ 	.word	0x00000000
        /*0954*/ 	.word	0x00030830
        /*0958*/ 	.short	0x010a
        /*095a*/ 	.byte	0x3f
	.zero		1


	//   ....[58]....
        /*095c*/ 	.word	0x0000c4c0
        /*0960*/ 	.word	0x00000004
        /*0964*/ 	.word	0x00030830
        /*0968*/ 	.short	0x010a
        /*096a*/ 	.byte	0x3f
	.zero		1


	//   ....[59]....
        /*096c*/ 	.word	0x0000c520
        /*0970*/ 	.word	0x00000003
        /*0974*/ 	.word	0x00030850
        /*0978*/ 	.short	0x010a
        /*097a*/ 	.byte	0x3f
	.zero		1


	//   ....[60]....
        /*097c*/ 	.word	0x0000c580
        /*0980*/ 	.word	0x00000007
        /*0984*/ 	.word	0x00030850
        /*0988*/ 	.short	0x010a
        /*098a*/ 	.byte	0x3f
	.zero		1


	//   ....[61]....
        /*098c*/ 	.word	0x0000c6a0
        /*0990*/ 	.word	0x00000000
        /*0994*/ 	.word	0x00030840
        /*0998*/ 	.short	0x010a
        /*099a*/ 	.byte	0x3f
	.zero		1


	//   ....[62]....
        /*099c*/ 	.word	0x0000d950
        /*09a0*/ 	.word	0x00000003
        /*09a4*/ 	.word	0x00030820
        /*09a8*/ 	.short	0x010a
        /*09aa*/ 	.byte	0x3f
	.zero		1


	//   ....[63]....
        /*09ac*/ 	.word	0x0000d9a0
        /*09b0*/ 	.word	0x00000006
        /*09b4*/ 	.word	0x00030840
        /*09b8*/ 	.short	0x010a
        /*09ba*/ 	.byte	0x3f
	.zero		1


	//   ....[64]....
        /*09bc*/ 	.word	0x0000e0d0
        /*09c0*/ 	.word	0x00000006
        /*09c4*/ 	.word	0x00030860
        /*09c8*/ 	.short	0x010a
        /*09ca*/ 	.byte	0x3f
	.zero		1


	//   ....[65]....
        /*09cc*/ 	.word	0x0000e910
        /*09d0*/ 	.word	0x00000004
        /*09d4*/ 	.word	0x00030860
        /*09d8*/ 	.short	0x010a
        /*09da*/ 	.byte	0x3f
	.zero		1


	//   ....[66]....
        /*09dc*/ 	.word	0x0000f220
        /*09e0*/ 	.word	0x00000005
        /*09e4*/ 	.word	0x00030820
        /*09e8*/ 	.short	0x010a
        /*09ea*/ 	.byte	0x3f
	.zero		1


	//   ....[67]....
        /*09ec*/ 	.word	0x0000f3c0
        /*09f0*/ 	.word	0x00000003
        /*09f4*/ 	.word	0x00030840
        /*09f8*/ 	.short	0x010a
        /*09fa*/ 	.byte	0x3f
	.zero		1


	//   ....[68]....
        /*09fc*/ 	.word	0x0000f410
        /*0a00*/ 	.word	0x00000005
        /*0a04*/ 	.word	0x00030840
        /*0a08*/ 	.short	0x010a
        /*0a0a*/ 	.byte	0x3f
	.zero		1


	//   ....[69]....
        /*0a0c*/ 	.word	0x0000f460
        /*0a10*/ 	.word	0x00000003
        /*0a14*/ 	.word	0x00030860
        /*0a18*/ 	.short	0x010a
        /*0a1a*/ 	.byte	0x3f
	.zero		1


	//----- nvinfo : EIATTR_NUM_MBARRIERS
	.align		4
.L_91:
        /*0a1c*/ 	.byte	0x03, 0x38
        /*0a1e*/ 	.short	0x0016


	//----- nvinfo : EIATTR_EXIT_INSTR_OFFSETS
	.align		4
        /*0a20*/ 	.byte	0x04, 0x1c
        /*0a22*/ 	.short	(.L_93 - .L_92)


	//   ....[0]....
.L_92:
        /*0a24*/ 	.word	0x00000940


	//   ....[1]....
        /*0a28*/ 	.word	0x00008a50


	//   ....[2]....
        /*0a2c*/ 	.word	0x0000c3f0


	//----- nvinfo : EIATTR_MAX_THREADS
	.align		4
.L_93:
        /*0a30*/ 	.byte	0x04, 0x05
        /*0a32*/ 	.short	(.L_95 - .L_94)
.L_94:
        /*0a34*/ 	.word	0x00000180
        /*0a38*/ 	.word	0x00000001
        /*0a3c*/ 	.word	0x00000001


	//----- nvinfo : EIATTR_CRS_STACK_SIZE
	.align		4
.L_95:
        /*0a40*/ 	.byte	0x04, 0x1e
        /*0a42*/ 	.short	(.L_97 - .L_96)
.L_96:
        /*0a44*/ 	.word	0x00000000


	//----- nvinfo : EIATTR_CBANK_PARAM_SIZE
	.align		4
.L_97:
        /*0a48*/ 	.byte	0x03, 0x19
        /*0a4a*/ 	.short	0x0a70


	//----- nvinfo : EIATTR_PARAM_CBANK
	.align		4
        /*0a4c*/ 	.byte	0x04, 0x0a
        /*0a4e*/ 	.short	(.L_99 - .L_98)
	.align		4
.L_98:
        /*0a50*/ 	.word	index@(.nv.constant0._ZN7cutlass13device_kernelIN5flash11enable_sm90INS1_16FlashAttnFwdSm90INS1_25CollectiveMainloopFwdSm90ILi2EN4cute5tupleIJNS5_1CILi1EEES8_S8_EEENS6_IJNS7_ILi128EEENS7_ILi96EEENS7_ILi192EEEEEELi192ENS_10bfloat16_tEfNS_4arch4Sm90ELb0ELb0ELb1ELb0ELb1ELb0ELb0ELb1ELb1ELb1ELb0ELb0EEENS1_21CollectiveEpilogueFwdINS6_IJSA_SC_SB_EEES9_SE_SG_Li256ELb0ELb1ELb0ELb0EEENS1_29StaticPersistentTileSchedulerILb0EEEEEEEEEvNT_6ParamsE)
        /*0a54*/ 	.short	0x0210
        /*0a56*/ 	.short	0x0a70


	//----- nvinfo : EIATTR_SW_WAR
	.align		4
.L_99:
        /*0a58*/ 	.byte	0x04, 0x36
        /*0a5a*/ 	.short	(.L_101 - .L_100)
.L_100:
        /*0a5c*/ 	.word	0x00000008
.L_101:


//--------------------- .nv.info._ZN7cutlass13device_kernelIN5flash11enable_sm90INS1_16FlashAttnFwdSm90INS1_25CollectiveMainloopFwdSm90ILi2EN4cute5tupleIJNS5_1CILi1EEES8_S8_EEENS6_IJNS7_ILi128EEENS7_ILi96EEENS7_ILi192EEEEEELi192ENS_10bfloat16_tEfNS_4arch4Sm90ELb0ELb0ELb1ELb1ELb1ELb0ELb0ELb1ELb1ELb1ELb0ELb0EEENS1_21CollectiveEpilogueFwdINS6_IJSA_SC_SB_EEES9_SE_SG_Li256ELb1ELb1ELb0ELb0EEENS1_36VarlenDynamicPersistentTileSchedulerILi128ELi96ELi256ELi128ELb0ELb1ELb1ELb0ELb1ELb1EEEEEEEEEvNT_6ParamsE --------------------------
	.section	.nv.info._ZN7cutlass13device_kernelIN5flash11enable_sm90INS1_16FlashAttnFwdSm90INS1_25CollectiveMainloopFwdSm90ILi2EN4cute5tupleIJNS5_1CILi1EEES8_S8_EEENS6_IJNS7_ILi128EEENS7_ILi96EEENS7_ILi192EEEEEELi192ENS_10bfloat16_tEfNS_4arch4Sm90ELb0ELb0ELb1ELb1ELb1ELb0ELb0ELb1ELb1ELb1ELb0ELb0EEENS1_21CollectiveEpilogueFwdINS6_IJSA_SC_SB_EEES9_SE_SG_Li256ELb1ELb1ELb0ELb0EEENS1_36VarlenDynamicPersistentTileSchedulerILi128ELi96ELi256ELi128ELb0ELb1ELb1ELb0ELb1ELb1EEEEEEEEEvNT_6ParamsE,"",@"SHT_CUDA_INFO"
	.sectionflags	@""
	.align	4


	//----- nvinfo : EIATTR_CUDA_API_VERSION
	.align		4
        /*0000*/ 	.byte	0x04, 0x37
        /*0002*/ 	.short	(.L_103 - .L_102)
.L_102:
        /*0004*/ 	.word	0x00000082


	//----- nvinfo : EIATTR_KPARAM_INFO
	.align		4
.L_103:
        /*0008*/ 	.byte	0x04, 0x17
        /*000a*/ 	.short	(.L_105 - .L_104)
.L_104:
        /*000c*/ 	.word	0x00000000
        /*0010*/ 	.short	0x0000
        /*0012*/ 	.short	0x0070
        /*0014*/ 	.byte	0x00, 0xf0, 0x01, 0x2a


	//----- nvinfo : EIATTR_SPARSE_MMA_MASK
	.align		4
.L_105:
        /*0018*/ 	.byte	0x03, 0x50
        /*001a*/ 	.short	0x0000


	//----- nvinfo : EIATTR_MAXREG_COUNT
	.align		4
        /*001c*/ 	.byte	0x03, 0x1b
        /*001e*/ 	.short	0x00a8


	//----- nvinfo : EIATTR_NUM_BARRIERS
	.align		4
        /*0020*/ 	.byte	0x02, 0x4c
        /*0022*/ 	.byte	0x09
	.zero		1


	//----- nvinfo : EIATTR_EXTERNS
	.align		4
        /*0024*/ 	.byte	0x04, 0x0f
        /*0026*/ 	.short	(.L_107 - .L_106)


	//   ....[0]....
	.align		4
.L_106:
        /*0028*/ 	.word	index@(__assertfail)


	//----- nvinfo : EIATTR_ANNOTATIONS
	.align		4
.L_107:
        /*002c*/ 	.byte	0x04, 0x55
        /*002e*/ 	.short	(.L_109 - .L_108)


	//   ....[0]....
.L_108:
        /*0030*/ 	.word	0x00000001
        /*0034*/ 	.byte	0xa0, 0x08, 0x00, 0x00, 0x01, 0x00, 0x00, 0x00, 0xa0, 0x09, 0x00, 0x00, 0x01, 0x00, 0x00, 0x00
        /* <DEDUP_REMOVED lines=14> */
        /*0124*/ 	.byte	0x00, 0xf1, 0x00, 0x00, 0x01, 0x00, 0x00, 0x00, 0xa0, 0xf2, 0x00, 0x00


	//----- nvinfo : EIATTR_MERCURY_ISA_VERSION
	.align		4
.L_109:
        /*0130*/ 	.byte	0x03, 0x5f
        /*0132*/ 	.short	0x0101


	//----- nvinfo : EIATTR_UNUSED_LOAD_BYTE_OFFSET
	.align		4
        /*0134*/ 	.byte	0x04, 0x44
        /*0136*/ 	.short	(.L_111 - .L_110)


	//   ....[0]....
.L_110:
        /*0138*/ 	.word	0x00000950
        /*013c*/ 	.word	0x0000fff0


	//   ....[1]....
        /*0140*/ 	.word	0x00007890
        /*0144*/ 	.word	0x0000fff0


	//----- nvinfo : EIATTR_INT_WARP_WIDE_INSTR_OFFSETS
	.align		4
.L_111:
        /*0148*/ 	.byte	0x04, 0x31
        /*014a*/ 	.short	(.L_113 - .L_112)


	//   ....[0]....
.L_112:
        /*014c*/ 	.word	0x000000c0


	//   ....[1]....
        /*0150*/ 	.word	0x000000d0


	//   ....[2]....
        /*0154*/ 	.word	0x00000170


	//   ....[3]....
        /*0158*/ 	.word	0x0000b0a0


	//   ....[4]....
        /*015c*/ 	.word	0x0000b130


	//   ....[5]....
        /*0160*/ 	.word	0x0000dfb0


	//   ....[6]....
        /*0164*/ 	.word	0x0000e040


	//----- nvinfo : EIATTR_COOP_GROUP_MASK_REGIDS
	.align		4
.L_113:
        /*0168*/ 	.byte	0x04, 0x29
        /*016a*/ 	.short	(.L_115 - .L_114)


	//   ....[0]....
.L_114:
        /*016c*/ 	.word	0xffffffff


	//   ....[1]....
        /*0170*/ 	.word	0xffffffff


	//   ....[2]....
        /*0174*/ 	.word	0xffffffff


	//   ....[3]....
        /*0178*/ 	.word	0xffffffff


	//   ....[4]....
        /*017c*/ 	.word	0xffffffff


	//   ....[5]....
        /*0180*/ 	.word	0xffffffff


	//   ....[6]....
        /*0184*/ 	.word	0xffffffff


	//   ....[7]....
        /*0188*/ 	.word	0xffffffff


	//   ....[8]....
        /*018c*/ 	.word	0xffffffff


	//   ....[9]....
        /*0190*/ 	.word	0xffffffff


	//   ....[10]....
        /*0194*/ 	.word	0xffffffff


	//   ....[11]....
        /*0198*/ 	.word	0xffffffff


	//   ....[12]....
        /*019c*/ 	.word	0xffffffff


	//   ....[13]....
        /*01a0*/ 	.word	0xffffffff


	//   ....[14]....
        /*01a4*/ 	.word	0xffffffff


	//   ....[15]....
        /*01a8*/ 	.word	0xffffffff


	//   ....[16]....
        /*01ac*/ 	.word	0xffffffff


	//   ....[17]....
        /*01b0*/ 	.word	0xffffffff


	//   ....[18]....
        /*01b4*/ 	.word	0xffffffff


	//   ....[19]....
        /*01b8*/ 	.word	0xffffffff


	//   ....[20]....
        /*01bc*/ 	.word	0xffffffff


	//   ....[21]....
        /*01c0*/ 	.word	0xffffffff


	//   ....[22]....
        /*01c4*/ 	.word	0xffffffff


	//   ....[23]....
        /*01c8*/ 	.word	0xffffffff


	//   ....[24]....
        /*01cc*/ 	.word	0xffffffff


	//   ....[25]....
        /*01d0*/ 	.word	0xffffffff


	//   ....[26]....
        /*01d4*/ 	.word	0xffffffff


	//   ....[27]....
        /*01d8*/ 	.word	0xffffffff


	//   ....[28]....
        /*01dc*/ 	.word	0xffffffff


	//   ....[29]....
        /*01e0*/ 	.word	0xffffffff


	//   ....[30]....
        /*01e4*/ 	.word	0xffffffff


	//   ....[31]....
        /*01e8*/ 	.word	0xffffffff


	//   ....[32]....
        /*01ec*/ 	.word	0xffffffff


	//   ....[33]....
        /*01f0*/ 	.word	0xffffffff


	//   ....[34]....
        /*01f4*/ 	.word	0xffffffff


	//   ....[35]....
        /*01f8*/ 	.word	0xffffffff


	//   ....[36]....
        /*01fc*/ 	.word	0xffffffff


	//   ....[37]....
        /*0200*/ 	.word	0xffffffff


	//   ....[38]....
        /*0204*/ 	.word	0xffffffff


	//   ....[39]....
        /*0208*/ 	.word	0xffffffff


	//   ....[40]....
        /*020c*/ 	.word	0xffffffff


	//   ....[41]....
        /*0210*/ 	.word	0xffffffff


	//   ....[42]....
        /*0214*/ 	.word	0xffffffff


	//   ....[43]....
        /*0218*/ 	.word	0xffffffff


	//   ....[44]....
        /*021c*/ 	.word	0xffffffff


	//   ....[45]....
        /*0220*/ 	.word	0xffffffff


	//   ....[46]....
        /*0224*/ 	.word	0xffffffff


	//   ....[47]....
        /*0228*/ 	.word	0xffffffff


	//   ....[48]....
        /*022c*/ 	.word	0xffffffff


	//   ....[49]....
        /*0230*/ 	.word	0xffffffff


	//   ....[50]....
        /*0234*/ 	.word	0xffffffff


	//   ....[51]....
        /*0238*/ 	.word	0xffffffff


	//   ....[52]....
        /*023c*/ 	.word	0xffffffff


	//   ....[53]....
        /*0240*/ 	.word	0xffffffff


	//   ....[54]....
        /*0244*/ 	.word	0xffffffff


	//   ....[55]....
        /*0248*/ 	.word	0xffffffff


	//   ....[56]....
        /*024c*/ 	.word	0xffffffff


	//   ....[57]....
        /*0250*/ 	.word	0xffffffff


	//   ....[58]....
        /*0254*/ 	.word	0xffffffff


	//   ....[59]....
        /*0258*/ 	.word	0xffffffff


	//   ....[60]....
        /*025c*/ 	.word	0xffffffff


	//   ....[61]....
        /*0260*/ 	.word	0xffffffff


	//   ....[62]....
        /*0264*/ 	.word	0xffffffff


	//   ....[63]....
        /*0268*/ 	.word	0xffffffff


	//   ....[64]....
        /*026c*/ 	.word	0xffffffff


	//   ....[65]....
        /*0270*/ 	.word	0xffffffff


	//   ....[66]....
        /*0274*/ 	.word	0xffffffff


	//   ....[67]....
        /*0278*/ 	.word	0xffffffff


	//   ....[68]....
        /*027c*/ 	.word	0xffffffff


	//   ....[69]....
        /*0280*/ 	.word	0xffffffff


	//   ....[70]....
        /*0284*/ 	.word	0xffffffff


	//   ....[71]....
        /*0288*/ 	.word	0xffffffff


	//   ....[72]....
        /*028c*/ 	.word	0xffffffff


	//   ....[73]....
        /*0290*/ 	.word	0xffffffff


	//   ....[74]....
        /*0294*/ 	.word	0xffffffff


	//   ....[75]....
        /*0298*/ 	.word	0xffffffff


	//   ....[76]....
        /*029c*/ 	.word	0xffffffff


	//   ....[77]....
        /*02a0*/ 	.word	0xffffffff


	//   ....[78]....
        /*02a4*/ 	.word	0xffffffff


	//   ....[79]....
        /*02a8*/ 	.word	0xffffffff


	//   ....[80]....
        /*02ac*/ 	.word	0xffffffff


	//   ....[81]....
        /*02b0*/ 	.word	0xffffffff


	//   ....[82]....
        /*02b4*/ 	.word	0xffffffff


	//   ....[83]....
        /*02b8*/ 	.word	0xffffffff


	//   ....[84]....
        /*02bc*/ 	.word	0xffffffff


	//   ....[85]....
        /*02c0*/ 	.word	0xffffffff


	//   ....[86]....
        /*02c4*/ 	.word	0xffffffff


	//   ....[87]....
        /*02c8*/ 	.word	0xffffffff


	//   ....[88]....
        /*02cc*/ 	.word	0xffffffff


	//   ....[89]....
        /*02d0*/ 	.word	0xffffffff


	//   ....[90]....
        /*02d4*/ 	.word	0xffffffff


	//   ....[91]....
        /*02d8*/ 	.word	0xffffffff


	//   ....[92]....
        /*02dc*/ 	.word	0xffffffff


	//   ....[93]....
        /*02e0*/ 	.word	0xffffffff


	//   ....[94]....
        /*02e4*/ 	.word	0xffffffff


	//   ....[95]....
        /*02e8*/ 	.word	0xffffffff


	//   ....[96]....
        /*02ec*/ 	.word	0xffffffff


	//   ....[97]....
        /*02f0*/ 	.word	0xffffffff


	//   ....[98]....
        /*02f4*/ 	.word	0xffffffff


	//   ....[99]....
        /*02f8*/ 	.word	0xffffffff


	//   ....[100]....
        /*02fc*/ 	.word	0xffffffff


	//   ....[101]....
        /*0300*/ 	.word	0xffffffff


	//   ....[102]....
        /*0304*/ 	.word	0xffffffff


	//   ....[103]....
        /*0308*/ 	.word	0xffffffff


	//   ....[104]....
        /*030c*/ 	.word	0xffffffff


	//   ....[105]....
        /*0310*/ 	.word	0xffffffff


	//   ....[106]....
        /*0314*/ 	.word	0xffffffff


	//   ....[107]....
        /*0318*/ 	.word	0xffffffff


	//   ....[108]....
        /*031c*/ 	.word	0xffffffff


	//   ....[109]....
        /*0320*/ 	.word	0xffffffff


	//   ....[110]....
        /*0324*/ 	.word	0xffffffff


	//   ....[111]....
        /*0328*/ 	.word	0xffffffff


	//   ....[112]....
        /*032c*/ 	.word	0xffffffff


	//   ....[113]....
        /*0330*/ 	.word	0xffffffff


	//   ....[114]....
        /*0334*/ 	.word	0xffffffff


	//   ....[115]....
        /*0338*/ 	.word	0xffffffff


	//   ....[116]....
        /*033c*/ 	.word	0xffffffff


	//   ....[117]....
        /*0340*/ 	.word	0xffffffff


	//   ....[118]....
        /*0344*/ 	.word	0xffffffff


	//   ....[119]....
        /*0348*/ 	.word	0xffffffff


	//   ....[120]....
        /*034c*/ 	.word	0xffffffff


	//   ....[121]....
        /*0350*/ 	.word	0xffffffff


	//   ....[122]....
        /*0354*/ 	.word	0xffffffff


	//   ....[123]....
        /*0358*/ 	.word	0xffffffff


	//   ....[124]....
        /*035c*/ 	.word	0xffffffff


	//   ....[125]....
        /*0360*/ 	.word	0xffffffff


	//   ....[126]....
        /*0364*/ 	.word	0xffffffff


	//   ....[127]....
        /*0368*/ 	.word	0xffffffff


	//   ....[128]....
        /*036c*/ 	.word	0xffffffff


	//   ....[129]....
        /*0370*/ 	.word	0xffffffff


	//   ....[130]....
        /*0374*/ 	.word	0xffffffff


	//   ....[131]....
        /*0378*/ 	.word	0xffffffff


	//   ....[132]....
        /*037c*/ 	.word	0xffffffff


	//   ....[133]....
        /*0380*/ 	.word	0xffffffff


	//   ....[134]....
        /*0384*/ 	.word	0xffffffff


	//   ....[135]....
        /*0388*/ 	.word	0xffffffff


	//   ....[136]....
        /*038c*/ 	.word	0xffffffff


	//   ....[137]....
        /*0390*/ 	.word	0x0500000f


	//   ....[138]....
        /*0394*/ 	.word	0x0500000f


	//   ....[139]....
        /*0398*/ 	.word	0x0500000f


	//   ....[140]....
        /*039c*/ 	.word	0x0500000f


	//   ....[141]....
        /*03a0*/ 	.word	0x0500000f


	//   ....[142]....
        /*03a4*/ 	.word	0x0500000f


	//   ....[143]....
        /*03a8*/ 	.word	0x0500000f


	//   ....[144]....
        /*03ac*/ 	.word	0x0500000f


	//   ....[145]....
        /*03b0*/ 	.word	0x0500000f


	//   ....[146]....
        /*03b4*/ 	.word	0x0500000f


	//   ....[147]....
        /*03b8*/ 	.word	0x0500000f


	//   ....[148]....
        /*03bc*/ 	.word	0x0500000f


	//   ....[149]....
        /*03c0*/ 	.word	0x0500000f


	//   ....[150]....
        /*03c4*/ 	.word	0x0500000f


	//   ....[151]....
        /*03c8*/ 	.word	0x0500000f


	//   ....[152]....
        /*03cc*/ 	.word	0x0500000f


	//   ....[153]....
        /*03d0*/ 	.word	0x0500000f


	//   ....[154]....
        /*03d4*/ 	.word	0x0500000f


	//   ....[155]....
        /*03d8*/ 	.word	0x0500000f


	//   ....[156]....
        /*03dc*/ 	.word	0x0500000f


	//   ....[157]....
        /*03e0*/ 	.word	0x0500000f


	//   ....[158]....
        /*03e4*/ 	.word	0x0500000f


	//   ....[159]....
        /*03e8*/ 	.word	0x0500000f


	//   ....[160]....
        /*03ec*/ 	.word	0x0500000f


	//   ....[161]....
        /*03f0*/ 	.word	0x0500000f


	//   ....[162]....
        /*03f4*/ 	.word	0x0500000f


	//   ....[163]....
        /*03f8*/ 	.word	0x0500000f


	//   ....[164]....
        /*03fc*/ 	.word	0x0500000f


	//   ....[165]....
        /*0400*/ 	.word	0x0500000f


	//   ....[166]....
        /*0404*/ 	.word	0x0500000f


	//   ....[167]....
        /*0408*/ 	.word	0x0500000f


	//   ....[168]....
        /*040c*/ 	.word	0x0500000f


	//   ....[169]....
        /*0410*/ 	.word	0x0500000f


	//   ....[170]....
        /*0414*/ 	.word	0x0500000f


	//   ....[171]....
        /*0418*/ 	.word	0x0500000f


	//   ....[172]....
        /*041c*/ 	.word	0x0500000f


	//   ....[173]....
        /*0420*/ 	.word	0x0500000f


	//   ....[174]....
        /*0424*/ 	.word	0x0500000f


	//   ....[175]....
        /*0428*/ 	.word	0x0500000f


	//   ....[176]....
        /*042c*/ 	.word	0x0500000f


	//   ....[177]....
        /*0430*/ 	.word	0x0500000f


	//   ....[178]....
        /*0434*/ 	.word	0x0500000f


	//   ....[179]....
        /*0438*/ 	.word	0x0500000f


	//   ....[180]....
        /*043c*/ 	.word	0x0500000f


	//   ....[181]....
        /*0440*/ 	.word	0x0500000f


	//   ....[182]....
        /*0444*/ 	.word	0x0500000f


	//   ....[183]....
        /*0448*/ 	.word	0x0500000f


	//   ....[184]....
        /*044c*/ 	.word	0x0500000f


	//   ....[185]....
        /*0450*/ 	.word	0x0500000f


	//   ....[186]....
        /*0454*/ 	.word	0x0500000f


	//   ....[187]....
        /*0458*/ 	.word	0x0500000f


	//   ....[188]....
        /*045c*/ 	.word	0x0500000f


	//   ....[189]....
        /*0460*/ 	.word	0x0500000f


	//   ....[190]....
        /*0464*/ 	.word	0x0500000f


	//   ....[191]....
        /*0468*/ 	.word	0x0500000f


	//   ....[192]....
        /*046c*/ 	.word	0x0500000f


	//   ....[193]....
        /*0470*/ 	.word	0x0500000f


	//   ....[194]....
        /*0474*/ 	.word	0x0500000f


	//   ....[195]....
        /*0478*/ 	.word	0x0500000f


	//   ....[196]....
        /*047c*/ 	.word	0x0500000f


	//   ....[197]....
        /*0480*/ 	.word	0x0500000f


	//   ....[198]....
        /*0484*/ 	.word	0x0500000f


	//   ....[199]....
        /*0488*/ 	.word	0x0500000f


	//   ....[200]....
        /*048c*/ 	.word	0x0500000f


	//   ....[201]....
        /*0490*/ 	.word	0x0500000f


	//   ....[202]....
        /*0494*/ 	.word	0x0500000f


	//   ....[203]....
        /*0498*/ 	.word	0x0500000f


	//   ....[204]....
        /*049c*/ 	.word	0x0500000f


	//   ....[205]....
        /*04a0*/ 	.word	0x0500000f


	//   ....[206]....
        /*04a4*/ 	.word	0x0500000f


	//   ....[207]....
        /*04a8*/ 	.word	0x0500000f


	//   ....[208]....
        /*04ac*/ 	.word	0x0500000f


	//   ....[209]....
        /*04b0*/ 	.word	0x0500000f


	//   ....[210]....
        /*04b4*/ 	.word	0x0500000f


	//   ....[211]....
        /*04b8*/ 	.word	0x0500000f


	//   ....[212]....
        /*04bc*/ 	.word	0x0500000f


	//   ....[213]....
        /*04c0*/ 	.word	0x0500000f


	//   ....[214]....
        /*04c4*/ 	.word	0x0500000f


	//   ....[215]....
        /*04c8*/ 	.word	0x0500000f


	//   ....[216]....
        /*04cc*/ 	.word	0x0500000f


	//   ....[217]....
        /*04d0*/ 	.word	0x0500000f


	//   ....[218]....
        /*04d4*/ 	.word	0x0500000f


	//   ....[219]....
        /*04d8*/ 	.word	0x0500000f


	//----- nvinfo : EIATTR_COOP_GROUP_INSTR_OFFSETS
	.align		4
.L_115:
        /*04dc*/ 	.byte	0x04, 0x28
        /*04de*/ 	.short	(.L_117 - .L_116)


	//   ....[0]....
.L_116:
        /*04e0*/ 	.word	0x00000070


	//   ....[1]....
        /*04e4*/ 	.word	0x000000b0


	//   ....[2]....
        /*04e8*/ 	.word	0x000002d0


	//   ....[3]....
        /*04ec*/ 	.word	0x00000430


	//   ....[4]....
        /*04f0*/ 	.word	0x00000550


	//   ....[5]....
        /*04f4*/ 	.word	0x000006b0


	//   ....[6]....
        /*04f8*/ 	.word	0x00001510


	//   ....[7]....
        /*04fc*/ 	.word	0x00002d90


	//   ....[8]....
        /*0500*/ 	.word	0x00002e10


	//   ....[9]....
        /*0504*/ 	.word	0x000032c0


	//   ....[10]....
        /*0508*/ 	.word	0x00003340


	//   ....[11]....
        /*050c*/ 	.word	0x00005a00


	//   ....[12]....
        /*0510*/ 	.word	0x00005a30


	//   ....[13]....
        /*0514*/ 	.word	0x00005a50


	//   ....[14]....
        /*0518*/ 	.word	0x00005a80


	//   ....[15]....
        /*051c*/ 	.word	0x00006d90


	//   ....[16]....
        /*0520*/ 	.word	0x00006dc0


	//   ....[17]....
        /*0524*/ 	.word	0x00006ea0


	//   ....[18]....
        /*0528*/ 	.word	0x00006eb0


	//   ....[19]....
        /*052c*/ 	.word	0x000086d0


	//   ....[20]....
        /*0530*/ 	.word	0x00008710


	//   ....[21]....
        /*0534*/ 	.word	0x00008750


	//   ....[22]....
        /*0538*/ 	.word	0x000087c0


	//   ....[23]....
        /*053c*/ 	.word	0x00008eb0


	//   ....[24]....
        /*0540*/ 	.word	0x00008ef0


	//   ....[25]....
        /*0544*/ 	.word	0x00008ff0


	//   ....[26]....
        /*0548*/ 	.word	0x00009010


	//   ....[27]....
        /*054c*/ 	.word	0x00009110


	//   ....[28]....
        /*0550*/ 	.word	0x00009130


	//   ....[29]....
        /*0554*/ 	.word	0x00009240


	//   ....[30]....
        /*0558*/ 	.word	0x00009260


	//   ....[31]....
        /*055c*/ 	.word	0x00009bc0


	//   ....[32]....
        /*0560*/ 	.word	0x00009be0


	//   ....[33]....
        /*0564*/ 	.word	0x00009ce0


	//   ....[34]....
        /*0568*/ 	.word	0x00009d00


	//   ....[35]....
        /*056c*/ 	.word	0x00009e00


	//   ....[36]....
        /*0570*/ 	.word	0x00009e20


	//   ....[37]....
        /*0574*/ 	.word	0x00009f30


	//   ....[38]....
        /*0578*/ 	.word	0x00009f50


	//   ....[39]....
        /*057c*/ 	.word	0x0000a0d0


	//   ....[40]....
        /*0580*/ 	.word	0x0000a2a0


	//   ....[41]....
        /*0584*/ 	.word	0x0000a2d0


	//   ....[42]....
        /*0588*/ 	.word	0x0000a300


	//   ....[43]....
        /*058c*/ 	.word	0x0000a330


	//   ....[44]....
        /*0590*/ 	.word	0x0000a360


	//   ....[45]....
        /*0594*/ 	.word	0x0000a390


	//   ....[46]....
        /*0598*/ 	.word	0x0000a4e0


	//   ....[47]....
        /*059c*/ 	.word	0x0000a510


	//   ....[48]....
        /*05a0*/ 	.word	0x0000a540


	//   ....[49]....
        /*05a4*/ 	.word	0x0000a570


	//   ....[50]....
        /*05a8*/ 	.word	0x0000a5a0


	//   ....[51]....
        /*05ac*/ 	.word	0x0000a5d0


	//   ....[52]....
        /*05b0*/ 	.word	0x0000a660


	//   ....[53]....
        /*05b4*/ 	.word	0x0000a690


	//   ....[54]....
        /*05b8*/ 	.word	0x0000a710


	//   ....[55]....
        /*05bc*/ 	.word	0x0000bc90


	//   ....[56]....
        /*05c0*/ 	.word	0x0000bcb0


	//   ....[57]....
        /*05c4*/ 	.word	0x0000bd60


	//   ....[58]....
        /*05c8*/ 	.word	0x0000bd80


	//   ....[59]....
        /*05cc*/ 	.word	0x0000be20


	//   ....[60]....
        /*05d0*/ 	.word	0x0000be40


	//   ....[61]....
        /*05d4*/ 	.word	0x0000bee0


	//   ....[62]....
        /*05d8*/ 	.word	0x0000bf00


	//   ....[63]....
        /*05dc*/ 	.word	0x0000bfa0


	//   ....[64]....
        /*05e0*/ 	.word	0x0000bfc0


	//   ....[65]....
        /*05e4*/ 	.word	0x0000bfd0


	//   ....[66]....
        /*05e8*/ 	.word	0x0000c060


	//   ....[67]....
        /*05ec*/ 	.word	0x0000c780


	//   ....[68]....
        /*05f0*/ 	.word	0x0000c7b0


	//   ....[69]....
        /*05f4*/ 	.word	0x0000c810


	//   ....[70]....
        /*05f8*/ 	.word	0x0000c860


	//   ....[71]....
        /*05fc*/ 	.word	0x0000c8a0


	//   ....[72]....
        /*0600*/ 	.word	0x0000c910


	//   ....[73]....
        /*0604*/ 	.word	0x0000c950


	//   ....[74]....
        /*0608*/ 	.word	0x0000c9c0


	//   ....[75]....
        /*060c*/ 	.word	0x0000ca10


	//   ....[76]....
        /*0610*/ 	.word	0x0000ca70


	//   ....[77]....
        /*0614*/ 	.word	0x0000cac0


	//   ....[78]....
        /*0618*/ 	.word	0x0000cb20


	//   ....[79]....
        /*061c*/ 	.word	0x0000cb60


	//   ....[80]....
        /*0620*/ 	.word	0x0000cbd0


	//   ....[81]....
        /*0624*/ 	.word	0x0000cbf0


	//   ....[82]....
        /*0628*/ 	.word	0x0000cc20


	//   ....[83]....
        /*062c*/ 	.word	0x0000d400


	//   ....[84]....
        /*0630*/ 	.word	0x0000d430


	//   ....[85]....
        /*0634*/ 	.word	0x0000d450


	//   ....[86]....
        /*0638*/ 	.word	0x0000d4b0


	//   ....[87]....
        /*063c*/ 	.word	0x0000d4c0


	//   ....[88]....
        /*0640*/ 	.word	0x0000d520


	//   ....[89]....
        /*0644*/ 	.word	0x0000d550


	//   ....[90]....
        /*0648*/ 	.word	0x0000d590


	//   ....[91]....
        /*064c*/ 	.word	0x0000d5c0


	//   ....[92]....
        /*0650*/ 	.word	0x0000d600


	//   ....[93]....
        /*0654*/ 	.word	0x0000d630


	//   ....[94]....
        /*0658*/ 	.word	0x0000d670


	//   ....[95]....
        /*065c*/ 	.word	0x0000d8f0


	//   ....[96]....
        /*0660*/ 	.word	0x0000d910


	//   ....[97]....
        /*0664*/ 	.word	0x0000d920


	//   ....[98]....
        /*0668*/ 	.word	0x0000d9b0


	//   ....[99]....
        /*066c*/ 	.word	0x0000d9c0


	//   ....[100]....
        /*0670*/ 	.word	0x0000da50


	//   ....[101]....
        /*0674*/ 	.word	0x0000da60


	//   ....[102]....
        /*0678*/ 	.word	0x0000daf0


	//   ....[103]....
        /*067c*/ 	.word	0x0000db00


	//   ....[104]....
        /*0680*/ 	.word	0x0000db90


	//   ....[105]....
        /*0684*/ 	.word	0x0000dba0


	//   ....[106]....
        /*0688*/ 	.word	0x0000dbb0


	//   ....[107]....
        /*068c*/ 	.word	0x0000e190


	//   ....[108]....
        /*0690*/ 	.word	0x0000e1d0


	//   ....[109]....
        /*0694*/ 	.word	0x0000e210


	//   ....[110]....
        /*0698*/ 	.word	0x0000e240


	//   ....[111]....
        /*069c*/ 	.word	0x0000e2d0


	//   ....[112]....
        /*06a0*/ 	.word	0x0000e2f0


	//   ....[113]....
        /*06a4*/ 	.word	0x0000e370


	//   ....[114]....
        /*06a8*/ 	.word	0x0000e3a0


	//   ....[115]....
        /*06ac*/ 	.word	0x0000e410


	//   ....[116]....
        /*06b0*/ 	.word	0x0000e440


	//   ....[117]....
        /*06b4*/ 	.word	0x0000e470


	//   ....[118]....
        /*06b8*/ 	.word	0x0000e4c0


	//   ....[119]....
        /*06bc*/ 	.word	0x0000e890


	//   ....[120]....
        /*06c0*/ 	.word	0x0000e8f0


	//   ....[121]....
        /*06c4*/ 	.word	0x0000e920


	//   ....[122]....
        /*06c8*/ 	.word	0x0000e930


	//   ....[123]....
        /*06cc*/ 	.word	0x0000e960


	//   ....[124]....
        /*06d0*/ 	.word	0x0000e990


	//   ....[125]....
        /*06d4*/ 	.word	0x0000e9c0


	//   ....[126]....
        /*06d8*/ 	.word	0x0000e9f0


	//   ....[127]....
        /*06dc*/ 	.word	0x0000eb70


	//   ....[128]....
        /*06e0*/ 	.word	0x0000eba0


	//   ....[129]....
        /*06e4*/ 	.word	0x0000ebd0


	//   ....[130]....
        /*06e8*/ 	.word	0x0000ec00


	//   ....[131]....
        /*06ec*/ 	.word	0x0000ec30


	//   ....[132]....
        /*06f0*/ 	.word	0x0000ec60


	//   ....[133]....
        /*06f4*/ 	.word	0x0000ed20


	//   ....[134]....
        /*06f8*/ 	.word	0x0000ed40


	//   ....[135]....
        /*06fc*/ 	.word	0x0000edb0


	//   ....[136]....
        /*0700*/ 	.word	0x0000f220


	//   ....[137]....
        /*0704*/ 	.word	0x0000f710


	//   ....[138]....
        /*0708*/ 	.word	0x0000f800


	//   ....[139]....
        /*070c*/ 	.word	0x0000f8a0


	//   ....[140]....
        /*0710*/ 	.word	0x0000f900


	//   ....[141]....
        /*0714*/ 	.word	0x0000fa10


	//   ....[142]....
        /*0718*/ 	.word	0x0000fa80


	//   ....[143]....
        /*071c*/ 	.word	0x0000fb90


	//   ....[144]....
        /*0720*/ 	.word	0x0000fc00


	//   ....[145]....
        /*0724*/ 	.word	0x0000fd10


	//   ....[146]....
        /*0728*/ 	.word	0x0000fd80


	//   ....[147]....
        /*072c*/ 	.word	0x0000fe90


	//   ....[148]....
        /*0730*/ 	.word	0x0000ff00


	//   ....[149]....
        /*0734*/ 	.word	0x0000ffa0


	//   ....[150]....
        /*0738*/ 	.word	0x000100b0


	//   ....[151]....
        /*073c*/ 	.word	0x00010120


	//   ....[152]....
        /*0740*/ 	.word	0x000101a0


	//   ....[153]....
        /*0744*/ 	.word	0x00010260


	//   ....[154]....
        /*0748*/ 	.word	0x000102e0


	//   ....[155]....
        /*074c*/ 	.word	0x000103c0


	//   ....[156]....
        /*0750*/ 	.word	0x00010440


	//   ....[157]....
        /*0754*/ 	.word	0x00010520


	//   ....[158]....
        /*0758*/ 	.word	0x000105a0


	//   ....[159]....
        /*075c*/ 	.word	0x00010680


	//   ....[160]....
        /*0760*/ 	.word	0x00010700


	//   ....[161]....
        /*0764*/ 	.word	0x000107e0


	//   ....[162]....
        /*0768*/ 	.word	0x00010860


	//   ....[163]....
        /*076c*/ 	.word	0x00010940


	//   ....[164]....
        /*0770*/ 	.word	0x000109c0


	//   ....[165]....
        /*0774*/ 	.word	0x00010a80


	//   ....[166]....
        /*0778*/ 	.word	0x00010bb0


	//   ....[167]....
        /*077c*/ 	.word	0x00010c80


	//   ....[168]....
        /*0780*/ 	.word	0x00010cf0


	//   ....[169]....
        /*0784*/ 	.word	0x00010dc0


	//   ....[170]....
        /*0788*/ 	.word	0x00010e20


	//   ....[171]....
        /*078c*/ 	.word	0x00010ef0


	//   ....[172]....
        /*0790*/ 	.word	0x00010f50


	//   ....[173]....
        /*0794*/ 	.word	0x00011020


	//   ....[174]....
        /*0798*/ 	.word	0x00011080


	//   ....[175]....
        /*079c*/ 	.word	0x00011150


	//   ....[176]....
        /*07a0*/ 	.word	0x000111b0


	//   ....[177]....
        /*07a4*/ 	.word	0x00011290


	//   ....[178]....
        /*07a8*/ 	.word	0x00011380


	//   ....[179]....
        /*07ac*/ 	.word	0x00011420


	//   ....[180]....
        /*07b0*/ 	.word	0x00011480


	//   ....[181]....
        /*07b4*/ 	.word	0x00011580


	//   ....[182]....
        /*07b8*/ 	.word	0x000115e0


	//   ....[183]....
        /*07bc*/ 	.word	0x000116e0


	//   ....[184]....
        /*07c0*/ 	.word	0x00011740


	//   ....[185]....
        /*07c4*/ 	.word	0x00011840


	//   ....[186]....
        /*07c8*/ 	.word	0x000118a0


	//   ....[187]....
        /*07cc*/ 	.word	0x000119a0


	//   ....[188]....
        /*07d0*/ 	.word	0x00011a00


	//   ....[189]....
        /*07d4*/ 	.word	0x00011ad0


	//   ....[190]....
        /*07d8*/ 	.word	0x00011c10


	//   ....[191]....
        /*07dc*/ 	.word	0x00011cc0


	//   ....[192]....
        /*07e0*/ 	.word	0x00011d90


	//   ....[193]....
        /*07e4*/ 	.word	0x00011e60


	//   ....[194]....
        /*07e8*/ 	.word	0x00011ec0


	//   ....[195]....
        /*07ec*/ 	.word	0x00011fb0


	//   ....[196]....
        /*07f0*/ 	.word	0x00012010


	//   ....[197]....
        /*07f4*/ 	.word	0x00012100


	//   ....[198]....
        /*07f8*/ 	.word	0x00012160


	//   ....[199]....
        /*07fc*/ 	.word	0x00012250


	//   ....[200]....
        /*0800*/ 	.word	0x000122b0


	//   ....[201]....
        /*0804*/ 	.word	0x00012390


	//   ....[202]....
        /*0808*/ 	.word	0x00012420


	//   ....[203]....
        /*080c*/ 	.word	0x000124c0


	//   ....[204]....
        /*0810*/ 	.word	0x000125e0


	//   ....[205]....
        /*0814*/ 	.word	0x00012650


	//   ....[206]....
        /*0818*/ 	.word	0x000126c0


	//   ....[207]....
        /*081c*/ 	.word	0x00012730


	//   ....[208]....
        /*0820*/ 	.word	0x000127a0


	//   ....[209]....
        /*0824*/ 	.word	0x00012820


	//   ....[210]....
        /*0828*/ 	.word	0x000128b0


	//   ....[211]....
        /*082c*/ 	.word	0x00012940


	//   ....[212]....
        /*0830*/ 	.word	0x000129b0


	//   ....[213]....
        /*0834*/ 	.word	0x00012a20


	//   ....[214]....
        /*0838*/ 	.word	0x00012a90


	//   ....[215]....
        /*083c*/ 	.word	0x00012b10


	//   ....[216]....
        /*0840*/ 	.word	0x00012b80


	//   ....[217]....
        /*0844*/ 	.word	0x00012c20


	//   ....[218]....
        /*0848*/ 	.word	0x00012cb0


	//   ....[219]....
        /*084c*/ 	.word	0x00012dd0


	//----- nvinfo : EIATTR_REG_RECONFIG
	.align		4
.L_117:
        /*0850*/ 	.byte	0x01, 0x54
	.zero		2


	//----- nvinfo : EIATTR_SYSCALL_OFFSETS
	.align		4
        /*0854*/ 	.byte	0x04, 0x46
        /*0856*/ 	.short	(.L_119 - .L_118)


	//   ....[0]....
.L_118:
        /*0858*/ 	.word	0x000016f0


	//   ....[1]....
        /*085c*/ 	.word	0x0000b290


	//   ....[2]....
        /*0860*/ 	.word	0x0000b3e0


	//   ....[3]....
        /*0864*/ 	.word	0x0000b4d0


	//   ....[4]....
        /*0868*/ 	.word	0x0000c3f0


	//----- nvinfo : EIATTR_MBARRIER_INSTR_OFFSETS
	.align		4
.L_119:
        /*086c*/ 	.byte	0x04, 0x39
        /*086e*/ 	.short	(.L_121 - .L_120)


	//   ....[0]....
.L_120:
        /*0870*/ 	.word	0x00000180
        /*0874*/ 	.word	0x000000ff
        /*0878*/ 	.word	0x00030800
        /*087c*/ 	.short	0x0100
        /*087e*/ 	.byte	0x08
	.zero		1


	//   ....[1]....
        /*0880*/ 	.word	0x00000190
        /*0884*/ 	.word	0x000000ff
        /*0888*/ 	.word	0x00030820
        /*088c*/ 	.short	0x0100
        /*088e*/ 	.byte	0x08
	.zero		1


	//   ....[2]....
        /*0890*/ 	.word	0x00000280
        /*0894*/ 	.word	0x000000ff
        /*0898*/ 	.word	0x00030830
        /*089c*/ 	.short	0x0100
        /*089e*/ 	.byte	0x08
	.zero		1


	//   ....[3]....
        /*08a0*/ 	.word	0x00000290
        /*08a4*/ 	.word	0x000000ff
        /*08a8*/ 	.word	0x00030840
        /*08ac*/ 	.short	0x0100
        /*08ae*/ 	.byte	0x08
	.zero		1


	//   ....[4]....
        /*08b0*/ 	.word	0x000002a0
        /*08b4*/ 	.word	0x000000ff
        /*08b8*/ 	.word	0x00030838
        /*08bc*/ 	.short	0x0100
        /*08be*/ 	.byte	0x08
	.zero		1


	//   ....[5]....
        /*08c0*/ 	.word	0x000002b0
        /*08c4*/ 	.word	0x000000ff
        /*08c8*/ 	.word	0x00030848
        /*08cc*/ 	.short	0x0100
        /*08ce*/ 	.byte	0x08
	.zero		1


	//   ....[6]....
        /*08d0*/ 	.word	0x000003e0
        /*08d4*/ 	.word	0x000000ff
        /*08d8*/ 	.word	0x00030850
        /*08dc*/ 	.short	0x0100
        /*08de*/ 	.byte	0x08
	.zero		1


	//   ....[7]....
        /*08e0*/ 	.word	0x000003f0
        /*08e4*/ 	.word	0x000000ff
        /*08e8*/ 	.word	0x00030860
        /*08ec*/ 	.short	0x0100
        /*08ee*/ 	.byte	0x08
	.zero		1


	//   ....[8]....
        /*08f0*/ 	.word	0x00000400
        /*08f4*/ 	.word	0x000000ff
        /*08f8*/ 	.word	0x00030858
        /*08fc*/ 	.short	0x0100
        /*08fe*/ 	.byte	0x08
	.zero		1


	//   ....[9]....
        /*0900*/ 	.word	0x00000410
        /*0904*/ 	.word	0x000000ff
        /*0908*/ 	.word	0x00030868
        /*090c*/ 	.short	0x0100
        /*090e*/ 	.byte	0x08
	.zero		1


	//   ....[10]....
        /*0910*/ 	.word	0x00000500
        /*0914*/ 	.word	0x000000ff
        /*0918*/ 	.word	0x00030870
        /*091c*/ 	.short	0x0100
        /*091e*/ 	.byte	0x06
	.zero		1


	//   ....[11]....
        /*0920*/ 	.word	0x00000510
        /*0924*/ 	.word	0x000000ff
        /*0928*/ 	.word	0x00030880
        /*092c*/ 	.short	0x0100
        /*092e*/ 	.byte	0x06
	.zero		1


	//   ....[12]....
        /*0930*/ 	.word	0x00000520
        /*0934*/ 	.word	0x000000ff
        /*0938*/ 	.word	0x00030878
        /*093c*/ 	.short	0x0100
        /*093e*/ 	.byte	0x06
	.zero		1


	//   ....[13]....
        /*0940*/ 	.word	0x00000530
        /*0944*/ 	.word	0x000000ff
        /*0948*/ 	.word	0x00030888
        /*094c*/ 	.short	0x0100
        /*094e*/ 	.byte	0x06
	.zero		1


	//   ....[14]....
        /*0950*/ 	.word	0x00000660
        /*0954*/ 	.word	0x000000ff
        /*0958*/ 	.word	0x00030890
        /*095c*/ 	.short	0x0100
        /*095e*/ 	.byte	0x08
	.zero		1


	//   ....[15]....
        /*0960*/ 	.word	0x00000670
        /*0964*/ 	.word	0x000000ff
        /*0968*/ 	.word	0x000308a0
        /*096c*/ 	.short	0x0100
        /*096e*/ 	.byte	0x08
	.zero		1


	//   ....[16]....
        /*0970*/ 	.word	0x00000680
        /*0974*/ 	.word	0x000000ff
        /*0978*/ 	.word	0x00030898
        /*097c*/ 	.short	0x0100
        /*097e*/ 	.byte	0x08
	.zero		1


	//   ....[17]....
        /*0980*/ 	.word	0x00000690
        /*0984*/ 	.word	0x000000ff
        /*0988*/ 	.word	0x000308a8
        /*098c*/ 	.short	0x0100
        /*098e*/ 	.byte	0x08
	.zero		1


	//   ....[18]....
        /*0990*/ 	.word	0x000007d0
        /*0994*/ 	.word	0x000000ff
        /*0998*/ 	.word	0x000308b0
        /*099c*/ 	.short	0x0100
        /*099e*/ 	.byte	0x08
	.zero		1


	//   ....[19]....
        /*09a0*/ 	.word	0x000007e0
        /*09a4*/ 	.word	0x000000ff
        /*09a8*/ 	.word	0x000308c0
        /*09ac*/ 	.short	0x0100
        /*09ae*/ 	.byte	0x08
	.zero		1


	//   ....[20]....
        /*09b0*/ 	.word	0x000007f0
        /*09b4*/ 	.word	0x000000ff
        /*09b8*/ 	.word	0x000308b8
        /*09bc*/ 	.short	0x0100
        /*09be*/ 	.byte	0x08
	.zero		1


	//   ....[21]....
        /*09c0*/ 	.word	0x00000800
        /*09c4*/ 	.word	0x000000ff
        /*09c8*/ 	.word	0x000308c8
        /*09cc*/ 	.short	0x0100
        /*09ce*/ 	.byte	0x08
	.zero		1


	//   ....[22]....
        /*09d0*/ 	.word	0x00001790
        /*09d4*/ 	.word	0x000000ff
        /*09d8*/ 	.word	0x00030800
        /*09dc*/ 	.short	0x010a
        /*09de*/ 	.byte	0x28
	.zero		1


	//   ....[23]....
        /*09e0*/ 	.word	0x00001810
        /*09e4*/ 	.word	0x00000000
        /*09e8*/ 	.word	0x00030830
        /*09ec*/ 	.short	0x010a
        /*09ee*/ 	.byte	0x3f
	.zero		1


	//   ....[24]....
        /*09f0*/ 	.word	0x00001860
        /*09f4*/ 	.word	0x00000000
        /*09f8*/ 	.word	0x00030830
        /*09fc*/ 	.short	0x010a
        /*09fe*/ 	.byte	0x3f
	.zero		1


	//   ....[25]....
        /*0a00*/ 	.word	0x00002e20
        /*0a04*/ 	.word	0x000000ff
        /*0a08*/ 	.word	0x00000000
        /*0a0c*/ 	.short	0x0101
        /*0a0e*/ 	.byte	0x04
	.zero		1


	//   ....[26]....
        /*0a10*/ 	.word	0x000042e0
        /*0a14*/ 	.word	0x000000ff
        /*0a18*/ 	.word	0x00030830
        /*0a1c*/ 	.short	0x010a
        /*0a1e*/ 	.byte	0x09
	.zero		1


	//   ....[27]....
        /*0a20*/ 	.word	0x00004320
        /*0a24*/ 	.word	0x000000ff
        /*0a28*/ 	.word	0x00030830
        /*0a2c*/ 	.short	0x010a
        /*0a2e*/ 	.byte	0x09
	.zero		1


	//   ....[28]....
        /*0a30*/ 	.word	0x00004e40
        /*0a34*/ 	.word	0x000000ff
        /*0a38*/ 	.word	0x00030850
        /*0a3c*/ 	.short	0x010a
        /*0a3e*/ 	.byte	0x0a
	.zero		1


	//   ....[29]....
        /*0a40*/ 	.word	0x00004e80
        /*0a44*/ 	.word	0x000000ff
        /*0a48*/ 	.word	0x00030850
        /*0a4c*/ 	.short	0x010a
        /*0a4e*/ 	.byte	0x0a
	.zero		1


	//   ....[30]....
        /*0a50*/ 	.word	0x00005510
        /*0a54*/ 	.word	0x000000ff
        /*0a58*/ 	.word	0x00000000
        /*0a5c*/ 	.short	0x0101
        /*0a5e*/ 	.byte	0x09
	.zero		1


	//   ....[31]....
        /*0a60*/ 	.word	0x00006510
        /*0a64*/ 	.word	0x000000ff
        /*0a68*/ 	.word	0x00000000
        /*0a6c*/ 	.short	0x0101
        /*0a6e*/ 	.byte	0x0a
	.zero		1


	//   ....[32]....
        /*0a70*/ 	.word	0x00006d00
        /*0a74*/ 	.word	0x000000ff
        /*0a78*/ 	.word	0x00030850
        /*0a7c*/ 	.short	0x010a
        /*0a7e*/ 	.byte	0x05
	.zero		1


	//   ....[33]....
        /*0a80*/ 	.word	0x00006d40
        /*0a84*/ 	.word	0x000000ff
        /*0a88*/ 	.word	0x00030850
        /*0a8c*/ 	.short	0x010a
        /*0a8e*/ 	.byte	0x05
	.zero		1


	//   ....[34]....
        /*0a90*/ 	.word	0x00007260
        /*0a94*/ 	.word	0x000000ff
        /*0a98*/ 	.word	0x00000000
        /*0a9c*/ 	.short	0x0101
        /*0a9e*/ 	.byte	0x04
	.zero		1


	//   ....[35]....
        /*0aa0*/ 	.word	0x00008ee0
        /*0aa4*/ 	.word	0x0000002a
        /*0aa8*/ 	.word	0x00000000
        /*0aac*/ 	.short	0x0101
        /*0aae*/ 	.byte	0x3f
	.zero		1


	//   ....[36]....
        /*0ab0*/ 	.word	0x0000ba70
        /*0ab4*/ 	.word	0x00000007
        /*0ab8*/ 	.word	0x00030840
        /*0abc*/ 	.short	0x010a
        /*0abe*/ 	.byte	0x3f
	.zero		1


	//   ....[37]....
        /*0ac0*/ 	.word	0x0000c120
        /*0ac4*/ 	.word	0x00000007
        /*0ac8*/ 	.word	0x00030830
        /*0acc*/ 	.short	0x0107
        /*0ace*/ 	.byte	0x3f
	.zero		1


	//   ....[38]....
        /*0ad0*/ 	.word	0x0000c1f0
        /*0ad4*/ 	.word	0x00000007
        /*0ad8*/ 	.word	0x00030830
        /*0adc*/ 	.short	0x0101
        /*0ade*/ 	.byte	0x3f
	.zero		1


	//   ....[39]....
        /*0ae0*/ 	.word	0x0000cd40
        /*0ae4*/ 	.word	0x00000016
        /*0ae8*/ 	.word	0x00030800
        /*0aec*/ 	.short	0x0107
        /*0aee*/ 	.byte	0x3f
	.zero		1


	//   ....[40]....
        /*0af0*/ 	.word	0x0000ce40
        /*0af4*/ 	.word	0x00000016
        /*0af8*/ 	.word	0x00030800
        /*0afc*/ 	.short	0x0101
        /*0afe*/ 	.byte	0x3f
	.zero		1


	//   ....[41]....
        /*0b00*/ 	.word	0x0000ce60
        /*0b04*/ 	.word	0x00000016
        /*0b08*/ 	.word	0x00030820
        /*0b0c*/ 	.short	0x010a
        /*0b0e*/ 	.byte	0x3f
	.zero		1


	//   ....[42]....
        /*0b10*/ 	.word	0x0000d240
        /*0b14*/ 	.word	0x00000007
        /*0b18*/ 	.word	0x00030840
        /*0b1c*/ 	.short	0x010a
        /*0b1e*/ 	.byte	0x3f
	.zero		1


	//   ....[43]....
        /*0b20*/ 	.word	0x0000d720
        /*0b24*/ 	.word	0x00000007
        /*0b28*/ 	.word	0x00030830
        /*0b2c*/ 	.short	0x0107
        /*0b2e*/ 	.byte	0x3f
	.zero		1


	//   ....[44]....
        /*0b30*/ 	.word	0x0000d7d0
        /*0b34*/ 	.word	0x00000007
        /*0b38*/ 	.word	0x00030830
        /*0b3c*/ 	.short	0x0101
        /*0b3e*/ 	.byte	0x3f
	.zero		1


	//   ....[45]....
        /*0b40*/ 	.word	0x0000d840
        /*0b44*/ 	.word	0x00000006
        /*0b48*/ 	.word	0x00030860
        /*0b4c*/ 	.short	0x010a
        /*0b4e*/ 	.byte	0x3f
	.zero		1


	//   ....[46]....
        /*0b50*/ 	.word	0x0000dd90
        /*0b54*/ 	.word	0x00000006
        /*0b58*/ 	.word	0x00030850
        /*0b5c*/ 	.short	0x0107
        /*0b5e*/ 	.byte	0x3f
	.zero		1


	//   ....[47]....
        /*0b60*/ 	.word	0x0000dee0
        /*0b64*/ 	.word	0x00000006
        /*0b68*/ 	.word	0x00030850
        /*0b6c*/ 	.short	0x0101
        /*0b6e*/ 	.byte	0x3f
	.zero		1


	//   ....[48]....
        /*0b70*/ 	.word	0x0000e0e0
        /*0b74*/ 	.word	0x00000000
        /*0b78*/ 	.word	0x00030860
        /*0b7c*/ 	.short	0x010a
        /*0b7e*/ 	.byte	0x3f
	.zero		1


	//   ....[49]....
        /*0b80*/ 	.word	0x0000e5f0
        /*0b84*/ 	.word	0x00000000
        /*0b88*/ 	.word	0x00030850
        /*0b8c*/ 	.short	0x0107
        /*0b8e*/ 	.byte	0x3f
	.zero		1


	//   ....[50]....
        /*0b90*/ 	.word	0x0000e6a0
        /*0b94*/ 	.word	0x00000000
        /*0b98*/ 	.word	0x00030850
        /*0b9c*/ 	.short	0x0101
        /*0b9e*/ 	.byte	0x3f
	.zero		1


	//   ....[51]....
        /*0ba0*/ 	.word	0x0000f1a0
        /*0ba4*/ 	.word	0x00000004
        /*0ba8*/ 	.word	0x00030820
        /*0bac*/ 	.short	0x010a
        /*0bae*/ 	.byte	0x3f
	.zero		1


	//   ....[52]....
        /*0bb0*/ 	.word	0x0000f340
        /*0bb4*/ 	.word	0x00000005
        /*0bb8*/ 	.word	0x00030840
        /*0bbc*/ 	.short	0x010a
        /*0bbe*/ 	.byte	0x3f
	.zero		1


	//   ....[53]....
        /*0bc0*/ 	.word	0x0000f3e0
        /*0bc4*/ 	.word	0x0000001b
        /*0bc8*/ 	.word	0x00030840
        /*0bcc*/ 	.short	0x010a
        /*0bce*/ 	.byte	0x3f
	.zero		1


	//   ....[54]....
        /*0bd0*/ 	.word	0x0000f420
        /*0bd4*/ 	.word	0x00000005
        /*0bd8*/ 	.word	0x00030860
        /*0bdc*/ 	.short	0x010a
        /*0bde*/ 	.byte	0x3f
	.zero		1


	//   ....[55]....
        /*0be0*/ 	.word	0x0000f460
        /*0be4*/ 	.word	0x0000001b
        /*0be8*/ 	.word	0x00030860
        /*0bec*/ 	.short	0x010a
        /*0bee*/ 	.byte	0x3f
	.zero		1


	//   ....[56]....
        /*0bf0*/ 	.word	0x0000f4d0
        /*0bf4*/ 	.word	0x00000003
        /*0bf8*/ 	.word	0x00030800
        /*0bfc*/ 	.short	0x010a
        /*0bfe*/ 	.byte	0x3f
	.zero		1


	//   ....[57]....
        /*0c00*/ 	.word	0x0000f520
        /*0c04*/ 	.word	0x00000000
        /*0c08*/ 	.word	0x00030830
        /*0c0c*/ 	.short	0x010a
        /*0c0e*/ 	.byte	0x3f
	.zero		1


	//   ....[58]....
        /*0c10*/ 	.word	0x0000f580
        /*0c14*/ 	.word	0x00000004
        /*0c18*/ 	.word	0x00030830
        /*0c1c*/ 	.short	0x010a
        /*0c1e*/ 	.byte	0x3f
	.zero		1


	//   ....[59]....
        /*0c20*/ 	.word	0x0000f5e0
        /*0c24*/ 	.word	0x00000003
        /*0c28*/ 	.word	0x00030850
        /*0c2c*/ 	.short	0x010a
        /*0c2e*/ 	.byte	0x3f
	.zero		1


	//   ....[60]....
        /*0c30*/ 	.word	0x0000f640
        /*0c34*/ 	.word	0x00000007
        /*0c38*/ 	.word	0x00030850
        /*0c3c*/ 	.short	0x010a
        /*0c3e*/ 	.byte	0x3f
	.zero		1


	//   ....[61]....
        /*0c40*/ 	.word	0x0000f750
        /*0c44*/ 	.word	0x00000007
        /*0c48*/ 	.word	0x00030840
        /*0c4c*/ 	.short	0x010a
        /*0c4e*/ 	.byte	0x3f
	.zero		1


	//   ....[62]....
        /*0c50*/ 	.word	0x00010ab0
        /*0c54*/ 	.word	0x00000016
        /*0c58*/ 	.word	0x00030820
        /*0c5c*/ 	.short	0x010a
        /*0c5e*/ 	.byte	0x3f
	.zero		1


	//   ....[63]....
        /*0c60*/ 	.word	0x00010b00
        /*0c64*/ 	.word	0x00000007
        /*0c68*/ 	.word	0x00030840
        /*0c6c*/ 	.short	0x010a
        /*0c6e*/ 	.byte	0x3f
	.zero		1


	//   ....[64]....
        /*0c70*/ 	.word	0x000112d0
        /*0c74*/ 	.word	0x00000006
        /*0c78*/ 	.word	0x00030860
        /*0c7c*/ 	.short	0x010a
        /*0c7e*/ 	.byte	0x3f
	.zero		1


	//   ....[65]....
        /*0c80*/ 	.word	0x00011b60
        /*0c84*/ 	.word	0x00000000
        /*0c88*/ 	.word	0x00030860
        /*0c8c*/ 	.short	0x010a
        /*0c8e*/ 	.byte	0x3f
	.zero		1


	//   ....[66]....
        /*0c90*/ 	.word	0x00012cf0
        /*0c94*/ 	.word	0x00000004
        /*0c98*/ 	.word	0x00030820
        /*0c9c*/ 	.short	0x010a
        /*0c9e*/ 	.byte	0x3f
	.zero		1


	//   ....[67]....
        /*0ca0*/ 	.word	0x00012e90
        /*0ca4*/ 	.word	0x00000005
        /*0ca8*/ 	.word	0x00030840
        /*0cac*/ 	.short	0x010a
        /*0cae*/ 	.byte	0x3f
	.zero		1


	//   ....[68]....
        /*0cb0*/ 	.word	0x00012ee0
        /*0cb4*/ 	.word	0x0000001b
        /*0cb8*/ 	.word	0x00030840
        /*0cbc*/ 	.short	0x010a
        /*0cbe*/ 	.byte	0x3f
	.zero		1


	//   ....[69]....
        /*0cc0*/ 	.word	0x00012f30
        /*0cc4*/ 	.word	0x00000005
        /*0cc8*/ 	.word	0x00030860
        /*0ccc*/ 	.short	0x010a
        /*0cce*/ 	.byte	0x3f
	.zero		1


	//----- nvinfo : EIATTR_NUM_MBARRIERS
	.align		4
.L_121:
        /*0cd0*/ 	.byte	0x03, 0x38
        /*0cd2*/ 	.short	0x0016


	//----- nvinfo : EIATTR_EXIT_INSTR_OFFSETS
	.align		4
        /*0cd4*/ 	.byte	0x04, 0x1c
        /*0cd6*/ 	.short	(.L_123 - .L_122)


	//   ....[0]....
.L_122:
        /*0cd8*/ 	.word	0x00000990


	//   ....[1]....
        /*0cdc*/ 	.word	0x0000a080


	//   ....[2]....
        /*0ce0*/ 	.word	0x0000f4b0


	//----- nvinfo : EIATTR_MAX_THREADS
	.align		4
.L_123:
        /*0ce4*/ 	.byte	0x04, 0x05
        /*0ce6*/ 	.short	(.L_125 - .L_124)
.L_124:
        /*0ce8*/ 	.word	0x00000180
        /*0cec*/ 	.word	0x00000001
        /*0cf0*/ 	.word	0x00000001


	//----- nvinfo : EIATTR_CRS_STACK_SIZE
	.align		4
.L_125:
        /*0cf4*/ 	.byte	0x04, 0x1e
        /*0cf6*/ 	.short	(.L_127 - .L_126)
.L_126:
        /*0cf8*/ 	.word	0x00000000


	//----- nvinfo : EIATTR_CBANK_PARAM_SIZE
	.align		4
.L_127:
        /*0cfc*/ 	.byte	0x03, 0x19
        /*0cfe*/ 	.short	0x0af0


	//----- nvinfo : EIATTR_PARAM_CBANK
	.align		4
        /*0d00*/ 	.byte	0x04, 0x0a
        /*0d02*/ 	.short	(.L_129 - .L_128)
	.align		4
.L_128:
        /*0d04*/ 	.word	index@(.nv.constant0._ZN7cutlass13device_kernelIN5flash11enable_sm90INS1_16FlashAttnFwdSm90INS1_25CollectiveMainloopFwdSm90ILi2EN4cute5tupleIJNS5_1CILi1EEES8_S8_EEENS6_IJNS7_ILi128EEENS7_ILi96EEENS7_ILi192EEEEEELi192ENS_10bfloat16_tEfNS_4arch4Sm90ELb0ELb0ELb1ELb1ELb1ELb0ELb0ELb1ELb1ELb1ELb0ELb0EEENS1_21CollectiveEpilogueFwdINS6_IJSA_SC_SB_EEES9_SE_SG_Li256ELb1ELb1ELb0ELb0EEENS1_36VarlenDynamicPersistentTileSchedulerILi128ELi96ELi256ELi128ELb0ELb1ELb1ELb0ELb1ELb1EEEEEEEEEvNT_6ParamsE)
        /*0d08*/ 	.short	0x0210
        /*0d0a*/ 	.short	0x0af0


	//----- nvinfo : EIATTR_SW_WAR
	.align		4
.L_129:
        /*0d0c*/ 	.byte	0x04, 0x36
        /*0d0e*/ 	.short	(.L_131 - .L_130)
.L_130:
        /*0d10*/ 	.word	0x00000008
.L_131:


//--------------------- .nv.info._ZN7cutlass13device_kernelIN5flash11enable_sm90INS1_16FlashAttnFwdSm90INS1_25CollectiveMainloopFwdSm90ILi2EN4cute5tupleIJNS5_1CILi1EEES8_S8_EEENS6_IJNS7_ILi128EEENS7_ILi96EEENS7_ILi192EEEEEELi192ENS_10bfloat16_tEfNS_4arch4Sm90ELb0ELb0ELb1ELb1ELb1ELb1ELb0ELb1ELb1ELb1ELb0ELb0EEENS1_21CollectiveEpilogueFwdINS6_IJSA_SC_SB_EEES9_SE_SG_Li256ELb1ELb1ELb0ELb0EEENS1_36VarlenDynamicPersistentTileSchedulerILi128ELi96ELi256ELi128ELb0ELb1ELb1ELb0ELb1ELb1EEEEEEEEEvNT_6ParamsE --------------------------
	.section	.nv.info._ZN7cutlass13device_kernelIN5flash11enable_sm90INS1_16FlashAttnFwdSm90INS1_25CollectiveMainloopFwdSm90ILi2EN4cute5tupleIJNS5_1CILi1EEES8_S8_EEENS6_IJNS7_ILi128EEENS7_ILi96EEENS7_ILi192EEEEEELi192ENS_10bfloat16_tEfNS_4arch4Sm90ELb0ELb0ELb1ELb1ELb1ELb1ELb0ELb1ELb1ELb1ELb0ELb0EEENS1_21CollectiveEpilogueFwdINS6_IJSA_SC_SB_EEES9_SE_SG_Li256ELb1ELb1ELb0ELb0EEENS1_36VarlenDynamicPersistentTileSchedulerILi128ELi96ELi256ELi128ELb0ELb1ELb1ELb0ELb1ELb1EEEEEEEEEvNT_6ParamsE,"",@"SHT_CUDA_INFO"
	.sectionflags	@""
	.align	4


	//----- nvinfo : EIATTR_CUDA_API_VERSION
	.align		4
        /*0000*/ 	.byte	0x04, 0x37
        /*0002*/ 	.short	(.L_133 - .L_132)
.L_132:
        /*0004*/ 	.word	0x00000082


	//----- nvinfo : EIATTR_KPARAM_INFO
	.align		4
.L_133:
        /*0008*/ 	.byte	0x04, 0x17
        /*000a*/ 	.short	(.L_135 - .L_134)
.L_134:
        /*000c*/ 	.word	0x00000000
        /*0010*/ 	.short	0x0000
        /*0012*/ 	.short	0x0070
        /*0014*/ 	.byte	0x00, 0xf0, 0x01, 0x2a


	//----- nvinfo : EIATTR_SPARSE_MMA_MASK
	.align		4
.L_135:
        /*0018*/ 	.byte	0x03, 0x50
        /*001a*/ 	.short	0x0000


	//----- nvinfo : EIATTR_MAXREG_COUNT
	.align		4
        /*001c*/ 	.byte	0x03, 0x1b
        /*001e*/ 	.short	0x00a8


	//----- nvinfo : EIATTR_NUM_BARRIERS
	.align		4
        /*0020*/ 	.byte	0x02, 0x4c
        /*0022*/ 	.byte	0x10
	.zero		1


	//----- nvinfo : EIATTR_EXTERNS
	.align		4
        /*0024*/ 	.byte	0x04, 0x0f
        /*0026*/ 	.short	(.L_137 - .L_136)


	//   ....[0]....
	.align		4
.L_136:
        /*0028*/ 	.word	index@(__assertfail)


	//----- nvinfo : EIATTR_ANNOTATIONS
	.align		4
.L_137:
        /*002c*/ 	.byte	0x04, 0x55
        /*002e*/ 	.short	(.L_139 - .L_138)


	//   ....[0]....
.L_138:
        /* <DEDUP_REMOVED lines=60> */
        /*03e4*/ 	.byte	0x50, 0x38, 0x02, 0x00


	//----- nvinfo : EIATTR_MERCURY_ISA_VERSION
	.align		4
.L_139:
        /*03e8*/ 	.byte	0x03, 0x5f
        /*03ea*/ 	.short	0x0101


	//----- nvinfo : EIATTR_UNUSED_LOAD_BYTE_OFFSET
	.align		4
        /*03ec*/ 	.byte	0x04, 0x44
        /*03ee*/ 	.short	(.L_141 - .L_140)


	//   ....[0]....
.L_140:
        /*03f0*/ 	.word	0x00000a30
        /*03f4*/ 	.word	0x0000fff0


	//   ....[1]....
        /*03f8*/ 	.word	0x00017980
        /*03fc*/ 	.word	0x0000fff0


	//----- nvinfo : EIATTR_INT_WARP_WIDE_INSTR_OFFSETS
	.align		4
.L_141:
        /*0400*/ 	.byte	0x04, 0x31
        /*0402*/ 	.short	(.L_143 - .L_142)


	//   ....[0]....
.L_142:
        /*0404*/ 	.word	0x00000130


	//   ....[1]....
        /*0408*/ 	.word	0x00000170


	//   ....[2]....
        /*040c*/ 	.word	0x000001e0


	//   ....[3]....
        /*0410*/ 	.word	0x0001c700


	//   ....[4]....
        /*0414*/ 	.word	0x0001c790


	//   ....[5]....
        /*0418*/ 	.word	0x0001f6c0


	//   ....[6]....
        /*041c*/ 	.word	0x0001f750


	//----- nvinfo : EIATTR_COOP_GROUP_MASK_REGIDS
	.align		4
.L_143:
        /*0420*/ 	.byte	0x04, 0x29
        /*0422*/ 	.short	(.L_145 - .L_144)


	//   ....[0]....
.L_144:
        /*0424*/ 	.word	0xffffffff


	//   ....[1]....
        /*0428*/ 	.word	0xffffffff


	//   ....[2]....
        /*042c*/ 	.word	0xffffffff


	//   ....[3]....
        /*0430*/ 	.word	0xffffffff


	//   ....[4]....
        /*0434*/ 	.word	0xffffffff


	//   ....[5]....
        /*0438*/ 	.word	0xffffffff


	//   ....[6]....
        /*043c*/ 	.word	0xffffffff


	//   ....[7]....
        /*0440*/ 	.word	0xffffffff


	//   ....[8]....
        /*0444*/ 	.word	0xffffffff


	//   ....[9]....
        /*0448*/ 	.word	0xffffffff


	//   ....[10]....
        /*044c*/ 	.word	0xffffffff


	//   ....[11]....
        /*0450*/ 	.word	0xffffffff


	//   ....[12]....
        /*0454*/ 	.word	0xffffffff


	//   ....[13]....
        /*0458*/ 	.word	0xffffffff


	//   ....[14]....
        /*045c*/ 	.word	0xffffffff


	//   ....[15]....
        /*0460*/ 	.word	0xffffffff


	//   ....[16]....
        /*0464*/ 	.word	0xffffffff


	//   ....[17]....
        /*0468*/ 	.word	0xffffffff


	//   ....[18]....
        /*046c*/ 	.word	0xffffffff


	//   ....[19]....
        /*0470*/ 	.word	0xffffffff


	//   ....[20]....
        /*0474*/ 	.word	0xffffffff


	//   ....[21]....
        /*0478*/ 	.word	0xffffffff


	//   ....[22]....
        /*047c*/ 	.word	0xffffffff


	//   ....[23]....
        /*0480*/ 	.word	0xffffffff


	//   ....[24]....
        /*0484*/ 	.word	0xffffffff


	//   ....[25]....
        /*0488*/ 	.word	0xffffffff


	//   ....[26]....
        /*048c*/ 	.word	0xffffffff


	//   ....[27]....
        /*0490*/ 	.word	0xffffffff


	//   ....[28]....
        /*0494*/ 	.word	0xffffffff


	//   ....[29]....
        /*0498*/ 	.word	0xffffffff


	//   ....[30]....
        /*049c*/ 	.word	0xffffffff


	//   ....[31]....
        /*04a0*/ 	.word	0xffffffff


	//   ....[32]....
        /*04a4*/ 	.word	0xffffffff


	//   ....[33]....
        /*04a8*/ 	.word	0xffffffff


	//   ....[34]....
        /*04ac*/ 	.word	0xffffffff


	//   ....[35]....
        /*04b0*/ 	.word	0xffffffff


	//   ....[36]....
        /*04b4*/ 	.word	0xffffffff


	//   ....[37]....
        /*04b8*/ 	.word	0xffffffff


	//   ....[38]....
        /*04bc*/ 	.word	0xffffffff


	//   ....[39]....
        /*04c0*/ 	.word	0xffffffff


	//   ....[40]....
        /*04c4*/ 	.word	0xffffffff


	//   ....[41]....
        /*04c8*/ 	.word	0xffffffff


	//   ....[42]....
        /*04cc*/ 	.word	0xffffffff


	//   ....[43]....
        /*04d0*/ 	.word	0xffffffff


	//   ....[44]....
        /*04d4*/ 	.word	0xffffffff


	//   ....[45]....
        /*04d8*/ 	.word	0xffffffff


	//   ....[46]....
        /*04dc*/ 	.word	0xffffffff


	//   ....[47]....
        /*04e0*/ 	.word	0xffffffff


	//   ....[48]....
        /*04e4*/ 	.word	0xffffffff


	//   ....[49]....
        /*04e8*/ 	.word	0xffffffff


	//   ....[50]....
        /*04ec*/ 	.word	0xffffffff


	//   ....[51]....
        /*04f0*/ 	.word	0xffffffff


	//   ....[52]....
        /*04f4*/ 	.word	0xffffffff


	//   ....[53]....
        /*04f8*/ 	.word	0xffffffff


	//   ....[54]....
        /*04fc*/ 	.word	0xffffffff


	//   ....[55]....
        /*0500*/ 	.word	0xffffffff


	//   ....[56]....
        /*0504*/ 	.word	0xffffffff


	//   ....[57]....
        /*0508*/ 	.word	0xffffffff


	//   ....[58]....
        /*050c*/ 	.word	0xffffffff


	//   ....[59]....
        /*0510*/ 	.word	0xffffffff


	//   ....[60]....
        /*0514*/ 	.word	0xffffffff


	//   ....[61]....
        /*0518*/ 	.word	0xffffffff


	//   ....[62]....
        /*051c*/ 	.word	0xffffffff


	//   ....[63]....
        /*0520*/ 	.word	0xffffffff


	//   ....[64]....
        /*0524*/ 	.word	0xffffffff


	//   ....[65]....
        /*0528*/ 	.word	0xffffffff


	//   ....[66]....
        /*052c*/ 	.word	0xffffffff


	//   ....[67]....
        /*0530*/ 	.word	0xffffffff


	//   ....[68]....
        /*0534*/ 	.word	0xffffffff


	//   ....[69]....
        /*0538*/ 	.word	0xffffffff


	//   ....[70]....
        /*053c*/ 	.word	0xffffffff


	//   ....[71]....
        /*0540*/ 	.word	0xffffffff


	//   ....[72]....
        /*0544*/ 	.word	0xffffffff


	//   ....[73]....
        /*0548*/ 	.word	0xffffffff


	//   ....[74]....
        /*054c*/ 	.word	0xffffffff


	//   ....[75]....
        /*0550*/ 	.word	0xffffffff


	//   ....[76]....
        /*0554*/ 	.word	0xffffffff


	//   ....[77]....
        /*0558*/ 	.word	0xffffffff


	//   ....[78]....
        /*055c*/ 	.word	0xffffffff


	//   ....[79]....
        /*0560*/ 	.word	0xffffffff


	//   ....[80]....
        /*0564*/ 	.word	0xffffffff


	//   ....[81]....
        /*0568*/ 	.word	0xffffffff


	//   ....[82]....
        /*056c*/ 	.word	0xffffffff


	//   ....[83]....
        /*0570*/ 	.word	0xffffffff


	//   ....[84]....
        /*0574*/ 	.word	0xffffffff


	//   ....[85]....
        /*0578*/ 	.word	0xffffffff


	//   ....[86]....
        /*057c*/ 	.word	0xffffffff


	//   ....[87]....
        /*0580*/ 	.word	0xffffffff


	//   ....[88]....
        /*0584*/ 	.word	0xffffffff


	//   ....[89]....
        /*0588*/ 	.word	0xffffffff


	//   ....[90]....
        /*058c*/ 	.word	0xffffffff


	//   ....[91]....
        /*0590*/ 	.word	0xffffffff


	//   ....[92]....
        /*0594*/ 	.word	0xffffffff


	//   ....[93]....
        /*0598*/ 	.word	0xffffffff


	//   ....[94]....
        /*059c*/ 	.word	0xffffffff


	//   ....[95]....
        /*05a0*/ 	.word	0xffffffff


	//   ....[96]....
        /*05a4*/ 	.word	0xffffffff


	//   ....[97]....
        /*05a8*/ 	.word	0xffffffff


	//   ....[98]....
        /*05ac*/ 	.word	0xffffffff


	//   ....[99]....
        /*05b0*/ 	.word	0xffffffff


	//   ....[100]....
        /*05b4*/ 	.word	0xffffffff


	//   ....[101]....
        /*05b8*/ 	.word	0xffffffff


	//   ....[102]....
        /*05bc*/ 	.word	0xffffffff


	//   ....[103]....
        /*05c0*/ 	.word	0xffffffff


	//   ....[104]....
        /*05c4*/ 	.word	0xffffffff


	//   ....[105]....
        /*05c8*/ 	.word	0xffffffff


	//   ....[106]....
        /*05cc*/ 	.word	0xffffffff


	//   ....[107]....
        /*05d0*/ 	.word	0xffffffff


	//   ....[108]....
        /*05d4*/ 	.word	0xffffffff


	//   ....[109]....
        /*05d8*/ 	.word	0xffffffff


	//   ....[110]....
        /*05dc*/ 	.word	0xffffffff


	//   ....[111]....
        /*05e0*/ 	.word	0xffffffff


	//   ....[112]....
        /*05e4*/ 	.word	0xffffffff


	//   ....[113]....
        /*05e8*/ 	.word	0xffffffff


	//   ....[114]....
        /*05ec*/ 	.word	0xffffffff


	//   ....[115]....
        /*05f0*/ 	.word	0xffffffff


	//   ....[116]....
        /*05f4*/ 	.word	0xffffffff


	//   ....[117]....
        /*05f8*/ 	.word	0xffffffff


	//   ....[118]....
        /*05fc*/ 	.word	0xffffffff


	//   ....[119]....
        /*0600*/ 	.word	0xffffffff


	//   ....[120]....
        /*0604*/ 	.word	0xffffffff


	//   ....[121]....
        /*0608*/ 	.word	0xffffffff


	//   ....[122]....
        /*060c*/ 	.word	0xffffffff


	//   ....[123]....
        /*0610*/ 	.word	0xffffffff


	//   ....[124]....
        /*0614*/ 	.word	0xffffffff


	//   ....[125]....
        /*0618*/ 	.word	0xffffffff


	//   ....[126]....
        /*061c*/ 	.word	0xffffffff


	//   ....[127]....
        /*0620*/ 	.word	0xffffffff


	//   ....[128]....
        /*0624*/ 	.word	0xffffffff


	//   ....[129]....
        /*0628*/ 	.word	0xffffffff


	//   ....[130]....
        /*062c*/ 	.word	0xffffffff


	//   ....[131]....
        /*0630*/ 	.word	0xffffffff


	//   ....[132]....
        /*0634*/ 	.word	0xffffffff


	//   ....[133]....
        /*0638*/ 	.word	0xffffffff


	//   ....[134]....
        /*063c*/ 	.word	0xffffffff


	//   ....[135]....
        /*0640*/ 	.word	0xffffffff


	//   ....[136]....
        /*0644*/ 	.word	0xffffffff


	//   ....[137]....
        /*0648*/ 	.word	0xffffffff


	//   ....[138]....
        /*064c*/ 	.word	0xffffffff


	//   ....[139]....
        /*0650*/ 	.word	0xffffffff


	//   ....[140]....
        /*0654*/ 	.word	0xffffffff


	//   ....[141]....
        /*0658*/ 	.word	0xffffffff


	//   ....[142]....
        /*065c*/ 	.word	0xffffffff


	//   ....[143]....
        /*0660*/ 	.word	0xffffffff


	//   ....[144]....
        /*0664*/ 	.word	0xffffffff


	//   ....[145]....
        /*0668*/ 	.word	0xffffffff


	//   ....[146]....
        /*066c*/ 	.word	0xffffffff


	//   ....[147]....
        /*0670*/ 	.word	0xffffffff


	//   ....[148]....
        /*0674*/ 	.word	0xffffffff


	//   ....[149]....
        /*0678*/ 	.word	0xffffffff


	//   ....[150]....
        /*067c*/ 	.word	0xffffffff


	//   ....[151]....
        /*0680*/ 	.word	0xffffffff


	//   ....[152]....
        /*0684*/ 	.word	0xffffffff


	//   ....[153]....
        /*0688*/ 	.word	0xffffffff


	//   ....[154]....
        /*068c*/ 	.word	0xffffffff


	//   ....[155]....
        /*0690*/ 	.word	0xffffffff


	//   ....[156]....
        /*0694*/ 	.word	0xffffffff


	//   ....[157]....
        /*0698*/ 	.word	0xffffffff


	//   ....[158]....
        /*069c*/ 	.word	0xffffffff


	//   ....[159]....
        /*06a0*/ 	.word	0xffffffff


	//   ....[160]....
        /*06a4*/ 	.word	0xffffffff


	//   ....[161]....
        /*06a8*/ 	.word	0xffffffff


	//   ....[162]....
        /*06ac*/ 	.word	0xffffffff


	//   ....[163]....
        /*06b0*/ 	.word	0x0500000f


	//   ....[164]....
        /*06b4*/ 	.word	0x0500000f


	//   ....[165]....
        /*06b8*/ 	.word	0x0500000f


	//   ....[166]....
        /*06bc*/ 	.word	0x0500000f


	//   ....[167]....
        /*06c0*/ 	.word	0x0500000f


	//   ....[168]....
        /*06c4*/ 	.word	0x0500000f


	//   ....[169]....
        /*06c8*/ 	.word	0x0500000f


	//   ....[170]....
        /*06cc*/ 	.word	0x0500000f


	//   ....[171]....
        /*06d0*/ 	.word	0x0500000f


	//   ....[172]....
        /*06d4*/ 	.word	0x0500000f


	//   ....[173]....
        /*06d8*/ 	.word	0x0500000f


	//   ....[174]....
        /*06dc*/ 	.word	0x0500000f


	//   ....[175]....
        /*06e0*/ 	.word	0x0500000f


	//   ....[176]....
        /*06e4*/ 	.word	0x0500000f


	//   ....[177]....
        /*06e8*/ 	.word	0x0500000f


	//   ....[178]....
        /*06ec*/ 	.word	0x0500000f


	//   ....[179]....
        /*06f0*/ 	.word	0x0500000f


	//   ....[180]....
        /*06f4*/ 	.word	0x0500000f


	//   ....[181]....
        /*06f8*/ 	.word	0x0500000f


	//   ....[182]....
        /*06fc*/ 	.word	0x0500000f


	//   ....[183]....
        /*0700*/ 	.word	0x0500000f


	//   ....[184]....
        /*0704*/ 	.word	0x0500000f


	//   ....[185]....
        /*0708*/ 	.word	0x0500000f


	//   ....[186]....
        /*070c*/ 	.word	0x0500000f


	//   ....[187]....
        /*0710*/ 	.word	0x0500000f


	//   ....[188]....
        /*0714*/ 	.word	0x0500000f


	//   ....[189]....
        /*0718*/ 	.word	0x0500000f


	//   ....[190]....
        /*071c*/ 	.word	0x0500000f


	//   ....[191]....
        /*0720*/ 	.word	0x0500000f


	//   ....[192]....
        /*0724*/ 	.word	0x0500000f


	//   ....[193]....
        /*0728*/ 	.word	0x0500000f


	//   ....[194]....
        /*072c*/ 	.word	0x0500000f


	//   ....[195]....
        /*0730*/ 	.word	0x0500000f


	//   ....[196]....
        /*0734*/ 	.word	0x0500000f


	//   ....[197]....
        /*0738*/ 	.word	0x0500000f


	//   ....[198]....
        /*073c*/ 	.word	0x0500000f


	//   ....[199]....
        /*0740*/ 	.word	0x0500000f


	//   ....[200]....
        /*0744*/ 	.word	0x0500000f


	//   ....[201]....
        /*0748*/ 	.word	0x0500000f


	//   ....[202]....
        /*074c*/ 	.word	0x0500000f


	//   ....[203]....
        /*0750*/ 	.word	0x0500000f


	//   ....[204]....
        /*0754*/ 	.word	0x0500000f


	//   ....[205]....
        /*0758*/ 	.word	0x0500000f


	//   ....[206]....
        /*075c*/ 	.word	0x0500000f


	//   ....[207]....
        /*0760*/ 	.word	0x0500000f


	//   ....[208]....
        /*0764*/ 	.word	0x0500000f


	//   ....[209]....
        /*0768*/ 	.word	0x0500000f


	//   ....[210]....
        /*076c*/ 	.word	0x0500000f


	//   ....[211]....
        /*0770*/ 	.word	0x0500000f


	//   ....[212]....
        /*0774*/ 	.word	0x0500000f


	//   ....[213]....
        /*0778*/ 	.word	0x0500000f


	//   ....[214]....
        /*077c*/ 	.word	0x0500000f


	//   ....[215]....
        /*0780*/ 	.word	0x0500000f


	//   ....[216]....
        /*0784*/ 	.word	0x0500000f


	//   ....[217]....
        /*0788*/ 	.word	0x0500000f


	//   ....[218]....
        /*078c*/ 	.word	0x0500000f


	//   ....[219]....
        /*0790*/ 	.word	0x0500000f


	//   ....[220]....
        /*0794*/ 	.word	0x0500000f


	//   ....[221]....
        /*0798*/ 	.word	0x0500000f


	//   ....[222]....
        /*079c*/ 	.word	0x0500000f


	//   ....[223]....
        /*07a0*/ 	.word	0x0500000f


	//   ....[224]....
        /*07a4*/ 	.word	0x0500000f


	//   ....[225]....
        /*07a8*/ 	.word	0x0500000f


	//   ....[226]....
        /*07ac*/ 	.word	0x0500000f


	//   ....[227]....
        /*07b0*/ 	.word	0x0500000f


	//   ....[228]....
        /*07b4*/ 	.word	0x0500000f


	//   ....[229]....
        /*07b8*/ 	.word	0x0500000f


	//   ....[230]....
        /*07bc*/ 	.word	0x0500000f


	//   ....[231]....
        /*07c0*/ 	.word	0x0500000f


	//   ....[232]....
        /*07c4*/ 	.word	0x0500000f


	//   ....[233]....
        /*07c8*/ 	.word	0x0500000f


	//   ....[234]....
        /*07cc*/ 	.word	0x0500000f


	//   ....[235]....
        /*07d0*/ 	.word	0x0500000f


	//   ....[236]....
        /*07d4*/ 	.word	0x0500000f


	//   ....[237]....
        /*07d8*/ 	.word	0x0500000f


	//   ....[238]....
        /*07dc*/ 	.word	0x0500000f


	//   ....[239]....
        /*07e0*/ 	.word	0x0500000f


	//   ....[240]....
        /*07e4*/ 	.word	0x0500000f


	//   ....[241]....
        /*07e8*/ 	.word	0x0500000f


	//   ....[242]....
        /*07ec*/ 	.word	0x0500000f


	//   ....[243]....
        /*07f0*/ 	.word	0x0500000f


	//   ....[244]....
        /*07f4*/ 	.word	0x0500000f


	//   ....[245]....
        /*07f8*/ 	.word	0x0500000f


	//   ....[246]....
        /*07fc*/ 	.word	0x0500000f


	//   ....[247]....
        /*0800*/ 	.word	0x0500000f


	//   ....[248]....
        /*0804*/ 	.word	0x0500000f


	//   ....[249]....
        /*0808*/ 	.word	0x0500000f


	//   ....[250]....
        /*080c*/ 	.word	0x0500000f


	//   ....[251]....
        /*0810*/ 	.word	0x0500000f


	//   ....[252]....
        /*0814*/ 	.word	0x0500000f


	//   ....[253]....
        /*0818*/ 	.word	0x0500000f


	//   ....[254]....
        /*081c*/ 	.word	0x0500000f


	//   ....[255]....
        /*0820*/ 	.word	0x0500000f


	//   ....[0]....
        /*0824*/ 	.word	0x0500000f


	//   ....[1]....
        /*0828*/ 	.word	0x0500000f


	//   ....[2]....
        /*082c*/ 	.word	0x0500000f


	//   ....[3]....
        /*0830*/ 	.word	0x0500000f


	//   ....[4]....
        /*0834*/ 	.word	0x0500000f


	//   ....[5]....
        /*0838*/ 	.word	0x0500000f


	//   ....[6]....
        /*083c*/ 	.word	0x0500000f


	//   ....[7]....
        /*0840*/ 	.word	0x0500000f


	//   ....[8]....
        /*0844*/ 	.word	0x0500000f


	//   ....[9]....
        /*0848*/ 	.word	0x0500000f


	//   ....[10]....
        /*084c*/ 	.word	0x0500000f


	//----- nvinfo : EIATTR_COOP_GROUP_INSTR_OFFSETS
	.align		4
.L_145:
        /*0850*/ 	.byte	0x04, 0x28
        /*0852*/ 	.short	(.L_147 - .L_146)


	//   ....[0]....
.L_146:
        /*0854*/ 	.word	0x00000060


	//   ....[1]....
        /*0858*/ 	.word	0x00000140


	//   ....[2]....
        /*085c*/ 	.word	0x00000190


	//   ....[3]....
        /*0860*/ 	.word	0x000003c0


	//   ....[4]....
        /*0864*/ 	.word	0x00000520


	//   ....[5]....
        /*0868*/ 	.word	0x00000640


	//   ....[6]....
        /*086c*/ 	.word	0x000007a0


	//   ....[7]....
        /*0870*/ 	.word	0x00003830


	//   ....[8]....
        /*0874*/ 	.word	0x00003840


	//   ....[9]....
        /*0878*/ 	.word	0x00004e10


	//   ....[10]....
        /*087c*/ 	.word	0x00004e20


	//   ....[11]....
        /*0880*/ 	.word	0x00006fc0


	//   ....[12]....
        /*0884*/ 	.word	0x00006fd0


	//   ....[13]....
        /*0888*/ 	.word	0x000087b0


	//   ....[14]....
        /*088c*/ 	.word	0x000087c0


	//   ....[15]....
        /*0890*/ 	.word	0x0000a1c0


	//   ....[16]....
        /*0894*/ 	.word	0x0000a1d0


	//   ....[17]....
        /*0898*/ 	.word	0x0000a460


	//   ....[18]....
        /*089c*/ 	.word	0x0000a470


	//   ....[19]....
        /*08a0*/ 	.word	0x0000a990


	//   ....[20]....
        /*08a4*/ 	.word	0x0000a9b0


	//   ....[21]....
        /*08a8*/ 	.word	0x0000abf0


	//   ....[22]....
        /*08ac*/ 	.word	0x0000ac10


	//   ....[23]....
        /*08b0*/ 	.word	0x0000b3c0


	//   ....[24]....
        /*08b4*/ 	.word	0x0000b920


	//   ....[25]....
        /*08b8*/ 	.word	0x0000b930


	//   ....[26]....
        /*08bc*/ 	.word	0x0000b940


	//   ....[27]....
        /*08c0*/ 	.word	0x0000b950


	//   ....[28]....
        /*08c4*/ 	.word	0x0000e450


	//   ....[29]....
        /*08c8*/ 	.word	0x0000e460


	//   ....[30]....
        /*08cc*/ 	.word	0x0000e470


	//   ....[31]....
        /*08d0*/ 	.word	0x0000e480


	//   ....[32]....
        /*08d4*/ 	.word	0x00012a40


	//   ....[33]....
        /*08d8*/ 	.word	0x00012a60


	//   ....[34]....
        /*08dc*/ 	.word	0x00012f00


	//   ....[35]....
        /*08e0*/ 	.word	0x00012f60


	//   ....[36]....
        /*08e4*/ 	.word	0x00015a60


	//   ....[37]....
        /*08e8*/ 	.word	0x00015a80


	//   ....[38]....
        /*08ec*/ 	.word	0x00015aa0


	//   ....[39]....
        /*08f0*/ 	.word	0x00015ac0


	//   ....[40]....
        /*08f4*/ 	.word	0x00016e50


	//   ....[41]....
        /*08f8*/ 	.word	0x00017050


	//   ....[42]....
        /*08fc*/ 	.word	0x00017110


	//   ....[43]....
        /*0900*/ 	.word	0x00017130


	//   ....[44]....
        /*0904*/ 	.word	0x00018720


	//   ....[45]....
        /*0908*/ 	.word	0x000187b0


	//   ....[46]....
        /*090c*/ 	.word	0x00018980


	//   ....[47]....
        /*0910*/ 	.word	0x000189c0


	//   ....[48]....
        /*0914*/ 	.word	0x00018f40


	//   ....[49]....
        /*0918*/ 	.word	0x00018f90


	//   ....[50]....
        /*091c*/ 	.word	0x000190a0


	//   ....[51]....
        /*0920*/ 	.word	0x000190c0


	//   ....[52]....
        /*0924*/ 	.word	0x000191c0


	//   ....[53]....
        /*0928*/ 	.word	0x000191e0


	//   ....[54]....
        /*092c*/ 	.word	0x000192f0


	//   ....[55]....
        /*0930*/ 	.word	0x00019310


	//   ....[56]....
        /*0934*/ 	.word	0x00019c10


	//   ....[57]....
        /*0938*/ 	.word	0x00019c40


	//   ....[58]....
        /*093c*/ 	.word	0x00019d40


	//   ....[59]....
        /*0940*/ 	.word	0x00019d60


	//   ....[60]....
        /*0944*/ 	.word	0x00019e60


	//   ....[61]....
        /*0948*/ 	.word	0x00019e80


	//   ....[62]....
        /*094c*/ 	.word	0x00019f90


	//   ....[63]....
        /*0950*/ 	.word	0x00019fb0


	//   ....[64]....
        /*0954*/ 	.word	0x0001a140


	//   ....[65]....
        /*0958*/ 	.word	0x0001a310


	//   ....[66]....
        /*095c*/ 	.word	0x0001a340


	//   ....[67]....
        /*0960*/ 	.word	0x0001a370


	//   ....[68]....
        /*0964*/ 	.word	0x0001a3a0


	//   ....[69]....
        /*0968*/ 	.word	0x0001a3d0


	//   ....[70]....
        /*096c*/ 	.word	0x0001a400


	//   ....[71]....
        /*0970*/ 	.word	0x0001a570


	//   ....[72]....
        /*0974*/ 	.word	0x0001a5a0


	//   ....[73]....
        /*0978*/ 	.word	0x0001a5d0


	//   ....[74]....
        /*097c*/ 	.word	0x0001a600


	//   ....[75]....
        /*0980*/ 	.word	0x0001a630


	//   ....[76]....
        /*0984*/ 	.word	0x0001a660


	//   ....[77]....
        /*0988*/ 	.word	0x0001a6f0


	//   ....[78]....
        /*098c*/ 	.word	0x0001a720


	//   ....[79]....
        /*0990*/ 	.word	0x0001a7a0


	//   ....[80]....
        /*0994*/ 	.word	0x0001b2a0


	//   ....[81]....
        /*0998*/ 	.word	0x0001d310


	//   ....[82]....
        /*099c*/ 	.word	0x0001d330


	//   ....[83]....
        /*09a0*/ 	.word	0x0001d3e0


	//   ....[84]....
        /*09a4*/ 	.word	0x0001d400


	//   ....[85]....
        /*09a8*/ 	.word	0x0001d4a0


	//   ....[86]....
        /*09ac*/ 	.word	0x0001d4c0


	//   ....[87]....
        /*09b0*/ 	.word	0x0001d560


	//   ....[88]....
        /*09b4*/ 	.word	0x0001d580


	//   ....[89]....
        /*09b8*/ 	.word	0x0001d620


	//   ....[90]....
        /*09bc*/ 	.word	0x0001d640


	//   ....[91]....
        /*09c0*/ 	.word	0x0001d650


	//   ....[92]....
        /*09c4*/ 	.word	0x0001d6e0


	//   ....[93]....
        /*09c8*/ 	.word	0x0001de40


	//   ....[94]....
        /*09cc*/ 	.word	0x0001de70


	//   ....[95]....
        /*09d0*/ 	.word	0x0001ded0


	//   ....[96]....
        /*09d4*/ 	.word	0x0001df20


	//   ....[97]....
        /*09d8*/ 	.word	0x0001df70


	//   ....[98]....
        /*09dc*/ 	.word	0x0001dfd0


	//   ....[99]....
        /*09e0*/ 	.word	0x0001e010


	//   ....[100]....
        /*09e4*/ 	.word	0x0001e080


	//   ....[101]....
        /*09e8*/ 	.word	0x0001e0d0


	//   ....[102]....
        /*09ec*/ 	.word	0x0001e130


	//   ....[103]....
        /*09f0*/ 	.word	0x0001e180


	//   ....[104]....
        /*09f4*/ 	.word	0x0001e1e0


	//   ....[105]....
        /*09f8*/ 	.word	0x0001e220


	//   ....[106]....
        /*09fc*/ 	.word	0x0001e290


	//   ....[107]....
        /*0a00*/ 	.word	0x0001e2b0


	//   ....[108]....
        /*0a04*/ 	.word	0x0001e2f0


	//   ....[109]....
        /*0a08*/ 	.word	0x0001eb00


	//   ....[110]....
        /*0a0c*/ 	.word	0x0001eb10


	//   ....[111]....
        /*0a10*/ 	.word	0x0001eb40


	//   ....[112]....
        /*0a14*/ 	.word	0x0001eb90


	//   ....[113]....
        /*0a18*/ 	.word	0x0001eba0


	//   ....[114]....
        /*0a1c*/ 	.word	0x0001ec00


	//   ....[115]....
        /*0a20*/ 	.word	0x0001ec30


	//   ....[116]....
        /*0a24*/ 	.word	0x0001ec70


	//   ....[117]....
        /*0a28*/ 	.word	0x0001eca0


	//   ....[118]....
        /*0a2c*/ 	.word	0x0001ece0


	//   ....[119]....
        /*0a30*/ 	.word	0x0001ed10


	//   ....[120]....
        /*0a34*/ 	.word	0x0001ed50


	//   ....[121]....
        /*0a38*/ 	.word	0x0001eff0


	//   ....[122]....
        /*0a3c*/ 	.word	0x0001f010


	//   ....[123]....
        /*0a40*/ 	.word	0x0001f020


	//   ....[124]....
        /*0a44*/ 	.word	0x0001f0b0


	//   ....[125]....
        /*0a48*/ 	.word	0x0001f0c0


	//   ....[126]....
        /*0a4c*/ 	.word	0x0001f150


	//   ....[127]....
        /*0a50*/ 	.word	0x0001f160


	//   ....[128]....
        /*0a54*/ 	.word	0x0001f1f0


	//   ....[129]....
        /*0a58*/ 	.word	0x0001f200


	//   ....[130]....
        /*0a5c*/ 	.word	0x0001f290


	//   ....[131]....
        /*0a60*/ 	.word	0x0001f2a0


	//   ....[132]....
        /*0a64*/ 	.word	0x0001f2b0


	//   ....[133]....
        /*0a68*/ 	.word	0x0001f8b0


	//   ....[134]....
        /*0a6c*/ 	.word	0x0001f8f0


	//   ....[135]....
        /*0a70*/ 	.word	0x0001f920


	//   ....[136]....
        /*0a74*/ 	.word	0x0001f960


	//   ....[137]....
        /*0a78*/ 	.word	0x0001f9f0


	//   ....[138]....
        /*0a7c*/ 	.word	0x0001fa20


	//   ....[139]....
        /*0a80*/ 	.word	0x0001fa90


	//   ....[140]....
        /*0a84*/ 	.word	0x0001fac0


	//   ....[141]....
        /*0a88*/ 	.word	0x0001fb30


	//   ....[142]....
        /*0a8c*/ 	.word	0x0001fb60


	//   ....[143]....
        /*0a90*/ 	.word	0x0001fb90


	//   ....[144]....
        /*0a94*/ 	.word	0x0001fbe0


	//   ....[145]....
        /*0a98*/ 	.word	0x0001ffe0


	//   ....[146]....
        /*0a9c*/ 	.word	0x00020030


	//   ....[147]....
        /*0aa0*/ 	.word	0x00020060


	//   ....[148]....
        /*0aa4*/ 	.word	0x00020070


	//   ....[149]....
        /*0aa8*/ 	.word	0x000200a0


	//   ....[150]....
        /*0aac*/ 	.word	0x000200d0


	//   ....[151]....
        /*0ab0*/ 	.word	0x00020100


	//   ....[152]....
        /*0ab4*/ 	.word	0x00020130


	//   ....[153]....
        /*0ab8*/ 	.word	0x000202b0


	//   ....[154]....
        /*0abc*/ 	.word	0x000202e0


	//   ....[155]....
        /*0ac0*/ 	.word	0x00020310


	//   ....[156]....
        /*0ac4*/ 	.word	0x00020340


	//   ....[157]....
        /*0ac8*/ 	.word	0x00020370


	//   ....[158]....
        /*0acc*/ 	.word	0x000203a0


	//   ....[159]....
        /*0ad0*/ 	.word	0x00020460


	//   ....[160]....
        /*0ad4*/ 	.word	0x00020480


	//   ....[161]....
        /*0ad8*/ 	.word	0x000204f0


	//   ....[162]....
        /*0adc*/ 	.word	0x00020960


	//   ....[163]....
        /*0ae0*/ 	.word	0x00020c80


	//   ....[164]....
        /*0ae4*/ 	.word	0x00020d10


	//   ....[165]....
        /*0ae8*/ 	.word	0x00020db0


	//   ....[166]....
        /*0aec*/ 	.word	0x00020e40


	//   ....[167]....
        /*0af0*/ 	.word	0x00020f30


	//   ....[168]....
        /*0af4*/ 	.word	0x00020fc0


	//   ....[169]....
        /*0af8*/ 	.word	0x00021060


	//   ....[170]....
        /*0afc*/ 	.word	0x000210f0


	//   ....[171]....
        /*0b00*/ 	.word	0x000211e0


	//   ....[172]....
        /*0b04*/ 	.word	0x00021270


	//   ....[173]....
        /*0b08*/ 	.word	0x00021310


	//   ....[174]....
        /*0b0c*/ 	.word	0x000213a0


	//   ....[175]....
        /*0b10*/ 	.word	0x00021490


	//   ....[176]....
        /*0b14*/ 	.word	0x00021520


	//   ....[177]....
        /*0b18*/ 	.word	0x00021570


	//   ....[178]....
        /*0b1c*/ 	.word	0x000215c0


	//   ....[179]....
        /*0b20*/ 	.word	0x000216a0


	//   ....[180]....
        /*0b24*/ 	.word	0x00021730


	//   ....[181]....
        /*0b28*/ 	.word	0x00021780


	//   ....[182]....
        /*0b2c*/ 	.word	0x000217d0


	//   ....[183]....
        /*0b30*/ 	.word	0x00021a30


	//   ....[184]....
        /*0b34*/ 	.word	0x00021d10


	//   ....[185]....
        /*0b38*/ 	.word	0x00021e00


	//   ....[186]....
        /*0b3c*/ 	.word	0x00021ea0


	//   ....[187]....
        /*0b40*/ 	.word	0x00021f00


	//   ....[188]....
        /*0b44*/ 	.word	0x00022010


	//   ....[189]....
        /*0b48*/ 	.word	0x00022080


	//   ....[190]....
        /*0b4c*/ 	.word	0x00022190


	//   ....[191]....
        /*0b50*/ 	.word	0x00022200


	//   ....[192]....
        /*0b54*/ 	.word	0x00022310


	//   ....[193]....
        /*0b58*/ 	.word	0x00022380


	//   ....[194]....
        /*0b5c*/ 	.word	0x00022490


	//   ....[195]....
        /*0b60*/ 	.word	0x00022500


	//   ....[196]....
        /*0b64*/ 	.word	0x000225e0


	//   ....[197]....
        /*0b68*/ 	.word	0x000226e0


	//   ....[198]....
        /*0b6c*/ 	.word	0x00022750


	//   ....[199]....
        /*0b70*/ 	.word	0x000227d0


	//   ....[200]....
        /*0b74*/ 	.word	0x00022890


	//   ....[201]....
        /*0b78*/ 	.word	0x00022910


	//   ....[202]....
        /*0b7c*/ 	.word	0x000229f0


	//   ....[203]....
        /*0b80*/ 	.word	0x00022a70


	//   ....[204]....
        /*0b84*/ 	.word	0x00022b50


	//   ....[205]....
        /*0b88*/ 	.word	0x00022bd0


	//   ....[206]....
        /*0b8c*/ 	.word	0x00022cb0


	//   ....[207]....
        /*0b90*/ 	.word	0x00022d30


	//   ....[208]....
        /*0b94*/ 	.word	0x00022e10


	//   ....[209]....
        /*0b98*/ 	.word	0x00022e90


	//   ....[210]....
        /*0b9c*/ 	.word	0x00022f70


	//   ....[211]....
        /*0ba0*/ 	.word	0x00022ff0


	//   ....[212]....
        /*0ba4*/ 	.word	0x000230b0


	//   ....[213]....
        /*0ba8*/ 	.word	0x000231e0


	//   ....[214]....
        /*0bac*/ 	.word	0x000232a0


	//   ....[215]....
        /*0bb0*/ 	.word	0x00023310


	//   ....[216]....
        /*0bb4*/ 	.word	0x00023420


	//   ....[217]....
        /*0bb8*/ 	.word	0x00023480


	//   ....[218]....
        /*0bbc*/ 	.word	0x00023550


	//   ....[219]....
        /*0bc0*/ 	.word	0x000235b0


	//   ....[220]....
        /*0bc4*/ 	.word	0x00023680


	//   ....[221]....
        /*0bc8*/ 	.word	0x000236e0


	//   ....[222]....
        /*0bcc*/ 	.word	0x000237b0


	//   ....[223]....
        /*0bd0*/ 	.word	0x000238a0


	//   ....[224]....
        /*0bd4*/ 	.word	0x00023930


	//   ....[225]....
        /*0bd8*/ 	.word	0x00023a20


	//   ....[226]....
        /*0bdc*/ 	.word	0x00023ac0


	//   ....[227]....
        /*0be0*/ 	.word	0x00023b20


	//   ....[228]....
        /*0be4*/ 	.word	0x00023c20


	//   ....[229]....
        /*0be8*/ 	.word	0x00023c80


	//   ....[230]....
        /*0bec*/ 	.word	0x00023d80


	//   ....[231]....
        /*0bf0*/ 	.word	0x00023de0


	//   ....[232]....
        /*0bf4*/ 	.word	0x00023ee0


	//   ....[233]....
        /*0bf8*/ 	.word	0x00023f40


	//   ....[234]....
        /*0bfc*/ 	.word	0x00024040


	//   ....[235]....
        /*0c00*/ 	.word	0x000240a0


	//   ....[236]....
        /*0c04*/ 	.word	0x00024170


	//   ....[237]....
        /*0c08*/ 	.word	0x000242b0


	//   ....[238]....
        /*0c0c*/ 	.word	0x00024350


	//   ....[239]....
        /*0c10*/ 	.word	0x00024430


	//   ....[240]....
        /*0c14*/ 	.word	0x00024500


	//   ....[241]....
        /*0c18*/ 	.word	0x00024560


	//   ....[242]....
        /*0c1c*/ 	.word	0x00024650


	//   ....[243]....
        /*0c20*/ 	.word	0x000246b0


	//   ....[244]....
        /*0c24*/ 	.word	0x000247a0


	//   ....[245]....
        /*0c28*/ 	.word	0x00024800


	//   ....[246]....
        /*0c2c*/ 	.word	0x000248f0


	//   ....[247]....
        /*0c30*/ 	.word	0x00024950


	//   ....[248]....
        /*0c34*/ 	.word	0x00024a30


	//   ....[249]....
        /*0c38*/ 	.word	0x00024ac0


	//   ....[250]....
        /*0c3c*/ 	.word	0x00024b60


	//   ....[251]....
        /*0c40*/ 	.word	0x00024c80


	//   ....[252]....
        /*0c44*/ 	.word	0x00024cf0


	//   ....[253]....
        /*0c48*/ 	.word	0x00024d60


	//   ....[254]....
        /*0c4c*/ 	.word	0x00024dd0


	//   ....[255]....
        /*0c50*/ 	.word	0x00024e40


	//   ....[0]....
        /*0c54*/ 	.word	0x00024ec0


	//   ....[1]....
        /*0c58*/ 	.word	0x00024f50


	//   ....[2]....
        /*0c5c*/ 	.word	0x00024fe0


	//   ....[3]....
        /*0c60*/ 	.word	0x00025050


	//   ....[4]....
        /*0c64*/ 	.word	0x000250c0


	//   ....[5]....
        /*0c68*/ 	.word	0x00025130


	//   ....[6]....
        /*0c6c*/ 	.word	0x000251b0


	//   ....[7]....
        /*0c70*/ 	.word	0x00025220


	//   ....[8]....
        /*0c74*/ 	.word	0x000252c0


	//   ....[9]....
        /*0c78*/ 	.word	0x00025350


	//   ....[10]....
        /*0c7c*/ 	.word	0x00025470


	//----- nvinfo : EIATTR_REG_RECONFIG
	.align		4
.L_147:
        /*0c80*/ 	.byte	0x01, 0x54
	.zero		2


	//----- nvinfo : EIATTR_SYSCALL_OFFSETS
	.align		4
        /*0c84*/ 	.byte	0x04, 0x46
        /*0c86*/ 	.short	(.L_149 - .L_148)


	//   ....[0]....
.L_148:
        /*0c88*/ 	.word	0x00001b00


	//   ....[1]....
        /*0c8c*/ 	.word	0x00001c50


	//   ....[2]....
        /*0c90*/ 	.word	0x0000b530


	//   ....[3]....
        /*0c94*/ 	.word	0x0000b8a0


	//   ....[4]....
        /*0c98*/ 	.word	0x0001c8f0


	//   ....[5]....
        /*0c9c*/ 	.word	0x0001ca40


	//   ....[6]....
        /*0ca0*/ 	.word	0x0001cb30


	//   ....[7]....
        /*0ca4*/ 	.word	0x0001daa0


	//----- nvinfo : EIATTR_MBARRIER_INSTR_OFFSETS
	.align		4
.L_149:
        /*0ca8*/ 	.byte	0x04, 0x39
        /*0caa*/ 	.short	(.L_151 - .L_150)


	//   ....[0]....
.L_150:
        /*0cac*/ 	.word	0x00000270
        /*0cb0*/ 	.word	0x000000ff
        /*0cb4*/ 	.word	0x00030800
        /*0cb8*/ 	.short	0x0100
        /*0cba*/ 	.byte	0x08
	.zero		1


	//   ....[1]....
        /*0cbc*/ 	.word	0x00000280
        /*0cc0*/ 	.word	0x000000ff
        /*0cc4*/ 	.word	0x00030820
        /*0cc8*/ 	.short	0x0100
        /*0cca*/ 	.byte	0x08
	.zero		1


	//   ....[2]....
        /*0ccc*/ 	.word	0x00000370
        /*0cd0*/ 	.word	0x000000ff
        /*0cd4*/ 	.word	0x00030830
        /*0cd8*/ 	.short	0x0100
        /*0cda*/ 	.byte	0x08
	.zero		1


	//   ....[3]....
        /*0cdc*/ 	.word	0x00000380
        /*0ce0*/ 	.word	0x000000ff
        /*0ce4*/ 	.word	0x00030840
        /*0ce8*/ 	.short	0x0100
        /*0cea*/ 	.byte	0x08
	.zero		1


	//   ....[4]....
        /*0cec*/ 	.word	0x00000390
        /*0cf0*/ 	.word	0x000000ff
        /*0cf4*/ 	.word	0x00030838
        /*0cf8*/ 	.short	0x0100
        /*0cfa*/ 	.byte	0x08
	.zero		1


	//   ....[5]....
        /*0cfc*/ 	.word	0x000003a0
        /*0d00*/ 	.word	0x000000ff
        /*0d04*/ 	.word	0x00030848
        /*0d08*/ 	.short	0x0100
        /*0d0a*/ 	.byte	0x08
	.zero		1


	//   ....[6]....
        /*0d0c*/ 	.word	0x000004d0
        /*0d10*/ 	.word	0x000000ff
        /*0d14*/ 	.word	0x00030850
        /*0d18*/ 	.short	0x0100
        /*0d1a*/ 	.byte	0x08
	.zero		1


	//   ....[7]....
        /*0d1c*/ 	.word	0x000004e0
        /*0d20*/ 	.word	0x000000ff
        /*0d24*/ 	.word	0x00030860
        /*0d28*/ 	.short	0x0100
        /*0d2a*/ 	.byte	0x08
	.zero		1


	//   ....[8]....
        /*0d2c*/ 	.word	0x000004f0
        /*0d30*/ 	.word	0x000000ff
        /*0d34*/ 	.word	0x00030858
        /*0d38*/ 	.short	0x0100
        /*0d3a*/ 	.byte	0x08
	.zero		1


	//   ....[9]....
        /*0d3c*/ 	.word	0x00000500
        /*0d40*/ 	.word	0x000000ff
        /*0d44*/ 	.word	0x00030868
        /*0d48*/ 	.short	0x0100
        /*0d4a*/ 	.byte	0x08
	.zero		1


	//   ....[10]....
        /*0d4c*/ 	.word	0x000005f0
        /*0d50*/ 	.word	0x000000ff
        /*0d54*/ 	.word	0x00030870
        /*0d58*/ 	.short	0x0100
        /*0d5a*/ 	.byte	0x06
	.zero		1


	//   ....[11]....
        /*0d5c*/ 	.word	0x00000600
        /*0d60*/ 	.word	0x000000ff
        /*0d64*/ 	.word	0x00030880
        /*0d68*/ 	.short	0x0100
        /*0d6a*/ 	.byte	0x06
	.zero		1


	//   ....[12]....
        /*0d6c*/ 	.word	0x00000610
        /*0d70*/ 	.word	0x000000ff
        /*0d74*/ 	.word	0x00030878
        /*0d78*/ 	.short	0x0100
        /*0d7a*/ 	.byte	0x06
	.zero		1


	//   ....[13]....
        /*0d7c*/ 	.word	0x00000620
        /*0d80*/ 	.word	0x000000ff
        /*0d84*/ 	.word	0x00030888
        /*0d88*/ 	.short	0x0100
        /*0d8a*/ 	.byte	0x06
	.zero		1


	//   ....[14]....
        /*0d8c*/ 	.word	0x00000750
        /*0d90*/ 	.word	0x000000ff
        /*0d94*/ 	.word	0x00030890
        /*0d98*/ 	.short	0x0100
        /*0d9a*/ 	.byte	0x08
	.zero		1


	//   ....[15]....
        /*0d9c*/ 	.word	0x00000760
        /*0da0*/ 	.word	0x000000ff
        /*0da4*/ 	.word	0x000308a0
        /*0da8*/ 	.short	0x0100
        /*0daa*/ 	.byte	0x08
	.zero		1


	//   ....[16]....
        /*0dac*/ 	.word	0x00000770
        /*0db0*/ 	.word	0x000000ff
        /*0db4*/ 	.word	0x00030898
        /*0db8*/ 	.short	0x0100
        /*0dba*/ 	.byte	0x08
	.zero		1


	//   ....[17]....
        /*0dbc*/ 	.word	0x00000780
        /*0dc0*/ 	.word	0x000000ff
        /*0dc4*/ 	.word	0x000308a8
        /*0dc8*/ 	.short	0x0100
        /*0dca*/ 	.byte	0x08
	.zero		1


	//   ....[18]....
        /*0dcc*/ 	.word	0x000008b0
        /*0dd0*/ 	.word	0x000000ff
        /*0dd4*/ 	.word	0x000308b0
        /*0dd8*/ 	.short	0x0100
        /*0dda*/ 	.byte	0x08
	.zero		1


	//   ....[19]....
        /*0ddc*/ 	.word	0x000008c0
        /*0de0*/ 	.word	0x000000ff
        /*0de4*/ 	.word	0x000308c0
        /*0de8*/ 	.short	0x0100
        /*0dea*/ 	.byte	0x08
	.zero		1


	//   ....[20]....
        /*0dec*/ 	.word	0x000008d0
        /*0df0*/ 	.word	0x000000ff
        /*0df4*/ 	.word	0x000308b8
        /*0df8*/ 	.short	0x0100
        /*0dfa*/ 	.byte	0x08
	.zero		1


	//   ....[21]....
        /*0dfc*/ 	.word	0x000008e0
        /*0e00*/ 	.word	0x000000ff
        /*0e04*/ 	.word	0x000308c8
        /*0e08*/ 	.short	0x0100
        /*0e0a*/ 	.byte	0x08
	.zero		1


	//   ....[22]....
        /*0e0c*/ 	.word	0x000037e0
        /*0e10*/ 	.word	0x00000057
        /*0e14*/ 	.word	0x00030890
        /*0e18*/ 	.short	0x010a
        /*0e1a*/ 	.byte	0x3f
	.zero		1


	//   ....[23]....
        /*0e1c*/ 	.word	0x00006f60
        /*0e20*/ 	.word	0x00000057
        /*0e24*/ 	.word	0x00030890
        /*0e28*/ 	.short	0x010a
        /*0e2a*/ 	.byte	0x3f
	.zero		1


	//   ....[24]....
        /*0e2c*/ 	.word	0x0000a000
        /*0e30*/ 	.word	0x00000057
        /*0e34*/ 	.word	0x00030890
        /*0e38*/ 	.short	0x010a
        /*0e3a*/ 	.byte	0x3f
	.zero		1


	//   ....[25]....
        /*0e3c*/ 	.word	0x0000a7c0
        /*0e40*/ 	.word	0x0000000b
        /*0e44*/ 	.word	0x00000000
        /*0e48*/ 	.short	0x0101
        /*0e4a*/ 	.byte	0x3f
	.zero		1


	//   ....[26]....
        /*0e4c*/ 	.word	0x0000a800
        /*0e50*/ 	.word	0x00000057
        /*0e54*/ 	.word	0x000308b0
        /*0e58*/ 	.short	0x010a
        /*0e5a*/ 	.byte	0x3f
	.zero		1


	//   ....[27]....
        /*0e5c*/ 	.word	0x0000af00
        /*0e60*/ 	.word	0x00000057
        /*0e64*/ 	.word	0x00000000
        /*0e68*/ 	.short	0x0101
        /*0e6a*/ 	.byte	0x3f
	.zero		1


	//   ....[28]....
        /*0e6c*/ 	.word	0x0000b5c0
        /*0e70*/ 	.word	0x00000002
        /*0e74*/ 	.word	0x00030800
        /*0e78*/ 	.short	0x010a
        /*0e7a*/ 	.byte	0x3f
	.zero		1


	//   ....[29]....
        /*0e7c*/ 	.word	0x0000b610
        /*0e80*/ 	.word	0x00000002
        /*0e84*/ 	.word	0x00030800
        /*0e88*/ 	.short	0x010a
        /*0e8a*/ 	.byte	0x3f
	.zero		1


	//   ....[30]....
        /*0e8c*/ 	.word	0x0000c3f0
        /*0e90*/ 	.word	0x00000002
        /*0e94*/ 	.word	0x00030800
        /*0e98*/ 	.short	0x010a
        /*0e9a*/ 	.byte	0x3f
	.zero		1


	//   ....[31]....
        /*0e9c*/ 	.word	0x0000ecb0
        /*0ea0*/ 	.word	0x00000002
        /*0ea4*/ 	.word	0x00030800
        /*0ea8*/ 	.short	0x010a
        /*0eaa*/ 	.byte	0x3f
	.zero		1


	//   ....[32]....
        /*0eac*/ 	.word	0x00011180
        /*0eb0*/ 	.word	0x00000003
        /*0eb4*/ 	.word	0x00030830
        /*0eb8*/ 	.short	0x010a
        /*0eba*/ 	.byte	0x3f
	.zero		1


	//   ....[33]....
        /*0ebc*/ 	.word	0x000111d0
        /*0ec0*/ 	.word	0x00000003
        /*0ec4*/ 	.word	0x00030830
        /*0ec8*/ 	.short	0x010a
        /*0eca*/ 	.byte	0x3f
	.zero		1


	//   ....[34]....
        /*0ecc*/ 	.word	0x00011f30
        /*0ed0*/ 	.word	0x00000003
        /*0ed4*/ 	.word	0x00000000
        /*0ed8*/ 	.short	0x0101
        /*0eda*/ 	.byte	0x3f
	.zero		1


	//   ....[35]....
        /*0edc*/ 	.word	0x00013ea0
        /*0ee0*/ 	.word	0x0000000b
        /*0ee4*/ 	.word	0x00030830
        /*0ee8*/ 	.short	0x010a
        /*0eea*/ 	.byte	0x3f
	.zero		1


	//   ....[36]....
        /*0eec*/ 	.word	0x00013f20
        /*0ef0*/ 	.word	0x0000000b
        /*0ef4*/ 	.word	0x00030830
        /*0ef8*/ 	.short	0x010a
        /*0efa*/ 	.byte	0x3f
	.zero		1


	//   ....[37]....
        /*0efc*/ 	.word	0x00014df0
        /*0f00*/ 	.word	0x0000000d
        /*0f04*/ 	.word	0x00030850
        /*0f08*/ 	.short	0x010a
        /*0f0a*/ 	.byte	0x3f
	.zero		1


	//   ....[38]....
        /*0f0c*/ 	.word	0x00014e40
        /*0f10*/ 	.word	0x0000000d
        /*0f14*/ 	.word	0x00030850
        /*0f18*/ 	.short	0x010a
        /*0f1a*/ 	.byte	0x3f
	.zero		1


	//   ....[39]....
        /*0f1c*/ 	.word	0x00015ce0
        /*0f20*/ 	.word	0x0000007c
        /*0f24*/ 	.word	0x00000000
        /*0f28*/ 	.short	0x0101
        /*0f2a*/ 	.byte	0x3f
	.zero		1


	//   ....[40]....
        /*0f2c*/ 	.word	0x00016570
        /*0f30*/ 	.word	0x0000000d
        /*0f34*/ 	.word	0x00000000
        /*0f38*/ 	.short	0x0101
        /*0f3a*/ 	.byte	0x3f
	.zero		1


	//   ....[41]....
        /*0f3c*/ 	.word	0x00016d50
        /*0f40*/ 	.word	0x00000008
        /*0f44*/ 	.word	0x00030850
        /*0f48*/ 	.short	0x010a
        /*0f4a*/ 	.byte	0x3f
	.zero		1


	//   ....[42]....
        /*0f4c*/ 	.word	0x00016df0
        /*0f50*/ 	.word	0x00000008
        /*0f54*/ 	.word	0x00030850
        /*0f58*/ 	.short	0x010a
        /*0f5a*/ 	.byte	0x3f
	.zero		1


	//   ....[43]....
        /*0f5c*/ 	.word	0x00017300
        /*0f60*/ 	.word	0x00000005
        /*0f64*/ 	.word	0x00000000
        /*0f68*/ 	.short	0x0101
        /*0f6a*/ 	.byte	0x3f
	.zero		1


	//   ....[44]....
        /*0f6c*/ 	.word	0x00018f50
        /*0f70*/ 	.word	0x00000000
        /*0f74*/ 	.word	0x00000000
        /*0f78*/ 	.short	0x0101
        /*0f7a*/ 	.byte	0x3f
	.zero		1


	//   ....[45]....
        /*0f7c*/ 	.word	0x0001b380
        /*0f80*/ 	.word	0x00000016
        /*0f84*/ 	.word	0x00030820
        /*0f88*/ 	.short	0x010a
        /*0f8a*/ 	.byte	0x3f
	.zero		1


	//   ....[46]....
        /*0f8c*/ 	.word	0x0001b410
        /*0f90*/ 	.word	0x00000009
        /*0f94*/ 	.word	0x000308a0
        /*0f98*/ 	.short	0x010a
        /*0f9a*/ 	.byte	0x3f
	.zero		1


	//   ....[47]....
        /*0f9c*/ 	.word	0x0001b860
        /*0fa0*/ 	.word	0x00000009
        /*0fa4*/ 	.word	0x000308c0
        /*0fa8*/ 	.short	0x010a
        /*0faa*/ 	.byte	0x3f
	.zero		1


	//   ....[48]....
        /*0fac*/ 	.word	0x0001bd70
        /*0fb0*/ 	.word	0x00000008
        /*0fb4*/ 	.word	0x000308a0
        /*0fb8*/ 	.short	0x010a
        /*0fba*/ 	.byte	0x3f
	.zero		1


	//   ....[49]....
        /*0fbc*/ 	.word	0x0001c1b0
        /*0fc0*/ 	.word	0x00000008
        /*0fc4*/ 	.word	0x000308c0
        /*0fc8*/ 	.short	0x010a
        /*0fca*/ 	.byte	0x3f
	.zero		1


	//   ....[50]....
        /*0fcc*/ 	.word	0x0001d0e0
        /*0fd0*/ 	.word	0x00000007
        /*0fd4*/ 	.word	0x00030840
        /*0fd8*/ 	.short	0x010a
        /*0fda*/ 	.byte	0x3f
	.zero		1


	//   ....[51]....
        /*0fdc*/ 	.word	0x0001d7a0
        /*0fe0*/ 	.word	0x00000007
        /*0fe4*/ 	.word	0x00030830
        /*0fe8*/ 	.short	0x0107
        /*0fea*/ 	.byte	0x3f
	.zero		1


	//   ....[52]....
        /*0fec*/ 	.word	0x0001d870
        /*0ff0*/ 	.word	0x00000007
        /*0ff4*/ 	.word	0x00030830
        /*0ff8*/ 	.short	0x0101
        /*0ffa*/ 	.byte	0x3f
	.zero		1


	//   ....[53]....
        /*0ffc*/ 	.word	0x0001e400
        /*1000*/ 	.word	0x00000016
        /*1004*/ 	.word	0x00030800
        /*1008*/ 	.short	0x0107
        /*100a*/ 	.byte	0x3f
	.zero		1


	//   ....[54]....
        /*100c*/ 	.word	0x0001e500
        /*1010*/ 	.word	0x00000016
        /*1014*/ 	.word	0x00030800
        /*1018*/ 	.short	0x0101
        /*101a*/ 	.byte	0x3f
	.zero		1


	//   ....[55]....
        /*101c*/ 	.word	0x0001e520
        /*1020*/ 	.word	0x00000016
        /*1024*/ 	.word	0x00030820
        /*1028*/ 	.short	0x010a
        /*102a*/ 	.byte	0x3f
	.zero		1


	//   ....[56]....
        /*102c*/ 	.word	0x0001e900
        /*1030*/ 	.word	0x00000007
        /*1034*/ 	.word	0x00030840
        /*1038*/ 	.short	0x010a
        /*103a*/ 	.byte	0x3f
	.zero		1


	//   ....[57]....
        /*103c*/ 	.word	0x0001ee10
        /*1040*/ 	.word	0x00000007
        /*1044*/ 	.word	0x00030830
        /*1048*/ 	.short	0x0107
        /*104a*/ 	.byte	0x3f
	.zero		1


	//   ....[58]....
        /*104c*/ 	.word	0x0001eed0
        /*1050*/ 	.word	0x00000007
        /*1054*/ 	.word	0x00030830
        /*1058*/ 	.short	0x0101
        /*105a*/ 	.byte	0x3f
	.zero		1


	//   ....[59]....
        /*105c*/ 	.word	0x0001ef30
        /*1060*/ 	.word	0x00000006
        /*1064*/ 	.word	0x00030860
        /*1068*/ 	.short	0x010a
        /*106a*/ 	.byte	0x3f
	.zero		1


	//   ....[60]....
        /*106c*/ 	.word	0x0001f490
        /*1070*/ 	.word	0x00000006
        /*1074*/ 	.word	0x00030850
        /*1078*/ 	.short	0x0107
        /*107a*/ 	.byte	0x3f
	.zero		1


	//   ....[61]....
        /*107c*/ 	.word	0x0001f5f0
        /*1080*/ 	.word	0x00000006
        /*1084*/ 	.word	0x00030850
        /*1088*/ 	.short	0x0101
        /*108a*/ 	.byte	0x3f
	.zero		1


	//   ....[62]....
        /*108c*/ 	.word	0x0001f800
        /*1090*/ 	.word	0x00000000
        /*1094*/ 	.word	0x00030860
        /*1098*/ 	.short	0x010a
        /*109a*/ 	.byte	0x3f
	.zero		1


	//   ....[63]....
        /*109c*/ 	.word	0x0001fd10
        /*10a0*/ 	.word	0x00000000
        /*10a4*/ 	.word	0x00030850
        /*10a8*/ 	.short	0x0107
        /*10aa*/ 	.byte	0x3f
	.zero		1


	//   ....[64]....
        /*10ac*/ 	.word	0x0001fdd0
        /*10b0*/ 	.word	0x00000000
        /*10b4*/ 	.word	0x00030850
        /*10b8*/ 	.short	0x0101
        /*10ba*/ 	.byte	0x3f
	.zero		1


	//   ....[65]....
        /*10bc*/ 	.word	0x000208e0
        /*10c0*/ 	.word	0x00000007
        /*10c4*/ 	.word	0x00030820
        /*10c8*/ 	.short	0x010a
        /*10ca*/ 	.byte	0x3f
	.zero		1


	//   ....[66]....
        /*10cc*/ 	.word	0x00020a50
        /*10d0*/ 	.word	0x00000005
        /*10d4*/ 	.word	0x00030840
        /*10d8*/ 	.short	0x010a
        /*10da*/ 	.byte	0x3f
	.zero		1


	//   ....[67]....
        /*10dc*/ 	.word	0x00020af0
        /*10e0*/ 	.word	0x00000003
        /*10e4*/ 	.word	0x00030840
        /*10e8*/ 	.short	0x010a
        /*10ea*/ 	.byte	0x3f
	.zero		1


	//   ....[68]....
        /*10ec*/ 	.word	0x00020b30
        /*10f0*/ 	.word	0x00000005
        /*10f4*/ 	.word	0x00030860
        /*10f8*/ 	.short	0x010a
        /*10fa*/ 	.byte	0x3f
	.zero		1


	//   ....[69]....
        /*10fc*/ 	.word	0x00020b70
        /*1100*/ 	.word	0x00000003
        /*1104*/ 	.word	0x00030860
        /*1108*/ 	.short	0x010a
        /*110a*/ 	.byte	0x3f
	.zero		1


	//   ....[70]....
        /*110c*/ 	.word	0x00020bd0
        /*1110*/ 	.word	0x00000057
        /*1114*/ 	.word	0x00030890
        /*1118*/ 	.short	0x010a
        /*111a*/ 	.byte	0x3f
	.zero		1


	//   ....[71]....
        /*111c*/ 	.word	0x00020e80
        /*1120*/ 	.word	0x00000057
        /*1124*/ 	.word	0x00030890
        /*1128*/ 	.short	0x010a
        /*112a*/ 	.byte	0x3f
	.zero		1


	//   ....[72]....
        /*112c*/ 	.word	0x00021130
        /*1130*/ 	.word	0x00000057
        /*1134*/ 	.word	0x00030890
        /*1138*/ 	.short	0x010a
        /*113a*/ 	.byte	0x3f
	.zero		1


	//   ....[73]....
        /*113c*/ 	.word	0x000213e0
        /*1140*/ 	.word	0x00000057
        /*1144*/ 	.word	0x000308b0
        /*1148*/ 	.short	0x010a
        /*114a*/ 	.byte	0x3f
	.zero		1


	//   ....[74]....
        /*114c*/ 	.word	0x000215f0
        /*1150*/ 	.word	0x00000002
        /*1154*/ 	.word	0x00030800
        /*1158*/ 	.short	0x010a
        /*115a*/ 	.byte	0x3f
	.zero		1


	//   ....[75]....
        /*115c*/ 	.word	0x00021810
        /*1160*/ 	.word	0x00000002
        /*1164*/ 	.word	0x00030800
        /*1168*/ 	.short	0x010a
        /*116a*/ 	.byte	0x3f
	.zero		1


	//   ....[76]....
        /*116c*/ 	.word	0x00021860
        /*1170*/ 	.word	0x00000003
        /*1174*/ 	.word	0x00030830
        /*1178*/ 	.short	0x010a
        /*117a*/ 	.byte	0x3f
	.zero		1


	//   ....[77]....
        /*117c*/ 	.word	0x000218b0
        /*1180*/ 	.word	0x0000000b
        /*1184*/ 	.word	0x00030830
        /*1188*/ 	.short	0x010a
        /*118a*/ 	.byte	0x3f
	.zero		1


	//   ....[78]....
        /*118c*/ 	.word	0x00021900
        /*1190*/ 	.word	0x0000000d
        /*1194*/ 	.word	0x00030850
        /*1198*/ 	.short	0x010a
        /*119a*/ 	.byte	0x3f
	.zero		1


	//   ....[79]....
        /*119c*/ 	.word	0x00021950
        /*11a0*/ 	.word	0x00000008
        /*11a4*/ 	.word	0x00030850
        /*11a8*/ 	.short	0x010a
        /*11aa*/ 	.byte	0x3f
	.zero		1


	//   ....[80]....
        /*11ac*/ 	.word	0x00021af0
        /*11b0*/ 	.word	0x00000016
        /*11b4*/ 	.word	0x00030820
        /*11b8*/ 	.short	0x010a
        /*11ba*/ 	.byte	0x3f
	.zero		1


	//   ....[81]....
        /*11bc*/ 	.word	0x00021b40
        /*11c0*/ 	.word	0x00000009
        /*11c4*/ 	.word	0x000308a0
        /*11c8*/ 	.short	0x010a
        /*11ca*/ 	.byte	0x3f
	.zero		1


	//   ....[82]....
        /*11cc*/ 	.word	0x00021b90
        /*11d0*/ 	.word	0x00000009
        /*11d4*/ 	.word	0x000308c0
        /*11d8*/ 	.short	0x010a
        /*11da*/ 	.byte	0x3f
	.zero		1


	//   ....[83]....
        /*11dc*/ 	.word	0x00021be0
        /*11e0*/ 	.word	0x00000008
        /*11e4*/ 	.word	0x000308a0
        /*11e8*/ 	.short	0x010a
        /*11ea*/ 	.byte	0x3f
	.zero		1


	//   ....[84]....
        /*11ec*/ 	.word	0x00021c30
        /*11f0*/ 	.word	0x00000008
        /*11f4*/ 	.word	0x000308c0
        /*11f8*/ 	.short	0x010a
        /*11fa*/ 	.byte	0x3f
	.zero		1


	//   ....[85]....
        /*11fc*/ 	.word	0x00021d50
        /*1200*/ 	.word	0x00000007
        /*1204*/ 	.word	0x00030840
        /*1208*/ 	.short	0x010a
        /*120a*/ 	.byte	0x3f
	.zero		1


	//   ....[86]....
        /*120c*/ 	.word	0x000230e0
        /*1210*/ 	.word	0x00000016
        /*1214*/ 	.word	0x00030820
        /*1218*/ 	.short	0x010a
        /*121a*/ 	.byte	0x3f
	.zero		1


	//   ....[87]....
        /*121c*/ 	.word	0x00023130
        /*1220*/ 	.word	0x00000007
        /*1224*/ 	.word	0x00030840
        /*1228*/ 	.short	0x010a
        /*122a*/ 	.byte	0x3f
	.zero		1


	//   ....[88]....
        /*122c*/ 	.word	0x00023970
        /*1230*/ 	.word	0x00000006
        /*1234*/ 	.word	0x00030860
        /*1238*/ 	.short	0x010a
        /*123a*/ 	.byte	0x3f
	.zero		1


	//   ....[89]....
        /*123c*/ 	.word	0x00024200
        /*1240*/ 	.word	0x00000000
        /*1244*/ 	.word	0x00030860
        /*1248*/ 	.short	0x010a
        /*124a*/ 	.byte	0x3f
	.zero		1


	//   ....[90]....
        /*124c*/ 	.word	0x00025390
        /*1250*/ 	.word	0x00000007
        /*1254*/ 	.word	0x00030820
        /*1258*/ 	.short	0x010a
        /*125a*/ 	.byte	0x3f
	.zero		1


	//   ....[91]....
        /*125c*/ 	.word	0x00025530
        /*1260*/ 	.word	0x00000005
        /*1264*/ 	.word	0x00030840
        /*1268*/ 	.short	0x010a
        /*126a*/ 	.byte	0x3f
	.zero		1


	//   ....[92]....
        /*126c*/ 	.word	0x00025580
        /*1270*/ 	.word	0x00000003
        /*1274*/ 	.word	0x00030840
        /*1278*/ 	.short	0x010a
        /*127a*/ 	.byte	0x3f
	.zero		1


	//   ....[93]....
        /*127c*/ 	.word	0x000255d0
        /*1280*/ 	.word	0x00000005
        /*1284*/ 	.word	0x00030860
        /*1288*/ 	.short	0x010a
        /*128a*/ 	.byte	0x3f
	.zero		1


	//----- nvinfo : EIATTR_NUM_MBARRIERS
	.align		4
.L_151:
        /*128c*/ 	.byte	0x03, 0x38
        /*128e*/ 	.short	0x0016


	//----- nvinfo : EIATTR_EXIT_INSTR_OFFSETS
	.align		4
        /*1290*/ 	.byte	0x04, 0x1c
        /*1292*/ 	.short	(.L_153 - .L_152)


	//   ....[0]....
.L_152:
        /*1294*/ 	.word	0x00020bc0


	//----- nvinfo : EIATTR_MAX_THREADS
	.align		4
.L_153:
        /*1298*/ 	.byte	0x04, 0x05
        /*129a*/ 	.short	(.L_155 - .L_154)
.L_154:
        /*129c*/ 	.word	0x00000180
        /*12a0*/ 	.word	0x00000001
        /*12a4*/ 	.word	0x00000001


	//----- nvinfo : EIATTR_CRS_STACK_SIZE
	.align		4
.L_155:
        /*12a8*/ 	.byte	0x04, 0x1e
        /*12aa*/ 	.short	(.L_157 - .L_156)
.L_156:
        /*12ac*/ 	.word	0x00000000


	//----- nvinfo : EIATTR_CBANK_PARAM_SIZE
	.align		4
.L_157:
        /*12b0*/ 	.byte	0x03, 0x19
        /*12b2*/ 	.short	0x0af0


	//----- nvinfo : EIATTR_PARAM_CBANK
	.align		4
        /*12b4*/ 	.byte	0x04, 0x0a
        /*12b6*/ 	.short	(.L_159 - .L_158)
	.align		4
.L_158:
        /*12b8*/ 	.word	index@(.nv.constant0._ZN7cutlass13device_kernelIN5flash11enable_sm90INS1_16FlashAttnFwdSm90INS1_25CollectiveMainloopFwdSm90ILi2EN4cute5tupleIJNS5_1CILi1EEES8_S8_EEENS6_IJNS7_ILi128EEENS7_ILi96EEENS7_ILi192EEEEEELi192ENS_10bfloat16_tEfNS_4arch4Sm90ELb0ELb0ELb1ELb1ELb1ELb1ELb0ELb1ELb1ELb1ELb0ELb0EEENS1_21CollectiveEpilogueFwdINS6_IJSA_SC_SB_EEES9_SE_SG_Li256ELb1ELb1ELb0ELb0EEENS1_36VarlenDynamicPersistentTileSchedulerILi128ELi96ELi256ELi128ELb0ELb1ELb1ELb0ELb1ELb1EEEEEEEEEvNT_6ParamsE)
        /*12bc*/ 	.short	0x0210
        /*12be*/ 	.short	0x0af0


	//----- nvinfo : EIATTR_SW_WAR
	.align		4
.L_159:
        /*12c0*/ 	.byte	0x04, 0x36
        /*12c2*/ 	.short	(.L_161 - .L_160)
.L_160:
        /*12c4*/ 	.word	0x00000008
.L_161:


//--------------------- .nv.info._ZN7cutlass13device_kernelIN5flash11enable_sm90INS1_16FlashAttnFwdSm90INS1_25CollectiveMainloopFwdSm90ILi2EN4cute5tupleIJNS5_1CILi1EEES8_S8_EEENS6_IJNS7_ILi128EEENS7_ILi96EEENS7_ILi192EEEEEELi192ENS_10bfloat16_tEfNS_4arch4Sm90ELb0ELb1ELb1ELb0ELb1ELb0ELb0ELb1ELb1ELb1ELb0ELb0EEENS1_21CollectiveEpilogueFwdINS6_IJSA_SC_SB_EEES9_SE_SG_Li256ELb0ELb1ELb0ELb0EEENS1_30DynamicPersistentTileSchedulerILi256ELi128ELb0ELb1ELb1EEEEEEEEEvNT_6ParamsE --------------------------
	.section	.nv.info._ZN7cutlass13device_kernelIN5flash11enable_sm90INS1_16FlashAttnFwdSm90INS1_25CollectiveMainloopFwdSm90ILi2EN4cute5tupleIJNS5_1CILi1EEES8_S8_EEENS6_IJNS7_ILi128EEENS7_ILi96EEENS7_ILi192EEEEEELi192ENS_10bfloat16_tEfNS_4arch4Sm90ELb0ELb1ELb1ELb0ELb1ELb0ELb0ELb1ELb1ELb1ELb0ELb0EEENS1_21CollectiveEpilogueFwdINS6_IJSA_SC_SB_EEES9_SE_SG_Li256ELb0ELb1ELb0ELb0EEENS1_30DynamicPersistentTileSchedulerILi256ELi128ELb0ELb1ELb1EEEEEEEEEvNT_6ParamsE,"",@"SHT_CUDA_INFO"
	.sectionflags	@""
	.align	4


	//----- nvinfo : EIATTR_CUDA_API_VERSION
	.align		4
        /*0000*/ 	.byte	0x04, 0x37
        /*0002*/ 	.short	(.L_163 - .L_162)
.L_162:
        /*0004*/ 	.word	0x00000082


	//----- nvinfo : EIATTR_KPARAM_INFO
	.align		4
.L_163:
        /*0008*/ 	.byte	0x04, 0x17
        /*000a*/ 	.short	(.L_165 - .L_164)
.L_164:
        /*000c*/ 	.word	0x00000000
        /*0010*/ 	.short	0x0000
        /*0012*/ 	.short	0x0070
        /*0014*/ 	.byte	0x00, 0xf0, 0x01, 0x2a


	//----- nvinfo : EIATTR_SPARSE_MMA_MASK
	.align		4
.L_165:
        /*0018*/ 	.byte	0x03, 0x50
        /*001a*/ 	.short	0x0000


	//----- nvinfo : EIATTR_MAXREG_COUNT
	.align		4
        /*001c*/ 	.byte	0x03, 0x1b
        /*001e*/ 	.short	0x00a8


	//----- nvinfo : EIATTR_NUM_BARRIERS
	.align		4
        /*0020*/ 	.byte	0x02, 0x4c
        /*0022*/ 	.byte	0x09
	.zero		1


	//----- nvinfo : EIATTR_EXTERNS
	.align		4
        /*0024*/ 	.byte	0x04, 0x0f
        /*0026*/ 	.short	(.L_167 - .L_166)


	//   ....[0]....
	.align		4
.L_166:
        /*0028*/ 	.word	index@(__assertfail)


	//----- nvinfo : EIATTR_ANNOTATIONS
	.align		4
.L_167:
        /*002c*/ 	.byte	0x04, 0x55
        /*002e*/ 	.short	(.L_169 - .L_168)


	//   ....[0]....
.L_168:
        /*0030*/ 	.word	0x00000001
        /*0034*/ 	.byte	0xa0, 0x08, 0x00, 0x00, 0x01, 0x00, 0x00, 0x00, 0x60, 0x09, 0x00, 0x00, 0x01, 0x00, 0x00, 0x00
        /*0044*/ 	.byte	0x10, 0x19, 0x01, 0x00, 0x01, 0x00, 0x00, 0x00, 0xb0, 0x19, 0x01, 0x00, 0x01, 0x00, 0x00, 0x00
        /*0054*/ 	.byte	0x30, 0x1a, 0x01, 0x00, 0x01, 0x00, 0x00, 0x00, 0x20, 0x41, 0x01, 0x00, 0x01, 0x00, 0x00, 0x00
        /*0064*/ 	.byte	0x40, 0x41, 0x01, 0x00, 0x01, 0x00, 0x00, 0x00, 0x20, 0x5b, 0x01, 0x00, 0x01, 0x00, 0x00, 0x00
        /*0074*/ 	.byte	0xc0, 0x5c, 0x01, 0x00


	//----- nvinfo : EIATTR_MERCURY_ISA_VERSION
	.align		4
.L_169:
        /*0078*/ 	.byte	0x03, 0x5f
        /*007a*/ 	.short	0x0101


	//----- nvinfo : EIATTR_INT_WARP_WIDE_INSTR_OFFSETS
	.align		4
        /*007c*/ 	.byte	0x04, 0x31
        /*007e*/ 	.short	(.L_171 - .L_170)


	//   ....[0]....
.L_170:
        /*0080*/ 	.word	0x000000c0


	//   ....[1]....
        /*0084*/ 	.word	0x000000d0


	//   ....[2]....
        /*0088*/ 	.word	0x00000170


	//   ....[3]....
        /*008c*/ 	.word	0x00012640


	//   ....[4]....
        /*0090*/ 	.word	0x000126d0


	//   ....[5]....
        /*0094*/ 	.word	0x00015270


	//   ....[6]....
        /*0098*/ 	.word	0x00015300


	//----- nvinfo : EIATTR_COOP_GROUP_MASK_REGIDS
	.align		4
.L_171:
        /*009c*/ 	.byte	0x04, 0x29
        /*009e*/ 	.short	(.L_173 - .L_172)


	//   ....[0]....
.L_172:
        /*00a0*/ 	.word	0xffffffff


	//   ....[1]....
        /*00a4*/ 	.word	0xffffffff


	//   ....[2]....
        /*00a8*/ 	.word	0xffffffff


	//   ....[3]....
        /*00ac*/ 	.word	0xffffffff


	//   ....[4]....
        /*00b0*/ 	.word	0xffffffff


	//   ....[5]....
        /*00b4*/ 	.word	0xffffffff


	//   ....[6]....
        /*00b8*/ 	.word	0xffffffff


	//   ....[7]....
        /*00bc*/ 	.word	0xffffffff


	//   ....[8]....
        /*00c0*/ 	.word	0xffffffff


	//   ....[9]....
        /*00c4*/ 	.word	0xffffffff


	//   ....[10]....
        /*00c8*/ 	.word	0xffffffff


	//   ....[11]....
        /*00cc*/ 	.word	0xffffffff


	//   ....[12]....
        /*00d0*/ 	.word	0xffffffff


	//   ....[13]....
        /*00d4*/ 	.word	0xffffffff


	//   ....[14]....
        /*00d8*/ 	.word	0xffffffff


	//   ....[15]....
        /*00dc*/ 	.word	0xffffffff


	//   ....[16]....
        /*00e0*/ 	.word	0xffffffff


	//   ....[17]....
        /*00e4*/ 	.word	0xffffffff


	//   ....[18]....
        /*00e8*/ 	.word	0xffffffff


	//   ....[19]....
        /*00ec*/ 	.word	0xffffffff


	//   ....[20]....
        /*00f0*/ 	.word	0xffffffff


	//   ....[21]....
        /*00f4*/ 	.word	0xffffffff


	//   ....[22]....
        /*00f8*/ 	.word	0xffffffff


	//   ....[23]....
        /*00fc*/ 	.word	0xffffffff


	//   ....[24]....
        /*0100*/ 	.word	0xffffffff


	//   ....[25]....
        /*0104*/ 	.word	0xffffffff


	//   ....[26]....
        /*0108*/ 	.word	0xffffffff


	//   ....[27]....
        /*010c*/ 	.word	0xffffffff


	//   ....[28]....
        /*0110*/ 	.word	0xffffffff


	//   ....[29]....
        /*0114*/ 	.word	0xffffffff


	//   ....[30]....
        /*0118*/ 	.word	0xffffffff


	//   ....[31]....
        /*011c*/ 	.word	0xffffffff


	//   ....[32]....
        /*0120*/ 	.word	0xffffffff


	//   ....[33]....
        /*0124*/ 	.word	0xffffffff


	//   ....[34]....
        /*0128*/ 	.word	0xffffffff


	//   ....[35]....
        /*012c*/ 	.word	0xffffffff


	//   ....[36]....
        /*0130*/ 	.word	0xffffffff


	//   ....[37]....
        /*0134*/ 	.word	0xffffffff


	//   ....[38]....
        /*0138*/ 	.word	0xffffffff


	//   ....[39]....
        /*013c*/ 	.word	0xffffffff


	//   ....[40]....
        /*0140*/ 	.word	0xffffffff


	//   ....[41]....
        /*0144*/ 	.word	0xffffffff


	//   ....[42]....
        /*0148*/ 	.word	0xffffffff


	//   ....[43]....
        /*014c*/ 	.word	0xffffffff


	//   ....[44]....
        /*0150*/ 	.word	0xffffffff


	//   ....[45]....
        /*0154*/ 	.word	0xffffffff


	//   ....[46]....
        /*0158*/ 	.word	0xffffffff


	//   ....[47]....
        /*015c*/ 	.word	0xffffffff


	//   ....[48]....
        /*0160*/ 	.word	0xffffffff


	//   ....[49]....
        /*0164*/ 	.word	0xffffffff


	//   ....[50]....
        /*0168*/ 	.word	0xffffffff


	//   ....[51]....
        /*016c*/ 	.word	0xffffffff


	//   ....[52]....
        /*0170*/ 	.word	0xffffffff


	//   ....[53]....
        /*0174*/ 	.word	0xffffffff


	//   ....[54]....
        /*0178*/ 	.word	0xffffffff


	//   ....[55]....
        /*017c*/ 	.word	0xffffffff


	//   ....[56]....
        /*0180*/ 	.word	0xffffffff


	//   ....[57]....
        /*0184*/ 	.word	0xffffffff


	//   ....[58]....
        /*0188*/ 	.word	0xffffffff


	//   ....[59]....
        /*018c*/ 	.word	0xffffffff


	//   ....[60]....
        /*0190*/ 	.word	0xffffffff


	//   ....[61]....
        /*0194*/ 	.word	0xffffffff


	//   ....[62]....
        /*0198*/ 	.word	0xffffffff


	//   ....[63]....
        /*019c*/ 	.word	0xffffffff


	//   ....[64]....
        /*01a0*/ 	.word	0xffffffff


	//   ....[65]....
        /*01a4*/ 	.word	0xffffffff


	//   ....[66]....
        /*01a8*/ 	.word	0xffffffff


	//   ....[67]....
        /*01ac*/ 	.word	0xffffffff


	//   ....[68]....
        /*01b0*/ 	.word	0xffffffff


	//   ....[69]....
        /*01b4*/ 	.word	0xffffffff


	//   ....[70]....
        /*01b8*/ 	.word	0xffffffff


	//   ....[71]....
        /*01bc*/ 	.word	0xffffffff


	//   ....[72]....
        /*01c0*/ 	.word	0xffffffff


	//   ....[73]....
        /*01c4*/ 	.word	0xffffffff


	//   ....[74]....
        /*01c8*/ 	.word	0xffffffff


	//   ....[75]....
        /*01cc*/ 	.word	0xffffffff


	//   ....[76]....
        /*01d0*/ 	.word	0xffffffff


	//   ....[77]....
        /*01d4*/ 	.word	0xffffffff


	//   ....[78]....
        /*01d8*/ 	.word	0xffffffff


	//   ....[79]....
        /*01dc*/ 	.word	0xffffffff


	//   ....[80]....
        /*01e0*/ 	.word	0xffffffff


	//   ....[81]....
        /*01e4*/ 	.word	0xffffffff


	//   ....[82]....
        /*01e8*/ 	.word	0xffffffff


	//   ....[83]....
        /*01ec*/ 	.word	0xffffffff


	//   ....[84]....
        /*01f0*/ 	.word	0xffffffff


	//   ....[85]....
        /*01f4*/ 	.word	0xffffffff


	//   ....[86]....
        /*01f8*/ 	.word	0xffffffff


	//   ....[87]....
        /*01fc*/ 	.word	0xffffffff


	//   ....[88]....
        /*0200*/ 	.word	0xffffffff


	//   ....[89]....
        /*0204*/ 	.word	0xffffffff


	//   ....[90]....
        /*0208*/ 	.word	0xffffffff


	//   ....[91]....
        /*020c*/ 	.word	0xffffffff


	//   ....[92]....
        /*0210*/ 	.word	0xffffffff


	//   ....[93]....
        /*0214*/ 	.word	0xffffffff


	//   ....[94]....
        /*0218*/ 	.word	0xffffffff


	//   ....[95]....
        /*021c*/ 	.word	0xffffffff


	//   ....[96]....
        /*0220*/ 	.word	0xffffffff


	//   ....[97]....
        /*0224*/ 	.word	0xffffffff


	//   ....[98]....
        /*0228*/ 	.word	0xffffffff


	//   ....[99]....
        /*022c*/ 	.word	0xffffffff


	//   ....[100]....
        /*0230*/ 	.word	0xffffffff


	//   ....[101]....
        /*0234*/ 	.word	0xffffffff


	//   ....[102]....
        /*0238*/ 	.word	0xffffffff


	//   ....[103]....
        /*023c*/ 	.word	0xffffffff


	//   ....[104]....
        /*0240*/ 	.word	0xffffffff


	//   ....[105]....
        /*0244*/ 	.word	0xffffffff


	//   ....[106]....
        /*0248*/ 	.word	0xffffffff


	//   ....[107]....
        /*024c*/ 	.word	0xffffffff


	//   ....[108]....
        /*0250*/ 	.word	0xffffffff


	//   ....[109]....
        /*0254*/ 	.word	0xffffffff


	//   ....[110]....
        /*0258*/ 	.word	0xffffffff


	//   ....[111]....
        /*025c*/ 	.word	0xffffffff


	//   ....[112]....
        /*0260*/ 	.word	0xffffffff


	//   ....[113]....
        /*0264*/ 	.word	0xffffffff


	//   ....[114]....
        /*0268*/ 	.word	0xffffffff


	//   ....[115]....
        /*026c*/ 	.word	0xffffffff


	//   ....[116]....
        /*0270*/ 	.word	0xffffffff


	//   ....[117]....
        /*0274*/ 	.word	0xffffffff


	//   ....[118]....
        /*0278*/ 	.word	0xffffffff


	//   ....[119]....
        /*027c*/ 	.word	0xffffffff


	//   ....[120]....
        /*0280*/ 	.word	0x0500000f


	//   ....[121]....
        /*0284*/ 	.word	0x0500000f


	//   ....[122]....
        /*0288*/ 	.word	0x0500000f


	//   ....[123]....
        /*028c*/ 	.word	0x0500000f


	//   ....[124]....
        /*0290*/ 	.word	0x0500000f


	//   ....[125]....
        /*0294*/ 	.word	0x0500000f


	//   ....[126]....
        /*0298*/ 	.word	0x0500000f


	//   ....[127]....
        /*029c*/ 	.word	0x0500000f


	//   ....[128]....
        /*02a0*/ 	.word	0x0500000f


	//   ....[129]....
        /*02a4*/ 	.word	0x0500000f


	//   ....[130]....
        /*02a8*/ 	.word	0x0500000f


	//   ....[131]....
        /*02ac*/ 	.word	0x0500000f


	//   ....[132]....
        /*02b0*/ 	.word	0x0500000f


	//   ....[133]....
        /*02b4*/ 	.word	0x0500000f


	//   ....[134]....
        /*02b8*/ 	.word	0x0500000f


	//   ....[135]....
        /*02bc*/ 	.word	0x0500000f


	//   ....[136]....
        /*02c0*/ 	.word	0x0500000f


	//   ....[137]....
        /*02c4*/ 	.word	0x0500000f


	//   ....[138]....
        /*02c8*/ 	.word	0x0500000f


	//   ....[139]....
        /*02cc*/ 	.word	0x0500000f


	//   ....[140]....
        /*02d0*/ 	.word	0x0500000f


	//   ....[141]....
        /*02d4*/ 	.word	0x0500000f


	//   ....[142]....
        /*02d8*/ 	.word	0x0500000f


	//   ....[143]....
        /*02dc*/ 	.word	0x0500000f


	//   ....[144]....
        /*02e0*/ 	.word	0x0500000f


	//   ....[145]....
        /*02e4*/ 	.word	0x0500000f


	//   ....[146]....
        /*02e8*/ 	.word	0x0500000f


	//   ....[147]....
        /*02ec*/ 	.word	0x0500000f


	//   ....[148]....
        /*02f0*/ 	.word	0x0500000f


	//   ....[149]....
        /*02f4*/ 	.word	0x0500000f


	//   ....[150]....
        /*02f8*/ 	.word	0x0500000f


	//   ....[151]....
        /*02fc*/ 	.word	0x0500000f


	//   ....[152]....
        /*0300*/ 	.word	0x0500000f


	//   ....[153]....
        /*0304*/ 	.word	0x0500000f


	//   ....[154]....
        /*0308*/ 	.word	0x0500000f


	//   ....[155]....
        /*030c*/ 	.word	0x0500000f


	//   ....[156]....
        /*0310*/ 	.word	0x0500000f


	//   ....[157]....
        /*0314*/ 	.word	0x0500000f


	//   ....[158]....
        /*0318*/ 	.word	0x0500000f


	//   ....[159]....
        /*031c*/ 	.word	0x0500000f


	//   ....[160]....
        /*0320*/ 	.word	0x0500000f


	//   ....[161]....
        /*0324*/ 	.word	0x0500000f


	//   ....[162]....
        /*0328*/ 	.word	0x0500000f


	//   ....[163]....
        /*032c*/ 	.word	0x0500000f


	//   ....[164]....
        /*0330*/ 	.word	0x0500000f


	//   ....[165]....
        /*0334*/ 	.word	0x0500000f


	//   ....[166]....
        /*0338*/ 	.word	0x0500000f


	//   ....[167]....
        /*033c*/ 	.word	0x0500000f


	//   ....[168]....
        /*0340*/ 	.word	0x0500000f


	//   ....[169]....
        /*0344*/ 	.word	0x0500000f


	//   ....[170]....
        /*0348*/ 	.word	0x0500000f


	//   ....[171]....
        /*034c*/ 	.word	0x0500000f


	//   ....[172]....
        /*0350*/ 	.word	0x0500000f


	//   ....[173]....
        /*0354*/ 	.word	0x0500000f


	//   ....[174]....
        /*0358*/ 	.word	0x0500000f


	//   ....[175]....
        /*035c*/ 	.word	0x0500000f


	//   ....[176]....
        /*0360*/ 	.word	0x0500000f


	//   ....[177]....
        /*0364*/ 	.word	0x0500000f


	//   ....[178]....
        /*0368*/ 	.word	0x0500000f


	//   ....[179]....
        /*036c*/ 	.word	0x0500000f


	//   ....[180]....
        /*0370*/ 	.word	0x0500000f


	//   ....[181]....
        /*0374*/ 	.word	0x0500000f


	//   ....[182]....
        /*0378*/ 	.word	0x0500000f


	//   ....[183]....
        /*037c*/ 	.word	0x0500000f


	//   ....[184]....
        /*0380*/ 	.word	0x0500000f


	//   ....[185]....
        /*0384*/ 	.word	0x0500000f


	//   ....[186]....
        /*0388*/ 	.word	0x0500000f


	//----- nvinfo : EIATTR_COOP_GROUP_INSTR_OFFSETS
	.align		4
.L_173:
        /*038c*/ 	.byte	0x04, 0x28
        /*038e*/ 	.short	(.L_175 - .L_174)


	//   ....[0]....
.L_174:
        /*0390*/ 	.word	0x00000070


	//   ....[1]....
        /*0394*/ 	.word	0x000000b0


	//   ....[2]....
        /*0398*/ 	.word	0x000002d0


	//   ....[3]....
        /*039c*/ 	.word	0x00000430


	//   ....[4]....
        /*03a0*/ 	.word	0x00000550


	//   ....[5]....
        /*03a4*/ 	.word	0x000006b0


	//   ....[6]....
        /*03a8*/ 	.word	0x000018b0


	//   ....[7]....
        /*03ac*/ 	.word	0x00002560


	//   ....[8]....
        /*03b0*/ 	.word	0x00002e20


	//   ....[9]....
        /*03b4*/ 	.word	0x000039e0


	//   ....[10]....
        /*03b8*/ 	.word	0x00003a90


	//   ....[11]....
        /*03bc*/ 	.word	0x00003fb0


	//   ....[12]....
        /*03c0*/ 	.word	0x00004030


	//   ....[13]....
        /*03c4*/ 	.word	0x00006070


	//   ....[14]....
        /*03c8*/ 	.word	0x00006620


	//   ....[15]....
        /*03cc*/ 	.word	0x00007480


	//   ....[16]....
        /*03d0*/ 	.word	0x00007590


	//   ....[17]....
        /*03d4*/ 	.word	0x00007b50


	//   ....[18]....
        /*03d8*/ 	.word	0x00007bb0


	//   ....[19]....
        /*03dc*/ 	.word	0x0000a010


	//   ....[20]....
        /*03e0*/ 	.word	0x0000a030


	//   ....[21]....
        /*03e4*/ 	.word	0x0000a050


	//   ....[22]....
        /*03e8*/ 	.word	0x0000a070


	//   ....[23]....
        /*03ec*/ 	.word	0x0000beb0


	//   ....[24]....
        /*03f0*/ 	.word	0x0000c460


	//   ....[25]....
        /*03f4*/ 	.word	0x0000d2c0


	//   ....[26]....
        /*03f8*/ 	.word	0x0000d3d0


	//   ....[27]....
        /*03fc*/ 	.word	0x0000d980


	//   ....[28]....
        /*0400*/ 	.word	0x0000d9f0


	//   ....[29]....
        /*0404*/ 	.word	0x0000eaa0


	//   ....[30]....
        /*0408*/ 	.word	0x0000ead0


	//   ....[31]....
        /*040c*/ 	.word	0x0000eba0


	//   ....[32]....
        /*0410*/ 	.word	0x0000ebb0


	//   ....[33]....
        /*0414*/ 	.word	0x00010160


	//   ....[34]....
        /*0418*/ 	.word	0x00010190


	//   ....[35]....
        /*041c*/ 	.word	0x000101c0


	//   ....[36]....
        /*0420*/ 	.word	0x00010250


	//   ....[37]....
        /*0424*/ 	.word	0x00010900


	//   ....[38]....
        /*0428*/ 	.word	0x00010930


	//   ....[39]....
        /*042c*/ 	.word	0x00010a30


	//   ....[40]....
        /*0430*/ 	.word	0x00010a50


	//   ....[41]....
        /*0434*/ 	.word	0x00010b50


	//   ....[42]....
        /*0438*/ 	.word	0x00010b70


	//   ....[43]....
        /*043c*/ 	.word	0x00010c80


	//   ....[44]....
        /*0440*/ 	.word	0x00010ca0


	//   ....[45]....
        /*0444*/ 	.word	0x000113c0


	//   ....[46]....
        /*0448*/ 	.word	0x000113f0


	//   ....[47]....
        /*044c*/ 	.word	0x00011500


	//   ....[48]....
        /*0450*/ 	.word	0x00011520


	//   ....[49]....
        /*0454*/ 	.word	0x00011620


	//   ....[50]....
        /*0458*/ 	.word	0x00011640


	//   ....[51]....
        /*045c*/ 	.word	0x00011750


	//   ....[52]....
        /*0460*/ 	.word	0x00011770


	//   ....[53]....
        /*0464*/ 	.word	0x00011940


	//   ....[54]....
        /*0468*/ 	.word	0x000131b0


	//   ....[55]....
        /*046c*/ 	.word	0x000131d0


	//   ....[56]....
        /*0470*/ 	.word	0x000131e0


	//   ....[57]....
        /*0474*/ 	.word	0x00013220


	//   ....[58]....
        /*0478*/ 	.word	0x000132b0


	//   ....[59]....
        /*047c*/ 	.word	0x000132d0


	//   ....[60]....
        /*0480*/ 	.word	0x00013360


	//   ....[61]....
        /*0484*/ 	.word	0x00013380


	//   ....[62]....
        /*0488*/ 	.word	0x00013410


	//   ....[63]....
        /*048c*/ 	.word	0x00013430


	//   ....[64]....
        /*0490*/ 	.word	0x000134c0


	//   ....[65]....
        /*0494*/ 	.word	0x000134e0


	//   ....[66]....
        /*0498*/ 	.word	0x00013b20


	//   ....[67]....
        /*049c*/ 	.word	0x00013b40


	//   ....[68]....
        /*04a0*/ 	.word	0x00013b70


	//   ....[69]....
        /*04a4*/ 	.word	0x00013bb0


	//   ....[70]....
        /*04a8*/ 	.word	0x00013c30


	//   ....[71]....
        /*04ac*/ 	.word	0x00013c60


	//   ....[72]....
        /*04b0*/ 	.word	0x00013ce0


	//   ....[73]....
        /*04b4*/ 	.word	0x00013d10


	//   ....[74]....
        /*04b8*/ 	.word	0x00013d90


	//   ....[75]....
        /*04bc*/ 	.word	0x00013dc0


	//   ....[76]....
        /*04c0*/ 	.word	0x00013e40


	//   ....[77]....
        /*04c4*/ 	.word	0x00013e70


	//   ....[78]....
        /*04c8*/ 	.word	0x00013ef0


	//   ....[79]....
        /*04cc*/ 	.word	0x00013f20


	//   ....[80]....
        /*04d0*/ 	.word	0x00013fa0


	//   ....[81]....
        /*04d4*/ 	.word	0x00013fc0


	//   ....[82]....
        /*04d8*/ 	.word	0x000146e0


	//   ....[83]....
        /*04dc*/ 	.word	0x00014710


	//   ....[84]....
        /*04e0*/ 	.word	0x00014720


	//   ....[85]....
        /*04e4*/ 	.word	0x00014740


	//   ....[86]....
        /*04e8*/ 	.word	0x00014790


	//   ....[87]....
        /*04ec*/ 	.word	0x000147b0


	//   ....[88]....
        /*04f0*/ 	.word	0x00014810


	//   ....[89]....
        /*04f4*/ 	.word	0x00014830


	//   ....[90]....
        /*04f8*/ 	.word	0x00014880


	//   ....[91]....
        /*04fc*/ 	.word	0x000148a0


	//   ....[92]....
        /*0500*/ 	.word	0x000148f0


	//   ....[93]....
        /*0504*/ 	.word	0x00014910


	//   ....[94]....
        /*0508*/ 	.word	0x00014bb0


	//   ....[95]....
        /*050c*/ 	.word	0x00014bd0


	//   ....[96]....
        /*0510*/ 	.word	0x00014bf0


	//   ....[97]....
        /*0514*/ 	.word	0x00014c70


	//   ....[98]....
        /*0518*/ 	.word	0x00014c90


	//   ....[99]....
        /*051c*/ 	.word	0x00014d10


	//   ....[100]....
        /*0520*/ 	.word	0x00014d30


	//   ....[101]....
        /*0524*/ 	.word	0x00014db0


	//   ....[102]....
        /*0528*/ 	.word	0x00014dd0


	//   ....[103]....
        /*052c*/ 	.word	0x00014e50


	//   ....[104]....
        /*0530*/ 	.word	0x00014e70


	//   ....[105]....
        /*0534*/ 	.word	0x00014e80


	//   ....[106]....
        /*0538*/ 	.word	0x00015450


	//   ....[107]....
        /*053c*/ 	.word	0x00015470


	//   ....[108]....
        /*0540*/ 	.word	0x00015480


	//   ....[109]....
        /*0544*/ 	.word	0x000154a0


	//   ....[110]....
        /*0548*/ 	.word	0x00015540


	//   ....[111]....
        /*054c*/ 	.word	0x00015570


	//   ....[112]....
        /*0550*/ 	.word	0x000155e0


	//   ....[113]....
        /*0554*/ 	.word	0x00015610


	//   ....[114]....
        /*0558*/ 	.word	0x00015680


	//   ....[115]....
        /*055c*/ 	.word	0x000156b0


	//   ....[116]....
        /*0560*/ 	.word	0x00015720


	//   ....[117]....
        /*0564*/ 	.word	0x00015750


	//   ....[118]....
        /*0568*/ 	.word	0x00015a60


	//   ....[119]....
        /*056c*/ 	.word	0x00015c40


	//   ....[120]....
        /*0570*/ 	.word	0x000162b0


	//   ....[121]....
        /*0574*/ 	.word	0x00016390


	//   ....[122]....
        /*0578*/ 	.word	0x00016430


	//   ....[123]....
        /*057c*/ 	.word	0x000164b0


	//   ....[124]....
        /*0580*/ 	.word	0x00016570


	//   ....[125]....
        /*0584*/ 	.word	0x000165f0


	//   ....[126]....
        /*0588*/ 	.word	0x000166d0


	//   ....[127]....
        /*058c*/ 	.word	0x00016750


	//   ....[128]....
        /*0590*/ 	.word	0x00016830


	//   ....[129]....
        /*0594*/ 	.word	0x000168b0


	//   ....[130]....
        /*0598*/ 	.word	0x00016990


	//   ....[131]....
        /*059c*/ 	.word	0x00016a10


	//   ....[132]....
        /*05a0*/ 	.word	0x00016ae0


	//   ....[133]....
        /*05a4*/ 	.word	0x00016b70


	//   ....[134]....
        /*05a8*/ 	.word	0x00016be0


	//   ....[135]....
        /*05ac*/ 	.word	0x00016c60


	//   ....[136]....
        /*05b0*/ 	.word	0x00016d20


	//   ....[137]....
        /*05b4*/ 	.word	0x00016d90


	//   ....[138]....
        /*05b8*/ 	.word	0x00016e80


	//   ....[139]....
        /*05bc*/ 	.word	0x00016ef0


	//   ....[140]....
        /*05c0*/ 	.word	0x00016fe0


	//   ....[141]....
        /*05c4*/ 	.word	0x00017050


	//   ....[142]....
        /*05c8*/ 	.word	0x00017140


	//   ....[143]....
        /*05cc*/ 	.word	0x000171b0


	//   ....[144]....
        /*05d0*/ 	.word	0x000172a0


	//   ....[145]....
        /*05d4*/ 	.word	0x00017310


	//   ....[146]....
        /*05d8*/ 	.word	0x00017400


	//   ....[147]....
        /*05dc*/ 	.word	0x00017470


	//   ....[148]....
        /*05e0*/ 	.word	0x00017540


	//   ....[149]....
        /*05e4*/ 	.word	0x00017670


	//   ....[150]....
        /*05e8*/ 	.word	0x00017710


	//   ....[151]....
        /*05ec*/ 	.word	0x00017780


	//   ....[152]....
        /*05f0*/ 	.word	0x00017840


	//   ....[153]....
        /*05f4*/ 	.word	0x000178a0


	//   ....[154]....
        /*05f8*/ 	.word	0x00017960


	//   ....[155]....
        /*05fc*/ 	.word	0x000179c0


	//   ....[156]....
        /*0600*/ 	.word	0x00017a80


	//   ....[157]....
        /*0604*/ 	.word	0x00017ae0


	//   ....[158]....
        /*0608*/ 	.word	0x00017ba0


	//   ....[159]....
        /*060c*/ 	.word	0x00017c00


	//   ....[160]....
        /*0610*/ 	.word	0x00017cc0


	//   ....[161]....
        /*0614*/ 	.word	0x00017da0


	//   ....[162]....
        /*0618*/ 	.word	0x00017e40


	//   ....[163]....
        /*061c*/ 	.word	0x00017ea0


	//   ....[164]....
        /*0620*/ 	.word	0x00017f90


	//   ....[165]....
        /*0624*/ 	.word	0x00017ff0


	//   ....[166]....
        /*0628*/ 	.word	0x000180e0


	//   ....[167]....
        /*062c*/ 	.word	0x00018140


	//   ....[168]....
        /*0630*/ 	.word	0x00018230


	//   ....[169]....
        /*0634*/ 	.word	0x00018290


	//   ....[170]....
        /*0638*/ 	.word	0x00018380


	//   ....[171]....
        /*063c*/ 	.word	0x000183e0


	//   ....[172]....
        /*0640*/ 	.word	0x000184a0


	//   ....[173]....
        /*0644*/ 	.word	0x000185e0


	//   ....[174]....
        /*0648*/ 	.word	0x00018680


	//   ....[175]....
        /*064c*/ 	.word	0x000186e0


	//   ....[176]....
        /*0650*/ 	.word	0x000187b0


	//   ....[177]....
        /*0654*/ 	.word	0x00018870


	//   ....[178]....
        /*0658*/ 	.word	0x00018930


	//   ....[179]....
        /*065c*/ 	.word	0x000189f0


	//   ....[180]....
        /*0660*/ 	.word	0x00018ab0


	//   ....[181]....
        /*0664*/ 	.word	0x00018b70


	//   ....[182]....
        /*0668*/ 	.word	0x00018c30


	//   ....[183]....
        /*066c*/ 	.word	0x00018cf0


	//   ....[184]....
        /*0670*/ 	.word	0x00018db0


	//   ....[185]....
        /*0674*/ 	.word	0x00018ea0


	//   ....[186]....
        /*0678*/ 	.word	0x00018fc0


	//----- nvinfo : EIATTR_REG_RECONFIG
	.align		4
.L_175:
        /*067c*/ 	.byte	0x01, 0x54
	.zero		2


	//----- nvinfo : EIATTR_SYSCALL_OFFSETS
	.align		4
        /*0680*/ 	.byte	0x04, 0x46
        /*0682*/ 	.short	(.L_177 - .L_176)


	//   ....[0]....
.L_176:
        /*0684*/ 	.word	0x00001a90


	//   ....[1]....
        /*0688*/ 	.word	0x00012830


	//   ....[2]....
        /*068c*/ 	.word	0x00012980


	//   ....[3]....
        /*0690*/ 	.word	0x00012a70


	//   ....[4]....
        /*0694*/ 	.word	0x000137e0


	//----- nvinfo : EIATTR_MBARRIER_INSTR_OFFSETS
	.align		4
.L_177:
        /*0698*/ 	.byte	0x04, 0x39
        /*069a*/ 	.short	(.L_179 - .L_178)


	//   ....[0]....
.L_178:
        /*069c*/ 	.word	0x00000180
        /*06a0*/ 	.word	0x000000ff
        /*06a4*/ 	.word	0x00030800
        /*06a8*/ 	.short	0x0100
        /*06aa*/ 	.byte	0x08
	.zero		1


	//   ....[1]....
        /*06ac*/ 	.word	0x00000190
        /*06b0*/ 	.word	0x000000ff
        /*06b4*/ 	.word	0x00030820
        /*06b8*/ 	.short	0x0100
        /*06ba*/ 	.byte	0x08
	.zero		1


	//   ....[2]....
        /*06bc*/ 	.word	0x00000280
        /*06c0*/ 	.word	0x000000ff
        /*06c4*/ 	.word	0x00030830
        /*06c8*/ 	.short	0x0100
        /*06ca*/ 	.byte	0x08
	.zero		1


	//   ....[3]....
        /*06cc*/ 	.word	0x00000290
        /*06d0*/ 	.word	0x000000ff
        /*06d4*/ 	.word	0x00030840
        /*06d8*/ 	.short	0x0100
        /*06da*/ 	.byte	0x08
	.zero		1


	//   ....[4]....
        /*06dc*/ 	.word	0x000002a0
        /*06e0*/ 	.word	0x000000ff
        /*06e4*/ 	.word	0x00030838
        /*06e8*/ 	.short	0x0100
        /*06ea*/ 	.byte	0x08
	.zero		1


	//   ....[5]....
        /*06ec*/ 	.word	0x000002b0
        /*06f0*/ 	.word	0x000000ff
        /*06f4*/ 	.word	0x00030848
        /*06f8*/ 	.short	0x0100
        /*06fa*/ 	.byte	0x08
	.zero		1


	//   ....[6]....
        /*06fc*/ 	.word	0x000003e0
        /*0700*/ 	.word	0x000000ff
        /*0704*/ 	.word	0x00030850
        /*0708*/ 	.short	0x0100
        /*070a*/ 	.byte	0x08
	.zero		1


	//   ....[7]....
        /*070c*/ 	.word	0x000003f0
        /*0710*/ 	.word	0x000000ff
        /*0714*/ 	.word	0x00030860
        /*0718*/ 	.short	0x0100
        /*071a*/ 	.byte	0x08
	.zero		1


	//   ....[8]....
        /*071c*/ 	.word	0x00000400
        /*0720*/ 	.word	0x000000ff
        /*0724*/ 	.word	0x00030858
        /*0728*/ 	.short	0x0100
        /*072a*/ 	.byte	0x08
	.zero		1


	//   ....[9]....
        /*072c*/ 	.word	0x00000410
        /*0730*/ 	.word	0x000000ff
        /*0734*/ 	.word	0x00030868
        /*0738*/ 	.short	0x0100
        /*073a*/ 	.byte	0x08
	.zero		1


	//   ....[10]....
        /*073c*/ 	.word	0x00000500
        /*0740*/ 	.word	0x000000ff
        /*0744*/ 	.word	0x00030870
        /*0748*/ 	.short	0x0100
        /*074a*/ 	.byte	0x06
	.zero		1


	//   ....[11]....
        /*074c*/ 	.word	0x00000510
        /*0750*/ 	.word	0x000000ff
        /*0754*/ 	.word	0x00030880
        /*0758*/ 	.short	0x0100
        /*075a*/ 	.byte	0x06
	.zero		1


	//   ....[12]....
        /*075c*/ 	.word	0x00000520
        /*0760*/ 	.word	0x000000ff
        /*0764*/ 	.word	0x00030878
        /*0768*/ 	.short	0x0100
        /*076a*/ 	.byte	0x06
	.zero		1


	//   ....[13]....
        /*076c*/ 	.word	0x00000530
        /*0770*/ 	.word	0x000000ff
        /*0774*/ 	.word	0x00030888
        /*0778*/ 	.short	0x0100
        /*077a*/ 	.byte	0x06
	.zero		1


	//   ....[14]....
        /*077c*/ 	.word	0x00000660
        /*0780*/ 	.word	0x000000ff
        /*0784*/ 	.word	0x00030890
        /*0788*/ 	.short	0x0100
        /*078a*/ 	.byte	0x08
	.zero		1


	//   ....[15]....
        /*078c*/ 	.word	0x00000670
        /*0790*/ 	.word	0x000000ff
        /*0794*/ 	.word	0x000308a0
        /*0798*/ 	.short	0x0100
        /*079a*/ 	.byte	0x08
	.zero		1


	//   ....[16]....
        /*079c*/ 	.word	0x00000680
        /*07a0*/ 	.word	0x000000ff
        /*07a4*/ 	.word	0x00030898
        /*07a8*/ 	.short	0x0100
        /*07aa*/ 	.byte	0x08
	.zero		1


	//   ....[17]....
        /*07ac*/ 	.word	0x00000690
        /*07b0*/ 	.word	0x000000ff
        /*07b4*/ 	.word	0x000308a8
        /*07b8*/ 	.short	0x0100
        /*07ba*/ 	.byte	0x08
	.zero		1


	//   ....[18]....
        /*07bc*/ 	.word	0x000007d0
        /*07c0*/ 	.word	0x000000ff
        /*07c4*/ 	.word	0x000308b0
        /*07c8*/ 	.short	0x0100
        /*07ca*/ 	.byte	0x08
	.zero		1


	//   ....[19]....
        /*07cc*/ 	.word	0x000007e0
        /*07d0*/ 	.word	0x000000ff
        /*07d4*/ 	.word	0x000308c0
        /*07d8*/ 	.short	0x0100
        /*07da*/ 	.byte	0x08
	.zero		1


	//   ....[20]....
        /*07dc*/ 	.word	0x000007f0
        /*07e0*/ 	.word	0x000000ff
        /*07e4*/ 	.word	0x000308b8
        /*07e8*/ 	.short	0x0100
        /*07ea*/ 	.byte	0x08
	.zero		1


	//   ....[21]....
        /*07ec*/ 	.word	0x00000800
        /*07f0*/ 	.word	0x000000ff
        /*07f4*/ 	.word	0x000308c8
        /*07f8*/ 	.short	0x0100
        /*07fa*/ 	.byte	0x08
	.zero		1


	//   ....[22]....
        /*07fc*/ 	.word	0x00001b30
        /*0800*/ 	.word	0x000000ff
        /*0804*/ 	.word	0x00030800
        /*0808*/ 	.short	0x010a
        /*080a*/ 	.byte	0x28
	.zero		1


	//   ....[23]....
        /*080c*/ 	.word	0x00001bb0
        /*0810*/ 	.word	0x0000000d
        /*0814*/ 	.word	0x00030830
        /*0818*/ 	.short	0x010a
        /*081a*/ 	.byte	0x3f
	.zero		1


	//   ....[24]....
        /*081c*/ 	.word	0x00001bf0
        /*0820*/ 	.word	0x0000000d
        /*0824*/ 	.word	0x00030830
        /*0828*/ 	.short	0x010a
        /*082a*/ 	.byte	0x3f
	.zero		1


	//   ....[25]....
        /*082c*/ 	.word	0x00002670
        /*0830*/ 	.word	0x000000ff
        /*0834*/ 	.word	0x00000000
        /*0838*/ 	.short	0x0101
        /*083a*/ 	.byte	0x04
	.zero		1


	//   ....[26]....
        /*083c*/ 	.word	0x00004f80
        /*0840*/ 	.word	0x000000ff
        /*0844*/ 	.word	0x00030830
        /*0848*/ 	.short	0x010a
        /*084a*/ 	.byte	0x07
	.zero		1


	//   ....[27]....
        /*084c*/ 	.word	0x00004fc0
        /*0850*/ 	.word	0x000000ff
        /*0854*/ 	.word	0x00030830
        /*0858*/ 	.short	0x010a
        /*085a*/ 	.byte	0x07
	.zero		1


	//   ....[28]....
        /*085c*/ 	.word	0x00005aa0
        /*0860*/ 	.word	0x000000ff
        /*0864*/ 	.word	0x00030850
        /*0868*/ 	.short	0x010a
        /*086a*/ 	.byte	0x06
	.zero		1


	//   ....[29]....
        /*086c*/ 	.word	0x00005ae0
        /*0870*/ 	.word	0x000000ff
        /*0874*/ 	.word	0x00030850
        /*0878*/ 	.short	0x010a
        /*087a*/ 	.byte	0x06
	.zero		1


	//   ....[30]....
        /*087c*/ 	.word	0x00006190
        /*0880*/ 	.word	0x000000ff
        /*0884*/ 	.word	0x00000000
        /*0888*/ 	.short	0x0101
        /*088a*/ 	.byte	0x07
	.zero		1


	//   ....[31]....
        /*088c*/ 	.word	0x00008410
        /*0890*/ 	.word	0x000000ff
        /*0894*/ 	.word	0x00000000
        /*0898*/ 	.short	0x0101
        /*089a*/ 	.byte	0x06
	.zero		1


	//   ....[32]....
        /*089c*/ 	.word	0x00008910
        /*08a0*/ 	.word	0x000000ff
        /*08a4*/ 	.word	0x00030830
        /*08a8*/ 	.short	0x010a
        /*08aa*/ 	.byte	0x07
	.zero		1


	//   ....[33]....
        /*08ac*/ 	.word	0x00008950
        /*08b0*/ 	.word	0x000000ff
        /*08b4*/ 	.word	0x00030830
        /*08b8*/ 	.short	0x010a
        /*08ba*/ 	.byte	0x07
	.zero		1


	//   ....[34]....
        /*08bc*/ 	.word	0x00009430
        /*08c0*/ 	.word	0x000000ff
        /*08c4*/ 	.word	0x00030850
        /*08c8*/ 	.short	0x010a
        /*08ca*/ 	.byte	0x06
	.zero		1


	//   ....[35]....
        /*08cc*/ 	.word	0x00009470
        /*08d0*/ 	.word	0x000000ff
        /*08d4*/ 	.word	0x00030850
        /*08d8*/ 	.short	0x010a
        /*08da*/ 	.byte	0x06
	.zero		1


	//   ....[36]....
        /*08dc*/ 	.word	0x00009b00
        /*08e0*/ 	.word	0x000000ff
        /*08e4*/ 	.word	0x00000000
        /*08e8*/ 	.short	0x0101
        /*08ea*/ 	.byte	0x07
	.zero		1


	//   ....[37]....
        /*08ec*/ 	.word	0x0000ab00
        /*08f0*/ 	.word	0x000000ff
        /*08f4*/ 	.word	0x00000000
        /*08f8*/ 	.short	0x0101
        /*08fa*/ 	.byte	0x06
	.zero		1


	//   ....[38]....
        /*08fc*/ 	.word	0x0000adc0
        /*0900*/ 	.word	0x000000ff
        /*0904*/ 	.word	0x00030830
        /*0908*/ 	.short	0x010a
        /*090a*/ 	.byte	0x06
	.zero		1


	//   ....[39]....
        /*090c*/ 	.word	0x0000ae00
        /*0910*/ 	.word	0x000000ff
        /*0914*/ 	.word	0x00030830
        /*0918*/ 	.short	0x010a
        /*091a*/ 	.byte	0x06
	.zero		1


	//   ....[40]....
        /*091c*/ 	.word	0x0000b8e0
        /*0920*/ 	.word	0x000000ff
        /*0924*/ 	.word	0x00030850
        /*0928*/ 	.short	0x010a
        /*092a*/ 	.byte	0x0a
	.zero		1


	//   ....[41]....
        /*092c*/ 	.word	0x0000b920
        /*0930*/ 	.word	0x000000ff
        /*0934*/ 	.word	0x00030850
        /*0938*/ 	.short	0x010a
        /*093a*/ 	.byte	0x0a
	.zero		1


	//   ....[42]....
        /*093c*/ 	.word	0x0000bf80
        /*0940*/ 	.word	0x000000ff
        /*0944*/ 	.word	0x00000000
        /*0948*/ 	.short	0x0101
        /*094a*/ 	.byte	0x04
	.zero		1


	//   ....[43]....
        /*094c*/ 	.word	0x0000e250
        /*0950*/ 	.word	0x000000ff
        /*0954*/ 	.word	0x00000000
        /*0958*/ 	.short	0x0101
        /*095a*/ 	.byte	0x0a
	.zero		1


	//   ....[44]....
        /*095c*/ 	.word	0x0000ea10
        /*0960*/ 	.word	0x000000ff
        /*0964*/ 	.word	0x00030850
        /*0968*/ 	.short	0x010a
        /*096a*/ 	.byte	0x05
	.zero		1


	//   ....[45]....
        /*096c*/ 	.word	0x0000ea50
        /*0970*/ 	.word	0x000000ff
        /*0974*/ 	.word	0x00030850
        /*0978*/ 	.short	0x010a
        /*097a*/ 	.byte	0x05
	.zero		1


	//   ....[46]....
        /*097c*/ 	.word	0x0000ef50
        /*0980*/ 	.word	0x000000ff
        /*0984*/ 	.word	0x00000000
        /*0988*/ 	.short	0x0101
        /*098a*/ 	.byte	0x04
	.zero		1


	//   ....[47]....
        /*098c*/ 	.word	0x000108f0
        /*0990*/ 	.word	0x00000011
        /*0994*/ 	.word	0x00000000
        /*0998*/ 	.short	0x0101
        /*099a*/ 	.byte	0x3f
	.zero		1


	//   ....[48]....
        /*099c*/ 	.word	0x00012fc0
        /*09a0*/ 	.word	0x00000000
        /*09a4*/ 	.word	0x00030840
        /*09a8*/ 	.short	0x010a
        /*09aa*/ 	.byte	0x3f
	.zero		1


	//   ....[49]....
        /*09ac*/ 	.word	0x000135d0
        /*09b0*/ 	.word	0x00000000
        /*09b4*/ 	.word	0x00030830
        /*09b8*/ 	.short	0x0107
        /*09ba*/ 	.byte	0x3f
	.zero		1


	//   ....[50]....
        /*09bc*/ 	.word	0x00013680
        /*09c0*/ 	.word	0x00000000
        /*09c4*/ 	.word	0x00030830
        /*09c8*/ 	.short	0x0101
        /*09ca*/ 	.byte	0x3f
	.zero		1


	//   ....[51]....
        /*09cc*/ 	.word	0x000140b0
        /*09d0*/ 	.word	0x00000011
        /*09d4*/ 	.word	0x00030800
        /*09d8*/ 	.short	0x0107
        /*09da*/ 	.byte	0x3f
	.zero		1


	//   ....[52]....
        /*09dc*/ 	.word	0x000141a0
        /*09e0*/ 	.word	0x00000011
        /*09e4*/ 	.word	0x00030800
        /*09e8*/ 	.short	0x0101
        /*09ea*/ 	.byte	0x3f
	.zero		1


	//   ....[53]....
        /*09ec*/ 	.word	0x000141c0
        /*09f0*/ 	.word	0x00000011
        /*09f4*/ 	.word	0x00030820
        /*09f8*/ 	.short	0x010a
        /*09fa*/ 	.byte	0x3f
	.zero		1


	//   ....[54]....
        /*09fc*/ 	.word	0x00014510
        /*0a00*/ 	.word	0x00000006
        /*0a04*/ 	.word	0x00030840
        /*0a08*/ 	.short	0x010a
        /*0a0a*/ 	.byte	0x3f
	.zero		1


	//   ....[55]....
        /*0a0c*/ 	.word	0x000149e0
        /*0a10*/ 	.word	0x00000006
        /*0a14*/ 	.word	0x00030830
        /*0a18*/ 	.short	0x0107
        /*0a1a*/ 	.byte	0x3f
	.zero		1


	//   ....[56]....
        /*0a1c*/ 	.word	0x00014a90
        /*0a20*/ 	.word	0x00000006
        /*0a24*/ 	.word	0x00030830
        /*0a28*/ 	.short	0x0101
        /*0a2a*/ 	.byte	0x3f
	.zero		1


	//   ....[57]....
        /*0a2c*/ 	.word	0x00014af0
        /*0a30*/ 	.word	0x00000006
        /*0a34*/ 	.word	0x00030860
        /*0a38*/ 	.short	0x010a
        /*0a3a*/ 	.byte	0x3f
	.zero		1


	//   ....[58]....
        /*0a3c*/ 	.word	0x00015050
        /*0a40*/ 	.word	0x00000006
        /*0a44*/ 	.word	0x00030850
        /*0a48*/ 	.short	0x0107
        /*0a4a*/ 	.byte	0x3f
	.zero		1


	//   ....[59]....
        /*0a4c*/ 	.word	0x000151a0
        /*0a50*/ 	.word	0x00000006
        /*0a54*/ 	.word	0x00030850
        /*0a58*/ 	.short	0x0101
        /*0a5a*/ 	.byte	0x3f
	.zero		1


	//   ....[60]....
        /*0a5c*/ 	.word	0x000153a0
        /*0a60*/ 	.word	0x00000004
        /*0a64*/ 	.word	0x00030860
        /*0a68*/ 	.short	0x010a
        /*0a6a*/ 	.byte	0x3f
	.zero		1


	//   ....[61]....
        /*0a6c*/ 	.word	0x00015870
        /*0a70*/ 	.word	0x00000004
        /*0a74*/ 	.word	0x00030850
        /*0a78*/ 	.short	0x0107
        /*0a7a*/ 	.byte	0x3f
	.zero		1


	//   ....[62]....
        /*0a7c*/ 	.word	0x00015920
        /*0a80*/ 	.word	0x00000004
        /*0a84*/ 	.word	0x00030850
        /*0a88*/ 	.short	0x0101
        /*0a8a*/ 	.byte	0x3f
	.zero		1


	//   ....[63]....
        /*0a8c*/ 	.word	0x00015bc0
        /*0a90*/ 	.word	0x00000004
        /*0a94*/ 	.word	0x00030820
        /*0a98*/ 	.short	0x010a
        /*0a9a*/ 	.byte	0x3f
	.zero		1


	//   ....[64]....
        /*0a9c*/ 	.word	0x00015d60
        /*0aa0*/ 	.word	0x00000005
        /*0aa4*/ 	.word	0x00030840
        /*0aa8*/ 	.short	0x010a
        /*0aaa*/ 	.byte	0x3f
	.zero		1


	//   ....[65]....
        /*0aac*/ 	.word	0x00015e00
        /*0ab0*/ 	.word	0x00000017
        /*0ab4*/ 	.word	0x00030840
        /*0ab8*/ 	.short	0x010a
        /*0aba*/ 	.byte	0x3f
	.zero		1


	//   ....[66]....
        /*0abc*/ 	.word	0x00015e40
        /*0ac0*/ 	.word	0x00000005
        /*0ac4*/ 	.word	0x00030860
        /*0ac8*/ 	.short	0x010a
        /*0aca*/ 	.byte	0x3f
	.zero		1


	//   ....[67]....
        /*0acc*/ 	.word	0x00015e80
        /*0ad0*/ 	.word	0x00000017
        /*0ad4*/ 	.word	0x00030860
        /*0ad8*/ 	.short	0x010a
        /*0ada*/ 	.byte	0x3f
	.zero		1


	//   ....[68]....
        /*0adc*/ 	.word	0x00015ef0
        /*0ae0*/ 	.word	0x00000003
        /*0ae4*/ 	.word	0x00030800
        /*0ae8*/ 	.short	0x010a
        /*0aea*/ 	.byte	0x3f
	.zero		1


	//   ....[69]....
        /*0aec*/ 	.word	0x00015f40
        /*0af0*/ 	.word	0x0000000d
        /*0af4*/ 	.word	0x00030830
        /*0af8*/ 	.short	0x010a
        /*0afa*/ 	.byte	0x3f
	.zero		1


	//   ....[70]....
        /*0afc*/ 	.word	0x00015fa0
        /*0b00*/ 	.word	0x0000000a
        /*0b04*/ 	.word	0x00030830
        /*0b08*/ 	.short	0x010a
        /*0b0a*/ 	.byte	0x3f
	.zero		1


	//   ....[71]....
        /*0b0c*/ 	.word	0x00016000
        /*0b10*/ 	.word	0x00000009
        /*0b14*/ 	.word	0x00030850
        /*0b18*/ 	.short	0x010a
        /*0b1a*/ 	.byte	0x3f
	.zero		1


	//   ....[72]....
        /*0b1c*/ 	.word	0x00016060
        /*0b20*/ 	.word	0x0000000a
        /*0b24*/ 	.word	0x00030830
        /*0b28*/ 	.short	0x010a
        /*0b2a*/ 	.byte	0x3f
	.zero		1


	//   ....[73]....
        /*0b2c*/ 	.word	0x000160c0
        /*0b30*/ 	.word	0x00000009
        /*0b34*/ 	.word	0x00030850
        /*0b38*/ 	.short	0x010a
        /*0b3a*/ 	.byte	0x3f
	.zero		1


	//   ....[74]....
        /*0b3c*/ 	.word	0x00016120
        /*0b40*/ 	.word	0x0000000a
        /*0b44*/ 	.word	0x00030830
        /*0b48*/ 	.short	0x010a
        /*0b4a*/ 	.byte	0x3f
	.zero		1


	//   ....[75]....
        /*0b4c*/ 	.word	0x00016180
        /*0b50*/ 	.word	0x00000009
        /*0b54*/ 	.word	0x00030850
        /*0b58*/ 	.short	0x010a
        /*0b5a*/ 	.byte	0x3f
	.zero		1


	//   ....[76]....
        /*0b5c*/ 	.word	0x000161e0
        /*0b60*/ 	.word	0x00000005
        /*0b64*/ 	.word	0x00030850
        /*0b68*/ 	.short	0x010a
        /*0b6a*/ 	.byte	0x3f
	.zero		1


	//   ....[77]....
        /*0b6c*/ 	.word	0x000162e0
        /*0b70*/ 	.word	0x00000000
        /*0b74*/ 	.word	0x00030840
        /*0b78*/ 	.short	0x010a
        /*0b7a*/ 	.byte	0x3f
	.zero		1


	//   ....[78]....
        /*0b7c*/ 	.word	0x00017570
        /*0b80*/ 	.word	0x00000011
        /*0b84*/ 	.word	0x00030820
        /*0b88*/ 	.short	0x010a
        /*0b8a*/ 	.byte	0x3f
	.zero		1


	//   ....[79]....
        /*0b8c*/ 	.word	0x000175c0
        /*0b90*/ 	.word	0x00000006
        /*0b94*/ 	.word	0x00030840
        /*0b98*/ 	.short	0x010a
        /*0b9a*/ 	.byte	0x3f
	.zero		1


	//   ....[80]....
        /*0b9c*/ 	.word	0x00017cf0
        /*0ba0*/ 	.word	0x00000006
        /*0ba4*/ 	.word	0x00030860
        /*0ba8*/ 	.short	0x010a
        /*0baa*/ 	.byte	0x3f
	.zero		1


	//   ....[81]....
        /*0bac*/ 	.word	0x00018530
        /*0bb0*/ 	.word	0x00000004
        /*0bb4*/ 	.word	0x00030860
        /*0bb8*/ 	.short	0x010a
        /*0bba*/ 	.byte	0x3f
	.zero		1


	//   ....[82]....
        /*0bbc*/ 	.word	0x00018ee0
        /*0bc0*/ 	.word	0x00000004
        /*0bc4*/ 	.word	0x00030820
        /*0bc8*/ 	.short	0x010a
        /*0bca*/ 	.byte	0x3f
	.zero		1


	//   ....[83]....
        /*0bcc*/ 	.word	0x00019080
        /*0bd0*/ 	.word	0x00000005
        /*0bd4*/ 	.word	0x00030840
        /*0bd8*/ 	.short	0x010a
        /*0bda*/ 	.byte	0x3f
	.zero		1


	//   ....[84]....
        /*0bdc*/ 	.word	0x000190d0
        /*0be0*/ 	.word	0x00000017
        /*0be4*/ 	.word	0x00030840
        /*0be8*/ 	.short	0x010a
        /*0bea*/ 	.byte	0x3f
	.zero		1


	//   ....[85]....
        /*0bec*/ 	.word	0x00019120
        /*0bf0*/ 	.word	0x00000005
        /*0bf4*/ 	.word	0x00030860
        /*0bf8*/ 	.short	0x010a
        /*0bfa*/ 	.byte	0x3f
	.zero		1


	//----- nvinfo : EIATTR_NUM_MBARRIERS
	.align		4
.L_179:
        /*0bfc*/ 	.byte	0x03, 0x38
        /*0bfe*/ 	.short	0x0016


	//----- nvinfo : EIATTR_EXIT_INSTR_OFFSETS
	.align		4
        /*0c00*/ 	.byte	0x04, 0x1c
        /*0c02*/ 	.short	(.L_181 - .L_180)


	//   ....[0]....
.L_180:
        /*0c04*/ 	.word	0x00000950


	//   ....[1]....
        /*0c08*/ 	.word	0x000118b0


	//   ....[2]....
        /*0c0c*/ 	.word	0x00015ed0


	//----- nvinfo : EIATTR_MAX_THREADS
	.align		4
.L_181:
        /*0c10*/ 	.byte	0x04, 0x05
        /*0c12*/ 	.short	(.L_183 - .L_182)
.L_182:
        /*0c14*/ 	.word	0x00000180
        /*0c18*/ 	.word	0x00000001
        /*0c1c*/ 	.word	0x00000001


	//----- nvinfo : EIATTR_CRS_STACK_SIZE
	.align		4
.L_183:
        /*0c20*/ 	.byte	0x04, 0x1e
        /*0c22*/ 	.short	(.L_185 - .L_184)
.L_184:
        /*0c24*/ 	.word	0x00000000


	//----- nvinfo : EIATTR_CBANK_PARAM_SIZE
	.align		4
.L_185:
        /*0c28*/ 	.byte	0x03, 0x19
        /*0c2a*/ 	.short	0x0af0


	//----- nvinfo : EIATTR_PARAM_CBANK
	.align		4
        /*0c2c*/ 	.byte	0x04, 0x0a
        /*0c2e*/ 	.short	(.L_187 - .L_186)
	.align		4
.L_186:
        /*0c30*/ 	.word	index@(.nv.constant0._ZN7cutlass13device_kernelIN5flash11enable_sm90INS1_16FlashAttnFwdSm90INS1_25CollectiveMainloopFwdSm90ILi2EN4cute5tupleIJNS5_1CILi1EEES8_S8_EEENS6_IJNS7_ILi128EEENS7_ILi96EEENS7_ILi192EEEEEELi192ENS_10bfloat16_tEfNS_4arch4Sm90ELb0ELb1ELb1ELb0ELb1ELb0ELb0ELb1ELb1ELb1ELb0ELb0EEENS1_21CollectiveEpilogueFwdINS6_IJSA_SC_SB_EEES9_SE_SG_Li256ELb0ELb1ELb0ELb0EEENS1_30DynamicPersistentTileSchedulerILi256ELi128ELb0ELb1ELb1EEEEEEEEEvNT_6ParamsE)
        /*0c34*/ 	.short	0x0210
        /*0c36*/ 	.short	0x0af0


	//----- nvinfo : EIATTR_SW_WAR
	.align		4
.L_187:
        /*0c38*/ 	.byte	0x04, 0x36
        /*0c3a*/ 	.short	(.L_189 - .L_188)
.L_188:
        /*0c3c*/ 	.word	0x00000008
.L_189:


//--------------------- .nv.info._ZN7cutlass13device_kernelIN5flash11enable_sm90INS1_16FlashAttnFwdSm90INS1_25CollectiveMainloopFwdSm90ILi2EN4cute5tupleIJNS5_1CILi1EEES8_S8_EEENS6_IJNS7_ILi128EEENS7_ILi96EEENS7_ILi192EEEEEELi192ENS_10bfloat16_tEfNS_4arch4Sm90ELb0ELb1ELb1ELb1ELb1ELb0ELb0ELb1ELb1ELb1ELb0ELb0EEENS1_21CollectiveEpilogueFwdINS6_IJSA_SC_SB_EEES9_SE_SG_Li256ELb1ELb1ELb0ELb0EEENS1_36VarlenDynamicPersistentTileSchedulerILi128ELi96ELi256ELi128ELb0ELb1ELb1ELb1ELb0ELb1EEEEEEEEEvNT_6ParamsE --------------------------
	.section	.nv.info._ZN7cutlass13device_kernelIN5flash11enable_sm90INS1_16FlashAttnFwdSm90INS1_25CollectiveMainloopFwdSm90ILi2EN4cute5tupleIJNS5_1CILi1EEES8_S8_EEENS6_IJNS7_ILi128EEENS7_ILi96EEENS7_ILi192EEEEEELi192ENS_10bfloat16_tEfNS_4arch4Sm90ELb0ELb1ELb1ELb1ELb1ELb0ELb0ELb1ELb1ELb1ELb0ELb0EEENS1_21CollectiveEpilogueFwdINS6_IJSA_SC_SB_EEES9_SE_SG_Li256ELb1ELb1ELb0ELb0EEENS1_36VarlenDynamicPersistentTileSchedulerILi128ELi96ELi256ELi128ELb0ELb1ELb1ELb1ELb0ELb1EEEEEEEEEvNT_6ParamsE,"",@"SHT_CUDA_INFO"
	.sectionflags	@""
	.align	4


	//----- nvinfo : EIATTR_CUDA_API_VERSION
	.align		4
        /*0000*/ 	.byte	0x04, 0x37
        /*0002*/ 	.short	(.L_191 - .L_190)
.L_190:
        /*0004*/ 	.word	0x00000082


	//----- nvinfo : EIATTR_KPARAM_INFO
	.align		4
.L_191:
        /*0008*/ 	.byte	0x04, 0x17
        /*000a*/ 	.short	(.L_193 - .L_192)
.L_192:
        /*000c*/ 	.word	0x00000000
        /*0010*/ 	.short	0x0000
        /*0012*/ 	.short	0x0070
        /*0014*/ 	.byte	0x00, 0xf0, 0x01, 0x2a


	//----- nvinfo : EIATTR_SPARSE_MMA_MASK
	.align		4
.L_193:
        /*0018*/ 	.byte	0x03, 0x50
        /*001a*/ 	.short	0x0000


	//----- nvinfo : EIATTR_MAXREG_COUNT
	.align		4
        /*001c*/ 	.byte	0x03, 0x1b
        /*001e*/ 	.short	0x00a8


	//----- nvinfo : EIATTR_NUM_BARRIERS
	.align		4
        /*0020*/ 	.byte	0x02, 0x4c
        /*0022*/ 	.byte	0x09
	.zero		1


	//----- nvinfo : EIATTR_EXTERNS
	.align		4
        /*0024*/ 	.byte	0x04, 0x0f
        /*0026*/ 	.short	(.L_195 - .L_194)


	//   ....[0]....
	.align		4
.L_194:
        /*0028*/ 	.word	index@(__assertfail)


	//----- nvinfo : EIATTR_ANNOTATIONS
	.align		4
.L_195:
        /*002c*/ 	.byte	0x04, 0x55
        /*002e*/ 	.short	(.L_197 - .L_196)


	//   ....[0]....
.L_196:
        /* <DEDUP_REMOVED lines=17> */


	//----- nvinfo : EIATTR_MERCURY_ISA_VERSION
	.align		4
.L_197:
        /*0130*/ 	.byte	0x03, 0x5f
        /*0132*/ 	.short	0x0101


	//----- nvinfo : EIATTR_UNUSED_LOAD_BYTE_OFFSET
	.align		4
        /*0134*/ 	.byte	0x04, 0x44
        /*0136*/ 	.short	(.L_199 - .L_198)


	//   ....[0]....
.L_198:
        /*0138*/ 	.word	0x00000920
        /*013c*/ 	.word	0x0000fff0


	//   ....[1]....
        /*0140*/ 	.word	0x0000f3b0
        /*0144*/ 	.word	0x0000fff0


	//----- nvinfo : EIATTR_INT_WARP_WIDE_INSTR_OFFSETS
	.align		4
.L_199:
        /*0148*/ 	.byte	0x04, 0x31
        /*014a*/ 	.short	(.L_201 - .L_200)


	//   ....[0]....
.L_200:
        /*014c*/ 	.word	0x000000c0


	//   ....[1]....
        /*0150*/ 	.word	0x000000d0


	//   ....[2]....
        /*0154*/ 	.word	0x00000170


	//   ....[3]....
        /*0158*/ 	.word	0x00012f00


	//   ....[4]....
        /*015c*/ 	.word	0x00012f90


	//   ....[5]....
        /*0160*/ 	.word	0x00015e40


	//   ....[6]....
        /*0164*/ 	.word	0x00015ed0


	//----- nvinfo : EIATTR_COOP_GROUP_MASK_REGIDS
	.align		4
.L_201:
        /*0168*/ 	.byte	0x04, 0x29
        /*016a*/ 	.short	(.L_203 - .L_202)


	//   ....[0]....
.L_202:
        /*016c*/ 	.word	0xffffffff


	//   ....[1]....
        /*0170*/ 	.word	0xffffffff


	//   ....[2]....
        /*0174*/ 	.word	0xffffffff


	//   ....[3]....
        /*0178*/ 	.word	0xffffffff


	//   ....[4]....
        /*017c*/ 	.word	0xffffffff


	//   ....[5]....
        /*0180*/ 	.word	0xffffffff


	//   ....[6]....
        /*0184*/ 	.word	0xffffffff


	//   ....[7]....
        /*0188*/ 	.word	0xffffffff


	//   ....[8]....
        /*018c*/ 	.word	0xffffffff


	//   ....[9]....
        /*0190*/ 	.word	0xffffffff


	//   ....[10]....
        /*0194*/ 	.word	0xffffffff


	//   ....[11]....
        /*0198*/ 	.word	0xffffffff


	//   ....[12]....
        /*019c*/ 	.word	0xffffffff


	//   ....[13]....
        /*01a0*/ 	.word	0xffffffff


	//   ....[14]....
        /*01a4*/ 	.word	0xffffffff


	//   ....[15]....
        /*01a8*/ 	.word	0xffffffff


	//   ....[16]....
        /*01ac*/ 	.word	0xffffffff


	//   ....[17]....
        /*01b0*/ 	.word	0xffffffff


	//   ....[18]....
        /*01b4*/ 	.word	0xffffffff


	//   ....[19]....
        /*01b8*/ 	.word	0xffffffff


	//   ....[20]....
        /*01bc*/ 	.word	0xffffffff


	//   ....[21]....
        /*01c0*/ 	.word	0xffffffff


	//   ....[22]....
        /*01c4*/ 	.word	0xffffffff


	//   ....[23]....
        /*01c8*/ 	.word	0xffffffff


	//   ....[24]....
        /*01cc*/ 	.word	0xffffffff


	//   ....[25]....
        /*01d0*/ 	.word	0xffffffff


	//   ....[26]....
        /*01d4*/ 	.word	0xffffffff


	//   ....[27]....
        /*01d8*/ 	.word	0xffffffff


	//   ....[28]....
        /*01dc*/ 	.word	0xffffffff


	//   ....[29]....
        /*01e0*/ 	.word	0xffffffff


	//   ....[30]....
        /*01e4*/ 	.word	0xffffffff


	//   ....[31]....
        /*01e8*/ 	.word	0xffffffff


	//   ....[32]....
        /*01ec*/ 	.word	0xffffffff


	//   ....[33]....
        /*01f0*/ 	.word	0xffffffff


	//   ....[34]....
        /*01f4*/ 	.word	0xffffffff


	//   ....[35]....
        /*01f8*/ 	.word	0xffffffff


	//   ....[36]....
        /*01fc*/ 	.word	0xffffffff


	//   ....[37]....
        /*0200*/ 	.word	0xffffffff


	//   ....[38]....
        /*0204*/ 	.word	0xffffffff


	//   ....[39]....
        /*0208*/ 	.word	0xffffffff


	//   ....[40]....
        /*020c*/ 	.word	0xffffffff


	//   ....[41]....
        /*0210*/ 	.word	0xffffffff


	//   ....[42]....
        /*0214*/ 	.word	0xffffffff


	//   ....[43]....
        /*0218*/ 	.word	0xffffffff


	//   ....[44]....
        /*021c*/ 	.word	0xffffffff


	//   ....[45]....
        /*0220*/ 	.word	0xffffffff


	//   ....[46]....
        /*0224*/ 	.word	0xffffffff


	//   ....[47]....
        /*0228*/ 	.word	0xffffffff


	//   ....[48]....
        /*022c*/ 	.word	0xffffffff


	//   ....[49]....
        /*0230*/ 	.word	0xffffffff


	//   ....[50]....
        /*0234*/ 	.word	0xffffffff


	//   ....[51]....
        /*0238*/ 	.word	0xffffffff


	//   ....[52]....
        /*023c*/ 	.word	0xffffffff


	//   ....[53]....
        /*0240*/ 	.word	0xffffffff


	//   ....[54]....
        /*0244*/ 	.word	0xffffffff


	//   ....[55]....
        /*0248*/ 	.word	0xffffffff


	//   ....[56]....
        /*024c*/ 	.word	0xffffffff


	//   ....[57]....
        /*0250*/ 	.word	0xffffffff


	//   ....[58]....
        /*0254*/ 	.word	0xffffffff


	//   ....[59]....
        /*0258*/ 	.word	0xffffffff


	//   ....[60]....
        /*025c*/ 	.word	0xffffffff


	//   ....[61]....
        /*0260*/ 	.word	0xffffffff


	//   ....[62]....
        /*0264*/ 	.word	0xffffffff


	//   ....[63]....
        /*0268*/ 	.word	0xffffffff


	//   ....[64]....
        /*026c*/ 	.word	0xffffffff


	//   ....[65]....
        /*0270*/ 	.word	0xffffffff


	//   ....[66]....
        /*0274*/ 	.word	0xffffffff


	//   ....[67]....
        /*0278*/ 	.word	0xffffffff


	//   ....[68]....
        /*027c*/ 	.word	0xffffffff


	//   ....[69]....
        /*0280*/ 	.word	0xffffffff


	//   ....[70]....
        /*0284*/ 	.word	0xffffffff


	//   ....[71]....
        /*0288*/ 	.word	0xffffffff


	//   ....[72]....
        /*028c*/ 	.word	0xffffffff


	//   ....[73]....
        /*0290*/ 	.word	0xffffffff


	//   ....[74]....
        /*0294*/ 	.word	0xffffffff


	//   ....[75]....
        /*0298*/ 	.word	0xffffffff


	//   ....[76]....
        /*029c*/ 	.word	0xffffffff


	//   ....[77]....
        /*02a0*/ 	.word	0xffffffff


	//   ....[78]....
        /*02a4*/ 	.word	0xffffffff


	//   ....[79]....
        /*02a8*/ 	.word	0xffffffff


	//   ....[80]....
        /*02ac*/ 	.word	0xffffffff


	//   ....[81]....
        /*02b0*/ 	.word	0xffffffff


	//   ....[82]....
        /*02b4*/ 	.word	0xffffffff


	//   ....[83]....
        /*02b8*/ 	.word	0xffffffff


	//   ....[84]....
        /*02bc*/ 	.word	0xffffffff


	//   ....[85]....
        /*02c0*/ 	.word	0xffffffff


	//   ....[86]....
        /*02c4*/ 	.word	0xffffffff


	//   ....[87]....
        /*02c8*/ 	.word	0xffffffff


	//   ....[88]....
        /*02cc*/ 	.word	0xffffffff


	//   ....[89]....
        /*02d0*/ 	.word	0xffffffff


	//   ....[90]....
        /*02d4*/ 	.word	0xffffffff


	//   ....[91]....
        /*02d8*/ 	.word	0xffffffff


	//   ....[92]....
        /*02dc*/ 	.word	0xffffffff


	//   ....[93]....
        /*02e0*/ 	.word	0xffffffff


	//   ....[94]....
        /*02e4*/ 	.word	0xffffffff


	//   ....[95]....
        /*02e8*/ 	.word	0xffffffff


	//   ....[96]....
        /*02ec*/ 	.word	0xffffffff


	//   ....[97]....
        /*02f0*/ 	.word	0xffffffff


	//   ....[98]....
        /*02f4*/ 	.word	0xffffffff


	//   ....[99]....
        /*02f8*/ 	.word	0xffffffff


	//   ....[100]....
        /*02fc*/ 	.word	0xffffffff


	//   ....[101]....
        /*0300*/ 	.word	0xffffffff


	//   ....[102]....
        /*0304*/ 	.word	0xffffffff


	//   ....[103]....
        /*0308*/ 	.word	0xffffffff


	//   ....[104]....
        /*030c*/ 	.word	0xffffffff


	//   ....[105]....
        /*0310*/ 	.word	0xffffffff


	//   ....[106]....
        /*0314*/ 	.word	0xffffffff


	//   ....[107]....
        /*0318*/ 	.word	0xffffffff


	//   ....[108]....
        /*031c*/ 	.word	0xffffffff


	//   ....[109]....
        /*0320*/ 	.word	0xffffffff


	//   ....[110]....
        /*0324*/ 	.word	0xffffffff


	//   ....[111]....
        /*0328*/ 	.word	0xffffffff


	//   ....[112]....
        /*032c*/ 	.word	0xffffffff


	//   ....[113]....
        /*0330*/ 	.word	0xffffffff


	//   ....[114]....
        /*0334*/ 	.word	0xffffffff


	//   ....[115]....
        /*0338*/ 	.word	0xffffffff


	//   ....[116]....
        /*033c*/ 	.word	0xffffffff


	//   ....[117]....
        /*0340*/ 	.word	0xffffffff


	//   ....[118]....
        /*0344*/ 	.word	0xffffffff


	//   ....[119]....
        /*0348*/ 	.word	0xffffffff


	//   ....[120]....
        /*034c*/ 	.word	0xffffffff


	//   ....[121]....
        /*0350*/ 	.word	0xffffffff


	//   ....[122]....
        /*0354*/ 	.word	0xffffffff


	//   ....[123]....
        /*0358*/ 	.word	0xffffffff


	//   ....[124]....
        /*035c*/ 	.word	0xffffffff


	//   ....[125]....
        /*0360*/ 	.word	0xffffffff


	//   ....[126]....
        /*0364*/ 	.word	0xffffffff


	//   ....[127]....
        /*0368*/ 	.word	0xffffffff


	//   ....[128]....
        /*036c*/ 	.word	0xffffffff


	//   ....[129]....
        /*0370*/ 	.word	0xffffffff


	//   ....[130]....
        /*0374*/ 	.word	0xffffffff


	//   ....[131]....
        /*0378*/ 	.word	0xffffffff


	//   ....[132]....
        /*037c*/ 	.word	0xffffffff


	//   ....[133]....
        /*0380*/ 	.word	0xffffffff


	//   ....[134]....
        /*0384*/ 	.word	0xffffffff


	//   ....[135]....
        /*0388*/ 	.word	0xffffffff


	//   ....[136]....
        /*038c*/ 	.word	0xffffffff


	//   ....[137]....
        /*0390*/ 	.word	0xffffffff


	//   ....[138]....
        /*0394*/ 	.word	0xffffffff


	//   ....[139]....
        /*0398*/ 	.word	0xffffffff


	//   ....[140]....
        /*039c*/ 	.word	0xffffffff


	//   ....[141]....
        /*03a0*/ 	.word	0xffffffff


	//   ....[142]....
        /*03a4*/ 	.word	0xffffffff


	//   ....[143]....
        /*03a8*/ 	.word	0xffffffff


	//   ....[144]....
        /*03ac*/ 	.word	0xffffffff


	//   ....[145]....
        /*03b0*/ 	.word	0xffffffff


	//   ....[146]....
        /*03b4*/ 	.word	0xffffffff


	//   ....[147]....
        /*03b8*/ 	.word	0xffffffff


	//   ....[148]....
        /*03bc*/ 	.word	0xffffffff


	//   ....[149]....
        /*03c0*/ 	.word	0xffffffff


	//   ....[150]....
        /*03c4*/ 	.word	0xffffffff


	//   ....[151]....
        /*03c8*/ 	.word	0x0500000f


	//   ....[152]....
        /*03cc*/ 	.word	0x0500000f


	//   ....[153]....
        /*03d0*/ 	.word	0x0500000f


	//   ....[154]....
        /*03d4*/ 	.word	0x0500000f


	//   ....[155]....
        /*03d8*/ 	.word	0x0500000f


	//   ....[156]....
        /*03dc*/ 	.word	0x0500000f


	//   ....[157]....
        /*03e0*/ 	.word	0x0500000f


	//   ....[158]....
        /*03e4*/ 	.word	0x0500000f


	//   ....[159]....
        /*03e8*/ 	.word	0x0500000f


	//   ....[160]....
        /*03ec*/ 	.word	0x0500000f


	//   ....[161]....
        /*03f0*/ 	.word	0x0500000f


	//   ....[162]....
        /*03f4*/ 	.word	0x0500000f


	//   ....[163]....
        /*03f8*/ 	.word	0x0500000f


	//   ....[164]....
        /*03fc*/ 	.word	0x0500000f


	//   ....[165]....
        /*0400*/ 	.word	0x0500000f


	//   ....[166]....
        /*0404*/ 	.word	0x0500000f


	//   ....[167]....
        /*0408*/ 	.word	0x0500000f


	//   ....[168]....
        /*040c*/ 	.word	0x0500000f


	//   ....[169]....
        /*0410*/ 	.word	0x0500000f


	//   ....[170]....
        /*0414*/ 	.word	0x0500000f


	//   ....[171]....
        /*0418*/ 	.word	0x0500000f


	//   ....[172]....
        /*041c*/ 	.word	0x0500000f


	//   ....[173]....
        /*0420*/ 	.word	0x0500000f


	//   ....[174]....
        /*0424*/ 	.word	0x0500000f


	//   ....[175]....
        /*0428*/ 	.word	0x0500000f


	//   ....[176]....
        /*042c*/ 	.word	0x0500000f


	//   ....[177]....
        /*0430*/ 	.word	0x0500000f


	//   ....[178]....
        /*0434*/ 	.word	0x0500000f


	//   ....[179]....
        /*0438*/ 	.word	0x0500000f


	//   ....[180]....
        /*043c*/ 	.word	0x0500000f


	//   ....[181]....
        /*0440*/ 	.word	0x0500000f


	//   ....[182]....
        /*0444*/ 	.word	0x0500000f


	//   ....[183]....
        /*0448*/ 	.word	0x0500000f


	//   ....[184]....
        /*044c*/ 	.word	0x0500000f


	//   ....[185]....
        /*0450*/ 	.word	0x0500000f


	//   ....[186]....
        /*0454*/ 	.word	0x0500000f


	//   ....[187]....
        /*0458*/ 	.word	0x0500000f


	//   ....[188]....
        /*045c*/ 	.word	0x0500000f


	//   ....[189]....
        /*0460*/ 	.word	0x0500000f


	//   ....[190]....
        /*0464*/ 	.word	0x0500000f


	//   ....[191]....
        /*0468*/ 	.word	0x0500000f


	//   ....[192]....
        /*046c*/ 	.word	0x0500000f


	//   ....[193]....
        /*0470*/ 	.word	0x0500000f


	//   ....[194]....
        /*0474*/ 	.word	0x0500000f


	//   ....[195]....
        /*0478*/ 	.word	0x0500000f


	//   ....[196]....
        /*047c*/ 	.word	0x0500000f


	//   ....[197]....
        /*0480*/ 	.word	0x0500000f


	//   ....[198]....
        /*0484*/ 	.word	0x0500000f


	//   ....[199]....
        /*0488*/ 	.word	0x0500000f


	//   ....[200]....
        /*048c*/ 	.word	0x0500000f


	//   ....[201]....
        /*0490*/ 	.word	0x0500000f


	//   ....[202]....
        /*0494*/ 	.word	0x0500000f


	//   ....[203]....
        /*0498*/ 	.word	0x0500000f


	//   ....[204]....
        /*049c*/ 	.word	0x0500000f


	//   ....[205]....
        /*04a0*/ 	.word	0x0500000f


	//   ....[206]....
        /*04a4*/ 	.word	0x0500000f


	//   ....[207]....
        /*04a8*/ 	.word	0x0500000f


	//   ....[208]....
        /*04ac*/ 	.word	0x0500000f


	//   ....[209]....
        /*04b0*/ 	.word	0x0500000f


	//   ....[210]....
        /*04b4*/ 	.word	0x0500000f


	//   ....[211]....
        /*04b8*/ 	.word	0x0500000f


	//   ....[212]....
        /*04bc*/ 	.word	0x0500000f


	//   ....[213]....
        /*04c0*/ 	.word	0x0500000f


	//   ....[214]....
        /*04c4*/ 	.word	0x0500000f


	//   ....[215]....
        /*04c8*/ 	.word	0x0500000f


	//   ....[216]....
        /*04cc*/ 	.word	0x0500000f


	//   ....[217]....
        /*04d0*/ 	.word	0x0500000f


	//   ....[218]....
        /*04d4*/ 	.word	0x0500000f


	//   ....[219]....
        /*04d8*/ 	.word	0x0500000f


	//   ....[220]....
        /*04dc*/ 	.word	0x0500000f


	//   ....[221]....
        /*04e0*/ 	.word	0x0500000f


	//   ....[222]....
        /*04e4*/ 	.word	0x0500000f


	//   ....[223]....
        /*04e8*/ 	.word	0x0500000f


	//   ....[224]....
        /*04ec*/ 	.word	0x0500000f


	//   ....[225]....
        /*04f0*/ 	.word	0x0500000f


	//   ....[226]....
        /*04f4*/ 	.word	0x0500000f


	//   ....[227]....
        /*04f8*/ 	.word	0x0500000f


	//   ....[228]....
        /*04fc*/ 	.word	0x0500000f


	//   ....[229]....
        /*0500*/ 	.word	0x0500000f


	//   ....[230]....
        /*0504*/ 	.word	0x0500000f


	//   ....[231]....
        /*0508*/ 	.word	0x0500000f


	//   ....[232]....
        /*050c*/ 	.word	0x0500000f


	//   ....[233]....
        /*0510*/ 	.word	0x0500000f


	//----- nvinfo : EIATTR_COOP_GROUP_INSTR_OFFSETS
	.align		4
.L_203:
        /*0514*/ 	.byte	0x04, 0x28
        /*0516*/ 	.short	(.L_205 - .L_204)


	//   ....[0]....
.L_204:
        /*0518*/ 	.word	0x00000070


	//   ....[1]....
        /*051c*/ 	.word	0x000000b0


	//   ....[2]....
        /*0520*/ 	.word	0x000002d0


	//   ....[3]....
        /*0524*/ 	.word	0x00000430


	//   ....[4]....
        /*0528*/ 	.word	0x00000550


	//   ....[5]....
        /*052c*/ 	.word	0x000006b0


	//   ....[6]....
        /*0530*/ 	.word	0x00001810


	//   ....[7]....
        /*0534*/ 	.word	0x00002480


	//   ....[8]....
        /*0538*/ 	.word	0x00002ad0


	//   ....[9]....
        /*053c*/ 	.word	0x000038f0


	//   ....[10]....
        /*0540*/ 	.word	0x000039a0


	//   ....[11]....
        /*0544*/ 	.word	0x00003f70


	//   ....[12]....
        /*0548*/ 	.word	0x00004020


	//   ....[13]....
        /*054c*/ 	.word	0x00005f50


	//   ....[14]....
        /*0550*/ 	.word	0x00006d00


	//   ....[15]....
        /*0554*/ 	.word	0x00007390


	//   ....[16]....
        /*0558*/ 	.word	0x000074b0


	//   ....[17]....
        /*055c*/ 	.word	0x00007a20


	//   ....[18]....
        /*0560*/ 	.word	0x00007a90


	//   ....[19]....
        /*0564*/ 	.word	0x00009e70


	//   ....[20]....
        /*0568*/ 	.word	0x00009ea0


	//   ....[21]....
        /*056c*/ 	.word	0x00009ed0


	//   ....[22]....
        /*0570*/ 	.word	0x00009ef0


	//   ....[23]....
        /*0574*/ 	.word	0x0000bd20


	//   ....[24]....
        /*0578*/ 	.word	0x0000c8b0


	//   ....[25]....
        /*057c*/ 	.word	0x0000d170


	//   ....[26]....
        /*0580*/ 	.word	0x0000d290


	//   ....[27]....
        /*0584*/ 	.word	0x0000d800


	//   ....[28]....
        /*0588*/ 	.word	0x0000d890


	//   ....[29]....
        /*058c*/ 	.word	0x0000e910


	//   ....[30]....
        /*0590*/ 	.word	0x0000e940


	//   ....[31]....
        /*0594*/ 	.word	0x0000e9e0


	//   ....[32]....
        /*0598*/ 	.word	0x0000e9f0


	//   ....[33]....
        /*059c*/ 	.word	0x000100e0


	//   ....[34]....
        /*05a0*/ 	.word	0x00010120


	//   ....[35]....
        /*05a4*/ 	.word	0x00010160


	//   ....[36]....
        /*05a8*/ 	.word	0x00010190


	//   ....[37]....
        /*05ac*/ 	.word	0x00010860


	//   ....[38]....
        /*05b0*/ 	.word	0x000108a0


	//   ....[39]....
        /*05b4*/ 	.word	0x000109a0


	//   ....[40]....
        /*05b8*/ 	.word	0x000109c0


	//   ....[41]....
        /*05bc*/ 	.word	0x00010ac0


	//   ....[42]....
        /*05c0*/ 	.word	0x00010ae0


	//   ....[43]....
        /*05c4*/ 	.word	0x00010bf0


	//   ....[44]....
        /*05c8*/ 	.word	0x00010c10


	//   ....[45]....
        /*05cc*/ 	.word	0x00011460


	//   ....[46]....
        /*05d0*/ 	.word	0x00011480


	//   ....[47]....
        /*05d4*/ 	.word	0x00011580


	//   ....[48]....
        /*05d8*/ 	.word	0x000115a0


	//   ....[49]....
        /*05dc*/ 	.word	0x000116a0


	//   ....[50]....
        /*05e0*/ 	.word	0x000116c0


	//   ....[51]....
        /*05e4*/ 	.word	0x000117d0


	//   ....[52]....
        /*05e8*/ 	.word	0x000117f0


	//   ....[53]....
        /*05ec*/ 	.word	0x00011980


	//   ....[54]....
        /*05f0*/ 	.word	0x00011b30


	//   ....[55]....
        /*05f4*/ 	.word	0x00011b60


	//   ....[56]....
        /*05f8*/ 	.word	0x00011b90


	//   ....[57]....
        /*05fc*/ 	.word	0x00011bc0


	//   ....[58]....
        /*0600*/ 	.word	0x00011bf0


	//   ....[59]....
        /*0604*/ 	.word	0x00011c20


	//   ....[60]....
        /*0608*/ 	.word	0x00011d70


	//   ....[61]....
        /*060c*/ 	.word	0x00011da0


	//   ....[62]....
        /*0610*/ 	.word	0x00011dd0


	//   ....[63]....
        /*0614*/ 	.word	0x00011e00


	//   ....[64]....
        /*0618*/ 	.word	0x00011e30


	//   ....[65]....
        /*061c*/ 	.word	0x00011e60


	//   ....[66]....
        /*0620*/ 	.word	0x00011ef0


	//   ....[67]....
        /*0624*/ 	.word	0x00011f50


	//   ....[68]....
        /*0628*/ 	.word	0x00011fe0


	//   ....[69]....
        /*062c*/ 	.word	0x00013ae0


	//   ....[70]....
        /*0630*/ 	.word	0x00013b00


	//   ....[71]....
        /*0634*/ 	.word	0x00013bb0


	//   ....[72]....
        /*0638*/ 	.word	0x00013bd0


	//   ....[73]....
        /*063c*/ 	.word	0x00013c70


	//   ....[74]....
        /*0640*/ 	.word	0x00013c90


	//   ....[75]....
        /*0644*/ 	.word	0x00013d30


	//   ....[76]....
        /*0648*/ 	.word	0x00013d50


	//   ....[77]....
        /*064c*/ 	.word	0x00013df0


	//   ....[78]....
        /*0650*/ 	.word	0x00013e10


	//   ....[79]....
        /*0654*/ 	.word	0x00013e20


	//   ....[80]....
        /*0658*/ 	.word	0x00013eb0


	//   ....[81]....
        /*065c*/ 	.word	0x000145c0


	//   ....[82]....
        /*0660*/ 	.word	0x000145f0


	//   ....[83]....
        /*0664*/ 	.word	0x00014610


	//   ....[84]....
        /*0668*/ 	.word	0x000146a0


	//   ....[85]....
        /*066c*/ 	.word	0x000146b0


	//   ....[86]....
        /*0670*/ 	.word	0x00014750


	//   ....[87]....
        /*0674*/ 	.word	0x00014760


	//   ....[88]....
        /*0678*/ 	.word	0x00014800


	//   ....[89]....
        /*067c*/ 	.word	0x00014810


	//   ....[90]....
        /*0680*/ 	.word	0x000148b0


	//   ....[91]....
        /*0684*/ 	.word	0x000148c0


	//   ....[92]....
        /*0688*/ 	.word	0x00014960


	//   ....[93]....
        /*068c*/ 	.word	0x00014970


	//   ....[94]....
        /*0690*/ 	.word	0x00014a10


	//   ....[95]....
        /*0694*/ 	.word	0x00014a20


	//   ....[96]....
        /*0698*/ 	.word	0x00014a30


	//   ....[97]....
        /*069c*/ 	.word	0x00015250


	//   ....[98]....
        /*06a0*/ 	.word	0x00015290


	//   ....[99]....
        /*06a4*/ 	.word	0x000152a0


	//   ....[100]....
        /*06a8*/ 	.word	0x00015300


	//   ....[101]....
        /*06ac*/ 	.word	0x00015310


	//   ....[102]....
        /*06b0*/ 	.word	0x00015370


	//   ....[103]....
        /*06b4*/ 	.word	0x000153a0


	//   ....[104]....
        /*06b8*/ 	.word	0x000153e0


	//   ....[105]....
        /*06bc*/ 	.word	0x00015410


	//   ....[106]....
        /*06c0*/ 	.word	0x00015450


	//   ....[107]....
        /*06c4*/ 	.word	0x00015480


	//   ....[108]....
        /*06c8*/ 	.word	0x000154c0


	//   ....[109]....
        /*06cc*/ 	.word	0x00015750


	//   ....[110]....
        /*06d0*/ 	.word	0x00015770


	//   ....[111]....
        /*06d4*/ 	.word	0x00015810


	//   ....[112]....
        /*06d8*/ 	.word	0x00015820


	//   ....[113]....
        /*06dc*/ 	.word	0x000158b0


	//   ....[114]....
        /*06e0*/ 	.word	0x000158c0


	//   ....[115]....
        /*06e4*/ 	.word	0x00015950


	//   ....[116]....
        /*06e8*/ 	.word	0x00015960


	//   ....[117]....
        /*06ec*/ 	.word	0x000159f0


	//   ....[118]....
        /*06f0*/ 	.word	0x00015a00


	//   ....[119]....
        /*06f4*/ 	.word	0x00015a10


	//   ....[120]....
        /*06f8*/ 	.word	0x00015aa0


	//   ....[121]....
        /*06fc*/ 	.word	0x00016030


	//   ....[122]....
        /*0700*/ 	.word	0x00016070


	//   ....[123]....
        /*0704*/ 	.word	0x000160b0


	//   ....[124]....
        /*0708*/ 	.word	0x000160e0


	//   ....[125]....
        /*070c*/ 	.word	0x00016170


	//   ....[126]....
        /*0710*/ 	.word	0x000161a0


	//   ....[127]....
        /*0714*/ 	.word	0x00016210


	//   ....[128]....
        /*0718*/ 	.word	0x00016240


	//   ....[129]....
        /*071c*/ 	.word	0x000162b0


	//   ....[130]....
        /*0720*/ 	.word	0x000162e0


	//   ....[131]....
        /*0724*/ 	.word	0x00016310


	//   ....[132]....
        /*0728*/ 	.word	0x00016360


	//   ....[133]....
        /*072c*/ 	.word	0x00016740


	//   ....[134]....
        /*0730*/ 	.word	0x00016770


	//   ....[135]....
        /*0734*/ 	.word	0x000167b0


	//   ....[136]....
        /*0738*/ 	.word	0x000167e0


	//   ....[137]....
        /*073c*/ 	.word	0x00016810


	//   ....[138]....
        /*0740*/ 	.word	0x00016840


	//   ....[139]....
        /*0744*/ 	.word	0x00016870


	//   ....[140]....
        /*0748*/ 	.word	0x000168a0


	//   ....[141]....
        /*074c*/ 	.word	0x00016a20


	//   ....[142]....
        /*0750*/ 	.word	0x00016a50


	//   ....[143]....
        /*0754*/ 	.word	0x00016a80


	//   ....[144]....
        /*0758*/ 	.word	0x00016ab0


	//   ....[145]....
        /*075c*/ 	.word	0x00016ae0


	//   ....[146]....
        /*0760*/ 	.word	0x00016b10


	//   ....[147]....
        /*0764*/ 	.word	0x00016bd0


	//   ....[148]....
        /*0768*/ 	.word	0x00016bf0


	//   ....[149]....
        /*076c*/ 	.word	0x00016c60


	//   ....[150]....
        /*0770*/ 	.word	0x00017300


	//   ....[151]....
        /*0774*/ 	.word	0x00017960


	//   ....[152]....
        /*0778*/ 	.word	0x00017a50


	//   ....[153]....
        /*077c*/ 	.word	0x00017af0


	//   ....[154]....
        /*0780*/ 	.word	0x00017b50


	//   ....[155]....
        /*0784*/ 	.word	0x00017c60


	//   ....[156]....
        /*0788*/ 	.word	0x00017cd0


	//   ....[157]....
        /*078c*/ 	.word	0x00017de0


	//   ....[158]....
        /*0790*/ 	.word	0x00017e50


	//   ....[159]....
        /*0794*/ 	.word	0x00017f60


	//   ....[160]....
        /*0798*/ 	.word	0x00017fd0


	//   ....[161]....
        /*079c*/ 	.word	0x000180e0


	//   ....[162]....
        /*07a0*/ 	.word	0x00018150


	//   ....[163]....
        /*07a4*/ 	.word	0x000181f0


	//   ....[164]....
        /*07a8*/ 	.word	0x00018300


	//   ....[165]....
        /*07ac*/ 	.word	0x00018370


	//   ....[166]....
        /*07b0*/ 	.word	0x000183d0


	//   ....[167]....
        /*07b4*/ 	.word	0x000184c0


	//   ....[168]....
        /*07b8*/ 	.word	0x00018520


	//   ....[169]....
        /*07bc*/ 	.word	0x00018630


	//   ....[170]....
        /*07c0*/ 	.word	0x00018690


	//   ....[171]....
        /*07c4*/ 	.word	0x000187a0


	//   ....[172]....
        /*07c8*/ 	.word	0x00018800


	//   ....[173]....
        /*07cc*/ 	.word	0x00018910


	//   ....[174]....
        /*07d0*/ 	.word	0x00018970


	//   ....[175]....
        /*07d4*/ 	.word	0x00018a80


	//   ....[176]....
        /*07d8*/ 	.word	0x00018ae0


	//   ....[177]....
        /*07dc*/ 	.word	0x00018bf0


	//   ....[178]....
        /*07e0*/ 	.word	0x00018c50


	//   ....[179]....
        /*07e4*/ 	.word	0x00018d40


	//   ....[180]....
        /*07e8*/ 	.word	0x00018e70


	//   ....[181]....
        /*07ec*/ 	.word	0x00018f40


	//   ....[182]....
        /*07f0*/ 	.word	0x00018fb0


	//   ....[183]....
        /*07f4*/ 	.word	0x00019080


	//   ....[184]....
        /*07f8*/ 	.word	0x000190e0


	//   ....[185]....
        /*07fc*/ 	.word	0x000191b0


	//   ....[186]....
        /*0800*/ 	.word	0x00019210


	//   ....[187]....
        /*0804*/ 	.word	0x000192e0


	//   ....[188]....
        /*0808*/ 	.word	0x00019340


	//   ....[189]....
        /*080c*/ 	.word	0x00019410


	//   ....[190]....
        /*0810*/ 	.word	0x00019470


	//   ....[191]....
        /*0814*/ 	.word	0x00019550


	//   ....[192]....
        /*0818*/ 	.word	0x00019640


	//   ....[193]....
        /*081c*/ 	.word	0x000196e0


	//   ....[194]....
        /*0820*/ 	.word	0x00019740


	//   ....[195]....
        /*0824*/ 	.word	0x00019840


	//   ....[196]....
        /*0828*/ 	.word	0x000198a0


	//   ....[197]....
        /*082c*/ 	.word	0x000199a0


	//   ....[198]....
        /*0830*/ 	.word	0x00019a00


	//   ....[199]....
        /*0834*/ 	.word	0x00019b00


	//   ....[200]....
        /*0838*/ 	.word	0x00019b60


	//   ....[201]....
        /*083c*/ 	.word	0x00019c60


	//   ....[202]....
        /*0840*/ 	.word	0x00019cc0


	//   ....[203]....
        /*0844*/ 	.word	0x00019d90


	//   ....[204]....
        /*0848*/ 	.word	0x00019ee0


	//   ....[205]....
        /*084c*/ 	.word	0x00019f80


	//   ....[206]....
        /*0850*/ 	.word	0x0001a060


	//   ....[207]....
        /*0854*/ 	.word	0x0001a130


	//   ....[208]....
        /*0858*/ 	.word	0x0001a190


	//   ....[209]....
        /*085c*/ 	.word	0x0001a280


	//   ....[210]....
        /*0860*/ 	.word	0x0001a2e0


	//   ....[211]....
        /*0864*/ 	.word	0x0001a3d0


	//   ....[212]....
        /*0868*/ 	.word	0x0001a430


	//   ....[213]....
        /*086c*/ 	.word	0x0001a520


	//   ....[214]....
        /*0870*/ 	.word	0x0001a580


	//   ....[215]....
        /*0874*/ 	.word	0x0001a660


	//   ....[216]....
        /*0878*/ 	.word	0x0001a6f0


	//   ....[217]....
        /*087c*/ 	.word	0x0001a790


	//   ....[218]....
        /*0880*/ 	.word	0x0001a8b0


	//   ....[219]....
        /*0884*/ 	.word	0x0001a920


	//   ....[220]....
        /*0888*/ 	.word	0x0001a990


	//   ....[221]....
        /*088c*/ 	.word	0x0001aa00


	//   ....[222]....
        /*0890*/ 	.word	0x0001aa70


	//   ....[223]....
        /*0894*/ 	.word	0x0001aaf0


	//   ....[224]....
        /*0898*/ 	.word	0x0001ab80


	//   ....[225]....
        /*089c*/ 	.word	0x0001ac10


	//   ....[226]....
        /*08a0*/ 	.word	0x0001ac80


	//   ....[227]....
        /*08a4*/ 	.word	0x0001acf0


	//   ....[228]....
        /*08a8*/ 	.word	0x0001ad60


	//   ....[229]....
        /*08ac*/ 	.word	0x0001ade0


	//   ....[230]....
        /*08b0*/ 	.word	0x0001ae50


	//   ....[231]....
        /*08b4*/ 	.word	0x0001aef0


	//   ....[232]....
        /*08b8*/ 	.word	0x0001af80


	//   ....[233]....
        /*08bc*/ 	.word	0x0001b0a0


	//----- nvinfo : EIATTR_REG_RECONFIG
	.align		4
.L_205:
        /*08c0*/ 	.byte	0x01, 0x54
	.zero		2


	//----- nvinfo : EIATTR_SYSCALL_OFFSETS
	.align		4
        /*08c4*/ 	.byte	0x04, 0x46
        /*08c6*/ 	.short	(.L_207 - .L_206)


	//   ....[0]....
.L_206:
        /*08c8*/ 	.word	0x000019f0


	//   ....[1]....
        /*08cc*/ 	.word	0x000130f0


	//   ....[2]....
        /*08d0*/ 	.word	0x00013240


	//   ....[3]....
        /*08d4*/ 	.word	0x00013330


	//   ....[4]....
        /*08d8*/ 	.word	0x00014200


	//----- nvinfo : EIATTR_MBARRIER_INSTR_OFFSETS
	.align		4
.L_207:
        /*08dc*/ 	.byte	0x04, 0x39
        /*08de*/ 	.short	(.L_209 - .L_208)


	//   ....[0]....
.L_208:
        /*08e0*/ 	.word	0x00000180
        /*08e4*/ 	.word	0x000000ff
        /*08e8*/ 	.word	0x00030800
        /*08ec*/ 	.short	0x0100
        /*08ee*/ 	.byte	0x08
	.zero		1


	//   ....[1]....
        /*08f0*/ 	.word	0x00000190
        /*08f4*/ 	.word	0x000000ff
        /*08f8*/ 	.word	0x00030820
        /*08fc*/ 	.short	0x0100
        /*08fe*/ 	.byte	0x08
	.zero		1


	//   ....[2]....
        /*0900*/ 	.word	0x00000280
        /*0904*/ 	.word	0x000000ff
        /*0908*/ 	.word	0x00030830
        /*090c*/ 	.short	0x0100
        /*090e*/ 	.byte	0x08
	.zero		1


	//   ....[3]....
        /*0910*/ 	.word	0x00000290
        /*0914*/ 	.word	0x000000ff
        /*0918*/ 	.word	0x00030840
        /*091c*/ 	.short	0x0100
        /*091e*/ 	.byte	0x08
	.zero		1


	//   ....[4]....
        /*0920*/ 	.word	0x000002a0
        /*0924*/ 	.word	0x000000ff
        /*0928*/ 	.word	0x00030838
        /*092c*/ 	.short	0x0100
        /*092e*/ 	.byte	0x08
	.zero		1


	//   ....[5]....
        /*0930*/ 	.word	0x000002b0
        /*0934*/ 	.word	0x000000ff
        /*0938*/ 	.word	0x00030848
        /*093c*/ 	.short	0x0100
        /*093e*/ 	.byte	0x08
	.zero		1


	//   ....[6]....
        /*0940*/ 	.word	0x000003e0
        /*0944*/ 	.word	0x000000ff
        /*0948*/ 	.word	0x00030850
        /*094c*/ 	.short	0x0100
        /*094e*/ 	.byte	0x08
	.zero		1


	//   ....[7]....
        /*0950*/ 	.word	0x000003f0
        /*0954*/ 	.word	0x000000ff
        /*0958*/ 	.word	0x00030860
        /*095c*/ 	.short	0x0100
        /*095e*/ 	.byte	0x08
	.zero		1


	//   ....[8]....
        /*0960*/ 	.word	0x00000400
        /*0964*/ 	.word	0x000000ff
        /*0968*/ 	.word	0x00030858
        /*096c*/ 	.short	0x0100
        /*096e*/ 	.byte	0x08
	.zero		1


	//   ....[9]....
        /*0970*/ 	.word	0x00000410
        /*0974*/ 	.word	0x000000ff
        /*0978*/ 	.word	0x00030868
        /*097c*/ 	.short	0x0100
        /*097e*/ 	.byte	0x08
	.zero		1


	//   ....[10]....
        /*0980*/ 	.word	0x00000500
        /*0984*/ 	.word	0x000000ff
        /*0988*/ 	.word	0x00030870
        /*098c*/ 	.short	0x0100
        /*098e*/ 	.byte	0x06
	.zero		1


	//   ....[11]....
        /*0990*/ 	.word	0x00000510
        /*0994*/ 	.word	0x000000ff
        /*0998*/ 	.word	0x00030880
        /*099c*/ 	.short	0x0100
        /*099e*/ 	.byte	0x06
	.zero		1


	//   ....[12]....
        /*09a0*/ 	.word	0x00000520
        /*09a4*/ 	.word	0x000000ff
        /*09a8*/ 	.word	0x00030878
        /*09ac*/ 	.short	0x0100
        /*09ae*/ 	.byte	0x06
	.zero		1


	//   ....[13]....
        /*09b0*/ 	.word	0x00000530
        /*09b4*/ 	.word	0x000000ff
        /*09b8*/ 	.word	0x00030888
        /*09bc*/ 	.short	0x0100
        /*09be*/ 	.byte	0x06
	.zero		1


	//   ....[14]....
        /*09c0*/ 	.word	0x00000660
        /*09c4*/ 	.word	0x000000ff
        /*09c8*/ 	.word	0x00030890
        /*09cc*/ 	.short	0x0100
        /*09ce*/ 	.byte	0x08
	.zero		1


	//   ....[15]....
        /*09d0*/ 	.word	0x00000670
        /*09d4*/ 	.word	0x000000ff
        /*09d8*/ 	.word	0x000308a0
        /*09dc*/ 	.short	0x0100
        /*09de*/ 	.byte	0x08
	.zero		1


	//   ....[16]....
        /*09e0*/ 	.word	0x00000680
        /*09e4*/ 	.word	0x000000ff
        /*09e8*/ 	.word	0x00030898
        /*09ec*/ 	.short	0x0100
        /*09ee*/ 	.byte	0x08
	.zero		1


	//   ....[17]....
        /*09f0*/ 	.word	0x00000690
        /*09f4*/ 	.word	0x000000ff
        /*09f8*/ 	.word	0x000308a8
        /*09fc*/ 	.short	0x0100
        /*09fe*/ 	.byte	0x08
	.zero		1


	//   ....[18]....
        /*0a00*/ 	.word	0x000007c0
        /*0a04*/ 	.word	0x000000ff
        /*0a08*/ 	.word	0x000308b0
        /*0a0c*/ 	.short	0x0100
        /*0a0e*/ 	.byte	0x08
	.zero		1


	//   ....[19]....
        /*0a10*/ 	.word	0x000007d0
        /*0a14*/ 	.word	0x000000ff
        /*0a18*/ 	.word	0x000308c0
        /*0a1c*/ 	.short	0x0100
        /*0a1e*/ 	.byte	0x08
	.zero		1


	//   ....[20]....
        /*0a20*/ 	.word	0x000007e0
        /*0a24*/ 	.word	0x000000ff
        /*0a28*/ 	.word	0x000308b8
        /*0a2c*/ 	.short	0x0100
        /*0a2e*/ 	.byte	0x08
	.zero		1


	//   ....[21]....
        /*0a30*/ 	.word	0x000007f0
        /*0a34*/ 	.word	0x000000ff
        /*0a38*/ 	.word	0x000308c8
        /*0a3c*/ 	.short	0x0100
        /*0a3e*/ 	.byte	0x08
	.zero		1


	//   ....[22]....
        /*0a40*/ 	.word	0x00001a50
        /*0a44*/ 	.word	0x000000ff
        /*0a48*/ 	.word	0x00030800
        /*0a4c*/ 	.short	0x010a
        /*0a4e*/ 	.byte	0x28
	.zero		1


	//   ....[23]....
        /*0a50*/ 	.word	0x00001ad0
        /*0a54*/ 	.word	0x0000000d
        /*0a58*/ 	.word	0x00030830
        /*0a5c*/ 	.short	0x010a
        /*0a5e*/ 	.byte	0x3f
	.zero		1


	//   ....[24]....
        /*0a60*/ 	.word	0x00001b10
        /*0a64*/ 	.word	0x0000000d
        /*0a68*/ 	.word	0x00030830
        /*0a6c*/ 	.short	0x010a
        /*0a6e*/ 	.byte	0x3f
	.zero		1


	//   ....[25]....
        /*0a70*/ 	.word	0x00002570
        /*0a74*/ 	.word	0x000000ff
        /*0a78*/ 	.word	0x00000000
        /*0a7c*/ 	.short	0x0101
        /*0a7e*/ 	.byte	0x04
	.zero		1


	//   ....[26]....
        /*0a80*/ 	.word	0x00004e50
        /*0a84*/ 	.word	0x000000ff
        /*0a88*/ 	.word	0x00030830
        /*0a8c*/ 	.short	0x010a
        /*0a8e*/ 	.byte	0x07
	.zero		1


	//   ....[27]....
        /*0a90*/ 	.word	0x00004e90
        /*0a94*/ 	.word	0x000000ff
        /*0a98*/ 	.word	0x00030830
        /*0a9c*/ 	.short	0x010a
        /*0a9e*/ 	.byte	0x07
	.zero		1


	//   ....[28]....
        /*0aa0*/ 	.word	0x00005970
        /*0aa4*/ 	.word	0x000000ff
        /*0aa8*/ 	.word	0x00030850
        /*0aac*/ 	.short	0x010a
        /*0aae*/ 	.byte	0x06
	.zero		1


	//   ....[29]....
        /*0ab0*/ 	.word	0x000059b0
        /*0ab4*/ 	.word	0x000000ff
        /*0ab8*/ 	.word	0x00030850
        /*0abc*/ 	.short	0x010a
        /*0abe*/ 	.byte	0x06
	.zero		1


	//   ....[30]....
        /*0ac0*/ 	.word	0x00006060
        /*0ac4*/ 	.word	0x000000ff
        /*0ac8*/ 	.word	0x00000000
        /*0acc*/ 	.short	0x0101
        /*0ace*/ 	.byte	0x07
	.zero		1


	//   ....[31]....
        /*0ad0*/ 	.word	0x000082e0
        /*0ad4*/ 	.word	0x000000ff
        /*0ad8*/ 	.word	0x00000000
        /*0adc*/ 	.short	0x0101
        /*0ade*/ 	.byte	0x06
	.zero		1


	//   ....[32]....
        /*0ae0*/ 	.word	0x00008780
        /*0ae4*/ 	.word	0x000000ff
        /*0ae8*/ 	.word	0x00030830
        /*0aec*/ 	.short	0x010a
        /*0aee*/ 	.byte	0x07
	.zero		1


	//   ....[33]....
        /*0af0*/ 	.word	0x000087c0
        /*0af4*/ 	.word	0x000000ff
        /*0af8*/ 	.word	0x00030830
        /*0afc*/ 	.short	0x010a
        /*0afe*/ 	.byte	0x07
	.zero		1


	//   ....[34]....
        /*0b00*/ 	.word	0x000092a0
        /*0b04*/ 	.word	0x000000ff
        /*0b08*/ 	.word	0x00030850
        /*0b0c*/ 	.short	0x010a
        /*0b0e*/ 	.byte	0x06
	.zero		1


	//   ....[35]....
        /*0b10*/ 	.word	0x000092e0
        /*0b14*/ 	.word	0x000000ff
        /*0b18*/ 	.word	0x00030850
        /*0b1c*/ 	.short	0x010a
        /*0b1e*/ 	.byte	0x06
	.zero		1


	//   ....[36]....
        /*0b20*/ 	.word	0x00009970
        /*0b24*/ 	.word	0x000000ff
        /*0b28*/ 	.word	0x00000000
        /*0b2c*/ 	.short	0x0101
        /*0b2e*/ 	.byte	0x07
	.zero		1


	//   ....[37]....
        /*0b30*/ 	.word	0x0000a980
        /*0b34*/ 	.word	0x000000ff
        /*0b38*/ 	.word	0x00000000
        /*0b3c*/ 	.short	0x0101
        /*0b3e*/ 	.byte	0x06
	.zero		1


	//   ....[38]....
        /*0b40*/ 	.word	0x0000ac20
        /*0b44*/ 	.word	0x000000ff
        /*0b48*/ 	.word	0x00030830
        /*0b4c*/ 	.short	0x010a
        /*0b4e*/ 	.byte	0x06
	.zero		1


	//   ....[39]....
        /*0b50*/ 	.word	0x0000ac60
        /*0b54*/ 	.word	0x000000ff
        /*0b58*/ 	.word	0x00030830
        /*0b5c*/ 	.short	0x010a
        /*0b5e*/ 	.byte	0x06
	.zero		1


	//   ....[40]....
        /*0b60*/ 	.word	0x0000b740
        /*0b64*/ 	.word	0x000000ff
        /*0b68*/ 	.word	0x00030850
        /*0b6c*/ 	.short	0x010a
        /*0b6e*/ 	.byte	0x06
	.zero		1


	//   ....[41]....
        /*0b70*/ 	.word	0x0000b780
        /*0b74*/ 	.word	0x000000ff
        /*0b78*/ 	.word	0x00030850
        /*0b7c*/ 	.short	0x010a
        /*0b7e*/ 	.byte	0x06
	.zero		1


	//   ....[42]....
        /*0b80*/ 	.word	0x0000bdf0
        /*0b84*/ 	.word	0x000000ff
        /*0b88*/ 	.word	0x00000000
        /*0b8c*/ 	.short	0x0101
        /*0b8e*/ 	.byte	0x04
	.zero		1


	//   ....[43]....
        /*0b90*/ 	.word	0x0000e0c0
        /*0b94*/ 	.word	0x000000ff
        /*0b98*/ 	.word	0x00000000
        /*0b9c*/ 	.short	0x0101
        /*0b9e*/ 	.byte	0x06
	.zero		1


	//   ....[44]....
        /*0ba0*/ 	.word	0x0000e880
        /*0ba4*/ 	.word	0x000000ff
        /*0ba8*/ 	.word	0x00030850
        /*0bac*/ 	.short	0x010a
        /*0bae*/ 	.byte	0x05
	.zero		1


	//   ....[45]....
        /*0bb0*/ 	.word	0x0000e8c0
        /*0bb4*/ 	.word	0x000000ff
        /*0bb8*/ 	.word	0x00030850
        /*0bbc*/ 	.short	0x010a
        /*0bbe*/ 	.byte	0x05
	.zero		1


	//   ....[46]....
        /*0bc0*/ 	.word	0x0000ed90
        /*0bc4*/ 	.word	0x000000ff
        /*0bc8*/ 	.word	0x00000000
        /*0bcc*/ 	.short	0x0101
        /*0bce*/ 	.byte	0x04
	.zero		1


	//   ....[47]....
        /*0bd0*/ 	.word	0x00010890
        /*0bd4*/ 	.word	0x00000011
        /*0bd8*/ 	.word	0x00000000
        /*0bdc*/ 	.short	0x0101
        /*0bde*/ 	.byte	0x3f
	.zero		1


	//   ....[48]....
        /*0be0*/ 	.word	0x000138c0
        /*0be4*/ 	.word	0x00000007
        /*0be8*/ 	.word	0x00030840
        /*0bec*/ 	.short	0x010a
        /*0bee*/ 	.byte	0x3f
	.zero		1


	//   ....[49]....
        /*0bf0*/ 	.word	0x00013f70
        /*0bf4*/ 	.word	0x00000007
        /*0bf8*/ 	.word	0x00030830
        /*0bfc*/ 	.short	0x0107
        /*0bfe*/ 	.byte	0x3f
	.zero		1


	//   ....[50]....
        /*0c00*/ 	.word	0x00014030
        /*0c04*/ 	.word	0x00000007
        /*0c08*/ 	.word	0x00030830
        /*0c0c*/ 	.short	0x0101
        /*0c0e*/ 	.byte	0x3f
	.zero		1


	//   ....[51]....
        /*0c10*/ 	.word	0x00014b80
        /*0c14*/ 	.word	0x00000011
        /*0c18*/ 	.word	0x00030800
        /*0c1c*/ 	.short	0x0107
        /*0c1e*/ 	.byte	0x3f
	.zero		1


	//   ....[52]....
        /*0c20*/ 	.word	0x00014ca0
        /*0c24*/ 	.word	0x00000011
        /*0c28*/ 	.word	0x00030800
        /*0c2c*/ 	.short	0x0101
        /*0c2e*/ 	.byte	0x3f
	.zero		1


	//   ....[53]....
        /*0c30*/ 	.word	0x00014cc0
        /*0c34*/ 	.word	0x00000011
        /*0c38*/ 	.word	0x00030820
        /*0c3c*/ 	.short	0x010a
        /*0c3e*/ 	.byte	0x3f
	.zero		1


	//   ....[54]....
        /*0c40*/ 	.word	0x00015090
        /*0c44*/ 	.word	0x00000007
        /*0c48*/ 	.word	0x00030840
        /*0c4c*/ 	.short	0x010a
        /*0c4e*/ 	.byte	0x3f
	.zero		1


	//   ....[55]....
        /*0c50*/ 	.word	0x00015570
        /*0c54*/ 	.word	0x00000007
        /*0c58*/ 	.word	0x00030830
        /*0c5c*/ 	.short	0x0107
        /*0c5e*/ 	.byte	0x3f
	.zero		1


	//   ....[56]....
        /*0c60*/ 	.word	0x00015630
        /*0c64*/ 	.word	0x00000007
        /*0c68*/ 	.word	0x00030830
        /*0c6c*/ 	.short	0x0101
        /*0c6e*/ 	.byte	0x3f
	.zero		1


	//   ....[57]....
        /*0c70*/ 	.word	0x00015690
        /*0c74*/ 	.word	0x00000006
        /*0c78*/ 	.word	0x00030860
        /*0c7c*/ 	.short	0x010a
        /*0c7e*/ 	.byte	0x3f
	.zero		1


	//   ....[58]....
        /*0c80*/ 	.word	0x00015c00
        /*0c84*/ 	.word	0x00000006
        /*0c88*/ 	.word	0x00030850
        /*0c8c*/ 	.short	0x0107
        /*0c8e*/ 	.byte	0x3f
	.zero		1


	//   ....[59]....
        /*0c90*/ 	.word	0x00015d60
        /*0c94*/ 	.word	0x00000006
        /*0c98*/ 	.word	0x00030850
        /*0c9c*/ 	.short	0x0101
        /*0c9e*/ 	.byte	0x3f
	.zero		1


	//   ....[60]....
        /*0ca0*/ 	.word	0x00015f80
        /*0ca4*/ 	.word	0x00000000
        /*0ca8*/ 	.word	0x00030860
        /*0cac*/ 	.short	0x010a
        /*0cae*/ 	.byte	0x3f
	.zero		1


	//   ....[61]....
        /*0cb0*/ 	.word	0x00016490
        /*0cb4*/ 	.word	0x00000000
        /*0cb8*/ 	.word	0x00030850
        /*0cbc*/ 	.short	0x0107
        /*0cbe*/ 	.byte	0x3f
	.zero		1


	//   ....[62]....
        /*0cc0*/ 	.word	0x00016550
        /*0cc4*/ 	.word	0x00000000
        /*0cc8*/ 	.word	0x00030850
        /*0ccc*/ 	.short	0x0101
        /*0cce*/ 	.byte	0x3f
	.zero		1


	//   ....[63]....
        /*0cd0*/ 	.word	0x00017280
        /*0cd4*/ 	.word	0x00000004
        /*0cd8*/ 	.word	0x00030820
        /*0cdc*/ 	.short	0x010a
        /*0cde*/ 	.byte	0x3f
	.zero		1


	//   ....[64]....
        /*0ce0*/ 	.word	0x00017400
        /*0ce4*/ 	.word	0x00000005
        /*0ce8*/ 	.word	0x00030840
        /*0cec*/ 	.short	0x010a
        /*0cee*/ 	.byte	0x3f
	.zero		1


	//   ....[65]....
        /*0cf0*/ 	.word	0x000174a0
        /*0cf4*/ 	.word	0x00000017
        /*0cf8*/ 	.word	0x00030840
        /*0cfc*/ 	.short	0x010a
        /*0cfe*/ 	.byte	0x3f
	.zero		1


	//   ....[66]....
        /*0d00*/ 	.word	0x000174e0
        /*0d04*/ 	.word	0x00000005
        /*0d08*/ 	.word	0x00030860
        /*0d0c*/ 	.short	0x010a
        /*0d0e*/ 	.byte	0x3f
	.zero		1


	//   ....[67]....
        /*0d10*/ 	.word	0x00017520
        /*0d14*/ 	.word	0x00000017
        /*0d18*/ 	.word	0x00030860
        /*0d1c*/ 	.short	0x010a
        /*0d1e*/ 	.byte	0x3f
	.zero		1


	//   ....[68]....
        /*0d20*/ 	.word	0x00017590
        /*0d24*/ 	.word	0x00000003
        /*0d28*/ 	.word	0x00030800
        /*0d2c*/ 	.short	0x010a
        /*0d2e*/ 	.byte	0x3f
	.zero		1


	//   ....[69]....
        /*0d30*/ 	.word	0x000175e0
        /*0d34*/ 	.word	0x0000000d
        /*0d38*/ 	.word	0x00030830
        /*0d3c*/ 	.short	0x010a
        /*0d3e*/ 	.byte	0x3f
	.zero		1


	//   ....[70]....
        /*0d40*/ 	.word	0x00017640
        /*0d44*/ 	.word	0x00000009
        /*0d48*/ 	.word	0x00030830
        /*0d4c*/ 	.short	0x010a
        /*0d4e*/ 	.byte	0x3f
	.zero		1


	//   ....[71]....
        /*0d50*/ 	.word	0x000176a0
        /*0d54*/ 	.word	0x00000009
        /*0d58*/ 	.word	0x00030850
        /*0d5c*/ 	.short	0x010a
        /*0d5e*/ 	.byte	0x3f
	.zero		1


	//   ....[72]....
        /*0d60*/ 	.word	0x00017700
        /*0d64*/ 	.word	0x00000009
        /*0d68*/ 	.word	0x00030830
        /*0d6c*/ 	.short	0x010a
        /*0d6e*/ 	.byte	0x3f
	.zero		1


	//   ....[73]....
        /*0d70*/ 	.word	0x00017760
        /*0d74*/ 	.word	0x00000009
        /*0d78*/ 	.word	0x00030850
        /*0d7c*/ 	.short	0x010a
        /*0d7e*/ 	.byte	0x3f
	.zero		1


	//   ....[74]....
        /*0d80*/ 	.word	0x000177c0
        /*0d84*/ 	.word	0x00000009
        /*0d88*/ 	.word	0x00030830
        /*0d8c*/ 	.short	0x010a
        /*0d8e*/ 	.byte	0x3f
	.zero		1


	//   ....[75]....
        /*0d90*/ 	.word	0x00017820
        /*0d94*/ 	.word	0x00000009
        /*0d98*/ 	.word	0x00030850
        /*0d9c*/ 	.short	0x010a
        /*0d9e*/ 	.byte	0x3f
	.zero		1


	//   ....[76]....
        /*0da0*/ 	.word	0x00017880
        /*0da4*/ 	.word	0x00000005
        /*0da8*/ 	.word	0x00030850
        /*0dac*/ 	.short	0x010a
        /*0dae*/ 	.byte	0x3f
	.zero		1


	//   ....[77]....
        /*0db0*/ 	.word	0x000179a0
        /*0db4*/ 	.word	0x00000007
        /*0db8*/ 	.word	0x00030840
        /*0dbc*/ 	.short	0x010a
        /*0dbe*/ 	.byte	0x3f
	.zero		1


	//   ....[78]....
        /*0dc0*/ 	.word	0x00018d70
        /*0dc4*/ 	.word	0x00000011
        /*0dc8*/ 	.word	0x00030820
        /*0dcc*/ 	.short	0x010a
        /*0dce*/ 	.byte	0x3f
	.zero		1


	//   ....[79]....
        /*0dd0*/ 	.word	0x00018dc0
        /*0dd4*/ 	.word	0x00000007
        /*0dd8*/ 	.word	0x00030840
        /*0ddc*/ 	.short	0x010a
        /*0dde*/ 	.byte	0x3f
	.zero		1


	//   ....[80]....
        /*0de0*/ 	.word	0x00019590
        /*0de4*/ 	.word	0x00000006
        /*0de8*/ 	.word	0x00030860
        /*0dec*/ 	.short	0x010a
        /*0dee*/ 	.byte	0x3f
	.zero		1


	//   ....[81]....
        /*0df0*/ 	.word	0x00019e30
        /*0df4*/ 	.word	0x00000000
        /*0df8*/ 	.word	0x00030860
        /*0dfc*/ 	.short	0x010a
        /*0dfe*/ 	.byte	0x3f
	.zero		1


	//   ....[82]....
        /*0e00*/ 	.word	0x0001afc0
        /*0e04*/ 	.word	0x00000004
        /*0e08*/ 	.word	0x00030820
        /*0e0c*/ 	.short	0x010a
        /*0e0e*/ 	.byte	0x3f
	.zero		1


	//   ....[83]....
        /*0e10*/ 	.word	0x0001b160
        /*0e14*/ 	.word	0x00000005
        /*0e18*/ 	.word	0x00030840
        /*0e1c*/ 	.short	0x010a
        /*0e1e*/ 	.byte	0x3f
	.zero		1


	//   ....[84]....
        /*0e20*/ 	.word	0x0001b1b0
        /*0e24*/ 	.word	0x00000017
        /*0e28*/ 	.word	0x00030840
        /*0e2c*/ 	.short	0x010a
        /*0e2e*/ 	.byte	0x3f
	.zero		1


	//   ....[85]....
        /*0e30*/ 	.word	0x0001b200
        /*0e34*/ 	.word	0x00000005
        /*0e38*/ 	.word	0x00030860
        /*0e3c*/ 	.short	0x010a
        /*0e3e*/ 	.byte	0x3f
	.zero		1


	//----- nvinfo : EIATTR_NUM_MBARRIERS
	.align		4
.L_209:
        /*0e40*/ 	.byte	0x03, 0x38
        /*0e42*/ 	.short	0x0016


	//----- nvinfo : EIATTR_EXIT_INSTR_OFFSETS
	.align		4
        /*0e44*/ 	.byte	0x04, 0x1c
        /*0e46*/ 	.short	(.L_211 - .L_210)


	//   ....[0]....
.L_210:
        /*0e48*/ 	.word	0x00000960


	//   ....[1]....
        /*0e4c*/ 	.word	0x00011920


	//   ....[2]....
        /*0e50*/ 	.word	0x00017570


	//----- nvinfo : EIATTR_MAX_THREADS
	.align		4
.L_211:
        /*0e54*/ 	.byte	0x04, 0x05
        /*0e56*/ 	.short	(.L_213 - .L_212)
.L_212:
        /*0e58*/ 	.word	0x00000180
        /*0e5c*/ 	.word	0x00000001
        /*0e60*/ 	.word	0x00000001


	//----- nvinfo : EIATTR_CRS_STACK_SIZE
	.align		4
.L_213:
        /*0e64*/ 	.byte	0x04, 0x1e
        /*0e66*/ 	.short	(.L_215 - .L_214)
.L_214:
        /*0e68*/ 	.word	0x00000000


	//----- nvinfo : EIATTR_CBANK_PARAM_SIZE
	.align		4
.L_215:
        /*0e6c*/ 	.byte	0x03, 0x19
        /*0e6e*/ 	.short	0x0af0


	//----- nvinfo : EIATTR_PARAM_CBANK
	.align		4
        /*0e70*/ 	.byte	0x04, 0x0a
        /*0e72*/ 	.short	(.L_217 - .L_216)
	.align		4
.L_216:
        /*0e74*/ 	.word	index@(.nv.constant0._ZN7cutlass13device_kernelIN5flash11enable_sm90INS1_16FlashAttnFwdSm90INS1_25CollectiveMainloopFwdSm90ILi2EN4cute5tupleIJNS5_1CILi1EEES8_S8_EEENS6_IJNS7_ILi128EEENS7_ILi96EEENS7_ILi192EEEEEELi192ENS_10bfloat16_tEfNS_4arch4Sm90ELb0ELb1ELb1ELb1ELb1ELb0ELb0ELb1ELb1ELb1ELb0ELb0EEENS1_21CollectiveEpilogueFwdINS6_IJSA_SC_SB_EEES9_SE_SG_Li256ELb1ELb1ELb0ELb0EEENS1_36VarlenDynamicPersistentTileSchedulerILi128ELi96ELi256ELi128ELb0ELb1ELb1ELb1ELb0ELb1EEEEEEEEEvNT_6ParamsE)
        /*0e78*/ 	.short	0x0210
        /*0e7a*/ 	.short	0x0af0


	//----- nvinfo : EIATTR_SW_WAR
	.align		4
.L_217:
        /*0e7c*/ 	.byte	0x04, 0x36
        /*0e7e*/ 	.short	(.L_219 - .L_218)
.L_218:
        /*0e80*/ 	.word	0x00000008
.L_219:


//--------------------- .nv.info._ZN7cutlass13device_kernelIN5flash11enable_sm90INS1_16FlashAttnFwdSm90INS1_25CollectiveMainloopFwdSm90ILi2EN4cute5tupleIJNS5_1CILi1EEES8_S8_EEENS6_IJNS7_ILi128EEENS7_ILi96EEENS7_ILi192EEEEEELi192ENS_10bfloat16_tEfNS_4arch4Sm90ELb0ELb1ELb1ELb1ELb1ELb1ELb0ELb1ELb1ELb1ELb0ELb0EEENS1_21CollectiveEpilogueFwdINS6_IJSA_SC_SB_EEES9_SE_SG_Li256ELb1ELb1ELb0ELb0EEENS1_36VarlenDynamicPersistentTileSchedulerILi128ELi96ELi256ELi128ELb0ELb1ELb1ELb1ELb0ELb1EEEEEEEEEvNT_6ParamsE --------------------------
	.section	.nv.info._ZN7cutlass13device_kernelIN5flash11enable_sm90INS1_16FlashAttnFwdSm90INS1_25CollectiveMainloopFwdSm90ILi2EN4cute5tupleIJNS5_1CILi1EEES8_S8_EEENS6_IJNS7_ILi128EEENS7_ILi96EEENS7_ILi192EEEEEELi192ENS_10bfloat16_tEfNS_4arch4Sm90ELb0ELb1ELb1ELb1ELb1ELb1ELb0ELb1ELb1ELb1ELb0ELb0EEENS1_21CollectiveEpilogueFwdINS6_IJSA_SC_SB_EEES9_SE_SG_Li256ELb1ELb1ELb0ELb0EEENS1_36VarlenDynamicPersistentTileSchedulerILi128ELi96ELi256ELi128ELb0ELb1ELb1ELb1ELb0ELb1EEEEEEEEEvNT_6ParamsE,"",@"SHT_CUDA_INFO"
	.sectionflags	@""
	.align	4


	//----- nvinfo : EIATTR_CUDA_API_VERSION
	.align		4
        /*0000*/ 	.byte	0x04, 0x37
        /*0002*/ 	.short	(.L_221 - .L_220)
.L_220:
        /*0004*/ 	.word	0x00000082


	//----- nvinfo : EIATTR_KPARAM_INFO
	.align		4
.L_221:
        /*0008*/ 	.byte	0x04, 0x17
        /*000a*/ 	.short	(.L_223 - .L_222)
.L_222:
        /*000c*/ 	.word	0x00000000
        /*0010*/ 	.short	0x0000
        /*0012*/ 	.short	0x0070
        /*0014*/ 	.byte	0x00, 0xf0, 0x01, 0x2a


	//----- nvinfo : EIATTR_SPARSE_MMA_MASK
	.align		4
.L_223:
        /*0018*/ 	.byte	0x03, 0x50
        /*001a*/ 	.short	0x0000


	//----- nvinfo : EIATTR_MAXREG_COUNT
	.align		4
        /*001c*/ 	.byte	0x03, 0x1b
        /*001e*/ 	.short	0x00a8


	//----- nvinfo : EIATTR_NUM_BARRIERS
	.align		4
        /*0020*/ 	.byte	0x02, 0x4c
        /*0022*/ 	.byte	0x10
	.zero		1


	//----- nvinfo : EIATTR_EXTERNS
	.align		4
        /*0024*/ 	.byte	0x04, 0x0f
        /*0026*/ 	.short	(.L_225 - .L_224)


	//   ....[0]....
	.align		4
.L_224:
        /*0028*/ 	.word	index@(__assertfail)


	//----- nvinfo : EIATTR_ANNOTATIONS
	.align		4
.L_225:
        /*002c*/ 	.byte	0x04, 0x55
        /*002e*/ 	.short	(.L_227 - .L_226)


	//   ....[0]....
.L_226:
        /* <DEDUP_REMOVED lines=29> */


	//----- nvinfo : EIATTR_MERCURY_ISA_VERSION
	.align		4
.L_227:
        /*01e8*/ 	.byte	0x03, 0x5f
        /*01ea*/ 	.short	0x0101


	//----- nvinfo : EIATTR_UNUSED_LOAD_BYTE_OFFSET
	.align		4
        /*01ec*/ 	.byte	0x04, 0x44
        /*01ee*/ 	.short	(.L_229 - .L_228)


	//   ....[0]....
.L_228:
        /*01f0*/ 	.word	0x00000ae0
        /*01f4*/ 	.word	0x0000fff0


	//   ....[1]....
        /*01f8*/ 	.word	0x00019f90
        /*01fc*/ 	.word	0x0000fff0


	//----- nvinfo : EIATTR_INT_WARP_WIDE_INSTR_OFFSETS
	.align		4
.L_229:
        /*0200*/ 	.byte	0x04, 0x31
        /*0202*/ 	.short	(.L_231 - .L_230)


	//   ....[0]....
.L_230:
        /*0204*/ 	.word	0x000001c0


	//   ....[1]....
        /*0208*/ 	.word	0x00000200


	//   ....[2]....
        /*020c*/ 	.word	0x00000270


	//   ....[3]....
        /*0210*/ 	.word	0x0001f6f0


	//   ....[4]....
        /*0214*/ 	.word	0x0001f780


	//   ....[5]....
        /*0218*/ 	.word	0x00022760


	//   ....[6]....
        /*021c*/ 	.word	0x000227f0


	//----- nvinfo : EIATTR_COOP_GROUP_MASK_REGIDS
	.align		4
.L_231:
        /*0220*/ 	.byte	0x04, 0x29
        /*0222*/ 	.short	(.L_233 - .L_232)


	//   ....[0]....
.L_232:
        /*0224*/ 	.word	0xffffffff


	//   ....[1]....
        /*0228*/ 	.word	0xffffffff


	//   ....[2]....
        /*022c*/ 	.word	0xffffffff


	//   ....[3]....
        /*0230*/ 	.word	0xffffffff


	//   ....[4]....
        /*0234*/ 	.word	0xffffffff


	//   ....[5]....
        /*0238*/ 	.word	0xffffffff


	//   ....[6]....
        /*023c*/ 	.word	0xffffffff


	//   ....[7]....
        /*0240*/ 	.word	0xffffffff


	//   ....[8]....
        /*0244*/ 	.word	0xffffffff


	//   ....[9]....
        /*0248*/ 	.word	0xffffffff


	//   ....[10]....
        /*024c*/ 	.word	0xffffffff


	//   ....[11]....
        /*0250*/ 	.word	0xffffffff


	//   ....[12]....
        /*0254*/ 	.word	0xffffffff


	//   ....[13]....
        /*0258*/ 	.word	0xffffffff


	//   ....[14]....
        /*025c*/ 	.word	0xffffffff


	//   ....[15]....
        /*0260*/ 	.word	0xffffffff


	//   ....[16]....
        /*0264*/ 	.word	0xffffffff


	//   ....[17]....
        /*0268*/ 	.word	0xffffffff


	//   ....[18]....
        /*026c*/ 	.word	0xffffffff


	//   ....[19]....
        /*0270*/ 	.word	0xffffffff


	//   ....[20]....
        /*0274*/ 	.word	0xffffffff


	//   ....[21]....
        /*0278*/ 	.word	0xffffffff


	//   ....[22]....
        /*027c*/ 	.word	0xffffffff


	//   ....[23]....
        /*0280*/ 	.word	0xffffffff


	//   ....[24]....
        /*0284*/ 	.word	0xffffffff


	//   ....[25]....
        /*0288*/ 	.word	0xffffffff


	//   ....[26]....
        /*028c*/ 	.word	0xffffffff


	//   ....[27]....
        /*0290*/ 	.word	0xffffffff


	//   ....[28]....
        /*0294*/ 	.word	0xffffffff


	//   ....[29]....
        /*0298*/ 	.word	0xffffffff


	//   ....[30]....
        /*029c*/ 	.word	0xffffffff


	//   ....[31]....
        /*02a0*/ 	.word	0xffffffff


	//   ....[32]....
        /*02a4*/ 	.word	0xffffffff


	//   ....[33]....
        /*02a8*/ 	.word	0xffffffff


	//   ....[34]....
        /*02ac*/ 	.word	0xffffffff


	//   ....[35]....
        /*02b0*/ 	.word	0xffffffff


	//   ....[36]....
        /*02b4*/ 	.word	0xffffffff


	//   ....[37]....
        /*02b8*/ 	.word	0xffffffff


	//   ....[38]....
        /*02bc*/ 	.word	0xffffffff


	//   ....[39]....
        /*02c0*/ 	.word	0xffffffff


	//   ....[40]....
        /*02c4*/ 	.word	0xffffffff


	//   ....[41]....
        /*02c8*/ 	.word	0xffffffff


	//   ....[42]....
        /*02cc*/ 	.word	0xffffffff


	//   ....[43]....
        /*02d0*/ 	.word	0xffffffff


	//   ....[44]....
        /*02d4*/ 	.word	0xffffffff


	//   ....[45]....
        /*02d8*/ 	.word	0xffffffff


	//   ....[46]....
        /*02dc*/ 	.word	0xffffffff


	//   ....[47]....
        /*02e0*/ 	.word	0xffffffff


	//   ....[48]....
        /*02e4*/ 	.word	0xffffffff


	//   ....[49]....
        /*02e8*/ 	.word	0xffffffff


	//   ....[50]....
        /*02ec*/ 	.word	0xffffffff


	//   ....[51]....
        /*02f0*/ 	.word	0xffffffff


	//   ....[52]....
        /*02f4*/ 	.word	0xffffffff


	//   ....[53]....
        /*02f8*/ 	.word	0xffffffff


	//   ....[54]....
        /*02fc*/ 	.word	0xffffffff


	//   ....[55]....
        /*0300*/ 	.word	0xffffffff


	//   ....[56]....
        /*0304*/ 	.word	0xffffffff


	//   ....[57]....
        /*0308*/ 	.word	0xffffffff


	//   ....[58]....
        /*030c*/ 	.word	0xffffffff


	//   ....[59]....
        /*0310*/ 	.word	0xffffffff


	//   ....[60]....
        /*0314*/ 	.word	0xffffffff


	//   ....[61]....
        /*0318*/ 	.word	0xffffffff


	//   ....[62]....
        /*031c*/ 	.word	0xffffffff


	//   ....[63]....
        /*0320*/ 	.word	0xffffffff


	//   ....[64]....
        /*0324*/ 	.word	0xffffffff


	//   ....[65]....
        /*0328*/ 	.word	0xffffffff


	//   ....[66]....
        /*032c*/ 	.word	0xffffffff


	//   ....[67]....
        /*0330*/ 	.word	0xffffffff


	//   ....[68]....
        /*0334*/ 	.word	0xffffffff


	//   ....[69]....
        /*0338*/ 	.word	0xffffffff


	//   ....[70]....
        /*033c*/ 	.word	0xffffffff


	//   ....[71]....
        /*0340*/ 	.word	0xffffffff


	//   ....[72]....
        /*0344*/ 	.word	0xffffffff


	//   ....[73]....
        /*0348*/ 	.word	0xffffffff


	//   ....[74]....
        /*034c*/ 	.word	0xffffffff


	//   ....[75]....
        /*0350*/ 	.word	0xffffffff


	//   ....[76]....
        /*0354*/ 	.word	0xffffffff


	//   ....[77]....
        /*0358*/ 	.word	0xffffffff


	//   ....[78]....
        /*035c*/ 	.word	0xffffffff


	//   ....[79]....
        /*0360*/ 	.word	0xffffffff


	//   ....[80]....
        /*0364*/ 	.word	0xffffffff


	//   ....[81]....
        /*0368*/ 	.word	0xffffffff


	//   ....[82]....
        /*036c*/ 	.word	0xffffffff


	//   ....[83]....
        /*0370*/ 	.word	0xffffffff


	//   ....[84]....
        /*0374*/ 	.word	0xffffffff


	//   ....[85]....
        /*0378*/ 	.word	0xffffffff


	//   ....[86]....
        /*037c*/ 	.word	0xffffffff


	//   ....[87]....
        /*0380*/ 	.word	0xffffffff


	//   ....[88]....
        /*0384*/ 	.word	0xffffffff


	//   ....[89]....
        /*0388*/ 	.word	0xffffffff


	//   ....[90]....
        /*038c*/ 	.word	0xffffffff


	//   ....[91]....
        /*0390*/ 	.word	0xffffffff


	//   ....[92]....
        /*0394*/ 	.word	0xffffffff


	//   ....[93]....
        /*0398*/ 	.word	0xffffffff


	//   ....[94]....
        /*039c*/ 	.word	0xffffffff


	//   ....[95]....
        /*03a0*/ 	.word	0xffffffff


	//   ....[96]....
        /*03a4*/ 	.word	0xffffffff


	//   ....[97]....
        /*03a8*/ 	.word	0xffffffff


	//   ....[98]....
        /*03ac*/ 	.word	0xffffffff


	//   ....[99]....
        /*03b0*/ 	.word	0xffffffff


	//   ....[100]....
        /*03b4*/ 	.word	0xffffffff


	//   ....[101]....
        /*03b8*/ 	.word	0xffffffff


	//   ....[102]....
        /*03bc*/ 	.word	0xffffffff


	//   ....[103]....
        /*03c0*/ 	.word	0xffffffff


	//   ....[104]....
        /*03c4*/ 	.word	0xffffffff


	//   ....[105]....
        /*03c8*/ 	.word	0xffffffff


	//   ....[106]....
        /*03cc*/ 	.word	0xffffffff


	//   ....[107]....
        /*03d0*/ 	.word	0xffffffff


	//   ....[108]....
        /*03d4*/ 	.word	0xffffffff


	//   ....[109]....
        /*03d8*/ 	.word	0xffffffff


	//   ....[110]....
        /*03dc*/ 	.word	0xffffffff


	//   ....[111]....
        /*03e0*/ 	.word	0xffffffff


	//   ....[112]....
        /*03e4*/ 	.word	0xffffffff


	//   ....[113]....
        /*03e8*/ 	.word	0xffffffff


	//   ....[114]....
        /*03ec*/ 	.word	0xffffffff


	//   ....[115]....
        /*03f0*/ 	.word	0xffffffff


	//   ....[116]....
        /*03f4*/ 	.word	0xffffffff


	//   ....[117]....
        /*03f8*/ 	.word	0xffffffff


	//   ....[118]....
        /*03fc*/ 	.word	0xffffffff


	//   ....[119]....
        /*0400*/ 	.word	0xffffffff


	//   ....[120]....
        /*0404*/ 	.word	0xffffffff


	//   ....[121]....
        /*0408*/ 	.word	0xffffffff


	//   ....[122]....
        /*040c*/ 	.word	0xffffffff


	//   ....[123]....
        /*0410*/ 	.word	0xffffffff


	//   ....[124]....
        /*0414*/ 	.word	0xffffffff


	//   ....[125]....
        /*0418*/ 	.word	0xffffffff


	//   ....[126]....
        /*041c*/ 	.word	0xffffffff


	//   ....[127]....
        /*0420*/ 	.word	0xffffffff


	//   ....[128]....
        /*0424*/ 	.word	0xffffffff


	//   ....[129]....
        /*0428*/ 	.word	0xffffffff


	//   ....[130]....
        /*042c*/ 	.word	0xffffffff


	//   ....[131]....
        /*0430*/ 	.word	0xffffffff


	//   ....[132]....
        /*0434*/ 	.word	0xffffffff


	//   ....[133]....
        /*0438*/ 	.word	0xffffffff


	//   ....[134]....
        /*043c*/ 	.word	0xffffffff


	//   ....[135]....
        /*0440*/ 	.word	0xffffffff


	//   ....[136]....
        /*0444*/ 	.word	0xffffffff


	//   ....[137]....
        /*0448*/ 	.word	0xffffffff


	//   ....[138]....
        /*044c*/ 	.word	0xffffffff


	//   ....[139]....
        /*0450*/ 	.word	0xffffffff


	//   ....[140]....
        /*0454*/ 	.word	0xffffffff


	//   ....[141]....
        /*0458*/ 	.word	0xffffffff


	//   ....[142]....
        /*045c*/ 	.word	0xffffffff


	//   ....[143]....
        /*0460*/ 	.word	0xffffffff


	//   ....[144]....
        /*0464*/ 	.word	0xffffffff


	//   ....[145]....
        /*0468*/ 	.word	0xffffffff


	//   ....[146]....
        /*046c*/ 	.word	0xffffffff


	//   ....[147]....
        /*0470*/ 	.word	0xffffffff


	//   ....[148]....
        /*0474*/ 	.word	0xffffffff


	//   ....[149]....
        /*0478*/ 	.word	0xffffffff


	//   ....[150]....
        /*047c*/ 	.word	0xffffffff


	//   ....[151]....
        /*0480*/ 	.word	0xffffffff


	//   ....[152]....
        /*0484*/ 	.word	0xffffffff


	//   ....[153]....
        /*0488*/ 	.word	0xffffffff


	//   ....[154]....
        /*048c*/ 	.word	0xffffffff


	//   ....[155]....
        /*0490*/ 	.word	0xffffffff


	//   ....[156]....
        /*0494*/ 	.word	0xffffffff


	//   ....[157]....
        /*0498*/ 	.word	0xffffffff


	//   ....[158]....
        /*049c*/ 	.word	0xffffffff


	//   ....[159]....
        /*04a0*/ 	.word	0xffffffff


	//   ....[160]....
        /*04a4*/ 	.word	0xffffffff


	//   ....[161]....
        /*04a8*/ 	.word	0xffffffff


	//   ....[162]....
        /*04ac*/ 	.word	0xffffffff


	//   ....[163]....
        /*04b0*/ 	.word	0xffffffff


	//   ....[164]....
        /*04b4*/ 	.word	0xffffffff


	//   ....[165]....
        /*04b8*/ 	.word	0xffffffff


	//   ....[166]....
        /*04bc*/ 	.word	0xffffffff


	//   ....[167]....
        /*04c0*/ 	.word	0xffffffff


	//   ....[168]....
        /*04c4*/ 	.word	0xffffffff


	//   ....[169]....
        /*04c8*/ 	.word	0xffffffff


	//   ....[170]....
        /*04cc*/ 	.word	0xffffffff


	//   ....[171]....
        /*04d0*/ 	.word	0xffffffff


	//   ....[172]....
        /*04d4*/ 	.word	0xffffffff


	//   ....[173]....
        /*04d8*/ 	.word	0x0500000f


	//   ....[174]....
        /*04dc*/ 	.word	0x0500000f


	//   ....[175]....
        /*04e0*/ 	.word	0x0500000f


	//   ....[176]....
        /*04e4*/ 	.word	0x0500000f


	//   ....[177]....
        /*04e8*/ 	.word	0x0500000f


	//   ....[178]....
        /*04ec*/ 	.word	0x0500000f


	//   ....[179]....
        /*04f0*/ 	.word	0x0500000f


	//   ....[180]....
        /*04f4*/ 	.word	0x0500000f


	//   ....[181]....
        /*04f8*/ 	.word	0x0500000f


	//   ....[182]....
        /*04fc*/ 	.word	0x0500000f


	//   ....[183]....
        /*0500*/ 	.word	0x0500000f


	//   ....[184]....
        /*0504*/ 	.word	0x0500000f


	//   ....[185]....
        /*0508*/ 	.word	0x0500000f


	//   ....[186]....
        /*050c*/ 	.word	0x0500000f


	//   ....[187]....
        /*0510*/ 	.word	0x0500000f


	//   ....[188]....
        /*0514*/ 	.word	0x0500000f


	//   ....[189]....
        /*0518*/ 	.word	0x0500000f


	//   ....[190]....
        /*051c*/ 	.word	0x0500000f


	//   ....[191]....
        /*0520*/ 	.word	0x0500000f


	//   ....[192]....
        /*0524*/ 	.word	0x0500000f


	//   ....[193]....
        /*0528*/ 	.word	0x0500000f


	//   ....[194]....
        /*052c*/ 	.word	0x0500000f


	//   ....[195]....
        /*0530*/ 	.word	0x0500000f


	//   ....[196]....
        /*0534*/ 	.word	0x0500000f


	//   ....[197]....
        /*0538*/ 	.word	0x0500000f


	//   ....[198]....
        /*053c*/ 	.word	0x0500000f


	//   ....[199]....
        /*0540*/ 	.word	0x0500000f


	//   ....[200]....
        /*0544*/ 	.word	0x0500000f


	//   ....[201]....
        /*0548*/ 	.word	0x0500000f


	//   ....[202]....
        /*054c*/ 	.word	0x0500000f


	//   ....[203]....
        /*0550*/ 	.word	0x0500000f


	//   ....[204]....
        /*0554*/ 	.word	0x0500000f


	//   ....[205]....
        /*0558*/ 	.word	0x0500000f


	//   ....[206]....
        /*055c*/ 	.word	0x0500000f


	//   ....[207]....
        /*0560*/ 	.word	0x0500000f


	//   ....[208]....
        /*0564*/ 	.word	0x0500000f


	//   ....[209]....
        /*0568*/ 	.word	0x0500000f


	//   ....[210]....
        /*056c*/ 	.word	0x0500000f


	//   ....[211]....
        /*0570*/ 	.word	0x0500000f


	//   ....[212]....
        /*0574*/ 	.word	0x0500000f


	//   ....[213]....
        /*0578*/ 	.word	0x0500000f


	//   ....[214]....
        /*057c*/ 	.word	0x0500000f


	//   ....[215]....
        /*0580*/ 	.word	0x0500000f


	//   ....[216]....
        /*0584*/ 	.word	0x0500000f


	//   ....[217]....
        /*0588*/ 	.word	0x0500000f


	//   ....[218]....
        /*058c*/ 	.word	0x0500000f


	//   ....[219]....
        /*0590*/ 	.word	0x0500000f


	//   ....[220]....
        /*0594*/ 	.word	0x0500000f


	//   ....[221]....
        /*0598*/ 	.word	0x0500000f


	//   ....[222]....
        /*059c*/ 	.word	0x0500000f


	//   ....[223]....
        /*05a0*/ 	.word	0x0500000f


	//   ....[224]....
        /*05a4*/ 	.word	0x0500000f


	//   ....[225]....
        /*05a8*/ 	.word	0x0500000f


	//   ....[226]....
        /*05ac*/ 	.word	0x0500000f


	//   ....[227]....
        /*05b0*/ 	.word	0x0500000f


	//   ....[228]....
        /*05b4*/ 	.word	0x0500000f


	//   ....[229]....
        /*05b8*/ 	.word	0x0500000f


	//   ....[230]....
        /*05bc*/ 	.word	0x0500000f


	//   ....[231]....
        /*05c0*/ 	.word	0x0500000f


	//   ....[232]....
        /*05c4*/ 	.word	0x0500000f


	//   ....[233]....
        /*05c8*/ 	.word	0x0500000f


	//   ....[234]....
        /*05cc*/ 	.word	0x0500000f


	//   ....[235]....
        /*05d0*/ 	.word	0x0500000f


	//   ....[236]....
        /*05d4*/ 	.word	0x0500000f


	//   ....[237]....
        /*05d8*/ 	.word	0x0500000f


	//   ....[238]....
        /*05dc*/ 	.word	0x0500000f


	//   ....[239]....
        /*05e0*/ 	.word	0x0500000f


	//   ....[240]....
        /*05e4*/ 	.word	0x0500000f


	//   ....[241]....
        /*05e8*/ 	.word	0x0500000f


	//   ....[242]....
        /*05ec*/ 	.word	0x0500000f


	//   ....[243]....
        /*05f0*/ 	.word	0x0500000f


	//   ....[244]....
        /*05f4*/ 	.word	0x0500000f


	//   ....[245]....
        /*05f8*/ 	.word	0x0500000f


	//   ....[246]....
        /*05fc*/ 	.word	0x0500000f


	//   ....[247]....
        /*0600*/ 	.word	0x0500000f


	//   ....[248]....
        /*0604*/ 	.word	0x0500000f


	//   ....[249]....
        /*0608*/ 	.word	0x0500000f


	//   ....[250]....
        /*060c*/ 	.word	0x0500000f


	//   ....[251]....
        /*0610*/ 	.word	0x0500000f


	//   ....[252]....
        /*0614*/ 	.word	0x0500000f


	//   ....[253]....
        /*0618*/ 	.word	0x0500000f


	//   ....[254]....
        /*061c*/ 	.word	0x0500000f


	//   ....[255]....
        /*0620*/ 	.word	0x0500000f


	//   ....[0]....
        /*0624*/ 	.word	0x0500000f


	//   ....[1]....
        /*0628*/ 	.word	0x0500000f


	//   ....[2]....
        /*062c*/ 	.word	0x0500000f


	//   ....[3]....
        /*0630*/ 	.word	0x0500000f


	//   ....[4]....
        /*0634*/ 	.word	0x0500000f


	//   ....[5]....
        /*0638*/ 	.word	0x0500000f


	//   ....[6]....
        /*063c*/ 	.word	0x0500000f


	//   ....[7]....
        /*0640*/ 	.word	0x0500000f


	//   ....[8]....
        /*0644*/ 	.word	0x0500000f


	//   ....[9]....
        /*0648*/ 	.word	0x0500000f


	//   ....[10]....
        /*064c*/ 	.word	0x0500000f


	//   ....[11]....
        /*0650*/ 	.word	0x0500000f


	//   ....[12]....
        /*0654*/ 	.word	0x0500000f


	//   ....[13]....
        /*0658*/ 	.word	0x0500000f


	//   ....[14]....
        /*065c*/ 	.word	0x0500000f


	//   ....[15]....
        /*0660*/ 	.word	0x0500000f


	//   ....[16]....
        /*0664*/ 	.word	0x0500000f


	//   ....[17]....
        /*0668*/ 	.word	0x0500000f


	//   ....[18]....
        /*066c*/ 	.word	0x0500000f


	//   ....[19]....
        /*0670*/ 	.word	0x0500000f


	//   ....[20]....
        /*0674*/ 	.word	0x0500000f


	//   ....[21]....
        /*0678*/ 	.word	0xffffffff


	//   ....[22]....
        /*067c*/ 	.word	0xffffffff


	//   ....[23]....
        /*0680*/ 	.word	0xffffffff


	//   ....[24]....
        /*0684*/ 	.word	0xffffffff


	//   ....[25]....
        /*0688*/ 	.word	0xffffffff


	//   ....[26]....
        /*068c*/ 	.word	0xffffffff


	//   ....[27]....
        /*0690*/ 	.word	0xffffffff


	//   ....[28]....
        /*0694*/ 	.word	0xffffffff


	//   ....[29]....
        /*0698*/ 	.word	0xffffffff


	//   ....[30]....
        /*069c*/ 	.word	0xffffffff


	//   ....[31]....
        /*06a0*/ 	.word	0xffffffff


	//   ....[32]....
        /*06a4*/ 	.word	0xffffffff


	//   ....[33]....
        /*06a8*/ 	.word	0x0500000f


	//   ....[34]....
        /*06ac*/ 	.word	0x0500000f


	//   ....[35]....
        /*06b0*/ 	.word	0x0500000f


	//   ....[36]....
        /*06b4*/ 	.word	0x0500000f


	//   ....[37]....
        /*06b8*/ 	.word	0x0500000f


	//   ....[38]....
        /*06bc*/ 	.word	0x0500000f


	//   ....[39]....
        /*06c0*/ 	.word	0x0500000f


	//   ....[40]....
        /*06c4*/ 	.word	0x0500000f


	//   ....[41]....
        /*06c8*/ 	.word	0x0500000f


	//   ....[42]....
        /*06cc*/ 	.word	0x0500000f


	//   ....[43]....
        /*06d0*/ 	.word	0x0500000f


	//   ....[44]....
        /*06d4*/ 	.word	0x0500000f


	//----- nvinfo : EIATTR_COOP_GROUP_INSTR_OFFSETS
	.align		4
.L_233:
        /*06d8*/ 	.byte	0x04, 0x28
        /*06da*/ 	.short	(.L_235 - .L_234)


	//   ....[0]....
.L_234:
        /*06dc*/ 	.word	0x000000d0


	//   ....[1]....
        /*06e0*/ 	.word	0x000001d0


	//   ....[2]....
        /*06e4*/ 	.word	0x00000220


	//   ....[3]....
        /*06e8*/ 	.word	0x00000450


	//   ....[4]....
        /*06ec*/ 	.word	0x000005b0


	//   ....[5]....
        /*06f0*/ 	.word	0x000006d0


	//   ....[6]....
        /*06f4*/ 	.word	0x00000830


	//   ....[7]....
        /*06f8*/ 	.word	0x00003cd0


	//   ....[8]....
        /*06fc*/ 	.word	0x00003ce0


	//   ....[9]....
        /*0700*/ 	.word	0x000040d0


	//   ....[10]....
        /*0704*/ 	.word	0x000040e0


	//   ....[11]....
        /*0708*/ 	.word	0x00004dd0


	//   ....[12]....
        /*070c*/ 	.word	0x00005570


	//   ....[13]....
        /*0710*/ 	.word	0x00005580


	//   ....[14]....
        /*0714*/ 	.word	0x00005590


	//   ....[15]....
        /*0718*/ 	.word	0x000055a0


	//   ....[16]....
        /*071c*/ 	.word	0x00005e10


	//   ....[17]....
        /*0720*/ 	.word	0x00005e20


	//   ....[18]....
        /*0724*/ 	.word	0x00005e30


	//   ....[19]....
        /*0728*/ 	.word	0x00005e40


	//   ....[20]....
        /*072c*/ 	.word	0x00008f20


	//   ....[21]....
        /*0730*/ 	.word	0x00008f30


	//   ....[22]....
        /*0734*/ 	.word	0x00008f40


	//   ....[23]....
        /*0738*/ 	.word	0x00008f50


	//   ....[24]....
        /*073c*/ 	.word	0x000095e0


	//   ....[25]....
        /*0740*/ 	.word	0x000095f0


	//   ....[26]....
        /*0744*/ 	.word	0x00009600


	//   ....[27]....
        /*0748*/ 	.word	0x00009610


	//   ....[28]....
        /*074c*/ 	.word	0x0000d160


	//   ....[29]....
        /*0750*/ 	.word	0x0000ddd0


	//   ....[30]....
        /*0754*/ 	.word	0x0000e6a0


	//   ....[31]....
        /*0758*/ 	.word	0x0000e6c0


	//   ....[32]....
        /*075c*/ 	.word	0x0000eb30


	//   ....[33]....
        /*0760*/ 	.word	0x0000eba0


	//   ....[34]....
        /*0764*/ 	.word	0x00010950


	//   ....[35]....
        /*0768*/ 	.word	0x00011040


	//   ....[36]....
        /*076c*/ 	.word	0x00011ea0


	//   ....[37]....
        /*0770*/ 	.word	0x00011fb0


	//   ....[38]....
        /*0774*/ 	.word	0x00012590


	//   ....[39]....
        /*0778*/ 	.word	0x000125f0


	//   ....[40]....
        /*077c*/ 	.word	0x00014a50


	//   ....[41]....
        /*0780*/ 	.word	0x00014a80


	//   ....[42]....
        /*0784*/ 	.word	0x00014aa0


	//   ....[43]....
        /*0788*/ 	.word	0x00014ac0


	//   ....[44]....
        /*078c*/ 	.word	0x00016790


	//   ....[45]....
        /*0790*/ 	.word	0x00016e70


	//   ....[46]....
        /*0794*/ 	.word	0x00017cd0


	//   ....[47]....
        /*0798*/ 	.word	0x00017de0


	//   ....[48]....
        /*079c*/ 	.word	0x000183c0


	//   ....[49]....
        /*07a0*/ 	.word	0x00018420


	//   ....[50]....
        /*07a4*/ 	.word	0x000194b0


	//   ....[51]....
        /*07a8*/ 	.word	0x000194e0


	//   ....[52]....
        /*07ac*/ 	.word	0x00019590


	//   ....[53]....
        /*07b0*/ 	.word	0x000195c0


	//   ....[54]....
        /*07b4*/ 	.word	0x0001ad90


	//   ....[55]....
        /*07b8*/ 	.word	0x0001add0


	//   ....[56]....
        /*07bc*/ 	.word	0x0001ae00


	//   ....[57]....
        /*07c0*/ 	.word	0x0001b110


	//   ....[58]....
        /*07c4*/ 	.word	0x0001b560


	//   ....[59]....
        /*07c8*/ 	.word	0x0001b590


	//   ....[60]....
        /*07cc*/ 	.word	0x0001b690


	//   ....[61]....
        /*07d0*/ 	.word	0x0001b6b0


	//   ....[62]....
        /*07d4*/ 	.word	0x0001b7b0


	//   ....[63]....
        /*07d8*/ 	.word	0x0001b7d0


	//   ....[64]....
        /*07dc*/ 	.word	0x0001b8e0


	//   ....[65]....
        /*07e0*/ 	.word	0x0001b900


	//   ....[66]....
        /*07e4*/ 	.word	0x0001c200


	//   ....[67]....
        /*07e8*/ 	.word	0x0001c220


	//   ....[68]....
        /*07ec*/ 	.word	0x0001c320


	//   ....[69]....
        /*07f0*/ 	.word	0x0001c340


	//   ....[70]....
        /*07f4*/ 	.word	0x0001c440


	//   ....[71]....
        /*07f8*/ 	.word	0x0001c460


	//   ....[72]....
        /*07fc*/ 	.word	0x0001c570


	//   ....[73]....
        /*0800*/ 	.word	0x0001c590


	//   ....[74]....
        /*0804*/ 	.word	0x0001c710


	//   ....[75]....
        /*0808*/ 	.word	0x0001c8e0


	//   ....[76]....
        /*080c*/ 	.word	0x0001c910


	//   ....[77]....
        /*0810*/ 	.word	0x0001c940


	//   ....[78]....
        /*0814*/ 	.word	0x0001c970


	//   ....[79]....
        /*0818*/ 	.word	0x0001c9a0


	//   ....[80]....
        /*081c*/ 	.word	0x0001c9d0


	//   ....[81]....
        /*0820*/ 	.word	0x0001cb40


	//   ....[82]....
        /*0824*/ 	.word	0x0001cb70


	//   ....[83]....
        /*0828*/ 	.word	0x0001cba0


	//   ....[84]....
        /*082c*/ 	.word	0x0001cbd0


	//   ....[85]....
        /*0830*/ 	.word	0x0001cc00


	//   ....[86]....
        /*0834*/ 	.word	0x0001cc30


	//   ....[87]....
        /*0838*/ 	.word	0x0001ccc0


	//   ....[88]....
        /*083c*/ 	.word	0x0001cd20


	//   ....[89]....
        /*0840*/ 	.word	0x0001cdb0


	//   ....[90]....
        /*0844*/ 	.word	0x0001de70


	//   ....[91]....
        /*0848*/ 	.word	0x00020330


	//   ....[92]....
        /*084c*/ 	.word	0x00020350


	//   ....[93]....
        /*0850*/ 	.word	0x00020400


	//   ....[94]....
        /*0854*/ 	.word	0x00020420


	//   ....[95]....
        /*0858*/ 	.word	0x000204c0


	//   ....[96]....
        /*085c*/ 	.word	0x000204e0


	//   ....[97]....
        /*0860*/ 	.word	0x00020580


	//   ....[98]....
        /*0864*/ 	.word	0x000205a0


	//   ....[99]....
        /*0868*/ 	.word	0x00020640


	//   ....[100]....
        /*086c*/ 	.word	0x00020660


	//   ....[101]....
        /*0870*/ 	.word	0x00020670


	//   ....[102]....
        /*0874*/ 	.word	0x00020700


	//   ....[103]....
        /*0878*/ 	.word	0x00020e50


	//   ....[104]....
        /*087c*/ 	.word	0x00020e80


	//   ....[105]....
        /*0880*/ 	.word	0x00020ea0


	//   ....[106]....
        /*0884*/ 	.word	0x00020f30


	//   ....[107]....
        /*0888*/ 	.word	0x00020f40


	//   ....[108]....
        /*088c*/ 	.word	0x00020fe0


	//   ....[109]....
        /*0890*/ 	.word	0x00020ff0


	//   ....[110]....
        /*0894*/ 	.word	0x00021090


	//   ....[111]....
        /*0898*/ 	.word	0x000210a0


	//   ....[112]....
        /*089c*/ 	.word	0x00021140


	//   ....[113]....
        /*08a0*/ 	.word	0x00021150


	//   ....[114]....
        /*08a4*/ 	.word	0x000211f0


	//   ....[115]....
        /*08a8*/ 	.word	0x00021200


	//   ....[116]....
        /*08ac*/ 	.word	0x000212a0


	//   ....[117]....
        /*08b0*/ 	.word	0x000212b0


	//   ....[118]....
        /*08b4*/ 	.word	0x000212c0


	//   ....[119]....
        /*08b8*/ 	.word	0x00021b40


	//   ....[120]....
        /*08bc*/ 	.word	0x00021b80


	//   ....[121]....
        /*08c0*/ 	.word	0x00021b90


	//   ....[122]....
        /*08c4*/ 	.word	0x00021bf0


	//   ....[123]....
        /*08c8*/ 	.word	0x00021c00


	//   ....[124]....
        /*08cc*/ 	.word	0x00021c60


	//   ....[125]....
        /*08d0*/ 	.word	0x00021c90


	//   ....[126]....
        /*08d4*/ 	.word	0x00021cd0


	//   ....[127]....
        /*08d8*/ 	.word	0x00021d00


	//   ....[128]....
        /*08dc*/ 	.word	0x00021d40


	//   ....[129]....
        /*08e0*/ 	.word	0x00021d70


	//   ....[130]....
        /*08e4*/ 	.word	0x00021db0


	//   ....[131]....
        /*08e8*/ 	.word	0x00022080


	//   ....[132]....
        /*08ec*/ 	.word	0x000220a0


	//   ....[133]....
        /*08f0*/ 	.word	0x00022140


	//   ....[134]....
        /*08f4*/ 	.word	0x00022150


	//   ....[135]....
        /*08f8*/ 	.word	0x000221e0


	//   ....[136]....
        /*08fc*/ 	.word	0x000221f0


	//   ....[137]....
        /*0900*/ 	.word	0x00022280


	//   ....[138]....
        /*0904*/ 	.word	0x00022290


	//   ....[139]....
        /*0908*/ 	.word	0x00022320


	//   ....[140]....
        /*090c*/ 	.word	0x00022330


	//   ....[141]....
        /*0910*/ 	.word	0x00022340


	//   ....[142]....
        /*0914*/ 	.word	0x000223d0


	//   ....[143]....
        /*0918*/ 	.word	0x000229a0


	//   ....[144]....
        /*091c*/ 	.word	0x000229e0


	//   ....[145]....
        /*0920*/ 	.word	0x00022a20


	//   ....[146]....
        /*0924*/ 	.word	0x00022a50


	//   ....[147]....
        /*0928*/ 	.word	0x00022ae0


	//   ....[148]....
        /*092c*/ 	.word	0x00022b10


	//   ....[149]....
        /*0930*/ 	.word	0x00022b80


	//   ....[150]....
        /*0934*/ 	.word	0x00022bb0


	//   ....[151]....
        /*0938*/ 	.word	0x00022c20


	//   ....[152]....
        /*093c*/ 	.word	0x00022c50


	//   ....[153]....
        /*0940*/ 	.word	0x00022c80


	//   ....[154]....
        /*0944*/ 	.word	0x00022cd0


	//   ....[155]....
        /*0948*/ 	.word	0x000230b0


	//   ....[156]....
        /*094c*/ 	.word	0x000230e0


	//   ....[157]....
        /*0950*/ 	.word	0x00023110


	//   ....[158]....
        /*0954*/ 	.word	0x00023140


	//   ....[159]....
        /*0958*/ 	.word	0x00023170


	//   ....[160]....
        /*095c*/ 	.word	0x000231a0


	//   ....[161]....
        /*0960*/ 	.word	0x000231d0


	//   ....[162]....
        /*0964*/ 	.word	0x00023200


	//   ....[163]....
        /*0968*/ 	.word	0x00023380


	//   ....[164]....
        /*096c*/ 	.word	0x000233b0


	//   ....[165]....
        /*0970*/ 	.word	0x000233e0


	//   ....[166]....
        /*0974*/ 	.word	0x00023410


	//   ....[167]....
        /*0978*/ 	.word	0x00023440


	//   ....[168]....
        /*097c*/ 	.word	0x00023470


	//   ....[169]....
        /*0980*/ 	.word	0x00023530


	//   ....[170]....
        /*0984*/ 	.word	0x00023550


	//   ....[171]....
        /*0988*/ 	.word	0x000235c0


	//   ....[172]....
        /*098c*/ 	.word	0x00023c60


	//   ....[173]....
        /*0990*/ 	.word	0x00023fb0


	//   ....[174]....
        /*0994*/ 	.word	0x00024040


	//   ....[175]....
        /*0998*/ 	.word	0x000240d0


	//   ....[176]....
        /*099c*/ 	.word	0x00024160


	//   ....[177]....
        /*09a0*/ 	.word	0x000241e0


	//   ....[178]....
        /*09a4*/ 	.word	0x00024230


	//   ....[179]....
        /*09a8*/ 	.word	0x00024280


	//   ....[180]....
        /*09ac*/ 	.word	0x000242d0


	//   ....[181]....
        /*09b0*/ 	.word	0x00024360


	//   ....[182]....
        /*09b4*/ 	.word	0x000243f0


	//   ....[183]....
        /*09b8*/ 	.word	0x00024440


	//   ....[184]....
        /*09bc*/ 	.word	0x00024490


	//   ....[185]....
        /*09c0*/ 	.word	0x00024570


	//   ....[186]....
        /*09c4*/ 	.word	0x000245c0


	//   ....[187]....
        /*09c8*/ 	.word	0x00024620


	//   ....[188]....
        /*09cc*/ 	.word	0x00024680


	//   ....[189]....
        /*09d0*/ 	.word	0x00024710


	//   ....[190]....
        /*09d4*/ 	.word	0x000247a0


	//   ....[191]....
        /*09d8*/ 	.word	0x00024800


	//   ....[192]....
        /*09dc*/ 	.word	0x00024860


	//   ....[193]....
        /*09e0*/ 	.word	0x00024c70


	//   ....[194]....
        /*09e4*/ 	.word	0x00024f50


	//   ....[195]....
        /*09e8*/ 	.word	0x00025040


	//   ....[196]....
        /*09ec*/ 	.word	0x000250e0


	//   ....[197]....
        /*09f0*/ 	.word	0x00025140


	//   ....[198]....
        /*09f4*/ 	.word	0x00025250


	//   ....[199]....
        /*09f8*/ 	.word	0x000252c0


	//   ....[200]....
        /*09fc*/ 	.word	0x000253d0


	//   ....[201]....
        /*0a00*/ 	.word	0x00025440


	//   ....[202]....
        /*0a04*/ 	.word	0x00025550


	//   ....[203]....
        /*0a08*/ 	.word	0x000255c0


	//   ....[204]....
        /*0a0c*/ 	.word	0x000256d0


	//   ....[205]....
        /*0a10*/ 	.word	0x00025740


	//   ....[206]....
        /*0a14*/ 	.word	0x000257e0


	//   ....[207]....
        /*0a18*/ 	.word	0x000258f0


	//   ....[208]....
        /*0a1c*/ 	.word	0x00025960


	//   ....[209]....
        /*0a20*/ 	.word	0x000259c0


	//   ....[210]....
        /*0a24*/ 	.word	0x00025ab0


	//   ....[211]....
        /*0a28*/ 	.word	0x00025b10


	//   ....[212]....
        /*0a2c*/ 	.word	0x00025c20


	//   ....[213]....
        /*0a30*/ 	.word	0x00025c80


	//   ....[214]....
        /*0a34*/ 	.word	0x00025d90


	//   ....[215]....
        /*0a38*/ 	.word	0x00025df0


	//   ....[216]....
        /*0a3c*/ 	.word	0x00025f00


	//   ....[217]....
        /*0a40*/ 	.word	0x00025f60


	//   ....[218]....
        /*0a44*/ 	.word	0x00026070


	//   ....[219]....
        /*0a48*/ 	.word	0x000260d0


	//   ....[220]....
        /*0a4c*/ 	.word	0x000261e0


	//   ....[221]....
        /*0a50*/ 	.word	0x00026240


	//   ....[222]....
        /*0a54*/ 	.word	0x00026330


	//   ....[223]....
        /*0a58*/ 	.word	0x00026460


	//   ....[224]....
        /*0a5c*/ 	.word	0x00026530


	//   ....[225]....
        /*0a60*/ 	.word	0x000265a0


	//   ....[226]....
        /*0a64*/ 	.word	0x00026670


	//   ....[227]....
        /*0a68*/ 	.word	0x000266d0


	//   ....[228]....
        /*0a6c*/ 	.word	0x000267a0


	//   ....[229]....
        /*0a70*/ 	.word	0x00026800


	//   ....[230]....
        /*0a74*/ 	.word	0x000268d0


	//   ....[231]....
        /*0a78*/ 	.word	0x00026930


	//   ....[232]....
        /*0a7c*/ 	.word	0x00026a00


	//   ....[233]....
        /*0a80*/ 	.word	0x00026a60


	//   ....[234]....
        /*0a84*/ 	.word	0x00026b40


	//   ....[235]....
        /*0a88*/ 	.word	0x00026c30


	//   ....[236]....
        /*0a8c*/ 	.word	0x00026cd0


	//   ....[237]....
        /*0a90*/ 	.word	0x00026d30


	//   ....[238]....
        /*0a94*/ 	.word	0x00026e30


	//   ....[239]....
        /*0a98*/ 	.word	0x00026e90


	//   ....[240]....
        /*0a9c*/ 	.word	0x00026f90


	//   ....[241]....
        /*0aa0*/ 	.word	0x00026ff0


	//   ....[242]....
        /*0aa4*/ 	.word	0x000270f0


	//   ....[243]....
        /*0aa8*/ 	.word	0x00027150


	//   ....[244]....
        /*0aac*/ 	.word	0x00027250


	//   ....[245]....
        /*0ab0*/ 	.word	0x000272b0


	//   ....[246]....
        /*0ab4*/ 	.word	0x00027380


	//   ....[247]....
        /*0ab8*/ 	.word	0x000274d0


	//   ....[248]....
        /*0abc*/ 	.word	0x00027570


	//   ....[249]....
        /*0ac0*/ 	.word	0x00027650


	//   ....[250]....
        /*0ac4*/ 	.word	0x00027720


	//   ....[251]....
        /*0ac8*/ 	.word	0x00027780


	//   ....[252]....
        /*0acc*/ 	.word	0x00027870


	//   ....[253]....
        /*0ad0*/ 	.word	0x000278d0


	//   ....[254]....
        /*0ad4*/ 	.word	0x000279c0


	//   ....[255]....
        /*0ad8*/ 	.word	0x00027a20


	//   ....[0]....
        /*0adc*/ 	.word	0x00027b10


	//   ....[1]....
        /*0ae0*/ 	.word	0x00027b70


	//   ....[2]....
        /*0ae4*/ 	.word	0x00027c50


	//   ....[3]....
        /*0ae8*/ 	.word	0x00027ce0


	//   ....[4]....
        /*0aec*/ 	.word	0x00027d80


	//   ....[5]....
        /*0af0*/ 	.word	0x00027ea0


	//   ....[6]....
        /*0af4*/ 	.word	0x00027f10


	//   ....[7]....
        /*0af8*/ 	.word	0x00027f80


	//   ....[8]....
        /*0afc*/ 	.word	0x00027ff0


	//   ....[9]....
        /*0b00*/ 	.word	0x00028060


	//   ....[10]....
        /*0b04*/ 	.word	0x000280e0


	//   ....[11]....
        /*0b08*/ 	.word	0x00028170


	//   ....[12]....
        /*0b0c*/ 	.word	0x00028200


	//   ....[13]....
        /*0b10*/ 	.word	0x00028270


	//   ....[14]....
        /*0b14*/ 	.word	0x000282e0


	//   ....[15]....
        /*0b18*/ 	.word	0x00028350


	//   ....[16]....
        /*0b1c*/ 	.word	0x000283d0


	//   ....[17]....
        /*0b20*/ 	.word	0x00028440


	//   ....[18]....
        /*0b24*/ 	.word	0x000284e0


	//   ....[19]....
        /*0b28*/ 	.word	0x00028570


	//   ....[20]....
        /*0b2c*/ 	.word	0x00028690


	//   ....[21]....
        /*0b30*/ 	.word	0x00029e10


	//   ....[22]....
        /*0b34*/ 	.word	0x00029e20


	//   ....[23]....
        /*0b38*/ 	.word	0x0002b990


	//   ....[24]....
        /*0b3c*/ 	.word	0x0002b9a0


	//   ....[25]....
        /*0b40*/ 	.word	0x0002e6d0


	//   ....[26]....
        /*0b44*/ 	.word	0x0002e6e0


	//   ....[27]....
        /*0b48*/ 	.word	0x000305c0


	//   ....[28]....
        /*0b4c*/ 	.word	0x000305d0


	//   ....[29]....
        /*0b50*/ 	.word	0x00032900


	//   ....[30]....
        /*0b54*/ 	.word	0x00032910


	//   ....[31]....
        /*0b58*/ 	.word	0x00032e80


	//   ....[32]....
        /*0b5c*/ 	.word	0x00032e90


	//   ....[33]....
        /*0b60*/ 	.word	0x000335c0


	//   ....[34]....
        /*0b64*/ 	.word	0x00033650


	//   ....[35]....
        /*0b68*/ 	.word	0x000336e0


	//   ....[36]....
        /*0b6c*/ 	.word	0x00033770


	//   ....[37]....
        /*0b70*/ 	.word	0x00033850


	//   ....[38]....
        /*0b74*/ 	.word	0x000338e0


	//   ....[39]....
        /*0b78*/ 	.word	0x00033970


	//   ....[40]....
        /*0b7c*/ 	.word	0x00033a00


	//   ....[41]....
        /*0b80*/ 	.word	0x00033ae0


	//   ....[42]....
        /*0b84*/ 	.word	0x00033b70


	//   ....[43]....
        /*0b88*/ 	.word	0x00033c00


	//   ....[44]....
        /*0b8c*/ 	.word	0x00033c90


	//----- nvinfo : EIATTR_REG_RECONFIG
	.align		4
.L_235:
        /*0b90*/ 	.byte	0x01, 0x54
	.zero		2


	//----- nvinfo : EIATTR_SYSCALL_OFFSETS
	.align		4
        /*0b94*/ 	.byte	0x04, 0x46
        /*0b96*/ 	.short	(.L_237 - .L_236)


	//   ....[0]....
.L_236:
        /*0b98*/ 	.word	0x00002020


	//   ....[1]....
        /*0b9c*/ 	.word	0x00002220


	//   ....[2]....
        /*0ba0*/ 	.word	0x00004f80


	//   ....[3]....
        /*0ba4*/ 	.word	0x000052e0


	//   ....[4]....
        /*0ba8*/ 	.word	0x0001f8e0


	//   ....[5]....
        /*0bac*/ 	.word	0x0001fa30


	//   ....[6]....
        /*0bb0*/ 	.word	0x0001fb20


	//   ....[7]....
        /*0bb4*/ 	.word	0x00020ac0


	//----- nvinfo : EIATTR_MBARRIER_INSTR_OFFSETS
	.align		4
.L_237:
        /*0bb8*/ 	.byte	0x04, 0x39
        /*0bba*/ 	.short	(.L_239 - .L_238)


	//   ....[0]....
.L_238:
        /*0bbc*/ 	.word	0x00000300
        /*0bc0*/ 	.word	0x000000ff
        /*0bc4*/ 	.word	0x00030800
        /*0bc8*/ 	.short	0x0100
        /*0bca*/ 	.byte	0x08
	.zero		1


	//   ....[1]....
        /*0bcc*/ 	.word	0x00000310
        /*0bd0*/ 	.word	0x000000ff
        /*0bd4*/ 	.word	0x00030820
        /*0bd8*/ 	.short	0x0100
        /*0bda*/ 	.byte	0x08
	.zero		1


	//   ....[2]....
        /*0bdc*/ 	.word	0x00000400
        /*0be0*/ 	.word	0x000000ff
        /*0be4*/ 	.word	0x00030830
        /*0be8*/ 	.short	0x0100
        /*0bea*/ 	.byte	0x08
	.zero		1


	//   ....[3]....
        /*0bec*/ 	.word	0x00000410
        /*0bf0*/ 	.word	0x000000ff
        /*0bf4*/ 	.word	0x00030840
        /*0bf8*/ 	.short	0x0100
        /*0bfa*/ 	.byte	0x08
	.zero		1


	//   ....[4]....
        /*0bfc*/ 	.word	0x00000420
        /*0c00*/ 	.word	0x000000ff
        /*0c04*/ 	.word	0x00030838
        /*0c08*/ 	.short	0x0100
        /*0c0a*/ 	.byte	0x08
	.zero		1


	//   ....[5]....
        /*0c0c*/ 	.word	0x00000430
        /*0c10*/ 	.word	0x000000ff
        /*0c14*/ 	.word	0x00030848
        /*0c18*/ 	.short	0x0100
        /*0c1a*/ 	.byte	0x08
	.zero		1


	//   ....[6]....
        /*0c1c*/ 	.word	0x00000560
        /*0c20*/ 	.word	0x000000ff
        /*0c24*/ 	.word	0x00030850
        /*0c28*/ 	.short	0x0100
        /*0c2a*/ 	.byte	0x08
	.zero		1


	//   ....[7]....
        /*0c2c*/ 	.word	0x00000570
        /*0c30*/ 	.word	0x000000ff
        /*0c34*/ 	.word	0x00030860
        /*0c38*/ 	.short	0x0100
        /*0c3a*/ 	.byte	0x08
	.zero		1


	//   ....[8]....
        /*0c3c*/ 	.word	0x00000580
        /*0c40*/ 	.word	0x000000ff
        /*0c44*/ 	.word	0x00030858
        /*0c48*/ 	.short	0x0100
        /*0c4a*/ 	.byte	0x08
	.zero		1


	//   ....[9]....
        /*0c4c*/ 	.word	0x00000590
        /*0c50*/ 	.word	0x000000ff
        /*0c54*/ 	.word	0x00030868
        /*0c58*/ 	.short	0x0100
        /*0c5a*/ 	.byte	0x08
	.zero		1


	//   ....[10]....
        /*0c5c*/ 	.word	0x00000680
        /*0c60*/ 	.word	0x000000ff
        /*0c64*/ 	.word	0x00030870
        /*0c68*/ 	.short	0x0100
        /*0c6a*/ 	.byte	0x06
	.zero		1


	//   ....[11]....
        /*0c6c*/ 	.word	0x00000690
        /*0c70*/ 	.word	0x000000ff
        /*0c74*/ 	.word	0x00030880
        /*0c78*/ 	.short	0x0100
        /*0c7a*/ 	.byte	0x06
	.zero		1


	//   ....[12]....
        /*0c7c*/ 	.word	0x000006a0
        /*0c80*/ 	.word	0x000000ff
        /*0c84*/ 	.word	0x00030878
        /*0c88*/ 	.short	0x0100
        /*0c8a*/ 	.byte	0x06
	.zero		1


	//   ....[13]....
        /*0c8c*/ 	.word	0x000006b0
        /*0c90*/ 	.word	0x000000ff
        /*0c94*/ 	.word	0x00030888
        /*0c98*/ 	.short	0x0100
        /*0c9a*/ 	.byte	0x06
	.zero		1


	//   ....[14]....
        /*0c9c*/ 	.word	0x000007e0
        /*0ca0*/ 	.word	0x000000ff
        /*0ca4*/ 	.word	0x00030890
        /*0ca8*/ 	.short	0x0100
        /*0caa*/ 	.byte	0x08
	.zero		1


	//   ....[15]....
        /*0cac*/ 	.word	0x000007f0
        /*0cb0*/ 	.word	0x000000ff
        /*0cb4*/ 	.word	0x000308a0
        /*0cb8*/ 	.short	0x0100
        /*0cba*/ 	.byte	0x08
	.zero		1


	//   ....[16]....
        /*0cbc*/ 	.word	0x00000800
        /*0cc0*/ 	.word	0x000000ff
        /*0cc4*/ 	.word	0x00030898
        /*0cc8*/ 	.short	0x0100
        /*0cca*/ 	.byte	0x08
	.zero		1


	//   ....[17]....
        /*0ccc*/ 	.word	0x00000810
        /*0cd0*/ 	.word	0x000000ff
        /*0cd4*/ 	.word	0x000308a8
        /*0cd8*/ 	.short	0x0100
        /*0cda*/ 	.byte	0x08
	.zero		1


	//   ....[18]....
        /*0cdc*/ 	.word	0x00000940
        /*0ce0*/ 	.word	0x000000ff
        /*0ce4*/ 	.word	0x000308b0
        /*0ce8*/ 	.short	0x0100
        /*0cea*/ 	.byte	0x08
	.zero		1


	//   ....[19]....
        /*0cec*/ 	.word	0x00000950
        /*0cf0*/ 	.word	0x000000ff
        /*0cf4*/ 	.word	0x000308c0
        /*0cf8*/ 	.short	0x0100
        /*0cfa*/ 	.byte	0x08
	.zero		1


	//   ....[20]....
        /*0cfc*/ 	.word	0x00000960
        /*0d00*/ 	.word	0x000000ff
        /*0d04*/ 	.word	0x000308b8
        /*0d08*/ 	.short	0x0100
        /*0d0a*/ 	.byte	0x08
	.zero		1


	//   ....[21]....
        /*0d0c*/ 	.word	0x00000970
        /*0d10*/ 	.word	0x000000ff
        /*0d14*/ 	.word	0x000308c8
        /*0d18*/ 	.short	0x0100
        /*0d1a*/ 	.byte	0x08
	.zero		1


	//   ....[22]....
        /*0d1c*/ 	.word	0x00003ab0
        /*0d20*/ 	.word	0x00000021
        /*0d24*/ 	.word	0x000308b0
        /*0d28*/ 	.short	0x010a
        /*0d2a*/ 	.byte	0x3f
	.zero		1


	//   ....[23]....
        /*0d2c*/ 	.word	0x00004530
        /*0d30*/ 	.word	0x00000021
        /*0d34*/ 	.word	0x00000000
        /*0d38*/ 	.short	0x0101
        /*0d3a*/ 	.byte	0x3f
	.zero		1


	//   ....[24]....
        /*0d3c*/ 	.word	0x00005030
        /*0d40*/ 	.word	0x00000003
        /*0d44*/ 	.word	0x00030800
        /*0d48*/ 	.short	0x010a
        /*0d4a*/ 	.byte	0x3f
	.zero		1


	//   ....[25]....
        /*0d4c*/ 	.word	0x00005080
        /*0d50*/ 	.word	0x00000003
        /*0d54*/ 	.word	0x00030800
        /*0d58*/ 	.short	0x010a
        /*0d5a*/ 	.byte	0x3f
	.zero		1


	//   ....[26]....
        /*0d5c*/ 	.word	0x000065d0
        /*0d60*/ 	.word	0x000000ff
        /*0d64*/ 	.word	0x00030800
        /*0d68*/ 	.short	0x010a
        /*0d6a*/ 	.byte	0x29
	.zero		1


	//   ....[27]....
        /*0d6c*/ 	.word	0x00009b90
        /*0d70*/ 	.word	0x000000ff
        /*0d74*/ 	.word	0x00030800
        /*0d78*/ 	.short	0x010a
        /*0d7a*/ 	.byte	0x29
	.zero		1


	//   ....[28]....
        /*0d7c*/ 	.word	0x0000c6b0
        /*0d80*/ 	.word	0x00000003
        /*0d84*/ 	.word	0x00030830
        /*0d88*/ 	.short	0x010a
        /*0d8a*/ 	.byte	0x3f
	.zero		1


	//   ....[29]....
        /*0d8c*/ 	.word	0x0000c6f0
        /*0d90*/ 	.word	0x00000003
        /*0d94*/ 	.word	0x00030830
        /*0d98*/ 	.short	0x010a
        /*0d9a*/ 	.byte	0x3f
	.zero		1


	//   ....[30]....
        /*0d9c*/ 	.word	0x0000d240
        /*0da0*/ 	.word	0x000000ff
        /*0da4*/ 	.word	0x00000000
        /*0da8*/ 	.short	0x0101
        /*0daa*/ 	.byte	0x06
	.zero		1


	//   ....[31]....
        /*0dac*/ 	.word	0x0000f9c0
        /*0db0*/ 	.word	0x000000ff
        /*0db4*/ 	.word	0x00030830
        /*0db8*/ 	.short	0x010a
        /*0dba*/ 	.byte	0x07
	.zero		1


	//   ....[32]....
        /*0dbc*/ 	.word	0x0000fa00
        /*0dc0*/ 	.word	0x000000ff
        /*0dc4*/ 	.word	0x00030830
        /*0dc8*/ 	.short	0x010a
        /*0dca*/ 	.byte	0x07
	.zero		1


	//   ....[33]....
        /*0dcc*/ 	.word	0x000104c0
        /*0dd0*/ 	.word	0x000000ff
        /*0dd4*/ 	.word	0x00030850
        /*0dd8*/ 	.short	0x010a
        /*0dda*/ 	.byte	0x06
	.zero		1


	//   ....[34]....
        /*0ddc*/ 	.word	0x00010500
        /*0de0*/ 	.word	0x000000ff
        /*0de4*/ 	.word	0x00030850
        /*0de8*/ 	.short	0x010a
        /*0dea*/ 	.byte	0x06
	.zero		1


	//   ....[35]....
        /*0dec*/ 	.word	0x00010bb0
        /*0df0*/ 	.word	0x000000ff
        /*0df4*/ 	.word	0x00000000
        /*0df8*/ 	.short	0x0101
        /*0dfa*/ 	.byte	0x07
	.zero		1


	//   ....[36]....
        /*0dfc*/ 	.word	0x00012e30
        /*0e00*/ 	.word	0x000000ff
        /*0e04*/ 	.word	0x00000000
        /*0e08*/ 	.short	0x0101
        /*0e0a*/ 	.byte	0x06
	.zero		1


	//   ....[37]....
        /*0e0c*/ 	.word	0x00013380
        /*0e10*/ 	.word	0x000000ff
        /*0e14*/ 	.word	0x00030830
        /*0e18*/ 	.short	0x010a
        /*0e1a*/ 	.byte	0x07
	.zero		1


	//   ....[38]....
        /*0e1c*/ 	.word	0x000133c0
        /*0e20*/ 	.word	0x000000ff
        /*0e24*/ 	.word	0x00030830
        /*0e28*/ 	.short	0x010a
        /*0e2a*/ 	.byte	0x07
	.zero		1


	//   ....[39]....
        /*0e2c*/ 	.word	0x00013e80
        /*0e30*/ 	.word	0x000000ff
        /*0e34*/ 	.word	0x00030850
        /*0e38*/ 	.short	0x010a
        /*0e3a*/ 	.byte	0x06
	.zero		1


	//   ....[40]....
        /*0e3c*/ 	.word	0x00013ec0
        /*0e40*/ 	.word	0x000000ff
        /*0e44*/ 	.word	0x00030850
        /*0e48*/ 	.short	0x010a
        /*0e4a*/ 	.byte	0x06
	.zero		1


	//   ....[41]....
        /*0e4c*/ 	.word	0x00014520
        /*0e50*/ 	.word	0x000000ff
        /*0e54*/ 	.word	0x00000000
        /*0e58*/ 	.short	0x0101
        /*0e5a*/ 	.byte	0x07
	.zero		1


	//   ....[42]....
        /*0e5c*/ 	.word	0x00015550
        /*0e60*/ 	.word	0x000000ff
        /*0e64*/ 	.word	0x00000000
        /*0e68*/ 	.short	0x0101
        /*0e6a*/ 	.byte	0x06
	.zero		1


	//   ....[43]....
        /*0e6c*/ 	.word	0x00015800
        /*0e70*/ 	.word	0x000000ff
        /*0e74*/ 	.word	0x00030830
        /*0e78*/ 	.short	0x010a
        /*0e7a*/ 	.byte	0x07
	.zero		1


	//   ....[44]....
        /*0e7c*/ 	.word	0x00015840
        /*0e80*/ 	.word	0x000000ff
        /*0e84*/ 	.word	0x00030830
        /*0e88*/ 	.short	0x010a
        /*0e8a*/ 	.byte	0x07
	.zero		1


	//   ....[45]....
        /*0e8c*/ 	.word	0x00016300
        /*0e90*/ 	.word	0x000000ff
        /*0e94*/ 	.word	0x00030850
        /*0e98*/ 	.short	0x010a
        /*0e9a*/ 	.byte	0x06
	.zero		1


	//   ....[46]....
        /*0e9c*/ 	.word	0x00016340
        /*0ea0*/ 	.word	0x000000ff
        /*0ea4*/ 	.word	0x00030850
        /*0ea8*/ 	.short	0x010a
        /*0eaa*/ 	.byte	0x06
	.zero		1


	//   ....[47]....
        /*0eac*/ 	.word	0x000169e0
        /*0eb0*/ 	.word	0x000000ff
        /*0eb4*/ 	.word	0x00000000
        /*0eb8*/ 	.short	0x0101
        /*0eba*/ 	.byte	0x07
	.zero		1


	//   ....[48]....
        /*0ebc*/ 	.word	0x00018c60
        /*0ec0*/ 	.word	0x000000ff
        /*0ec4*/ 	.word	0x00000000
        /*0ec8*/ 	.short	0x0101
        /*0eca*/ 	.byte	0x06
	.zero		1


	//   ....[49]....
        /*0ecc*/ 	.word	0x00019420
        /*0ed0*/ 	.word	0x000000ff
        /*0ed4*/ 	.word	0x00030850
        /*0ed8*/ 	.short	0x010a
        /*0eda*/ 	.byte	0x05
	.zero		1


	//   ....[50]....
        /*0edc*/ 	.word	0x00019460
        /*0ee0*/ 	.word	0x000000ff
        /*0ee4*/ 	.word	0x00030850
        /*0ee8*/ 	.short	0x010a
        /*0eea*/ 	.byte	0x05
	.zero		1


	//   ....[51]....
        /*0eec*/ 	.word	0x00019c50
        /*0ef0*/ 	.word	0x000000ff
        /*0ef4*/ 	.word	0x00000000
        /*0ef8*/ 	.short	0x0101
        /*0efa*/ 	.byte	0x04
	.zero		1


	//   ....[52]....
        /*0efc*/ 	.word	0x0001b580
        /*0f00*/ 	.word	0x000000ff
        /*0f04*/ 	.word	0x00000000
        /*0f08*/ 	.short	0x0101
        /*0f0a*/ 	.byte	0x04
	.zero		1


	//   ....[53]....
        /*0f0c*/ 	.word	0x0001df50
        /*0f10*/ 	.word	0x00000017
        /*0f14*/ 	.word	0x00030820
        /*0f18*/ 	.short	0x010a
        /*0f1a*/ 	.byte	0x3f
	.zero		1


	//   ....[54]....
        /*0f1c*/ 	.word	0x0001dfe0
        /*0f20*/ 	.word	0x0000000c
        /*0f24*/ 	.word	0x000308a0
        /*0f28*/ 	.short	0x010a
        /*0f2a*/ 	.byte	0x3f
	.zero		1


	//   ....[55]....
        /*0f2c*/ 	.word	0x0001e430
        /*0f30*/ 	.word	0x0000000c
        /*0f34*/ 	.word	0x000308c0
        /*0f38*/ 	.short	0x010a
        /*0f3a*/ 	.byte	0x3f
	.zero		1


	//   ....[56]....
        /*0f3c*/ 	.word	0x0001e960
        /*0f40*/ 	.word	0x0000000b
        /*0f44*/ 	.word	0x000308a0
        /*0f48*/ 	.short	0x010a
        /*0f4a*/ 	.byte	0x3f
	.zero		1


	//   ....[57]....
        /*0f4c*/ 	.word	0x0001ed80
        /*0f50*/ 	.word	0x0000000b
        /*0f54*/ 	.word	0x000308c0
        /*0f58*/ 	.short	0x010a
        /*0f5a*/ 	.byte	0x3f
	.zero		1


	//   ....[58]....
        /*0f5c*/ 	.word	0x000200b0
        /*0f60*/ 	.word	0x00000007
        /*0f64*/ 	.word	0x00030840
        /*0f68*/ 	.short	0x010a
        /*0f6a*/ 	.byte	0x3f
	.zero		1


	//   ....[59]....
        /*0f6c*/ 	.word	0x000207c0
        /*0f70*/ 	.word	0x00000007
        /*0f74*/ 	.word	0x00030830
        /*0f78*/ 	.short	0x0107
        /*0f7a*/ 	.byte	0x3f
	.zero		1


	//   ....[60]....
        /*0f7c*/ 	.word	0x00020870
        /*0f80*/ 	.word	0x00000007
        /*0f84*/ 	.word	0x00030830
        /*0f88*/ 	.short	0x0101
        /*0f8a*/ 	.byte	0x3f
	.zero		1


	//   ....[61]....
        /*0f8c*/ 	.word	0x00021410
        /*0f90*/ 	.word	0x00000017
        /*0f94*/ 	.word	0x00030800
        /*0f98*/ 	.short	0x0107
        /*0f9a*/ 	.byte	0x3f
	.zero		1


	//   ....[62]....
        /*0f9c*/ 	.word	0x00021520
        /*0fa0*/ 	.word	0x00000017
        /*0fa4*/ 	.word	0x00030800
        /*0fa8*/ 	.short	0x0101
        /*0faa*/ 	.byte	0x3f
	.zero		1


	//   ....[63]....
        /*0fac*/ 	.word	0x00021540
        /*0fb0*/ 	.word	0x00000017
        /*0fb4*/ 	.word	0x00030820
        /*0fb8*/ 	.short	0x010a
        /*0fba*/ 	.byte	0x3f
	.zero		1


	//   ....[64]....
        /*0fbc*/ 	.word	0x00021900
        /*0fc0*/ 	.word	0x00000007
        /*0fc4*/ 	.word	0x00030840
        /*0fc8*/ 	.short	0x010a
        /*0fca*/ 	.byte	0x3f
	.zero		1


	//   ....[65]....
        /*0fcc*/ 	.word	0x00021e60
        /*0fd0*/ 	.word	0x00000007
        /*0fd4*/ 	.word	0x00030830
        /*0fd8*/ 	.short	0x0107
        /*0fda*/ 	.byte	0x3f
	.zero		1


	//   ....[66]....
        /*0fdc*/ 	.word	0x00021f10
        /*0fe0*/ 	.word	0x00000007
        /*0fe4*/ 	.word	0x00030830
        /*0fe8*/ 	.short	0x0101
        /*0fea*/ 	.byte	0x3f
	.zero		1


	//   ....[67]....
        /*0fec*/ 	.word	0x00021f70
        /*0ff0*/ 	.word	0x00000006
        /*0ff4*/ 	.word	0x00030860
        /*0ff8*/ 	.short	0x010a
        /*0ffa*/ 	.byte	0x3f
	.zero		1


	//   ....[68]....
        /*0ffc*/ 	.word	0x00022530
        /*1000*/ 	.word	0x00000006
        /*1004*/ 	.word	0x00030850
        /*1008*/ 	.short	0x0107
        /*100a*/ 	.byte	0x3f
	.zero		1


	//   ....[69]....
        /*100c*/ 	.word	0x00022680
        /*1010*/ 	.word	0x00000006
        /*1014*/ 	.word	0x00030850
        /*1018*/ 	.short	0x0101
        /*101a*/ 	.byte	0x3f
	.zero		1


	//   ....[70]....
        /*101c*/ 	.word	0x00022890
        /*1020*/ 	.word	0x00000000
        /*1024*/ 	.word	0x00030860
        /*1028*/ 	.short	0x010a
        /*102a*/ 	.byte	0x3f
	.zero		1


	//   ....[71]....
        /*102c*/ 	.word	0x00022e00
        /*1030*/ 	.word	0x00000000
        /*1034*/ 	.word	0x00030850
        /*1038*/ 	.short	0x0107
        /*103a*/ 	.byte	0x3f
	.zero		1


	//   ....[72]....
        /*103c*/ 	.word	0x00022ec0
        /*1040*/ 	.word	0x00000000
        /*1044*/ 	.word	0x00030850
        /*1048*/ 	.short	0x0101
        /*104a*/ 	.byte	0x3f
	.zero		1


	//   ....[73]....
        /*104c*/ 	.word	0x00023be0
        /*1050*/ 	.word	0x00000005
        /*1054*/ 	.word	0x00030820
        /*1058*/ 	.short	0x010a
        /*105a*/ 	.byte	0x3f
	.zero		1


	//   ....[74]....
        /*105c*/ 	.word	0x00023d80
        /*1060*/ 	.word	0x00000003
        /*1064*/ 	.word	0x00030840
        /*1068*/ 	.short	0x010a
        /*106a*/ 	.byte	0x3f
	.zero		1


	//   ....[75]....
        /*106c*/ 	.word	0x00023e20
        /*1070*/ 	.word	0x00000005
        /*1074*/ 	.word	0x00030840
        /*1078*/ 	.short	0x010a
        /*107a*/ 	.byte	0x3f
	.zero		1


	//   ....[76]....
        /*107c*/ 	.word	0x00023e60
        /*1080*/ 	.word	0x00000003
        /*1084*/ 	.word	0x00030860
        /*1088*/ 	.short	0x010a
        /*108a*/ 	.byte	0x3f
	.zero		1


	//   ....[77]....
        /*108c*/ 	.word	0x00023ea0
        /*1090*/ 	.word	0x00000005
        /*1094*/ 	.word	0x00030860
        /*1098*/ 	.short	0x010a
        /*109a*/ 	.byte	0x3f
	.zero		1


	//   ....[78]....
        /*109c*/ 	.word	0x00023f00
        /*10a0*/ 	.word	0x00000021
        /*10a4*/ 	.word	0x000308b0
        /*10a8*/ 	.short	0x010a
        /*10aa*/ 	.byte	0x3f
	.zero		1


	//   ....[79]....
        /*10ac*/ 	.word	0x000244d0
        /*10b0*/ 	.word	0x00000005
        /*10b4*/ 	.word	0x00030800
        /*10b8*/ 	.short	0x010a
        /*10ba*/ 	.byte	0x3f
	.zero		1


	//   ....[80]....
        /*10bc*/ 	.word	0x000248a0
        /*10c0*/ 	.word	0x0000003d
        /*10c4*/ 	.word	0x00030800
        /*10c8*/ 	.short	0x010a
        /*10ca*/ 	.byte	0x3f
	.zero		1


	//   ....[81]....
        /*10cc*/ 	.word	0x000248f0
        /*10d0*/ 	.word	0x00000003
        /*10d4*/ 	.word	0x00030830
        /*10d8*/ 	.short	0x010a
        /*10da*/ 	.byte	0x3f
	.zero		1


	//   ....[82]....
        /*10dc*/ 	.word	0x00024950
        /*10e0*/ 	.word	0x0000000d
        /*10e4*/ 	.word	0x00030830
        /*10e8*/ 	.short	0x010a
        /*10ea*/ 	.byte	0x3f
	.zero		1


	//   ....[83]....
        /*10ec*/ 	.word	0x000249b0
        /*10f0*/ 	.word	0x00000002
        /*10f4*/ 	.word	0x00030850
        /*10f8*/ 	.short	0x010a
        /*10fa*/ 	.byte	0x3f
	.zero		1


	//   ....[84]....
        /*10fc*/ 	.word	0x00024a10
        /*1100*/ 	.word	0x00000004
        /*1104*/ 	.word	0x00030830
        /*1108*/ 	.short	0x010a
        /*110a*/ 	.byte	0x3f
	.zero		1


	//   ....[85]....
        /*110c*/ 	.word	0x00024a70
        /*1110*/ 	.word	0x00000002
        /*1114*/ 	.word	0x00030850
        /*1118*/ 	.short	0x010a
        /*111a*/ 	.byte	0x3f
	.zero		1


	//   ....[86]....
        /*111c*/ 	.word	0x00024ad0
        /*1120*/ 	.word	0x00000004
        /*1124*/ 	.word	0x00030830
        /*1128*/ 	.short	0x010a
        /*112a*/ 	.byte	0x3f
	.zero		1


	//   ....[87]....
        /*112c*/ 	.word	0x00024b30
        /*1130*/ 	.word	0x00000002
        /*1134*/ 	.word	0x00030850
        /*1138*/ 	.short	0x010a
        /*113a*/ 	.byte	0x3f
	.zero		1


	//   ....[88]....
        /*113c*/ 	.word	0x00024b90
        /*1140*/ 	.word	0x00000007
        /*1144*/ 	.word	0x00030850
        /*1148*/ 	.short	0x010a
        /*114a*/ 	.byte	0x3f
	.zero		1


	//   ....[89]....
        /*114c*/ 	.word	0x00024d30
        /*1150*/ 	.word	0x00000017
        /*1154*/ 	.word	0x00030820
        /*1158*/ 	.short	0x010a
        /*115a*/ 	.byte	0x3f
	.zero		1


	//   ....[90]....
        /*115c*/ 	.word	0x00024d80
        /*1160*/ 	.word	0x0000000c
        /*1164*/ 	.word	0x000308a0
        /*1168*/ 	.short	0x010a
        /*116a*/ 	.byte	0x3f
	.zero		1


	//   ....[91]....
        /*116c*/ 	.word	0x00024dd0
        /*1170*/ 	.word	0x0000000c
        /*1174*/ 	.word	0x000308c0
        /*1178*/ 	.short	0x010a
        /*117a*/ 	.byte	0x3f
	.zero		1


	//   ....[92]....
        /*117c*/ 	.word	0x00024e20
        /*1180*/ 	.word	0x0000000b
        /*1184*/ 	.word	0x000308a0
        /*1188*/ 	.short	0x010a
        /*118a*/ 	.byte	0x3f
	.zero		1


	//   ....[93]....
        /*118c*/ 	.word	0x00024e70
        /*1190*/ 	.word	0x0000000b
        /*1194*/ 	.word	0x000308c0
        /*1198*/ 	.short	0x010a
        /*119a*/ 	.byte	0x3f
	.zero		1


	//   ....[94]....
        /*119c*/ 	.word	0x00024f90
        /*11a0*/ 	.word	0x00000007
        /*11a4*/ 	.word	0x00030840
        /*11a8*/ 	.short	0x010a
        /*11aa*/ 	.byte	0x3f
	.zero		1


	//   ....[95]....
        /*11ac*/ 	.word	0x00026360
        /*11b0*/ 	.word	0x00000017
        /*11b4*/ 	.word	0x00030820
        /*11b8*/ 	.short	0x010a
        /*11ba*/ 	.byte	0x3f
	.zero		1


	//   ....[96]....
        /*11bc*/ 	.word	0x000263b0
        /*11c0*/ 	.word	0x00000007
        /*11c4*/ 	.word	0x00030840
        /*11c8*/ 	.short	0x010a
        /*11ca*/ 	.byte	0x3f
	.zero		1


	//   ....[97]....
        /*11cc*/ 	.word	0x00026b80
        /*11d0*/ 	.word	0x00000006
        /*11d4*/ 	.word	0x00030860
        /*11d8*/ 	.short	0x010a
        /*11da*/ 	.byte	0x3f
	.zero		1


	//   ....[98]....
        /*11dc*/ 	.word	0x00027420
        /*11e0*/ 	.word	0x00000000
        /*11e4*/ 	.word	0x00030860
        /*11e8*/ 	.short	0x010a
        /*11ea*/ 	.byte	0x3f
	.zero		1


	//   ....[99]....
        /*11ec*/ 	.word	0x000285b0
        /*11f0*/ 	.word	0x00000005
        /*11f4*/ 	.word	0x00030820
        /*11f8*/ 	.short	0x010a
        /*11fa*/ 	.byte	0x3f
	.zero		1


	//   ....[100]....
        /*11fc*/ 	.word	0x00028750
        /*1200*/ 	.word	0x00000003
        /*1204*/ 	.word	0x00030840
        /*1208*/ 	.short	0x010a
        /*120a*/ 	.byte	0x3f
	.zero		1


	//   ....[101]....
        /*120c*/ 	.word	0x000287a0
        /*1210*/ 	.word	0x00000005
        /*1214*/ 	.word	0x00030840
        /*1218*/ 	.short	0x010a
        /*121a*/ 	.byte	0x3f
	.zero		1


	//   ....[102]....
        /*121c*/ 	.word	0x000287f0
        /*1220*/ 	.word	0x00000003
        /*1224*/ 	.word	0x00030860
        /*1228*/ 	.short	0x010a
        /*122a*/ 	.byte	0x3f
	.zero		1


	//   ....[103]....
        /*122c*/ 	.word	0x00029bc0
        /*1230*/ 	.word	0x00000006
        /*1234*/ 	.word	0x00000000
        /*1238*/ 	.short	0x010a
        /*123a*/ 	.byte	0x3f
	.zero		1


	//   ....[104]....
        /*123c*/ 	.word	0x0002e510
        /*1240*/ 	.word	0x0000000a
        /*1244*/ 	.word	0x00000000
        /*1248*/ 	.short	0x010a
        /*124a*/ 	.byte	0x3f
	.zero		1


	//   ....[105]....
        /*124c*/ 	.word	0x000325e0
        /*1250*/ 	.word	0x00000006
        /*1254*/ 	.word	0x00000000
        /*1258*/ 	.short	0x010a
        /*125a*/ 	.byte	0x3f
	.zero		1


	//   ....[106]....
        /*125c*/ 	.word	0x000334d0
        /*1260*/ 	.word	0x00000006
        /*1264*/ 	.word	0x00000000
        /*1268*/ 	.short	0x0101
        /*126a*/ 	.byte	0x3f
	.zero		1


	//   ....[107]....
        /*126c*/ 	.word	0x00033510
        /*1270*/ 	.word	0x00000006
        /*1274*/ 	.word	0x00000000
        /*1278*/ 	.short	0x010a
        /*127a*/ 	.byte	0x3f
	.zero		1


	//   ....[108]....
        /*127c*/ 	.word	0x000337a0
        /*1280*/ 	.word	0x0000000a
        /*1284*/ 	.word	0x00000000
        /*1288*/ 	.short	0x010a
        /*128a*/ 	.byte	0x3f
	.zero		1


	//   ....[109]....
        /*128c*/ 	.word	0x00033a30
        /*1290*/ 	.word	0x00000006
        /*1294*/ 	.word	0x00000000
        /*1298*/ 	.short	0x010a
        /*129a*/ 	.byte	0x3f
	.zero		1


	//----- nvinfo : EIATTR_NUM_MBARRIERS
	.align		4
.L_239:
        /*129c*/ 	.byte	0x03, 0x38
        /*129e*/ 	.short	0x0016


	//----- nvinfo : EIATTR_EXIT_INSTR_OFFSETS
	.align		4
        /*12a0*/ 	.byte	0x04, 0x1c
        /*12a2*/ 	.short	(.L_241 - .L_240)


	//   ....[0]....
.L_240:
        /*12a4*/ 	.word	0x00000b10


	//   ....[1]....
        /*12a8*/ 	.word	0x0001c6c0


	//   ....[2]....
        /*12ac*/ 	.word	0x00023ef0


	//----- nvinfo : EIATTR_MAX_THREADS
	.align		4
.L_241:
        /*12b0*/ 	.byte	0x04, 0x05
        /*12b2*/ 	.short	(.L_243 - .L_242)
.L_242:
        /*12b4*/ 	.word	0x00000180
        /*12b8*/ 	.word	0x00000001
        /*12bc*/ 	.word	0x00000001


	//----- nvinfo : EIATTR_CRS_STACK_SIZE
	.align		4
.L_243:
        /*12c0*/ 	.byte	0x04, 0x1e
        /*12c2*/ 	.short	(.L_245 - .L_244)
.L_244:
        /*12c4*/ 	.word	0x00000000


	//----- nvinfo : EIATTR_CBANK_PARAM_SIZE
	.align		4
.L_245:
        /*12c8*/ 	.byte	0x03, 0x19
        /*12ca*/ 	.short	0x0af0


	//----- nvinfo : EIATTR_PARAM_CBANK
	.align		4
        /*12cc*/ 	.byte	0x04, 0x0a
        /*12ce*/ 	.short	(.L_247 - .L_246)
	.align		4
.L_246:
        /*12d0*/ 	.word	index@(.nv.constant0._ZN7cutlass13device_kernelIN5flash11enable_sm90INS1_16FlashAttnFwdSm90INS1_25CollectiveMainloopFwdSm90ILi2EN4cute5tupleIJNS5_1CILi1EEES8_S8_EEENS6_IJNS7_ILi128EEENS7_ILi96EEENS7_ILi192EEEEEELi192ENS_10bfloat16_tEfNS_4arch4Sm90ELb0ELb1ELb1ELb1ELb1ELb1ELb0ELb1ELb1ELb1ELb0ELb0EEENS1_21CollectiveEpilogueFwdINS6_IJSA_SC_SB_EEES9_SE_SG_Li256ELb1ELb1ELb0ELb0EEENS1_36VarlenDynamicPersistentTileSchedulerILi128ELi96ELi256ELi128ELb0ELb1ELb1ELb1ELb0ELb1EEEEEEEEEvNT_6ParamsE)
        /*12d4*/ 	.short	0x0210
        /*12d6*/ 	.short	0x0af0


	//----- nvinfo : EIATTR_SW_WAR
	.align		4
.L_247:
        /*12d8*/ 	.byte	0x04, 0x36
        /*12da*/ 	.short	(.L_249 - .L_248)
.L_248:
        /*12dc*/ 	.word	0x00000008
.L_249:


//--------------------- .nv.info._ZN7cutlass13device_kernelIN5flash11enable_sm90INS1_16FlashAttnFwdSm90INS1_25CollectiveMainloopFwdSm90ILi2EN4cute5tupleIJNS5_1CILi1EEES8_S8_EEENS6_IJNS7_ILi128EEENS7_ILi96EEENS7_ILi192EEEEEELi192ENS_10bfloat16_tEfNS_4arch4Sm90ELb1ELb0ELb1ELb0ELb1ELb0ELb0ELb1ELb1ELb1ELb0ELb0EEENS1_21CollectiveEpilogueFwdINS6_IJSA_SC_SB_EEES9_SE_SG_Li256ELb0ELb1ELb0ELb0EEENS1_30DynamicPersistentTileSchedulerILi256ELi128ELb0ELb1ELb1EEEEEEEEEvNT_6ParamsE --------------------------
	.section	.nv.info._ZN7cutlass13device_kernelIN5flash11enable_sm90INS1_16FlashAttnFwdSm90INS1_25CollectiveMainloopFwdSm90ILi2EN4cute5tupleIJNS5_1CILi1EEES8_S8_EEENS6_IJNS7_ILi128EEENS7_ILi96EEENS7_ILi192EEEEEELi192ENS_10bfloat16_tEfNS_4arch4Sm90ELb1ELb0ELb1ELb0ELb1ELb0ELb0ELb1ELb1ELb1ELb0ELb0EEENS1_21CollectiveEpilogueFwdINS6_IJSA_SC_SB_EEES9_SE_SG_Li256ELb0ELb1ELb0ELb0EEENS1_30DynamicPersistentTileSchedulerILi256ELi128ELb0ELb1ELb1EEEEEEEEEvNT_6ParamsE,"",@"SHT_CUDA_INFO"
	.sectionflags	@""
	.align	4


	//----- nvinfo : EIATTR_CUDA_API_VERSION
	.align		4
        /*0000*/ 	.byte	0x04, 0x37
        /*0002*/ 	.short	(.L_251 - .L_250)
.L_250:
        /*0004*/ 	.word	0x00000082


	//----- nvinfo : EIATTR_KPARAM_INFO
	.align		4
.L_251:
        /*0008*/ 	.byte	0x04, 0x17
        /*000a*/ 	.short	(.L_253 - .L_252)
.L_252:
        /*000c*/ 	.word	0x00000000
        /*0010*/ 	.short	0x0000
        /*0012*/ 	.short	0x0070
        /*0014*/ 	.byte	0x00, 0xf0, 0x01, 0x2a


	//----- nvinfo : EIATTR_SPARSE_MMA_MASK
	.align		4
.L_253:
        /*0018*/ 	.byte	0x03, 0x50
        /*001a*/ 	.short	0x0000


	//----- nvinfo : EIATTR_MAXREG_COUNT
	.align		4
        /*001c*/ 	.byte	0x03, 0x1b
        /*001e*/ 	.short	0x00a8


	//----- nvinfo : EIATTR_NUM_BARRIERS
	.align		4
        /*0020*/ 	.byte	0x02, 0x4c
        /*0022*/ 	.byte	0x09
	.zero		1


	//----- nvinfo : EIATTR_EXTERNS
	.align		4
        /*0024*/ 	.byte	0x04, 0x0f
        /*0026*/ 	.short	(.L_255 - .L_254)


	//   ....[0]....
	.align		4
.L_254:
        /*0028*/ 	.word	index@(__assertfail)


	//----- nvinfo : EIATTR_ANNOTATIONS
	.align		4
.L_255:
        /*002c*/ 	.byte	0x04, 0x55
        /*002e*/ 	.short	(.L_257 - .L_256)


	//   ....[0]....
.L_256:
        /*0030*/ 	.word	0x00000001
        /*0034*/ 	.byte	0xa0, 0x08, 0x00, 0x00, 0x01, 0x00, 0x00, 0x00, 0x60, 0x09, 0x00, 0x00, 0x01, 0x00, 0x00, 0x00
        /*0044*/ 	.byte	0xe0, 0xc5, 0x00, 0x00, 0x01, 0x00, 0x00, 0x00, 0x80, 0xc6, 0x00, 0x00, 0x01, 0x00, 0x00, 0x00
        /*0054*/ 	.byte	0x00, 0xc7, 0x00, 0x00, 0x01, 0x00, 0x00, 0x00, 0x70, 0xea, 0x00, 0x00, 0x01, 0x00, 0x00, 0x00
        /*0064*/ 	.byte	0x90, 0xea, 0x00, 0x00, 0x01, 0x00, 0x00, 0x00, 0x70, 0x04, 0x01, 0x00, 0x01, 0x00, 0x00, 0x00
        /*0074*/ 	.byte	0x10, 0x06, 0x01, 0x00


	//----- nvinfo : EIATTR_MERCURY_ISA_VERSION
	.align		4
.L_257:
        /*0078*/ 	.byte	0x03, 0x5f
        /*007a*/ 	.short	0x0101


	//----- nvinfo : EIATTR_INT_WARP_WIDE_INSTR_OFFSETS
	.align		4
        /*007c*/ 	.byte	0x04, 0x31
        /*007e*/ 	.short	(.L_259 - .L_258)


	//   ....[0]....
.L_258:
        /*0080*/ 	.word	0x000000c0


	//   ....[1]....
        /*0084*/ 	.word	0x000000d0


	//   ....[2]....
        /*0088*/ 	.word	0x00000170


	//   ....[3]....
        /*008c*/ 	.word	0x0000cf70


	//   ....[4]....
        /*0090*/ 	.word	0x0000d000


	//   ....[5]....
        /*0094*/ 	.word	0x0000fbc0


	//   ....[6]....
        /*0098*/ 	.word	0x0000fc50


	//----- nvinfo : EIATTR_COOP_GROUP_MASK_REGIDS
	.align		4
.L_259:
        /*009c*/ 	.byte	0x04, 0x29
        /*009e*/ 	.short	(.L_261 - .L_260)


	//   ....[0]....
.L_260:
        /*00a0*/ 	.word	0xffffffff


	//   ....[1]....
        /*00a4*/ 	.word	0xffffffff


	//   ....[2]....
        /*00a8*/ 	.word	0xffffffff


	//   ....[3]....
        /*00ac*/ 	.word	0xffffffff


	//   ....[4]....
        /*00b0*/ 	.word	0xffffffff


	//   ....[5]....
        /*00b4*/ 	.word	0xffffffff


	//   ....[6]....
        /*00b8*/ 	.word	0xffffffff


	//   ....[7]....
        /*00bc*/ 	.word	0xffffffff


	//   ....[8]....
        /*00c0*/ 	.word	0xffffffff


	//   ....[9]....
        /*00c4*/ 	.word	0xffffffff


	//   ....[10]....
        /*00c8*/ 	.word	0xffffffff


	//   ....[11]....
        /*00cc*/ 	.word	0xffffffff


	//   ....[12]....
        /*00d0*/ 	.word	0xffffffff


	//   ....[13]....
        /*00d4*/ 	.word	0xffffffff


	//   ....[14]....
        /*00d8*/ 	.word	0xffffffff


	//   ....[15]....
        /*00dc*/ 	.word	0xffffffff


	//   ....[16]....
        /*00e0*/ 	.word	0xffffffff


	//   ....[17]....
        /*00e4*/ 	.word	0xffffffff


	//   ....[18]....
        /*00e8*/ 	.word	0xffffffff


	//   ....[19]....
        /*00ec*/ 	.word	0xffffffff


	//   ....[20]....
        /*00f0*/ 	.word	0xffffffff


	//   ....[21]....
        /*00f4*/ 	.word	0xffffffff


	//   ....[22]....
        /*00f8*/ 	.word	0xffffffff


	//   ....[23]....
        /*00fc*/ 	.word	0xffffffff


	//   ....[24]....
        /*0100*/ 	.word	0xffffffff


	//   ....[25]....
        /*0104*/ 	.word	0xffffffff


	//   ....[26]....
        /*0108*/ 	.word	0xffffffff


	//   ....[27]....
        /*010c*/ 	.word	0xffffffff


	//   ....[28]....
        /*0110*/ 	.word	0xffffffff


	//   ....[29]....
        /*0114*/ 	.word	0xffffffff


	//   ....[30]....
        /*0118*/ 	.word	0xffffffff


	//   ....[31]....
        /*011c*/ 	.word	0xffffffff


	//   ....[32]....
        /*0120*/ 	.word	0xffffffff


	//   ....[33]....
        /*0124*/ 	.word	0xffffffff


	//   ....[34]....
        /*0128*/ 	.word	0xffffffff


	//   ....[35]....
        /*012c*/ 	.word	0xffffffff


	//   ....[36]....
        /*0130*/ 	.word	0xffffffff


	//   ....[37]....
        /*0134*/ 	.word	0xffffffff


	//   ....[38]....
        /*0138*/ 	.word	0xffffffff


	//   ....[39]....
        /*013c*/ 	.word	0xffffffff


	//   ....[40]....
        /*0140*/ 	.word	0xffffffff


	//   ....[41]....
        /*0144*/ 	.word	0xffffffff


	//   ....[42]....
        /*0148*/ 	.word	0xffffffff


	//   ....[43]....
        /*014c*/ 	.word	0xffffffff


	//   ....[44]....
        /*0150*/ 	.word	0xffffffff


	//   ....[45]....
        /*0154*/ 	.word	0xffffffff


	//   ....[46]....
        /*0158*/ 	.word	0xffffffff


	//   ....[47]....
        /*015c*/ 	.word	0xffffffff


	//   ....[48]....
        /*0160*/ 	.word	0xffffffff


	//   ....[49]....
        /*0164*/ 	.word	0xffffffff


	//   ....[50]....
        /*0168*/ 	.word	0xffffffff


	//   ....[51]....
        /*016c*/ 	.word	0xffffffff


	//   ....[52]....
        /*0170*/ 	.word	0xffffffff


	//   ....[53]....
        /*0174*/ 	.word	0xffffffff


	//   ....[54]....
        /*0178*/ 	.word	0xffffffff


	//   ....[55]....
        /*017c*/ 	.word	0xffffffff


	//   ....[56]....
        /*0180*/ 	.word	0xffffffff


	//   ....[57]....
        /*0184*/ 	.word	0xffffffff


	//   ....[58]....
        /*0188*/ 	.word	0xffffffff


	//   ....[59]....
        /*018c*/ 	.word	0xffffffff


	//   ....[60]....
        /*0190*/ 	.word	0xffffffff


	//   ....[61]....
        /*0194*/ 	.word	0xffffffff


	//   ....[62]....
        /*0198*/ 	.word	0xffffffff


	//   ....[63]....
        /*019c*/ 	.word	0xffffffff


	//   ....[64]....
        /*01a0*/ 	.word	0xffffffff


	//   ....[65]....
        /*01a4*/ 	.word	0xffffffff


	//   ....[66]....
        /*01a8*/ 	.word	0xffffffff


	//   ....[67]....
        /*01ac*/ 	.word	0xffffffff


	//   ....[68]....
        /*01b0*/ 	.word	0xffffffff


	//   ....[69]....
        /*01b4*/ 	.word	0xffffffff


	//   ....[70]....
        /*01b8*/ 	.word	0xffffffff


	//   ....[71]....
        /*01bc*/ 	.word	0xffffffff


	//   ....[72]....
        /*01c0*/ 	.word	0xffffffff


	//   ....[73]....
        /*01c4*/ 	.word	0xffffffff


	//   ....[74]....
        /*01c8*/ 	.word	0xffffffff


	//   ....[75]....
        /*01cc*/ 	.word	0xffffffff


	//   ....[76]....
        /*01d0*/ 	.word	0xffffffff


	//   ....[77]....
        /*01d4*/ 	.word	0xffffffff


	//   ....[78]....
        /*01d8*/ 	.word	0xffffffff


	//   ....[79]....
        /*01dc*/ 	.word	0xffffffff


	//   ....[80]....
        /*01e0*/ 	.word	0xffffffff


	//   ....[81]....
        /*01e4*/ 	.word	0xffffffff


	//   ....[82]....
        /*01e8*/ 	.word	0xffffffff


	//   ....[83]....
        /*01ec*/ 	.word	0xffffffff


	//   ....[84]....
        /*01f0*/ 	.word	0xffffffff


	//   ....[85]....
        /*01f4*/ 	.word	0xffffffff


	//   ....[86]....
        /*01f8*/ 	.word	0xffffffff


	//   ....[87]....
        /*01fc*/ 	.word	0xffffffff


	//   ....[88]....
        /*0200*/ 	.word	0xffffffff


	//   ....[89]....
        /*0204*/ 	.word	0xffffffff


	//   ....[90]....
        /*0208*/ 	.word	0xffffffff


	//   ....[91]....
        /*020c*/ 	.word	0xffffffff


	//   ....[92]....
        /*0210*/ 	.word	0xffffffff


	//   ....[93]....
        /*0214*/ 	.word	0xffffffff


	//   ....[94]....
        /*0218*/ 	.word	0xffffffff


	//   ....[95]....
        /*021c*/ 	.word	0xffffffff


	//   ....[96]....
        /*0220*/ 	.word	0xffffffff


	//   ....[97]....
        /*0224*/ 	.word	0xffffffff


	//   ....[98]....
        /*0228*/ 	.word	0xffffffff


	//   ....[99]....
        /*022c*/ 	.word	0xffffffff


	//   ....[100]....
        /*0230*/ 	.word	0xffffffff


	//   ....[101]....
        /*0234*/ 	.word	0xffffffff


	//   ....[102]....
        /*0238*/ 	.word	0xffffffff


	//   ....[103]....
        /*023c*/ 	.word	0xffffffff


	//   ....[104]....
        /*0240*/ 	.word	0xffffffff


	//   ....[105]....
        /*0244*/ 	.word	0xffffffff


	//   ....[106]....
        /*0248*/ 	.word	0xffffffff


	//   ....[107]....
        /*024c*/ 	.word	0xffffffff


	//   ....[108]....
        /*0250*/ 	.word	0xffffffff


	//   ....[109]....
        /*0254*/ 	.word	0xffffffff


	//   ....[110]....
        /*0258*/ 	.word	0xffffffff


	//   ....[111]....
        /*025c*/ 	.word	0xffffffff


	//   ....[112]....
        /*0260*/ 	.word	0xffffffff


	//   ....[113]....
        /*0264*/ 	.word	0xffffffff


	//   ....[114]....
        /*0268*/ 	.word	0x0500000f


	//   ....[115]....
        /*026c*/ 	.word	0x0500000f


	//   ....[116]....
        /*0270*/ 	.word	0x0500000f


	//   ....[117]....
        /*0274*/ 	.word	0x0500000f


	//   ....[118]....
        /*0278*/ 	.word	0x0500000f


	//   ....[119]....
        /*027c*/ 	.word	0x0500000f


	//   ....[120]....
        /*0280*/ 	.word	0x0500000f


	//   ....[121]....
        /*0284*/ 	.word	0x0500000f


	//   ....[122]....
        /*0288*/ 	.word	0x0500000f


	//   ....[123]....
        /*028c*/ 	.word	0x0500000f


	//   ....[124]....
        /*0290*/ 	.word	0x0500000f


	//   ....[125]....
        /*0294*/ 	.word	0x0500000f


	//   ....[126]....
        /*0298*/ 	.word	0x0500000f


	//   ....[127]....
        /*029c*/ 	.word	0x0500000f


	//   ....[128]....
        /*02a0*/ 	.word	0x0500000f


	//   ....[129]....
        /*02a4*/ 	.word	0x0500000f


	//   ....[130]....
        /*02a8*/ 	.word	0x0500000f


	//   ....[131]....
        /*02ac*/ 	.word	0x0500000f


	//   ....[132]....
        /*02b0*/ 	.word	0x0500000f


	//   ....[133]....
        /*02b4*/ 	.word	0x0500000f


	//   ....[134]....
        /*02b8*/ 	.word	0x0500000f


	//   ....[135]....
        /*02bc*/ 	.word	0x0500000f


	//   ....[136]....
        /*02c0*/ 	.word	0x0500000f


	//   ....[137]....
        /*02c4*/ 	.word	0x0500000f


	//   ....[138]....
        /*02c8*/ 	.word	0x0500000f


	//   ....[139]....
        /*02cc*/ 	.word	0x0500000f


	//   ....[140]....
        /*02d0*/ 	.word	0x0500000f


	//   ....[141]....
        /*02d4*/ 	.word	0x0500000f


	//   ....[142]....
        /*02d8*/ 	.word	0x0500000f


	//   ....[143]....
        /*02dc*/ 	.word	0x0500000f


	//   ....[144]....
        /*02e0*/ 	.word	0x0500000f


	//   ....[145]....
        /*02e4*/ 	.word	0x0500000f


	//   ....[146]....
        /*02e8*/ 	.word	0x0500000f


	//   ....[147]....
        /*02ec*/ 	.word	0x0500000f


	//   ....[148]....
        /*02f0*/ 	.word	0x0500000f


	//   ....[149]....
        /*02f4*/ 	.word	0x0500000f


	//   ....[150]....
        /*02f8*/ 	.word	0x0500000f


	//   ....[151]....
        /*02fc*/ 	.word	0x0500000f


	//   ....[152]....
        /*0300*/ 	.word	0x0500000f


	//   ....[153]....
        /*0304*/ 	.word	0x0500000f


	//   ....[154]....
        /*0308*/ 	.word	0x0500000f


	//   ....[155]....
        /*030c*/ 	.word	0x0500000f


	//   ....[156]....
        /*0310*/ 	.word	0x0500000f


	//   ....[157]....
        /*0314*/ 	.word	0x0500000f


	//   ....[158]....
        /*0318*/ 	.word	0x0500000f


	//   ....[159]....
        /*031c*/ 	.word	0x0500000f


	//   ....[160]....
        /*0320*/ 	.word	0x0500000f


	//   ....[161]....
        /*0324*/ 	.word	0x0500000f


	//   ....[162]....
        /*0328*/ 	.word	0x0500000f


	//   ....[163]....
        /*032c*/ 	.word	0x0500000f


	//   ....[164]....
        /*0330*/ 	.word	0x0500000f


	//   ....[165]....
        /*0334*/ 	.word	0x0500000f


	//   ....[166]....
        /*0338*/ 	.word	0x0500000f


	//   ....[167]....
        /*033c*/ 	.word	0x0500000f


	//   ....[168]....
        /*0340*/ 	.word	0x0500000f


	//   ....[169]....
        /*0344*/ 	.word	0x0500000f


	//   ....[170]....
        /*0348*/ 	.word	0x0500000f


	//   ....[171]....
        /*034c*/ 	.word	0x0500000f


	//   ....[172]....
        /*0350*/ 	.word	0x0500000f


	//   ....[173]....
        /*0354*/ 	.word	0x0500000f


	//   ....[174]....
        /*0358*/ 	.word	0x0500000f


	//   ....[175]....
        /*035c*/ 	.word	0x0500000f


	//   ....[176]....
        /*0360*/ 	.word	0x0500000f


	//   ....[177]....
        /*0364*/ 	.word	0x0500000f


	//   ....[178]....
        /*0368*/ 	.word	0x0500000f


	//   ....[179]....
        /*036c*/ 	.word	0x0500000f


	//   ....[180]....
        /*0370*/ 	.word	0x0500000f


	//----- nvinfo : EIATTR_COOP_GROUP_INSTR_OFFSETS
	.align		4
.L_261:
        /*0374*/ 	.byte	0x04, 0x28
        /*0376*/ 	.short	(.L_263 - .L_262)


	//   ....[0]....
.L_262:
        /*0378*/ 	.word	0x00000070


	//   ....[1]....
        /*037c*/ 	.word	0x000000b0


	//   ....[2]....
        /*0380*/ 	.word	0x000002d0


	//   ....[3]....
        /*0384*/ 	.word	0x00000430


	//   ....[4]....
        /*0388*/ 	.word	0x00000550


	//   ....[5]....
        /*038c*/ 	.word	0x000006b0


	//   ....[6]....
        /*0390*/ 	.word	0x00001530


	//   ....[7]....
        /*0394*/ 	.word	0x000020d0


	//   ....[8]....
        /*0398*/ 	.word	0x000022e0


	//   ....[9]....
        /*039c*/ 	.word	0x00002d20


	//   ....[10]....
        /*03a0*/ 	.word	0x00002db0


	//   ....[11]....
        /*03a4*/ 	.word	0x000034f0


	//   ....[12]....
        /*03a8*/ 	.word	0x00003570


	//   ....[13]....
        /*03ac*/ 	.word	0x000050a0


	//   ....[14]....
        /*03b0*/ 	.word	0x00005940


	//   ....[15]....
        /*03b4*/ 	.word	0x000059a0


	//   ....[16]....
        /*03b8*/ 	.word	0x000059b0


	//   ....[17]....
        /*03bc*/ 	.word	0x00006160


	//   ....[18]....
        /*03c0*/ 	.word	0x000061d0


	//   ....[19]....
        /*03c4*/ 	.word	0x00008490


	//   ....[20]....
        /*03c8*/ 	.word	0x000084c0


	//   ....[21]....
        /*03cc*/ 	.word	0x000084e0


	//   ....[22]....
        /*03d0*/ 	.word	0x00008500


	//   ....[23]....
        /*03d4*/ 	.word	0x000097f0


	//   ....[24]....
        /*03d8*/ 	.word	0x00009820


	//   ....[25]....
        /*03dc*/ 	.word	0x000098d0


	//   ....[26]....
        /*03e0*/ 	.word	0x000098e0


	//   ....[27]....
        /*03e4*/ 	.word	0x0000ae00


	//   ....[28]....
        /*03e8*/ 	.word	0x0000aed0


	//   ....[29]....
        /*03ec*/ 	.word	0x0000af00


	//   ....[30]....
        /*03f0*/ 	.word	0x0000af30


	//   ....[31]....
        /*03f4*/ 	.word	0x0000b620


	//   ....[32]....
        /*03f8*/ 	.word	0x0000b660


	//   ....[33]....
        /*03fc*/ 	.word	0x0000b760


	//   ....[34]....
        /*0400*/ 	.word	0x0000b780


	//   ....[35]....
        /*0404*/ 	.word	0x0000b880


	//   ....[36]....
        /*0408*/ 	.word	0x0000b8a0


	//   ....[37]....
        /*040c*/ 	.word	0x0000b9b0


	//   ....[38]....
        /*0410*/ 	.word	0x0000b9d0


	//   ....[39]....
        /*0414*/ 	.word	0x0000c0b0


	//   ....[40]....
        /*0418*/ 	.word	0x0000c0d0


	//   ....[41]....
        /*041c*/ 	.word	0x0000c1d0


	//   ....[42]....
        /*0420*/ 	.word	0x0000c1f0


	//   ....[43]....
        /*0424*/ 	.word	0x0000c2f0


	//   ....[44]....
        /*0428*/ 	.word	0x0000c310


	//   ....[45]....
        /*042c*/ 	.word	0x0000c420


	//   ....[46]....
        /*0430*/ 	.word	0x0000c440


	//   ....[47]....
        /*0434*/ 	.word	0x0000c610


	//   ....[48]....
        /*0438*/ 	.word	0x0000dae0


	//   ....[49]....
        /*043c*/ 	.word	0x0000db00


	//   ....[50]....
        /*0440*/ 	.word	0x0000db10


	//   ....[51]....
        /*0444*/ 	.word	0x0000db50


	//   ....[52]....
        /*0448*/ 	.word	0x0000dbe0


	//   ....[53]....
        /*044c*/ 	.word	0x0000dc00


	//   ....[54]....
        /*0450*/ 	.word	0x0000dc90


	//   ....[55]....
        /*0454*/ 	.word	0x0000dcb0


	//   ....[56]....
        /*0458*/ 	.word	0x0000dd40


	//   ....[57]....
        /*045c*/ 	.word	0x0000dd60


	//   ....[58]....
        /*0460*/ 	.word	0x0000ddf0


	//   ....[59]....
        /*0464*/ 	.word	0x0000de10


	//   ....[60]....
        /*0468*/ 	.word	0x0000e460


	//   ....[61]....
        /*046c*/ 	.word	0x0000e480


	//   ....[62]....
        /*0470*/ 	.word	0x0000e4a0


	//   ....[63]....
        /*0474*/ 	.word	0x0000e500


	//   ....[64]....
        /*0478*/ 	.word	0x0000e580


	//   ....[65]....
        /*047c*/ 	.word	0x0000e5b0


	//   ....[66]....
        /*0480*/ 	.word	0x0000e630


	//   ....[67]....
        /*0484*/ 	.word	0x0000e660


	//   ....[68]....
        /*0488*/ 	.word	0x0000e6e0


	//   ....[69]....
        /*048c*/ 	.word	0x0000e710


	//   ....[70]....
        /*0490*/ 	.word	0x0000e790


	//   ....[71]....
        /*0494*/ 	.word	0x0000e7c0


	//   ....[72]....
        /*0498*/ 	.word	0x0000e840


	//   ....[73]....
        /*049c*/ 	.word	0x0000e870


	//   ....[74]....
        /*04a0*/ 	.word	0x0000e8f0


	//   ....[75]....
        /*04a4*/ 	.word	0x0000e910


	//   ....[76]....
        /*04a8*/ 	.word	0x0000f030


	//   ....[77]....
        /*04ac*/ 	.word	0x0000f060


	//   ....[78]....
        /*04b0*/ 	.word	0x0000f070


	//   ....[79]....
        /*04b4*/ 	.word	0x0000f090


	//   ....[80]....
        /*04b8*/ 	.word	0x0000f0e0


	//   ....[81]....
        /*04bc*/ 	.word	0x0000f100


	//   ....[82]....
        /*04c0*/ 	.word	0x0000f160


	//   ....[83]....
        /*04c4*/ 	.word	0x0000f180


	//   ....[84]....
        /*04c8*/ 	.word	0x0000f1d0


	//   ....[85]....
        /*04cc*/ 	.word	0x0000f1f0


	//   ....[86]....
        /*04d0*/ 	.word	0x0000f240


	//   ....[87]....
        /*04d4*/ 	.word	0x0000f260


	//   ....[88]....
        /*04d8*/ 	.word	0x0000f500


	//   ....[89]....
        /*04dc*/ 	.word	0x0000f520


	//   ....[90]....
        /*04e0*/ 	.word	0x0000f540


	//   ....[91]....
        /*04e4*/ 	.word	0x0000f5c0


	//   ....[92]....
        /*04e8*/ 	.word	0x0000f5e0


	//   ....[93]....
        /*04ec*/ 	.word	0x0000f660


	//   ....[94]....
        /*04f0*/ 	.word	0x0000f680


	//   ....[95]....
        /*04f4*/ 	.word	0x0000f700


	//   ....[96]....
        /*04f8*/ 	.word	0x0000f720


	//   ....[97]....
        /*04fc*/ 	.word	0x0000f7a0


	//   ....[98]....
        /*0500*/ 	.word	0x0000f7c0


	//   ....[99]....
        /*0504*/ 	.word	0x0000f7d0


	//   ....[100]....
        /*0508*/ 	.word	0x0000fda0


	//   ....[101]....
        /*050c*/ 	.word	0x0000fdc0


	//   ....[102]....
        /*0510*/ 	.word	0x0000fdd0


	//   ....[103]....
        /*0514*/ 	.word	0x0000fdf0


	//   ....[104]....
        /*0518*/ 	.word	0x0000fe90


	//   ....[105]....
        /*051c*/ 	.word	0x0000fec0


	//   ....[106]....
        /*0520*/ 	.word	0x0000ff30


	//   ....[107]....
        /*0524*/ 	.word	0x0000ff60


	//   ....[108]....
        /*0528*/ 	.word	0x0000ffd0


	//   ....[109]....
        /*052c*/ 	.word	0x00010000


	//   ....[110]....
        /*0530*/ 	.word	0x00010070


	//   ....[111]....
        /*0534*/ 	.word	0x000100a0


	//   ....[112]....
        /*0538*/ 	.word	0x000103b0


	//   ....[113]....
        /*053c*/ 	.word	0x00010590


	//   ....[114]....
        /*0540*/ 	.word	0x00010b40


	//   ....[115]....
        /*0544*/ 	.word	0x00010c20


	//   ....[116]....
        /*0548*/ 	.word	0x00010cc0


	//   ....[117]....
        /*054c*/ 	.word	0x00010d40


	//   ....[118]....
        /*0550*/ 	.word	0x00010e00


	//   ....[119]....
        /*0554*/ 	.word	0x00010e80


	//   ....[120]....
        /*0558*/ 	.word	0x00010f60


	//   ....[121]....
        /*055c*/ 	.word	0x00010fe0


	//   ....[122]....
        /*0560*/ 	.word	0x000110c0


	//   ....[123]....
        /*0564*/ 	.word	0x00011140


	//   ....[124]....
        /*0568*/ 	.word	0x00011220


	//   ....[125]....
        /*056c*/ 	.word	0x000112a0


	//   ....[126]....
        /*0570*/ 	.word	0x00011370


	//   ....[127]....
        /*0574*/ 	.word	0x00011400


	//   ....[128]....
        /*0578*/ 	.word	0x00011480


	//   ....[129]....
        /*057c*/ 	.word	0x00011500


	//   ....[130]....
        /*0580*/ 	.word	0x000115c0


	//   ....[131]....
        /*0584*/ 	.word	0x00011640


	//   ....[132]....
        /*0588*/ 	.word	0x00011720


	//   ....[133]....
        /*058c*/ 	.word	0x000117a0


	//   ....[134]....
        /*0590*/ 	.word	0x00011880


	//   ....[135]....
        /*0594*/ 	.word	0x00011900


	//   ....[136]....
        /*0598*/ 	.word	0x000119e0


	//   ....[137]....
        /*059c*/ 	.word	0x00011a60


	//   ....[138]....
        /*05a0*/ 	.word	0x00011b40


	//   ....[139]....
        /*05a4*/ 	.word	0x00011bc0


	//   ....[140]....
        /*05a8*/ 	.word	0x00011ca0


	//   ....[141]....
        /*05ac*/ 	.word	0x00011d20


	//   ....[142]....
        /*05b0*/ 	.word	0x00011de0


	//   ....[143]....
        /*05b4*/ 	.word	0x00011f10


	//   ....[144]....
        /*05b8*/ 	.word	0x00011fc0


	//   ....[145]....
        /*05bc*/ 	.word	0x00012020


	//   ....[146]....
        /*05c0*/ 	.word	0x000120e0


	//   ....[147]....
        /*05c4*/ 	.word	0x00012140


	//   ....[148]....
        /*05c8*/ 	.word	0x00012200


	//   ....[149]....
        /*05cc*/ 	.word	0x00012260


	//   ....[150]....
        /*05d0*/ 	.word	0x00012320


	//   ....[151]....
        /*05d4*/ 	.word	0x00012380


	//   ....[152]....
        /*05d8*/ 	.word	0x00012440


	//   ....[153]....
        /*05dc*/ 	.word	0x000124a0


	//   ....[154]....
        /*05e0*/ 	.word	0x00012560


	//   ....[155]....
        /*05e4*/ 	.word	0x00012640


	//   ....[156]....
        /*05e8*/ 	.word	0x000126e0


	//   ....[157]....
        /*05ec*/ 	.word	0x00012740


	//   ....[158]....
        /*05f0*/ 	.word	0x00012830


	//   ....[159]....
        /*05f4*/ 	.word	0x00012890


	//   ....[160]....
        /*05f8*/ 	.word	0x00012980


	//   ....[161]....
        /*05fc*/ 	.word	0x000129e0


	//   ....[162]....
        /*0600*/ 	.word	0x00012ad0


	//   ....[163]....
        /*0604*/ 	.word	0x00012b30


	//   ....[164]....
        /*0608*/ 	.word	0x00012c20


	//   ....[165]....
        /*060c*/ 	.word	0x00012c80


	//   ....[166]....
        /*0610*/ 	.word	0x00012d40


	//   ....[167]....
        /*0614*/ 	.word	0x00012e80


	//   ....[168]....
        /*0618*/ 	.word	0x00012f20


	//   ....[169]....
        /*061c*/ 	.word	0x00012f80


	//   ....[170]....
        /*0620*/ 	.word	0x00013050


	//   ....[171]....
        /*0624*/ 	.word	0x00013110


	//   ....[172]....
        /*0628*/ 	.word	0x000131d0


	//   ....[173]....
        /*062c*/ 	.word	0x00013290


	//   ....[174]....
        /*0630*/ 	.word	0x00013350


	//   ....[175]....
        /*0634*/ 	.word	0x00013410


	//   ....[176]....
        /*0638*/ 	.word	0x000134d0


	//   ....[177]....
        /*063c*/ 	.word	0x00013590


	//   ....[178]....
        /*0640*/ 	.word	0x00013650


	//   ....[179]....
        /*0644*/ 	.word	0x00013740


	//   ....[180]....
        /*0648*/ 	.word	0x00013860


	//----- nvinfo : EIATTR_REG_RECONFIG
	.align		4
.L_263:
        /*064c*/ 	.byte	0x01, 0x54
	.zero		2


	//----- nvinfo : EIATTR_SYSCALL_OFFSETS
	.align		4
        /*0650*/ 	.byte	0x04, 0x46
        /*0652*/ 	.short	(.L_265 - .L_264)


	//   ....[0]....
.L_264:
        /*0654*/ 	.word	0x00001710


	//   ....[1]....
        /*0658*/ 	.word	0x0000d160


	//   ....[2]....
        /*065c*/ 	.word	0x0000d2b0


	//   ....[3]....
        /*0660*/ 	.word	0x0000d3a0


	//   ....[4]....
        /*0664*/ 	.word	0x0000e110


	//----- nvinfo : EIATTR_MBARRIER_INSTR_OFFSETS
	.align		4
.L_265:
        /*0668*/ 	.byte	0x04, 0x39
        /*066a*/ 	.short	(.L_267 - .L_266)


	//   ....[0]....
.L_266:
        /*066c*/ 	.word	0x00000180
        /*0670*/ 	.word	0x000000ff
        /*0674*/ 	.word	0x00030800
        /*0678*/ 	.short	0x0100
        /*067a*/ 	.byte	0x08
	.zero		1


	//   ....[1]....
        /*067c*/ 	.word	0x00000190
        /*0680*/ 	.word	0x000000ff
        /*0684*/ 	.word	0x00030820
        /*0688*/ 	.short	0x0100
        /*068a*/ 	.byte	0x08
	.zero		1


	//   ....[2]....
        /*068c*/ 	.word	0x00000280
        /*0690*/ 	.word	0x000000ff
        /*0694*/ 	.word	0x00030830
        /*0698*/ 	.short	0x0100
        /*069a*/ 	.byte	0x08
	.zero		1


	//   ....[3]....
        /*069c*/ 	.word	0x00000290
        /*06a0*/ 	.word	0x000000ff
        /*06a4*/ 	.word	0x00030840
        /*06a8*/ 	.short	0x0100
        /*06aa*/ 	.byte	0x08
	.zero		1


	//   ....[4]....
        /*06ac*/ 	.word	0x000002a0
        /*06b0*/ 	.word	0x000000ff
        /*06b4*/ 	.word	0x00030838
        /*06b8*/ 	.short	0x0100
        /*06ba*/ 	.byte	0x08
	.zero		1


	//   ....[5]....
        /*06bc*/ 	.word	0x000002b0
        /*06c0*/ 	.word	0x000000ff
        /*06c4*/ 	.word	0x00030848
        /*06c8*/ 	.short	0x0100
        /*06ca*/ 	.byte	0x08
	.zero		1


	//   ....[6]....
        /*06cc*/ 	.word	0x000003e0
        /*06d0*/ 	.word	0x000000ff
        /*06d4*/ 	.word	0x00030850
        /*06d8*/ 	.short	0x0100
        /*06da*/ 	.byte	0x08
	.zero		1


	//   ....[7]....
        /*06dc*/ 	.word	0x000003f0
        /*06e0*/ 	.word	0x000000ff
        /*06e4*/ 	.word	0x00030860
        /*06e8*/ 	.short	0x0100
        /*06ea*/ 	.byte	0x08
	.zero		1


	//   ....[8]....
        /*06ec*/ 	.word	0x00000400
        /*06f0*/ 	.word	0x000000ff
        /*06f4*/ 	.word	0x00030858
        /*06f8*/ 	.short	0x0100
        /*06fa*/ 	.byte	0x08
	.zero		1


	//   ....[9]....
        /*06fc*/ 	.word	0x00000410
        /*0700*/ 	.word	0x000000ff
        /*0704*/ 	.word	0x00030868
        /*0708*/ 	.short	0x0100
        /*070a*/ 	.byte	0x08
	.zero		1


	//   ....[10]....
        /*070c*/ 	.word	0x00000500
        /*0710*/ 	.word	0x000000ff
        /*0714*/ 	.word	0x00030870
        /*0718*/ 	.short	0x0100
        /*071a*/ 	.byte	0x06
	.zero		1


	//   ....[11]....
        /*071c*/ 	.word	0x00000510
        /*0720*/ 	.word	0x000000ff
        /*0724*/ 	.word	0x00030880
        /*0728*/ 	.short	0x0100
        /*072a*/ 	.byte	0x06
	.zero		1


	//   ....[12]....
        /*072c*/ 	.word	0x00000520
        /*0730*/ 	.word	0x000000ff
        /*0734*/ 	.word	0x00030878
        /*0738*/ 	.short	0x0100
        /*073a*/ 	.byte	0x06
	.zero		1


	//   ....[13]....
        /*073c*/ 	.word	0x00000530
        /*0740*/ 	.word	0x000000ff
        /*0744*/ 	.word	0x00030888
        /*0748*/ 	.short	0x0100
        /*074a*/ 	.byte	0x06
	.zero		1


	//   ....[14]....
        /*074c*/ 	.word	0x00000660
        /*0750*/ 	.word	0x000000ff
        /*0754*/ 	.word	0x00030890
        /*0758*/ 	.short	0x0100
        /*075a*/ 	.byte	0x08
	.zero		1


	//   ....[15]....
        /*075c*/ 	.word	0x00000670
        /*0760*/ 	.word	0x000000ff
        /*0764*/ 	.word	0x000308a0
        /*0768*/ 	.short	0x0100
        /*076a*/ 	.byte	0x08
	.zero		1


	//   ....[16]....
        /*076c*/ 	.word	0x00000680
        /*0770*/ 	.word	0x000000ff
        /*0774*/ 	.word	0x00030898
        /*0778*/ 	.short	0x0100
        /*077a*/ 	.byte	0x08
	.zero		1


	//   ....[17]....
        /*077c*/ 	.word	0x00000690
        /*0780*/ 	.word	0x000000ff
        /*0784*/ 	.word	0x000308a8
        /*0788*/ 	.short	0x0100
        /*078a*/ 	.byte	0x08
	.zero		1


	//   ....[18]....
        /*078c*/ 	.word	0x000007d0
        /*0790*/ 	.word	0x000000ff
        /*0794*/ 	.word	0x000308b0
        /*0798*/ 	.short	0x0100
        /*079a*/ 	.byte	0x08
	.zero		1


	//   ....[19]....
        /*079c*/ 	.word	0x000007e0
        /*07a0*/ 	.word	0x000000ff
        /*07a4*/ 	.word	0x000308c0
        /*07a8*/ 	.short	0x0100
        /*07aa*/ 	.byte	0x08
	.zero		1


	//   ....[20]....
        /*07ac*/ 	.word	0x000007f0
        /*07b0*/ 	.word	0x000000ff
        /*07b4*/ 	.word	0x000308b8
        /*07b8*/ 	.short	0x0100
        /*07ba*/ 	.byte	0x08
	.zero		1


	//   ....[21]....
        /*07bc*/ 	.word	0x00000800
        /*07c0*/ 	.word	0x000000ff
        /*07c4*/ 	.word	0x000308c8
        /*07c8*/ 	.short	0x0100
        /*07ca*/ 	.byte	0x08
	.zero		1


	//   ....[22]....
        /*07cc*/ 	.word	0x000017b0
        /*07d0*/ 	.word	0x000000ff
        /*07d4*/ 	.word	0x00030800
        /*07d8*/ 	.short	0x010a
        /*07da*/ 	.byte	0x28
	.zero		1


	//   ....[23]....
        /*07dc*/ 	.word	0x00001830
        /*07e0*/ 	.word	0x00000000
        /*07e4*/ 	.word	0x00030830
        /*07e8*/ 	.short	0x010a
        /*07ea*/ 	.byte	0x3f
	.zero		1


	//   ....[24]....
        /*07ec*/ 	.word	0x00001870
        /*07f0*/ 	.word	0x00000000
        /*07f4*/ 	.word	0x00030830
        /*07f8*/ 	.short	0x010a
        /*07fa*/ 	.byte	0x3f
	.zero		1


	//   ....[25]....
        /*07fc*/ 	.word	0x00002830
        /*0800*/ 	.word	0x000000ff
        /*0804*/ 	.word	0x00000000
        /*0808*/ 	.short	0x0101
        /*080a*/ 	.byte	0x05
	.zero		1


	//   ....[26]....
        /*080c*/ 	.word	0x000040a0
        /*0810*/ 	.word	0x000000ff
        /*0814*/ 	.word	0x00030830
        /*0818*/ 	.short	0x010a
        /*081a*/ 	.byte	0x08
	.zero		1


	//   ....[27]....
        /*081c*/ 	.word	0x000040e0
        /*0820*/ 	.word	0x000000ff
        /*0824*/ 	.word	0x00030830
        /*0828*/ 	.short	0x010a
        /*082a*/ 	.byte	0x08
	.zero		1


	//   ....[28]....
        /*082c*/ 	.word	0x00004c20
        /*0830*/ 	.word	0x000000ff
        /*0834*/ 	.word	0x00030850
        /*0838*/ 	.short	0x010a
        /*083a*/ 	.byte	0x09
	.zero		1


	//   ....[29]....
        /*083c*/ 	.word	0x00004c60
        /*0840*/ 	.word	0x000000ff
        /*0844*/ 	.word	0x00030850
        /*0848*/ 	.short	0x010a
        /*084a*/ 	.byte	0x09
	.zero		1


	//   ....[30]....
        /*084c*/ 	.word	0x000053a0
        /*0850*/ 	.word	0x000000ff
        /*0854*/ 	.word	0x00000000
        /*0858*/ 	.short	0x0101
        /*085a*/ 	.byte	0x08
	.zero		1


	//   ....[31]....
        /*085c*/ 	.word	0x00006b30
        /*0860*/ 	.word	0x000000ff
        /*0864*/ 	.word	0x00000000
        /*0868*/ 	.short	0x0101
        /*086a*/ 	.byte	0x09
	.zero		1


	//   ....[32]....
        /*086c*/ 	.word	0x00006d20
        /*0870*/ 	.word	0x000000ff
        /*0874*/ 	.word	0x00030830
        /*0878*/ 	.short	0x010a
        /*087a*/ 	.byte	0x08
	.zero		1


	//   ....[33]....
        /*087c*/ 	.word	0x00006d60
        /*0880*/ 	.word	0x000000ff
        /*0884*/ 	.word	0x00030830
        /*0888*/ 	.short	0x010a
        /*088a*/ 	.byte	0x08
	.zero		1


	//   ....[34]....
        /*088c*/ 	.word	0x000078a0
        /*0890*/ 	.word	0x000000ff
        /*0894*/ 	.word	0x00030850
        /*0898*/ 	.short	0x010a
        /*089a*/ 	.byte	0x08
	.zero		1


	//   ....[35]....
        /*089c*/ 	.word	0x000078e0
        /*08a0*/ 	.word	0x000000ff
        /*08a4*/ 	.word	0x00030850
        /*08a8*/ 	.short	0x010a
        /*08aa*/ 	.byte	0x08
	.zero		1


	//   ....[36]....
        /*08ac*/ 	.word	0x00007fc0
        /*08b0*/ 	.word	0x000000ff
        /*08b4*/ 	.word	0x00000000
        /*08b8*/ 	.short	0x0101
        /*08ba*/ 	.byte	0x05
	.zero		1


	//   ....[37]....
        /*08bc*/ 	.word	0x00009040
        /*08c0*/ 	.word	0x000000ff
        /*08c4*/ 	.word	0x00000000
        /*08c8*/ 	.short	0x0101
        /*08ca*/ 	.byte	0x08
	.zero		1


	//   ....[38]....
        /*08cc*/ 	.word	0x00009760
        /*08d0*/ 	.word	0x000000ff
        /*08d4*/ 	.word	0x00030850
        /*08d8*/ 	.short	0x010a
        /*08da*/ 	.byte	0x05
	.zero		1


	//   ....[39]....
        /*08dc*/ 	.word	0x000097a0
        /*08e0*/ 	.word	0x000000ff
        /*08e4*/ 	.word	0x00030850
        /*08e8*/ 	.short	0x010a
        /*08ea*/ 	.byte	0x05
	.zero		1


	//   ....[40]....
        /*08ec*/ 	.word	0x00009dc0
        /*08f0*/ 	.word	0x000000ff
        /*08f4*/ 	.word	0x00000000
        /*08f8*/ 	.short	0x0101
        /*08fa*/ 	.byte	0x04
	.zero		1


	//   ....[41]....
        /*08fc*/ 	.word	0x0000b650
        /*0900*/ 	.word	0x00000034
        /*0904*/ 	.word	0x00000000
        /*0908*/ 	.short	0x0101
        /*090a*/ 	.byte	0x3f
	.zero		1


	//   ....[42]....
        /*090c*/ 	.word	0x0000d8f0
        /*0910*/ 	.word	0x00000000
        /*0914*/ 	.word	0x00030840
        /*0918*/ 	.short	0x010a
        /*091a*/ 	.byte	0x3f
	.zero		1


	//   ....[43]....
        /*091c*/ 	.word	0x0000df00
        /*0920*/ 	.word	0x00000000
        /*0924*/ 	.word	0x00030830
        /*0928*/ 	.short	0x0107
        /*092a*/ 	.byte	0x3f
	.zero		1


	//   ....[44]....
        /*092c*/ 	.word	0x0000dfb0
        /*0930*/ 	.word	0x00000000
        /*0934*/ 	.word	0x00030830
        /*0938*/ 	.short	0x0101
        /*093a*/ 	.byte	0x3f
	.zero		1


	//   ....[45]....
        /*093c*/ 	.word	0x0000ea00
        /*0940*/ 	.word	0x00000011
        /*0944*/ 	.word	0x00030800
        /*0948*/ 	.short	0x0107
        /*094a*/ 	.byte	0x3f
	.zero		1


	//   ....[46]....
        /*094c*/ 	.word	0x0000eaf0
        /*0950*/ 	.word	0x00000011
        /*0954*/ 	.word	0x00030800
        /*0958*/ 	.short	0x0101
        /*095a*/ 	.byte	0x3f
	.zero		1


	//   ....[47]....
        /*095c*/ 	.word	0x0000eb10
        /*0960*/ 	.word	0x00000011
        /*0964*/ 	.word	0x00030820
        /*0968*/ 	.short	0x010a
        /*096a*/ 	.byte	0x3f
	.zero		1


	//   ....[48]....
        /*096c*/ 	.word	0x0000ee60
        /*0970*/ 	.word	0x00000006
        /*0974*/ 	.word	0x00030840
        /*0978*/ 	.short	0x010a
        /*097a*/ 	.byte	0x3f
	.zero		1


	//   ....[49]....
        /*097c*/ 	.word	0x0000f330
        /*0980*/ 	.word	0x00000006
        /*0984*/ 	.word	0x00030830
        /*0988*/ 	.short	0x0107
        /*098a*/ 	.byte	0x3f
	.zero		1


	//   ....[50]....
        /*098c*/ 	.word	0x0000f3e0
        /*0990*/ 	.word	0x00000006
        /*0994*/ 	.word	0x00030830
        /*0998*/ 	.short	0x0101
        /*099a*/ 	.byte	0x3f
	.zero		1


	//   ....[51]....
        /*099c*/ 	.word	0x0000f440
        /*09a0*/ 	.word	0x00000006
        /*09a4*/ 	.word	0x00030860
        /*09a8*/ 	.short	0x010a
        /*09aa*/ 	.byte	0x3f
	.zero		1


	//   ....[52]....
        /*09ac*/ 	.word	0x0000f9a0
        /*09b0*/ 	.word	0x00000006
        /*09b4*/ 	.word	0x00030850
        /*09b8*/ 	.short	0x0107
        /*09ba*/ 	.byte	0x3f
	.zero		1


	//   ....[53]....
        /*09bc*/ 	.word	0x0000faf0
        /*09c0*/ 	.word	0x00000006
        /*09c4*/ 	.word	0x00030850
        /*09c8*/ 	.short	0x0101
        /*09ca*/ 	.byte	0x3f
	.zero		1


	//   ....[54]....
        /*09cc*/ 	.word	0x0000fd00
        /*09d0*/ 	.word	0x00000004
        /*09d4*/ 	.word	0x00030860
        /*09d8*/ 	.short	0x010a
        /*09da*/ 	.byte	0x3f
	.zero		1


	//   ....[55]....
        /*09dc*/ 	.word	0x000101c0
        /*09e0*/ 	.word	0x00000004
        /*09e4*/ 	.word	0x00030850
        /*09e8*/ 	.short	0x0107
        /*09ea*/ 	.byte	0x3f
	.zero		1


	//   ....[56]....
        /*09ec*/ 	.word	0x00010270
        /*09f0*/ 	.word	0x00000004
        /*09f4*/ 	.word	0x00030850
        /*09f8*/ 	.short	0x0101
        /*09fa*/ 	.byte	0x3f
	.zero		1


	//   ....[57]....
        /*09fc*/ 	.word	0x00010510
        /*0a00*/ 	.word	0x00000004
        /*0a04*/ 	.word	0x00030820
        /*0a08*/ 	.short	0x010a
        /*0a0a*/ 	.byte	0x3f
	.zero		1


	//   ....[58]....
        /*0a0c*/ 	.word	0x000106b0
        /*0a10*/ 	.word	0x00000005
        /*0a14*/ 	.word	0x00030840
        /*0a18*/ 	.short	0x010a
        /*0a1a*/ 	.byte	0x3f
	.zero		1


	//   ....[59]....
        /*0a1c*/ 	.word	0x00010750
        /*0a20*/ 	.word	0x00000017
        /*0a24*/ 	.word	0x00030840
        /*0a28*/ 	.short	0x010a
        /*0a2a*/ 	.byte	0x3f
	.zero		1


	//   ....[60]....
        /*0a2c*/ 	.word	0x00010790
        /*0a30*/ 	.word	0x00000005
        /*0a34*/ 	.word	0x00030860
        /*0a38*/ 	.short	0x010a
        /*0a3a*/ 	.byte	0x3f
	.zero		1


	//   ....[61]....
        /*0a3c*/ 	.word	0x000107d0
        /*0a40*/ 	.word	0x00000017
        /*0a44*/ 	.word	0x00030860
        /*0a48*/ 	.short	0x010a
        /*0a4a*/ 	.byte	0x3f
	.zero		1


	//   ....[62]....
        /*0a4c*/ 	.word	0x00010840
        /*0a50*/ 	.word	0x00000003
        /*0a54*/ 	.word	0x00030800
        /*0a58*/ 	.short	0x010a
        /*0a5a*/ 	.byte	0x3f
	.zero		1


	//   ....[63]....
        /*0a5c*/ 	.word	0x00010890
        /*0a60*/ 	.word	0x00000000
        /*0a64*/ 	.word	0x00030830
        /*0a68*/ 	.short	0x010a
        /*0a6a*/ 	.byte	0x3f
	.zero		1


	//   ....[64]....
        /*0a6c*/ 	.word	0x000108f0
        /*0a70*/ 	.word	0x0000000c
        /*0a74*/ 	.word	0x00030830
        /*0a78*/ 	.short	0x010a
        /*0a7a*/ 	.byte	0x3f
	.zero		1


	//   ....[65]....
        /*0a7c*/ 	.word	0x00010950
        /*0a80*/ 	.word	0x0000000b
        /*0a84*/ 	.word	0x00030850
        /*0a88*/ 	.short	0x010a
        /*0a8a*/ 	.byte	0x3f
	.zero		1


	//   ....[66]....
        /*0a8c*/ 	.word	0x000109b0
        /*0a90*/ 	.word	0x0000000c
        /*0a94*/ 	.word	0x00030830
        /*0a98*/ 	.short	0x010a
        /*0a9a*/ 	.byte	0x3f
	.zero		1


	//   ....[67]....
        /*0a9c*/ 	.word	0x00010a10
        /*0aa0*/ 	.word	0x0000000b
        /*0aa4*/ 	.word	0x00030850
        /*0aa8*/ 	.short	0x010a
        /*0aaa*/ 	.byte	0x3f
	.zero		1


	//   ....[68]....
        /*0aac*/ 	.word	0x00010a70
        /*0ab0*/ 	.word	0x00000005
        /*0ab4*/ 	.word	0x00030850
        /*0ab8*/ 	.short	0x010a
        /*0aba*/ 	.byte	0x3f
	.zero		1


	//   ....[69]....
        /*0abc*/ 	.word	0x00010b70
        /*0ac0*/ 	.word	0x00000000
        /*0ac4*/ 	.word	0x00030840
        /*0ac8*/ 	.short	0x010a
        /*0aca*/ 	.byte	0x3f
	.zero		1


	//   ....[70]....
        /*0acc*/ 	.word	0x00011e10
        /*0ad0*/ 	.word	0x00000011
        /*0ad4*/ 	.word	0x00030820
        /*0ad8*/ 	.short	0x010a
        /*0ada*/ 	.byte	0x3f
	.zero		1


	//   ....[71]....
        /*0adc*/ 	.word	0x00011e60
        /*0ae0*/ 	.word	0x00000006
        /*0ae4*/ 	.word	0x00030840
        /*0ae8*/ 	.short	0x010a
        /*0aea*/ 	.byte	0x3f
	.zero		1


	//   ....[72]....
        /*0aec*/ 	.word	0x00012590
        /*0af0*/ 	.word	0x00000006
        /*0af4*/ 	.word	0x00030860
        /*0af8*/ 	.short	0x010a
        /*0afa*/ 	.byte	0x3f
	.zero		1


	//   ....[73]....
        /*0afc*/ 	.word	0x00012dd0
        /*0b00*/ 	.word	0x00000004
        /*0b04*/ 	.word	0x00030860
        /*0b08*/ 	.short	0x010a
        /*0b0a*/ 	.byte	0x3f
	.zero		1


	//   ....[74]....
        /*0b0c*/ 	.word	0x00013780
        /*0b10*/ 	.word	0x00000004
        /*0b14*/ 	.word	0x00030820
        /*0b18*/ 	.short	0x010a
        /*0b1a*/ 	.byte	0x3f
	.zero		1


	//   ....[75]....
        /*0b1c*/ 	.word	0x00013920
        /*0b20*/ 	.word	0x00000005
        /*0b24*/ 	.word	0x00030840
        /*0b28*/ 	.short	0x010a
        /*0b2a*/ 	.byte	0x3f
	.zero		1


	//   ....[76]....
        /*0b2c*/ 	.word	0x00013970
        /*0b30*/ 	.word	0x00000017
        /*0b34*/ 	.word	0x00030840
        /*0b38*/ 	.short	0x010a
        /*0b3a*/ 	.byte	0x3f
	.zero		1


	//   ....[77]....
        /*0b3c*/ 	.word	0x000139c0
        /*0b40*/ 	.word	0x00000005
        /*0b44*/ 	.word	0x00030860
        /*0b48*/ 	.short	0x010a
        /*0b4a*/ 	.byte	0x3f
	.zero		1


	//----- nvinfo : EIATTR_NUM_MBARRIERS
	.align		4
.L_267:
        /*0b4c*/ 	.byte	0x03, 0x38
        /*0b4e*/ 	.short	0x0016


	//----- nvinfo : EIATTR_EXIT_INSTR_OFFSETS
	.align		4
        /*0b50*/ 	.byte	0x04, 0x1c
        /*0b52*/ 	.short	(.L_269 - .L_268)


	//   ....[0]....
.L_268:
        /*0b54*/ 	.word	0x00000950


	//   ....[1]....
        /*0b58*/ 	.word	0x0000c580


	//   ....[2]....
        /*0b5c*/ 	.word	0x00010820


	//----- nvinfo : EIATTR_MAX_THREADS
	.align		4
.L_269:
        /*0b60*/ 	.byte	0x04, 0x05
        /*0b62*/ 	.short	(.L_271 - .L_270)
.L_270:
        /*0b64*/ 	.word	0x00000180
        /*0b68*/ 	.word	0x00000001
        /*0b6c*/ 	.word	0x00000001


	//----- nvinfo : EIATTR_CRS_STACK_SIZE
	.align		4
.L_271:
        /*0b70*/ 	.byte	0x04, 0x1e
        /*0b72*/ 	.short	(.L_273 - .L_272)
.L_272:
        /*0b74*/ 	.word	0x00000000


	//----- nvinfo : EIATTR_CBANK_PARAM_SIZE
	.align		4
.L_273:
        /*0b78*/ 	.byte	0x03, 0x19
        /*0b7a*/ 	.short	0x0af0


	//----- nvinfo : EIATTR_PARAM_CBANK
	.align		4
        /*0b7c*/ 	.byte	0x04, 0x0a
        /*0b7e*/ 	.short	(.L_275 - .L_274)
	.align		4
.L_274:
        /*0b80*/ 	.word	index@(.nv.constant0._ZN7cutlass13device_kernelIN5flash11enable_sm90INS1_16FlashAttnFwdSm90INS1_25CollectiveMainloopFwdSm90ILi2EN4cute5tupleIJNS5_1CILi1EEES8_S8_EEENS6_IJNS7_ILi128EEENS7_ILi96EEENS7_ILi192EEEEEELi192ENS_10bfloat16_tEfNS_4arch4Sm90ELb1ELb0ELb1ELb0ELb1ELb0ELb0ELb1ELb1ELb1ELb0ELb0EEENS1_21CollectiveEpilogueFwdINS6_IJSA_SC_SB_EEES9_SE_SG_Li256ELb0ELb1ELb0ELb0EEENS1_30DynamicPersistentTileSchedulerILi256ELi128ELb0ELb1ELb1EEEEEEEEEvNT_6ParamsE)
        /*0b84*/ 	.short	0x0210
        /*0b86*/ 	.short	0x0af0


	//----- nvinfo : EIATTR_SW_WAR
	.align		4
.L_275:
        /*0b88*/ 	.byte	0x04, 0x36
        /*0b8a*/ 	.short	(.L_277 - .L_276)
.L_276:
        /*0b8c*/ 	.word	0x00000008
.L_277:


//--------------------- .nv.info._ZN7cutlass13device_kernelIN5flash11enable_sm90INS1_16FlashAttnFwdSm90INS1_25CollectiveMainloopFwdSm90ILi2EN4cute5tupleIJNS5_1CILi1EEES8_S8_EEENS6_IJNS7_ILi128EEENS7_ILi96EEENS7_ILi192EEEEEELi192ENS_10bfloat16_tEfNS_4arch4Sm90ELb1ELb0ELb1ELb1ELb1ELb0ELb0ELb1ELb1ELb1ELb0ELb0EEENS1_21CollectiveEpilogueFwdINS6_IJSA_SC_SB_EEES9_SE_SG_Li256ELb1ELb1ELb0ELb0EEENS1_36VarlenDynamicPersistentTileSchedulerILi128ELi96ELi256ELi128ELb0ELb1ELb1ELb1ELb1ELb1EEEEEEEEEvNT_6ParamsE --------------------------
	.section	.nv.info._ZN7cutlass13device_kernelIN5flash11enable_sm90INS1_16FlashAttnFwdSm90INS1_25CollectiveMainloopFwdSm90ILi2EN4cute5tupleIJNS5_1CILi1EEES8_S8_EEENS6_IJNS7_ILi128EEENS7_ILi96EEENS7_ILi192EEEEEELi192ENS_10bfloat16_tEfNS_4arch4Sm90ELb1ELb0ELb1ELb1ELb1ELb0ELb0ELb1ELb1ELb1ELb0ELb0EEENS1_21CollectiveEpilogueFwdINS6_IJSA_SC_SB_EEES9_SE_SG_Li256ELb1ELb1ELb0ELb0EEENS1_36VarlenDynamicPersistentTileSchedulerILi128ELi96ELi256ELi128ELb0ELb1ELb1ELb1ELb1ELb1EEEEEEEEEvNT_6ParamsE,"",@"SHT_CUDA_INFO"
	.sectionflags	@""
	.align	4


	//----- nvinfo : EIATTR_CUDA_API_VERSION
	.align		4
        /*0000*/ 	.byte	0x04, 0x37
        /*0002*/ 	.short	(.L_279 - .L_278)
.L_278:
        /*0004*/ 	.word	0x00000082


	//----- nvinfo : EIATTR_KPARAM_INFO
	.align		4
.L_279:
        /*0008*/ 	.byte	0x04, 0x17
        /*000a*/ 	.short	(.L_281 - .L_280)
.L_280:
        /*000c*/ 	.word	0x00000000
        /*0010*/ 	.short	0x0000
        /*0012*/ 	.short	0x0070
        /*0014*/ 	.byte	0x00, 0xf0, 0x01, 0x2a


	//----- nvinfo : EIATTR_SPARSE_MMA_MASK
	.align		4
.L_281:
        /*0018*/ 	.byte	0x03, 0x50
        /*001a*/ 	.short	0x0000


	//----- nvinfo : EIATTR_MAXREG_COUNT
	.align		4
        /*001c*/ 	.byte	0x03, 0x1b
        /*001e*/ 	.short	0x00a8


	//----- nvinfo : EIATTR_NUM_BARRIERS
	.align		4
        /*0020*/ 	.byte	0x02, 0x4c
        /*0022*/ 	.byte	0x09
	.zero		1


	//----- nvinfo : EIATTR_EXTERNS
	.align		4
        /*0024*/ 	.byte	0x04, 0x0f
        /*0026*/ 	.short	(.L_283 - .L_282)


	//   ....[0]....
	.align		4
.L_282:
        /*0028*/ 	.word	index@(__assertfail)


	//----- nvinfo : EIATTR_ANNOTATIONS
	.align		4
.L_283:
        /*002c*/ 	.byte	0x04, 0x55
        /*002e*/ 	.short	(.L_285 - .L_284)


	//   ....[0]....
.L_284:
        /* <DEDUP_REMOVED lines=17> */


	//----- nvinfo : EIATTR_MERCURY_ISA_VERSION
	.align		4
.L_285:
        /*0130*/ 	.byte	0x03, 0x5f
        /*0132*/ 	.short	0x0101


	//----- nvinfo : EIATTR_UNUSED_LOAD_BYTE_OFFSET
	.align		4
        /*0134*/ 	.byte	0x04, 0x44
        /*0136*/ 	.short	(.L_287 - .L_286)


	//   ....[0]....
.L_286:
        /*0138*/ 	.word	0x00000950
        /*013c*/ 	.word	0x0000fff0


	//   ....[1]....
        /*0140*/ 	.word	0x0000a460
        /*0144*/ 	.word	0x0000fff0


	//----- nvinfo : EIATTR_INT_WARP_WIDE_INSTR_OFFSETS
	.align		4
.L_287:
        /*0148*/ 	.byte	0x04, 0x31
        /*014a*/ 	.short	(.L_289 - .L_288)


	//   ....[0]....
.L_288:
        /*014c*/ 	.word	0x000000c0


	//   ....[1]....
        /*0150*/ 	.word	0x000000d0


	//   ....[2]....
        /*0154*/ 	.word	0x00000170


	//   ....[3]....
        /*0158*/ 	.word	0x0000df40


	//   ....[4]....
        /*015c*/ 	.word	0x0000dfd0


	//   ....[5]....
        /*0160*/ 	.word	0x00010e40


	//   ....[6]....
        /*0164*/ 	.word	0x00010ed0


	//----- nvinfo : EIATTR_COOP_GROUP_MASK_REGIDS
	.align		4
.L_289:
        /*0168*/ 	.byte	0x04, 0x29
        /*016a*/ 	.short	(.L_291 - .L_290)


	//   ....[0]....
.L_290:
        /*016c*/ 	.word	0xffffffff


	//   ....[1]....
        /*0170*/ 	.word	0xffffffff


	//   ....[2]....
        /*0174*/ 	.word	0xffffffff


	//   ....[3]....
        /*0178*/ 	.word	0xffffffff


	//   ....[4]....
        /*017c*/ 	.word	0xffffffff


	//   ....[5]....
        /*0180*/ 	.word	0xffffffff


	//   ....[6]....
        /*0184*/ 	.word	0xffffffff


	//   ....[7]....
        /*0188*/ 	.word	0xffffffff


	//   ....[8]....
        /*018c*/ 	.word	0xffffffff


	//   ....[9]....
        /*0190*/ 	.word	0xffffffff


	//   ....[10]....
        /*0194*/ 	.word	0xffffffff


	//   ....[11]....
        /*0198*/ 	.word	0xffffffff


	//   ....[12]....
        /*019c*/ 	.word	0xffffffff


	//   ....[13]....
        /*01a0*/ 	.word	0xffffffff


	//   ....[14]....
        /*01a4*/ 	.word	0xffffffff


	//   ....[15]....
        /*01a8*/ 	.word	0xffffffff


	//   ....[16]....
        /*01ac*/ 	.word	0xffffffff


	//   ....[17]....
        /*01b0*/ 	.word	0xffffffff


	//   ....[18]....
        /*01b4*/ 	.word	0xffffffff


	//   ....[19]....
        /*01b8*/ 	.word	0xffffffff


	//   ....[20]....
        /*01bc*/ 	.word	0xffffffff


	//   ....[21]....
        /*01c0*/ 	.word	0xffffffff


	//   ....[22]....
        /*01c4*/ 	.word	0xffffffff


	//   ....[23]....
        /*01c8*/ 	.word	0xffffffff


	//   ....[24]....
        /*01cc*/ 	.word	0xffffffff


	//   ....[25]....
        /*01d0*/ 	.word	0xffffffff


	//   ....[26]....
        /*01d4*/ 	.word	0xffffffff


	//   ....[27]....
        /*01d8*/ 	.word	0xffffffff


	//   ....[28]....
        /*01dc*/ 	.word	0xffffffff


	//   ....[29]....
        /*01e0*/ 	.word	0xffffffff


	//   ....[30]....
        /*01e4*/ 	.word	0xffffffff


	//   ....[31]....
        /*01e8*/ 	.word	0xffffffff


	//   ....[32]....
        /*01ec*/ 	.word	0xffffffff


	//   ....[33]....
        /*01f0*/ 	.word	0xffffffff


	//   ....[34]....
        /*01f4*/ 	.word	0xffffffff


	//   ....[35]....
        /*01f8*/ 	.word	0xffffffff


	//   ....[36]....
        /*01fc*/ 	.word	0xffffffff


	//   ....[37]....
        /*0200*/ 	.word	0xffffffff


	//   ....[38]....
        /*0204*/ 	.word	0xffffffff


	//   ....[39]....
        /*0208*/ 	.word	0xffffffff


	//   ....[40]....
        /*020c*/ 	.word	0xffffffff


	//   ....[41]....
        /*0210*/ 	.word	0xffffffff


	//   ....[42]....
        /*0214*/ 	.word	0xffffffff


	//   ....[43]....
        /*0218*/ 	.word	0xffffffff


	//   ....[44]....
        /*021c*/ 	.word	0xffffffff


	//   ....[45]....
        /*0220*/ 	.word	0xffffffff


	//   ....[46]....
        /*0224*/ 	.word	0xffffffff


	//   ....[47]....
        /*0228*/ 	.word	0xffffffff


	//   ....[48]....
        /*022c*/ 	.word	0xffffffff


	//   ....[49]....
        /*0230*/ 	.word	0xffffffff


	//   ....[50]....
        /*0234*/ 	.word	0xffffffff


	//   ....[51]....
        /*0238*/ 	.word	0xffffffff


	//   ....[52]....
        /*023c*/ 	.word	0xffffffff


	//   ....[53]....
        /*0240*/ 	.word	0xffffffff


	//   ....[54]....
        /*0244*/ 	.word	0xffffffff


	//   ....[55]....
        /*0248*/ 	.word	0xffffffff


	//   ....[56]....
        /*024c*/ 	.word	0xffffffff


	//   ....[57]....
        /*0250*/ 	.word	0xffffffff


	//   ....[58]....
        /*0254*/ 	.word	0xffffffff


	//   ....[59]....
        /*0258*/ 	.word	0xffffffff


	//   ....[60]....
        /*025c*/ 	.word	0xffffffff


	//   ....[61]....
        /*0260*/ 	.word	0xffffffff


	//   ....[62]....
        /*0264*/ 	.word	0xffffffff


	//   ....[63]....
        /*0268*/ 	.word	0xffffffff


	//   ....[64]....
        /*026c*/ 	.word	0xffffffff


	//   ....[65]....
        /*0270*/ 	.word	0xffffffff


	//   ....[66]....
        /*0274*/ 	.word	0xffffffff


	//   ....[67]....
        /*0278*/ 	.word	0xffffffff


	//   ....[68]....
        /*027c*/ 	.word	0xffffffff


	//   ....[69]....
        /*0280*/ 	.word	0xffffffff


	//   ....[70]....
        /*0284*/ 	.word	0xffffffff


	//   ....[71]....
        /*0288*/ 	.word	0xffffffff


	//   ....[72]....
        /*028c*/ 	.word	0xffffffff


	//   ....[73]....
        /*0290*/ 	.word	0xffffffff


	//   ....[74]....
        /*0294*/ 	.word	0xffffffff


	//   ....[75]....
        /*0298*/ 	.word	0xffffffff


	//   ....[76]....
        /*029c*/ 	.word	0xffffffff


	//   ....[77]....
        /*02a0*/ 	.word	0xffffffff


	//   ....[78]....
        /*02a4*/ 	.word	0xffffffff


	//   ....[79]....
        /*02a8*/ 	.word	0xffffffff


	//   ....[80]....
        /*02ac*/ 	.word	0xffffffff


	//   ....[81]....
        /*02b0*/ 	.word	0xffffffff


	//   ....[82]....
        /*02b4*/ 	.word	0xffffffff


	//   ....[83]....
        /*02b8*/ 	.word	0xffffffff


	//   ....[84]....
        /*02bc*/ 	.word	0xffffffff


	//   ....[85]....
        /*02c0*/ 	.word	0xffffffff


	//   ....[86]....
        /*02c4*/ 	.word	0xffffffff


	//   ....[87]....
        /*02c8*/ 	.word	0xffffffff


	//   ....[88]....
        /*02cc*/ 	.word	0xffffffff


	//   ....[89]....
        /*02d0*/ 	.word	0xffffffff


	//   ....[90]....
        /*02d4*/ 	.word	0xffffffff


	//   ....[91]....
        /*02d8*/ 	.word	0xffffffff


	//   ....[92]....
        /*02dc*/ 	.word	0xffffffff


	//   ....[93]....
        /*02e0*/ 	.word	0xffffffff


	//   ....[94]....
        /*02e4*/ 	.word	0xffffffff


	//   ....[95]....
        /*02e8*/ 	.word	0xffffffff


	//   ....[96]....
        /*02ec*/ 	.word	0xffffffff


	//   ....[97]....
        /*02f0*/ 	.word	0xffffffff


	//   ....[98]....
        /*02f4*/ 	.word	0xffffffff


	//   ....[99]....
        /*02f8*/ 	.word	0xffffffff


	//   ....[100]....
        /*02fc*/ 	.word	0xffffffff


	//   ....[101]....
        /*0300*/ 	.word	0xffffffff


	//   ....[102]....
        /*0304*/ 	.word	0xffffffff


	//   ....[103]....
        /*0308*/ 	.word	0xffffffff


	//   ....[104]....
        /*030c*/ 	.word	0xffffffff


	//   ....[105]....
        /*0310*/ 	.word	0xffffffff


	//   ....[106]....
        /*0314*/ 	.word	0xffffffff


	//   ....[107]....
        /*0318*/ 	.word	0xffffffff


	//   ....[108]....
        /*031c*/ 	.word	0xffffffff


	//   ....[109]....
        /*0320*/ 	.word	0xffffffff


	//   ....[110]....
        /*0324*/ 	.word	0xffffffff


	//   ....[111]....
        /*0328*/ 	.word	0xffffffff


	//   ....[112]....
        /*032c*/ 	.word	0xffffffff


	//   ....[113]....
        /*0330*/ 	.word	0xffffffff


	//   ....[114]....
        /*0334*/ 	.word	0xffffffff


	//   ....[115]....
        /*0338*/ 	.word	0xffffffff


	//   ....[116]....
        /*033c*/ 	.word	0xffffffff


	//   ....[117]....
        /*0340*/ 	.word	0xffffffff


	//   ....[118]....
        /*0344*/ 	.word	0xffffffff


	//   ....[119]....
        /*0348*/ 	.word	0xffffffff


	//   ....[120]....
        /*034c*/ 	.word	0xffffffff


	//   ....[121]....
        /*0350*/ 	.word	0xffffffff


	//   ....[122]....
        /*0354*/ 	.word	0xffffffff


	//   ....[123]....
        /*0358*/ 	.word	0xffffffff


	//   ....[124]....
        /*035c*/ 	.word	0xffffffff


	//   ....[125]....
        /*0360*/ 	.word	0xffffffff


	//   ....[126]....
        /*0364*/ 	.word	0xffffffff


	//   ....[127]....
        /*0368*/ 	.word	0xffffffff


	//   ....[128]....
        /*036c*/ 	.word	0xffffffff


	//   ....[129]....
        /*0370*/ 	.word	0xffffffff


	//   ....[130]....
        /*0374*/ 	.word	0xffffffff


	//   ....[131]....
        /*0378*/ 	.word	0xffffffff


	//   ....[132]....
        /*037c*/ 	.word	0xffffffff


	//   ....[133]....
        /*0380*/ 	.word	0xffffffff


	//   ....[134]....
        /*0384*/ 	.word	0xffffffff


	//   ....[135]....
        /*0388*/ 	.word	0xffffffff


	//   ....[136]....
        /*038c*/ 	.word	0xffffffff


	//   ....[137]....
        /*0390*/ 	.word	0xffffffff


	//   ....[138]....
        /*0394*/ 	.word	0xffffffff


	//   ....[139]....
        /*0398*/ 	.word	0xffffffff


	//   ....[140]....
        /*039c*/ 	.word	0xffffffff


	//   ....[141]....
        /*03a0*/ 	.word	0xffffffff


	//   ....[142]....
        /*03a4*/ 	.word	0xffffffff


	//   ....[143]....
        /*03a8*/ 	.word	0xffffffff


	//   ....[144]....
        /*03ac*/ 	.word	0xffffffff


	//   ....[145]....
        /*03b0*/ 	.word	0x0500000f


	//   ....[146]....
        /*03b4*/ 	.word	0x0500000f


	//   ....[147]....
        /*03b8*/ 	.word	0x0500000f


	//   ....[148]....
        /*03bc*/ 	.word	0x0500000f


	//   ....[149]....
        /*03c0*/ 	.word	0x0500000f


	//   ....[150]....
        /*03c4*/ 	.word	0x0500000f


	//   ....[151]....
        /*03c8*/ 	.word	0x0500000f


	//   ....[152]....
        /*03cc*/ 	.word	0x0500000f


	//   ....[153]....
        /*03d0*/ 	.word	0x0500000f


	//   ....[154]....
        /*03d4*/ 	.word	0x0500000f


	//   ....[155]....
        /*03d8*/ 	.word	0x0500000f


	//   ....[156]....
        /*03dc*/ 	.word	0x0500000f


	//   ....[157]....
        /*03e0*/ 	.word	0x0500000f


	//   ....[158]....
        /*03e4*/ 	.word	0x0500000f


	//   ....[159]....
        /*03e8*/ 	.word	0x0500000f


	//   ....[160]....
        /*03ec*/ 	.word	0x0500000f


	//   ....[161]....
        /*03f0*/ 	.word	0x0500000f


	//   ....[162]....
        /*03f4*/ 	.word	0x0500000f


	//   ....[163]....
        /*03f8*/ 	.word	0x0500000f


	//   ....[164]....
        /*03fc*/ 	.word	0x0500000f


	//   ....[165]....
        /*0400*/ 	.word	0x0500000f


	//   ....[166]....
        /*0404*/ 	.word	0x0500000f


	//   ....[167]....
        /*0408*/ 	.word	0x0500000f


	//   ....[168]....
        /*040c*/ 	.word	0x0500000f


	//   ....[169]....
        /*0410*/ 	.word	0x0500000f


	//   ....[170]....
        /*0414*/ 	.word	0x0500000f


	//   ....[171]....
        /*0418*/ 	.word	0x0500000f


	//   ....[172]....
        /*041c*/ 	.word	0x0500000f


	//   ....[173]....
        /*0420*/ 	.word	0x0500000f


	//   ....[174]....
        /*0424*/ 	.word	0x0500000f


	//   ....[175]....
        /*0428*/ 	.word	0x0500000f


	//   ....[176]....
        /*042c*/ 	.word	0x0500000f


	//   ....[177]....
        /*0430*/ 	.word	0x0500000f


	//   ....[178]....
        /*0434*/ 	.word	0x0500000f


	//   ....[179]....
        /*0438*/ 	.word	0x0500000f


	//   ....[180]....
        /*043c*/ 	.word	0x0500000f


	//   ....[181]....
        /*0440*/ 	.word	0x0500000f


	//   ....[182]....
        /*0444*/ 	.word	0x0500000f


	//   ....[183]....
        /*0448*/ 	.word	0x0500000f


	//   ....[184]....
        /*044c*/ 	.word	0x0500000f


	//   ....[185]....
        /*0450*/ 	.word	0x0500000f


	//   ....[186]....
        /*0454*/ 	.word	0x0500000f


	//   ....[187]....
        /*0458*/ 	.word	0x0500000f


	//   ....[188]....
        /*045c*/ 	.word	0x0500000f


	//   ....[189]....
        /*0460*/ 	.word	0x0500000f


	//   ....[190]....
        /*0464*/ 	.word	0x0500000f


	//   ....[191]....
        /*0468*/ 	.word	0x0500000f


	//   ....[192]....
        /*046c*/ 	.word	0x0500000f


	//   ....[193]....
        /*0470*/ 	.word	0x0500000f


	//   ....[194]....
        /*0474*/ 	.word	0x0500000f


	//   ....[195]....
        /*0478*/ 	.word	0x0500000f


	//   ....[196]....
        /*047c*/ 	.word	0x0500000f


	//   ....[197]....
        /*0480*/ 	.word	0x0500000f


	//   ....[198]....
        /*0484*/ 	.word	0x0500000f


	//   ....[199]....
        /*0488*/ 	.word	0x0500000f


	//   ....[200]....
        /*048c*/ 	.word	0x0500000f


	//   ....[201]....
        /*0490*/ 	.word	0x0500000f


	//   ....[202]....
        /*0494*/ 	.word	0x0500000f


	//   ....[203]....
        /*0498*/ 	.word	0x0500000f


	//   ....[204]....
        /*049c*/ 	.word	0x0500000f


	//   ....[205]....
        /*04a0*/ 	.word	0x0500000f


	//   ....[206]....
        /*04a4*/ 	.word	0x0500000f


	//   ....[207]....
        /*04a8*/ 	.word	0x0500000f


	//   ....[208]....
        /*04ac*/ 	.word	0x0500000f


	//   ....[209]....
        /*04b0*/ 	.word	0x0500000f


	//   ....[210]....
        /*04b4*/ 	.word	0x0500000f


	//   ....[211]....
        /*04b8*/ 	.word	0x0500000f


	//   ....[212]....
        /*04bc*/ 	.word	0x0500000f


	//   ....[213]....
        /*04c0*/ 	.word	0x0500000f


	//   ....[214]....
        /*04c4*/ 	.word	0x0500000f


	//   ....[215]....
        /*04c8*/ 	.word	0x0500000f


	//   ....[216]....
        /*04cc*/ 	.word	0x0500000f


	//   ....[217]....
        /*04d0*/ 	.word	0x0500000f


	//   ....[218]....
        /*04d4*/ 	.word	0x0500000f


	//   ....[219]....
        /*04d8*/ 	.word	0x0500000f


	//   ....[220]....
        /*04dc*/ 	.word	0x0500000f


	//   ....[221]....
        /*04e0*/ 	.word	0x0500000f


	//   ....[222]....
        /*04e4*/ 	.word	0x0500000f


	//   ....[223]....
        /*04e8*/ 	.word	0x0500000f


	//   ....[224]....
        /*04ec*/ 	.word	0x0500000f


	//   ....[225]....
        /*04f0*/ 	.word	0x0500000f


	//   ....[226]....
        /*04f4*/ 	.word	0x0500000f


	//   ....[227]....
        /*04f8*/ 	.word	0x0500000f


	//----- nvinfo : EIATTR_COOP_GROUP_INSTR_OFFSETS
	.align		4
.L_291:
        /*04fc*/ 	.byte	0x04, 0x28
        /*04fe*/ 	.short	(.L_293 - .L_292)


	//   ....[0]....
.L_292:
        /*0500*/ 	.word	0x00000070


	//   ....[1]....
        /*0504*/ 	.word	0x000000b0


	//   ....[2]....
        /*0508*/ 	.word	0x000002d0


	//   ....[3]....
        /*050c*/ 	.word	0x00000430


	//   ....[4]....
        /*0510*/ 	.word	0x00000550


	//   ....[5]....
        /*0514*/ 	.word	0x000006b0


	//   ....[6]....
        /*0518*/ 	.word	0x00001700


	//   ....[7]....
        /*051c*/ 	.word	0x000022a0


	//   ....[8]....
        /*0520*/ 	.word	0x00002490


	//   ....[9]....
        /*0524*/ 	.word	0x00002ec0


	//   ....[10]....
        /*0528*/ 	.word	0x00002f50


	//   ....[11]....
        /*052c*/ 	.word	0x000036d0


	//   ....[12]....
        /*0530*/ 	.word	0x00003760


	//   ....[13]....
        /*0534*/ 	.word	0x00005240


	//   ....[14]....
        /*0538*/ 	.word	0x00005ad0


	//   ....[15]....
        /*053c*/ 	.word	0x00005b20


	//   ....[16]....
        /*0540*/ 	.word	0x00005b40


	//   ....[17]....
        /*0544*/ 	.word	0x000062e0


	//   ....[18]....
        /*0548*/ 	.word	0x00006360


	//   ....[19]....
        /*054c*/ 	.word	0x00008610


	//   ....[20]....
        /*0550*/ 	.word	0x00008640


	//   ....[21]....
        /*0554*/ 	.word	0x00008660


	//   ....[22]....
        /*0558*/ 	.word	0x00008680


	//   ....[23]....
        /*055c*/ 	.word	0x00009970


	//   ....[24]....
        /*0560*/ 	.word	0x000099b0


	//   ....[25]....
        /*0564*/ 	.word	0x00009a60


	//   ....[26]....
        /*0568*/ 	.word	0x00009a70


	//   ....[27]....
        /*056c*/ 	.word	0x0000b2b0


	//   ....[28]....
        /*0570*/ 	.word	0x0000b2e0


	//   ....[29]....
        /*0574*/ 	.word	0x0000b330


	//   ....[30]....
        /*0578*/ 	.word	0x0000b360


	//   ....[31]....
        /*057c*/ 	.word	0x0000ba30


	//   ....[32]....
        /*0580*/ 	.word	0x0000ba70


	//   ....[33]....
        /*0584*/ 	.word	0x0000bb70


	//   ....[34]....
        /*0588*/ 	.word	0x0000bb90


	//   ....[35]....
        /*058c*/ 	.word	0x0000bc90


	//   ....[36]....
        /*0590*/ 	.word	0x0000bcb0


	//   ....[37]....
        /*0594*/ 	.word	0x0000bdc0


	//   ....[38]....
        /*0598*/ 	.word	0x0000bde0


	//   ....[39]....
        /*059c*/ 	.word	0x0000c720


	//   ....[40]....
        /*05a0*/ 	.word	0x0000c740


	//   ....[41]....
        /*05a4*/ 	.word	0x0000c840


	//   ....[42]....
        /*05a8*/ 	.word	0x0000c860


	//   ....[43]....
        /*05ac*/ 	.word	0x0000c960


	//   ....[44]....
        /*05b0*/ 	.word	0x0000c980


	//   ....[45]....
        /*05b4*/ 	.word	0x0000ca90


	//   ....[46]....
        /*05b8*/ 	.word	0x0000cab0


	//   ....[47]....
        /*05bc*/ 	.word	0x0000cc30


	//   ....[48]....
        /*05c0*/ 	.word	0x0000ce00


	//   ....[49]....
        /*05c4*/ 	.word	0x0000ce30


	//   ....[50]....
        /*05c8*/ 	.word	0x0000ce60


	//   ....[51]....
        /*05cc*/ 	.word	0x0000ce90


	//   ....[52]....
        /*05d0*/ 	.word	0x0000cec0


	//   ....[53]....
        /*05d4*/ 	.word	0x0000cef0


	//   ....[54]....
        /*05d8*/ 	.word	0x0000d040


	//   ....[55]....
        /*05dc*/ 	.word	0x0000d070


	//   ....[56]....
        /*05e0*/ 	.word	0x0000d0a0


	//   ....[57]....
        /*05e4*/ 	.word	0x0000d0d0


	//   ....[58]....
        /*05e8*/ 	.word	0x0000d100


	//   ....[59]....
        /*05ec*/ 	.word	0x0000d130


	//   ....[60]....
        /*05f0*/ 	.word	0x0000d1c0


	//   ....[61]....
        /*05f4*/ 	.word	0x0000d220


	//   ....[62]....
        /*05f8*/ 	.word	0x0000d2b0


	//   ....[63]....
        /*05fc*/ 	.word	0x0000eb30


	//   ....[64]....
        /*0600*/ 	.word	0x0000eb50


	//   ....[65]....
        /*0604*/ 	.word	0x0000ec00


	//   ....[66]....
        /*0608*/ 	.word	0x0000ec20


	//   ....[67]....
        /*060c*/ 	.word	0x0000ecc0


	//   ....[68]....
        /*0610*/ 	.word	0x0000ece0


	//   ....[69]....
        /*0614*/ 	.word	0x0000ed80


	//   ....[70]....
        /*0618*/ 	.word	0x0000eda0


	//   ....[71]....
        /*061c*/ 	.word	0x0000ee40


	//   ....[72]....
        /*0620*/ 	.word	0x0000ee60


	//   ....[73]....
        /*0624*/ 	.word	0x0000ee70


	//   ....[74]....
        /*0628*/ 	.word	0x0000ef00


	//   ....[75]....
        /*062c*/ 	.word	0x0000f620


	//   ....[76]....
        /*0630*/ 	.word	0x0000f650


	//   ....[77]....
        /*0634*/ 	.word	0x0000f6b0


	//   ....[78]....
        /*0638*/ 	.word	0x0000f710


	//   ....[79]....
        /*063c*/ 	.word	0x0000f760


	//   ....[80]....
        /*0640*/ 	.word	0x0000f7c0


	//   ....[81]....
        /*0644*/ 	.word	0x0000f810


	//   ....[82]....
        /*0648*/ 	.word	0x0000f870


	//   ....[83]....
        /*064c*/ 	.word	0x0000f8b0


	//   ....[84]....
        /*0650*/ 	.word	0x0000f920


	//   ....[85]....
        /*0654*/ 	.word	0x0000f960


	//   ....[86]....
        /*0658*/ 	.word	0x0000f9d0


	//   ....[87]....
        /*065c*/ 	.word	0x0000fa10


	//   ....[88]....
        /*0660*/ 	.word	0x0000fa70


	//   ....[89]....
        /*0664*/ 	.word	0x0000fa90


	//   ....[90]....
        /*0668*/ 	.word	0x0000fad0


	//   ....[91]....
        /*066c*/ 	.word	0x00010290


	//   ....[92]....
        /*0670*/ 	.word	0x000102d0


	//   ....[93]....
        /*0674*/ 	.word	0x000102e0


	//   ....[94]....
        /*0678*/ 	.word	0x00010340


	//   ....[95]....
        /*067c*/ 	.word	0x00010350


	//   ....[96]....
        /*0680*/ 	.word	0x000103b0


	//   ....[97]....
        /*0684*/ 	.word	0x000103e0


	//   ....[98]....
        /*0688*/ 	.word	0x00010420


	//   ....[99]....
        /*068c*/ 	.word	0x00010450


	//   ....[100]....
        /*0690*/ 	.word	0x00010490


	//   ....[101]....
        /*0694*/ 	.word	0x000104c0


	//   ....[102]....
        /*0698*/ 	.word	0x00010500


	//   ....[103]....
        /*069c*/ 	.word	0x00010780


	//   ....[104]....
        /*06a0*/ 	.word	0x000107a0


	//   ....[105]....
        /*06a4*/ 	.word	0x000107b0


	//   ....[106]....
        /*06a8*/ 	.word	0x00010840


	//   ....[107]....
        /*06ac*/ 	.word	0x00010850


	//   ....[108]....
        /*06b0*/ 	.word	0x000108e0


	//   ....[109]....
        /*06b4*/ 	.word	0x000108f0


	//   ....[110]....
        /*06b8*/ 	.word	0x00010980


	//   ....[111]....
        /*06bc*/ 	.word	0x00010990


	//   ....[112]....
        /*06c0*/ 	.word	0x00010a20


	//   ....[113]....
        /*06c4*/ 	.word	0x00010a30


	//   ....[114]....
        /*06c8*/ 	.word	0x00010a40


	//   ....[115]....
        /*06cc*/ 	.word	0x00011020


	//   ....[116]....
        /*06d0*/ 	.word	0x00011060


	//   ....[117]....
        /*06d4*/ 	.word	0x000110a0


	//   ....[118]....
        /*06d8*/ 	.word	0x000110d0


	//   ....[119]....
        /*06dc*/ 	.word	0x00011160


	//   ....[120]....
        /*06e0*/ 	.word	0x00011180


	//   ....[121]....
        /*06e4*/ 	.word	0x00011200


	//   ....[122]....
        /*06e8*/ 	.word	0x00011230


	//   ....[123]....
        /*06ec*/ 	.word	0x000112a0


	//   ....[124]....
        /*06f0*/ 	.word	0x000112d0


	//   ....[125]....
        /*06f4*/ 	.word	0x00011300


	//   ....[126]....
        /*06f8*/ 	.word	0x00011350


	//   ....[127]....
        /*06fc*/ 	.word	0x00011730


	//   ....[128]....
        /*0700*/ 	.word	0x00011760


	//   ....[129]....
        /*0704*/ 	.word	0x00011790


	//   ....[130]....
        /*0708*/ 	.word	0x000117c0


	//   ....[131]....
        /*070c*/ 	.word	0x000117f0


	//   ....[132]....
        /*0710*/ 	.word	0x00011820


	//   ....[133]....
        /*0714*/ 	.word	0x00011850


	//   ....[134]....
        /*0718*/ 	.word	0x00011880


	//   ....[135]....
        /*071c*/ 	.word	0x00011a00


	//   ....[136]....
        /*0720*/ 	.word	0x00011a30


	//   ....[137]....
        /*0724*/ 	.word	0x00011a60


	//   ....[138]....
        /*0728*/ 	.word	0x00011a90


	//   ....[139]....
        /*072c*/ 	.word	0x00011ac0


	//   ....[140]....
        /*0730*/ 	.word	0x00011af0


	//   ....[141]....
        /*0734*/ 	.word	0x00011bb0


	//   ....[142]....
        /*0738*/ 	.word	0x00011bd0


	//   ....[143]....
        /*073c*/ 	.word	0x00011c40


	//   ....[144]....
        /*0740*/ 	.word	0x000122e0


	//   ....[145]....
        /*0744*/ 	.word	0x00012890


	//   ....[146]....
        /*0748*/ 	.word	0x00012980


	//   ....[147]....
        /*074c*/ 	.word	0x00012a20


	//   ....[148]....
        /*0750*/ 	.word	0x00012a80


	//   ....[149]....
        /*0754*/ 	.word	0x00012b90


	//   ....[150]....
        /*0758*/ 	.word	0x00012c00


	//   ....[151]....
        /*075c*/ 	.word	0x00012d10


	//   ....[152]....
        /*0760*/ 	.word	0x00012d80


	//   ....[153]....
        /*0764*/ 	.word	0x00012e90


	//   ....[154]....
        /*0768*/ 	.word	0x00012f00


	//   ....[155]....
        /*076c*/ 	.word	0x00013010


	//   ....[156]....
        /*0770*/ 	.word	0x00013080


	//   ....[157]....
        /*0774*/ 	.word	0x00013160


	//   ....[158]....
        /*0778*/ 	.word	0x00013260


	//   ....[159]....
        /*077c*/ 	.word	0x000132d0


	//   ....[160]....
        /*0780*/ 	.word	0x00013350


	//   ....[161]....
        /*0784*/ 	.word	0x00013420


	//   ....[162]....
        /*0788*/ 	.word	0x000134a0


	//   ....[163]....
        /*078c*/ 	.word	0x00013580


	//   ....[164]....
        /*0790*/ 	.word	0x00013600


	//   ....[165]....
        /*0794*/ 	.word	0x000136e0


	//   ....[166]....
        /*0798*/ 	.word	0x00013760


	//   ....[167]....
        /*079c*/ 	.word	0x00013840


	//   ....[168]....
        /*07a0*/ 	.word	0x000138c0


	//   ....[169]....
        /*07a4*/ 	.word	0x000139a0


	//   ....[170]....
        /*07a8*/ 	.word	0x00013a20


	//   ....[171]....
        /*07ac*/ 	.word	0x00013af0


	//   ....[172]....
        /*07b0*/ 	.word	0x00013b70


	//   ....[173]....
        /*07b4*/ 	.word	0x00013c30


	//   ....[174]....
        /*07b8*/ 	.word	0x00013d60


	//   ....[175]....
        /*07bc*/ 	.word	0x00013e20


	//   ....[176]....
        /*07c0*/ 	.word	0x00013ea0


	//   ....[177]....
        /*07c4*/ 	.word	0x00013f70


	//   ....[178]....
        /*07c8*/ 	.word	0x00013fd0


	//   ....[179]....
        /*07cc*/ 	.word	0x000140a0


	//   ....[180]....
        /*07d0*/ 	.word	0x00014100


	//   ....[181]....
        /*07d4*/ 	.word	0x000141d0


	//   ....[182]....
        /*07d8*/ 	.word	0x00014230


	//   ....[183]....
        /*07dc*/ 	.word	0x00014300


	//   ....[184]....
        /*07e0*/ 	.word	0x00014360


	//   ....[185]....
        /*07e4*/ 	.word	0x00014440


	//   ....[186]....
        /*07e8*/ 	.word	0x00014530


	//   ....[187]....
        /*07ec*/ 	.word	0x000145d0


	//   ....[188]....
        /*07f0*/ 	.word	0x00014630


	//   ....[189]....
        /*07f4*/ 	.word	0x00014730


	//   ....[190]....
        /*07f8*/ 	.word	0x00014790


	//   ....[191]....
        /*07fc*/ 	.word	0x00014890


	//   ....[192]....
        /*0800*/ 	.word	0x000148f0


	//   ....[193]....
        /*0804*/ 	.word	0x000149f0


	//   ....[194]....
        /*0808*/ 	.word	0x00014a50


	//   ....[195]....
        /*080c*/ 	.word	0x00014b50


	//   ....[196]....
        /*0810*/ 	.word	0x00014bb0


	//   ....[197]....
        /*0814*/ 	.word	0x00014c80


	//   ....[198]....
        /*0818*/ 	.word	0x00014dc0


	//   ....[199]....
        /*081c*/ 	.word	0x00014e70


	//   ....[200]....
        /*0820*/ 	.word	0x00014f40


	//   ....[201]....
        /*0824*/ 	.word	0x00015010


	//   ....[202]....
        /*0828*/ 	.word	0x00015070


	//   ....[203]....
        /*082c*/ 	.word	0x00015160


	//   ....[204]....
        /*0830*/ 	.word	0x000151c0


	//   ....[205]....
        /*0834*/ 	.word	0x000152b0


	//   ....[206]....
        /*0838*/ 	.word	0x00015310


	//   ....[207]....
        /*083c*/ 	.word	0x00015400


	//   ....[208]....
        /*0840*/ 	.word	0x00015460


	//   ....[209]....
        /*0844*/ 	.word	0x00015540


	//   ....[210]....
        /*0848*/ 	.word	0x000155d0


	//   ....[211]....
        /*084c*/ 	.word	0x00015670


	//   ....[212]....
        /*0850*/ 	.word	0x00015790


	//   ....[213]....
        /*0854*/ 	.word	0x00015800


	//   ....[214]....
        /*0858*/ 	.word	0x00015870


	//   ....[215]....
        /*085c*/ 	.word	0x000158e0


	//   ....[216]....
        /*0860*/ 	.word	0x00015950


	//   ....[217]....
        /*0864*/ 	.word	0x000159d0


	//   ....[218]....
        /*0868*/ 	.word	0x00015a60


	//   ....[219]....
        /*086c*/ 	.word	0x00015af0


	//   ....[220]....
        /*0870*/ 	.word	0x00015b60


	//   ....[221]....
        /*0874*/ 	.word	0x00015bd0


	//   ....[222]....
        /*0878*/ 	.word	0x00015c40


	//   ....[223]....
        /*087c*/ 	.word	0x00015cc0


	//   ....[224]....
        /*0880*/ 	.word	0x00015d30


	//   ....[225]....
        /*0884*/ 	.word	0x00015dd0


	//   ....[226]....
        /*0888*/ 	.word	0x00015e60


	//   ....[227]....
        /*088c*/ 	.word	0x00015f80


	//----- nvinfo : EIATTR_REG_RECONFIG
	.align		4
.L_293:
        /*0890*/ 	.byte	0x01, 0x54
	.zero		2


	//----- nvinfo : EIATTR_SYSCALL_OFFSETS
	.align		4
        /*0894*/ 	.byte	0x04, 0x46
        /*0896*/ 	.short	(.L_295 - .L_294)


	//   ....[0]....
.L_294:
        /*0898*/ 	.word	0x000018e0


	//   ....[1]....
        /*089c*/ 	.word	0x0000e130


	//   ....[2]....
        /*08a0*/ 	.word	0x0000e280


	//   ....[3]....
        /*08a4*/ 	.word	0x0000e370


	//   ....[4]....
        /*08a8*/ 	.word	0x0000f290


	//----- nvinfo : EIATTR_MBARRIER_INSTR_OFFSETS
	.align		4
.L_295:
        /*08ac*/ 	.byte	0x04, 0x39
        /*08ae*/ 	.short	(.L_297 - .L_296)


	//   ....[0]....
.L_296:
        /*08b0*/ 	.word	0x00000180
        /*08b4*/ 	.word	0x000000ff
        /*08b8*/ 	.word	0x00030800
        /*08bc*/ 	.short	0x0100
        /*08be*/ 	.byte	0x08
	.zero		1


	//   ....[1]....
        /*08c0*/ 	.word	0x00000190
        /*08c4*/ 	.word	0x000000ff
        /*08c8*/ 	.word	0x00030820
        /*08cc*/ 	.short	0x0100
        /*08ce*/ 	.byte	0x08
	.zero		1


	//   ....[2]....
        /*08d0*/ 	.word	0x00000280
        /*08d4*/ 	.word	0x000000ff
        /*08d8*/ 	.word	0x00030830
        /*08dc*/ 	.short	0x0100
        /*08de*/ 	.byte	0x08
	.zero		1


	//   ....[3]....
        /*08e0*/ 	.word	0x00000290
        /*08e4*/ 	.word	0x000000ff
        /*08e8*/ 	.word	0x00030840
        /*08ec*/ 	.short	0x0100
        /*08ee*/ 	.byte	0x08
	.zero		1


	//   ....[4]....
        /*08f0*/ 	.word	0x000002a0
        /*08f4*/ 	.word	0x000000ff
        /*08f8*/ 	.word	0x00030838
        /*08fc*/ 	.short	0x0100
        /*08fe*/ 	.byte	0x08
	.zero		1


	//   ....[5]....
        /*0900*/ 	.word	0x000002b0
        /*0904*/ 	.word	0x000000ff
        /*0908*/ 	.word	0x00030848
        /*090c*/ 	.short	0x0100
        /*090e*/ 	.byte	0x08
	.zero		1


	//   ....[6]....
        /*0910*/ 	.word	0x000003e0
        /*0914*/ 	.word	0x000000ff
        /*0918*/ 	.word	0x00030850
        /*091c*/ 	.short	0x0100
        /*091e*/ 	.byte	0x08
	.zero		1


	//   ....[7]....
        /*0920*/ 	.word	0x000003f0
        /*0924*/ 	.word	0x000000ff
        /*0928*/ 	.word	0x00030860
        /*092c*/ 	.short	0x0100
        /*092e*/ 	.byte	0x08
	.zero		1


	//   ....[8]....
        /*0930*/ 	.word	0x00000400
        /*0934*/ 	.word	0x000000ff
        /*0938*/ 	.word	0x00030858
        /*093c*/ 	.short	0x0100
        /*093e*/ 	.byte	0x08
	.zero		1


	//   ....[9]....
        /*0940*/ 	.word	0x00000410
        /*0944*/ 	.word	0x000000ff
        /*0948*/ 	.word	0x00030868
        /*094c*/ 	.short	0x0100
        /*094e*/ 	.byte	0x08
	.zero		1


	//   ....[10]....
        /*0950*/ 	.word	0x00000500
        /*0954*/ 	.word	0x000000ff
        /*0958*/ 	.word	0x00030870
        /*095c*/ 	.short	0x0100
        /*095e*/ 	.byte	0x06
	.zero		1


	//   ....[11]....
        /*0960*/ 	.word	0x00000510
        /*0964*/ 	.word	0x000000ff
        /*0968*/ 	.word	0x00030880
        /*096c*/ 	.short	0x0100
        /*096e*/ 	.byte	0x06
	.zero		1


	//   ....[12]....
        /*0970*/ 	.word	0x00000520
        /*0974*/ 	.word	0x000000ff
        /*0978*/ 	.word	0x00030878
        /*097c*/ 	.short	0x0100
        /*097e*/ 	.byte	0x06
	.zero		1


	//   ....[13]....
        /*0980*/ 	.word	0x00000530
        /*0984*/ 	.word	0x000000ff
        /*0988*/ 	.word	0x00030888
        /*098c*/ 	.short	0x0100
        /*098e*/ 	.byte	0x06
	.zero		1


	//   ....[14]....
        /*0990*/ 	.word	0x00000660
        /*0994*/ 	.word	0x000000ff
        /*0998*/ 	.word	0x00030890
        /*099c*/ 	.short	0x0100
        /*099e*/ 	.byte	0x08
	.zero		1


	//   ....[15]....
        /*09a0*/ 	.word	0x00000670
        /*09a4*/ 	.word	0x000000ff
        /*09a8*/ 	.word	0x000308a0
        /*09ac*/ 	.short	0x0100
        /*09ae*/ 	.byte	0x08
	.zero		1


	//   ....[16]....
        /*09b0*/ 	.word	0x00000680
        /*09b4*/ 	.word	0x000000ff
        /*09b8*/ 	.word	0x00030898
        /*09bc*/ 	.short	0x0100
        /*09be*/ 	.byte	0x08
	.zero		1


	//   ....[17]....
        /*09c0*/ 	.word	0x00000690
        /*09c4*/ 	.word	0x000000ff
        /*09c8*/ 	.word	0x000308a8
        /*09cc*/ 	.short	0x0100
        /*09ce*/ 	.byte	0x08
	.zero		1


	//   ....[18]....
        /*09d0*/ 	.word	0x000007d0
        /*09d4*/ 	.word	0x000000ff
        /*09d8*/ 	.word	0x000308b0
        /*09dc*/ 	.short	0x0100
        /*09de*/ 	.byte	0x08
	.zero		1


	//   ....[19]....
        /*09e0*/ 	.word	0x000007e0
        /*09e4*/ 	.word	0x000000ff
        /*09e8*/ 	.word	0x000308c0
        /*09ec*/ 	.short	0x0100
        /*09ee*/ 	.byte	0x08
	.zero		1


	//   ....[20]....
        /*09f0*/ 	.word	0x000007f0
        /*09f4*/ 	.word	0x000000ff
        /*09f8*/ 	.word	0x000308b8
        /*09fc*/ 	.short	0x0100
        /*09fe*/ 	.byte	0x08
	.zero		1


	//   ....[21]....
        /*0a00*/ 	.word	0x00000800
        /*0a04*/ 	.word	0x000000ff
        /*0a08*/ 	.word	0x000308c8
        /*0a0c*/ 	.short	0x0100
        /*0a0e*/ 	.byte	0x08
	.zero		1


	//   ....[22]....
        /*0a10*/ 	.word	0x00001980
        /*0a14*/ 	.word	0x000000ff
        /*0a18*/ 	.word	0x00030800
        /*0a1c*/ 	.short	0x010a
        /*0a1e*/ 	.byte	0x28
	.zero		1


	//   ....[23]....
        /*0a20*/ 	.word	0x00001a00
        /*0a24*/ 	.word	0x00000000
        /*0a28*/ 	.word	0x00030830
        /*0a2c*/ 	.short	0x010a
        /*0a2e*/ 	.byte	0x3f
	.zero		1


	//   ....[24]....
        /*0a30*/ 	.word	0x00001a40
        /*0a34*/ 	.word	0x00000000
        /*0a38*/ 	.word	0x00030830
        /*0a3c*/ 	.short	0x010a
        /*0a3e*/ 	.byte	0x3f
	.zero		1


	//   ....[25]....
        /*0a40*/ 	.word	0x000029e0
        /*0a44*/ 	.word	0x000000ff
        /*0a48*/ 	.word	0x00000000
        /*0a4c*/ 	.short	0x0101
        /*0a4e*/ 	.byte	0x05
	.zero		1


	//   ....[26]....
        /*0a50*/ 	.word	0x00004210
        /*0a54*/ 	.word	0x000000ff
        /*0a58*/ 	.word	0x00030830
        /*0a5c*/ 	.short	0x010a
        /*0a5e*/ 	.byte	0x08
	.zero		1


	//   ....[27]....
        /*0a60*/ 	.word	0x00004250
        /*0a64*/ 	.word	0x000000ff
        /*0a68*/ 	.word	0x00030830
        /*0a6c*/ 	.short	0x010a
        /*0a6e*/ 	.byte	0x08
	.zero		1


	//   ....[28]....
        /*0a70*/ 	.word	0x00004d90
        /*0a74*/ 	.word	0x000000ff
        /*0a78*/ 	.word	0x00030850
        /*0a7c*/ 	.short	0x010a
        /*0a7e*/ 	.byte	0x09
	.zero		1


	//   ....[29]....
        /*0a80*/ 	.word	0x00004dd0
        /*0a84*/ 	.word	0x000000ff
        /*0a88*/ 	.word	0x00030850
        /*0a8c*/ 	.short	0x010a
        /*0a8e*/ 	.byte	0x09
	.zero		1


	//   ....[30]....
        /*0a90*/ 	.word	0x00005510
        /*0a94*/ 	.word	0x000000ff
        /*0a98*/ 	.word	0x00000000
        /*0a9c*/ 	.short	0x0101
        /*0a9e*/ 	.byte	0x08
	.zero		1


	//   ....[31]....
        /*0aa0*/ 	.word	0x00006cb0
        /*0aa4*/ 	.word	0x000000ff
        /*0aa8*/ 	.word	0x00000000
        /*0aac*/ 	.short	0x0101
        /*0aae*/ 	.byte	0x09
	.zero		1


	//   ....[32]....
        /*0ab0*/ 	.word	0x00006ea0
        /*0ab4*/ 	.word	0x000000ff
        /*0ab8*/ 	.word	0x00030830
        /*0abc*/ 	.short	0x010a
        /*0abe*/ 	.byte	0x08
	.zero		1


	//   ....[33]....
        /*0ac0*/ 	.word	0x00006ee0
        /*0ac4*/ 	.word	0x000000ff
        /*0ac8*/ 	.word	0x00030830
        /*0acc*/ 	.short	0x010a
        /*0ace*/ 	.byte	0x08
	.zero		1


	//   ....[34]....
        /*0ad0*/ 	.word	0x00007a20
        /*0ad4*/ 	.word	0x000000ff
        /*0ad8*/ 	.word	0x00030850
        /*0adc*/ 	.short	0x010a
        /*0ade*/ 	.byte	0x08
	.zero		1


	//   ....[35]....
        /*0ae0*/ 	.word	0x00007a60
        /*0ae4*/ 	.word	0x000000ff
        /*0ae8*/ 	.word	0x00030850
        /*0aec*/ 	.short	0x010a
        /*0aee*/ 	.byte	0x08
	.zero		1


	//   ....[36]....
        /*0af0*/ 	.word	0x00008140
        /*0af4*/ 	.word	0x000000ff
        /*0af8*/ 	.word	0x00000000
        /*0afc*/ 	.short	0x0101
        /*0afe*/ 	.byte	0x05
	.zero		1


	//   ....[37]....
        /*0b00*/ 	.word	0x000091c0
        /*0b04*/ 	.word	0x000000ff
        /*0b08*/ 	.word	0x00000000
        /*0b0c*/ 	.short	0x0101
        /*0b0e*/ 	.byte	0x08
	.zero		1


	//   ....[38]....
        /*0b10*/ 	.word	0x000098e0
        /*0b14*/ 	.word	0x000000ff
        /*0b18*/ 	.word	0x00030850
        /*0b1c*/ 	.short	0x010a
        /*0b1e*/ 	.byte	0x05
	.zero		1


	//   ....[39]....
        /*0b20*/ 	.word	0x00009920
        /*0b24*/ 	.word	0x000000ff
        /*0b28*/ 	.word	0x00030850
        /*0b2c*/ 	.short	0x010a
        /*0b2e*/ 	.byte	0x05
	.zero		1


	//   ....[40]....
        /*0b30*/ 	.word	0x00009f50
        /*0b34*/ 	.word	0x000000ff
        /*0b38*/ 	.word	0x00000000
        /*0b3c*/ 	.short	0x0101
        /*0b3e*/ 	.byte	0x04
	.zero		1


	//   ....[41]....
        /*0b40*/ 	.word	0x0000ba60
        /*0b44*/ 	.word	0x0000002a
        /*0b48*/ 	.word	0x00000000
        /*0b4c*/ 	.short	0x0101
        /*0b4e*/ 	.byte	0x3f
	.zero		1


	//   ....[42]....
        /*0b50*/ 	.word	0x0000e910
        /*0b54*/ 	.word	0x00000007
        /*0b58*/ 	.word	0x00030840
        /*0b5c*/ 	.short	0x010a
        /*0b5e*/ 	.byte	0x3f
	.zero		1


	//   ....[43]....
        /*0b60*/ 	.word	0x0000efc0
        /*0b64*/ 	.word	0x00000007
        /*0b68*/ 	.word	0x00030830
        /*0b6c*/ 	.short	0x0107
        /*0b6e*/ 	.byte	0x3f
	.zero		1


	//   ....[44]....
        /*0b70*/ 	.word	0x0000f090
        /*0b74*/ 	.word	0x00000007
        /*0b78*/ 	.word	0x00030830
        /*0b7c*/ 	.short	0x0101
        /*0b7e*/ 	.byte	0x3f
	.zero		1


	//   ....[45]....
        /*0b80*/ 	.word	0x0000fbe0
        /*0b84*/ 	.word	0x00000016
        /*0b88*/ 	.word	0x00030800
        /*0b8c*/ 	.short	0x0107
        /*0b8e*/ 	.byte	0x3f
	.zero		1


	//   ....[46]....
        /*0b90*/ 	.word	0x0000fce0
        /*0b94*/ 	.word	0x00000016
        /*0b98*/ 	.word	0x00030800
        /*0b9c*/ 	.short	0x0101
        /*0b9e*/ 	.byte	0x3f
	.zero		1


	//   ....[47]....
        /*0ba0*/ 	.word	0x0000fd00
        /*0ba4*/ 	.word	0x00000016
        /*0ba8*/ 	.word	0x00030820
        /*0bac*/ 	.short	0x010a
        /*0bae*/ 	.byte	0x3f
	.zero		1


	//   ....[48]....
        /*0bb0*/ 	.word	0x000100d0
        /*0bb4*/ 	.word	0x00000007
        /*0bb8*/ 	.word	0x00030840
        /*0bbc*/ 	.short	0x010a
        /*0bbe*/ 	.byte	0x3f
	.zero		1


	//   ....[49]....
        /*0bc0*/ 	.word	0x000105b0
        /*0bc4*/ 	.word	0x00000007
        /*0bc8*/ 	.word	0x00030830
        /*0bcc*/ 	.short	0x0107
        /*0bce*/ 	.byte	0x3f
	.zero		1


	//   ....[50]....
        /*0bd0*/ 	.word	0x00010660
        /*0bd4*/ 	.word	0x00000007
        /*0bd8*/ 	.word	0x00030830
        /*0bdc*/ 	.short	0x0101
        /*0bde*/ 	.byte	0x3f
	.zero		1


	//   ....[51]....
        /*0be0*/ 	.word	0x000106d0
        /*0be4*/ 	.word	0x00000006
        /*0be8*/ 	.word	0x00030860
        /*0bec*/ 	.short	0x010a
        /*0bee*/ 	.byte	0x3f
	.zero		1


	//   ....[52]....
        /*0bf0*/ 	.word	0x00010c20
        /*0bf4*/ 	.word	0x00000006
        /*0bf8*/ 	.word	0x00030850
        /*0bfc*/ 	.short	0x0107
        /*0bfe*/ 	.byte	0x3f
	.zero		1


	//   ....[53]....
        /*0c00*/ 	.word	0x00010d70
        /*0c04*/ 	.word	0x00000006
        /*0c08*/ 	.word	0x00030850
        /*0c0c*/ 	.short	0x0101
        /*0c0e*/ 	.byte	0x3f
	.zero		1


	//   ....[54]....
        /*0c10*/ 	.word	0x00010f70
        /*0c14*/ 	.word	0x00000000
        /*0c18*/ 	.word	0x00030860
        /*0c1c*/ 	.short	0x010a
        /*0c1e*/ 	.byte	0x3f
	.zero		1


	//   ....[55]....
        /*0c20*/ 	.word	0x00011480
        /*0c24*/ 	.word	0x00000000
        /*0c28*/ 	.word	0x00030850
        /*0c2c*/ 	.short	0x0107
        /*0c2e*/ 	.byte	0x3f
	.zero		1


	//   ....[56]....
        /*0c30*/ 	.word	0x00011530
        /*0c34*/ 	.word	0x00000000
        /*0c38*/ 	.word	0x00030850
        /*0c3c*/ 	.short	0x0101
        /*0c3e*/ 	.byte	0x3f
	.zero		1


	//   ....[57]....
        /*0c40*/ 	.word	0x00012260
        /*0c44*/ 	.word	0x00000004
        /*0c48*/ 	.word	0x00030820
        /*0c4c*/ 	.short	0x010a
        /*0c4e*/ 	.byte	0x3f
	.zero		1


	//   ....[58]....
        /*0c50*/ 	.word	0x00012400
        /*0c54*/ 	.word	0x00000005
        /*0c58*/ 	.word	0x00030840
        /*0c5c*/ 	.short	0x010a
        /*0c5e*/ 	.byte	0x3f
	.zero		1


	//   ....[59]....
        /*0c60*/ 	.word	0x000124a0
        /*0c64*/ 	.word	0x0000001b
        /*0c68*/ 	.word	0x00030840
        /*0c6c*/ 	.short	0x010a
        /*0c6e*/ 	.byte	0x3f
	.zero		1


	//   ....[60]....
        /*0c70*/ 	.word	0x000124e0
        /*0c74*/ 	.word	0x00000005
        /*0c78*/ 	.word	0x00030860
        /*0c7c*/ 	.short	0x010a
        /*0c7e*/ 	.byte	0x3f
	.zero		1


	//   ....[61]....
        /*0c80*/ 	.word	0x00012520
        /*0c84*/ 	.word	0x0000001b
        /*0c88*/ 	.word	0x00030860
        /*0c8c*/ 	.short	0x010a
        /*0c8e*/ 	.byte	0x3f
	.zero		1


	//   ....[62]....
        /*0c90*/ 	.word	0x00012590
        /*0c94*/ 	.word	0x00000003
        /*0c98*/ 	.word	0x00030800
        /*0c9c*/ 	.short	0x010a
        /*0c9e*/ 	.byte	0x3f
	.zero		1


	//   ....[63]....
        /*0ca0*/ 	.word	0x000125e0
        /*0ca4*/ 	.word	0x00000000
        /*0ca8*/ 	.word	0x00030830
        /*0cac*/ 	.short	0x010a
        /*0cae*/ 	.byte	0x3f
	.zero		1


	//   ....[64]....
        /*0cb0*/ 	.word	0x00012640
        /*0cb4*/ 	.word	0x0000000c
        /*0cb8*/ 	.word	0x00030830
        /*0cbc*/ 	.short	0x010a
        /*0cbe*/ 	.byte	0x3f
	.zero		1


	//   ....[65]....
        /*0cc0*/ 	.word	0x000126a0
        /*0cc4*/ 	.word	0x0000000b
        /*0cc8*/ 	.word	0x00030850
        /*0ccc*/ 	.short	0x010a
        /*0cce*/ 	.byte	0x3f
	.zero		1


	//   ....[66]....
        /*0cd0*/ 	.word	0x00012700
        /*0cd4*/ 	.word	0x0000000c
        /*0cd8*/ 	.word	0x00030830
        /*0cdc*/ 	.short	0x010a
        /*0cde*/ 	.byte	0x3f
	.zero		1


	//   ....[67]....
        /*0ce0*/ 	.word	0x00012760
        /*0ce4*/ 	.word	0x0000000b
        /*0ce8*/ 	.word	0x00030850
        /*0cec*/ 	.short	0x010a
        /*0cee*/ 	.byte	0x3f
	.zero		1


	//   ....[68]....
        /*0cf0*/ 	.word	0x000127c0
        /*0cf4*/ 	.word	0x00000005
        /*0cf8*/ 	.word	0x00030850
        /*0cfc*/ 	.short	0x010a
        /*0cfe*/ 	.byte	0x3f
	.zero		1


	//   ....[69]....
        /*0d00*/ 	.word	0x000128d0
        /*0d04*/ 	.word	0x00000007
        /*0d08*/ 	.word	0x00030840
        /*0d0c*/ 	.short	0x010a
        /*0d0e*/ 	.byte	0x3f
	.zero		1


	//   ....[70]....
        /*0d10*/ 	.word	0x00013c60
        /*0d14*/ 	.word	0x00000016
        /*0d18*/ 	.word	0x00030820
        /*0d1c*/ 	.short	0x010a
        /*0d1e*/ 	.byte	0x3f
	.zero		1


	//   ....[71]....
        /*0d20*/ 	.word	0x00013cb0
        /*0d24*/ 	.word	0x00000007
        /*0d28*/ 	.word	0x00030840
        /*0d2c*/ 	.short	0x010a
        /*0d2e*/ 	.byte	0x3f
	.zero		1


	//   ....[72]....
        /*0d30*/ 	.word	0x00014480
        /*0d34*/ 	.word	0x00000006
        /*0d38*/ 	.word	0x00030860
        /*0d3c*/ 	.short	0x010a
        /*0d3e*/ 	.byte	0x3f
	.zero		1


	//   ....[73]....
        /*0d40*/ 	.word	0x00014d10
        /*0d44*/ 	.word	0x00000000
        /*0d48*/ 	.word	0x00030860
        /*0d4c*/ 	.short	0x010a
        /*0d4e*/ 	.byte	0x3f
	.zero		1


	//   ....[74]....
        /*0d50*/ 	.word	0x00015ea0
        /*0d54*/ 	.word	0x00000004
        /*0d58*/ 	.word	0x00030820
        /*0d5c*/ 	.short	0x010a
        /*0d5e*/ 	.byte	0x3f
	.zero		1


	//   ....[75]....
        /*0d60*/ 	.word	0x00016040
        /*0d64*/ 	.word	0x00000005
        /*0d68*/ 	.word	0x00030840
        /*0d6c*/ 	.short	0x010a
        /*0d6e*/ 	.byte	0x3f
	.zero		1


	//   ....[76]....
        /*0d70*/ 	.word	0x00016090
        /*0d74*/ 	.word	0x0000001b
        /*0d78*/ 	.word	0x00030840
        /*0d7c*/ 	.short	0x010a
        /*0d7e*/ 	.byte	0x3f
	.zero		1


	//   ....[77]....
        /*0d80*/ 	.word	0x000160e0
        /*0d84*/ 	.word	0x00000005
        /*0d88*/ 	.word	0x00030860
        /*0d8c*/ 	.short	0x010a
        /*0d8e*/ 	.byte	0x3f
	.zero		1


	//----- nvinfo : EIATTR_NUM_MBARRIERS
	.align		4
.L_297:
        /*0d90*/ 	.byte	0x03, 0x38
        /*0d92*/ 	.short	0x0016


	//----- nvinfo : EIATTR_EXIT_INSTR_OFFSETS
	.align		4
        /*0d94*/ 	.byte	0x04, 0x1c
        /*0d96*/ 	.short	(.L_299 - .L_298)


	//   ....[0]....
.L_298:
        /*0d98*/ 	.word	0x00000990


	//   ....[1]....
        /*0d9c*/ 	.word	0x0000cbe0


	//   ....[2]....
        /*0da0*/ 	.word	0x00012570


	//----- nvinfo : EIATTR_MAX_THREADS
	.align		4
.L_299:
        /*0da4*/ 	.byte	0x04, 0x05
        /*0da6*/ 	.short	(.L_301 - .L_300)
.L_300:
        /*0da8*/ 	.word	0x00000180
        /*0dac*/ 	.word	0x00000001
        /*0db0*/ 	.word	0x00000001


	//----- nvinfo : EIATTR_CRS_STACK_SIZE
	.align		4
.L_301:
        /*0db4*/ 	.byte	0x04, 0x1e
        /*0db6*/ 	.short	(.L_303 - .L_302)
.L_302:
        /*0db8*/ 	.word	0x00000000


	//----- nvinfo : EIATTR_CBANK_PARAM_SIZE
	.align		4
.L_303:
        /*0dbc*/ 	.byte	0x03, 0x19
        /*0dbe*/ 	.short	0x0af0


	//----- nvinfo : EIATTR_PARAM_CBANK
	.align		4
        /*0dc0*/ 	.byte	0x04, 0x0a
        /*0dc2*/ 	.short	(.L_305 - .L_304)
	.align		4
.L_304:
        /*0dc4*/ 	.word	index@(.nv.constant0._ZN7cutlass13device_kernelIN5flash11enable_sm90INS1_16FlashAttnFwdSm90INS1_25CollectiveMainloopFwdSm90ILi2EN4cute5tupleIJNS5_1CILi1EEES8_S8_EEENS6_IJNS7_ILi128EEENS7_ILi96EEENS7_ILi192EEEEEELi192ENS_10bfloat16_tEfNS_4arch4Sm90ELb1ELb0ELb1ELb1ELb1ELb0ELb0ELb1ELb1ELb1ELb0ELb0EEENS1_21CollectiveEpilogueFwdINS6_IJSA_SC_SB_EEES9_SE_SG_Li256ELb1ELb1ELb0ELb0EEENS1_36VarlenDynamicPersistentTileSchedulerILi128ELi96ELi256ELi128ELb0ELb1ELb1ELb1ELb1ELb1EEEEEEEEEvNT_6ParamsE)
        /*0dc8*/ 	.short	0x0210
        /*0dca*/ 	.short	0x0af0


	//----- nvinfo : EIATTR_SW_WAR
	.align		4
.L_305:
        /*0dcc*/ 	.byte	0x04, 0x36
        /*0dce*/ 	.short	(.L_307 - .L_306)
.L_306:
        /*0dd0*/ 	.word	0x00000008
.L_307:


//--------------------- .nv.info._ZN7cutlass13device_kernelIN5flash11enable_sm90INS1_16FlashAttnFwdSm90INS1_25CollectiveMainloopFwdSm90ILi2EN4cute5tupleIJNS5_1CILi1EEES8_S8_EEENS6_IJNS7_ILi128EEENS7_ILi96EEENS7_ILi192EEEEEELi192ENS_10bfloat16_tEfNS_4arch4Sm90ELb1ELb0ELb1ELb1ELb1ELb1ELb0ELb1ELb1ELb1ELb0ELb0EEENS1_21CollectiveEpilogueFwdINS6_IJSA_SC_SB_EEES9_SE_SG_Li256ELb1ELb1ELb0ELb0EEENS1_36VarlenDynamicPersistentTileSchedulerILi128ELi96ELi256ELi128ELb0ELb1ELb1ELb1ELb1ELb1EEEEEEEEEvNT_6ParamsE --------------------------
	.section	.nv.info._ZN7cutlass13device_kernelIN5flash11enable_sm90INS1_16FlashAttnFwdSm90INS1_25CollectiveMainloopFwdSm90ILi2EN4cute5tupleIJNS5_1CILi1EEES8_S8_EEENS6_IJNS7_ILi128EEENS7_ILi96EEENS7_ILi192EEEEEELi192ENS_10bfloat16_tEfNS_4arch4Sm90ELb1ELb0ELb1ELb1ELb1ELb1ELb0ELb1ELb1ELb1ELb0ELb0EEENS1_21CollectiveEpilogueFwdINS6_IJSA_SC_SB_EEES9_SE_SG_Li256ELb1ELb1ELb0ELb0EEENS1_36VarlenDynamicPersistentTileSchedulerILi128ELi96ELi256ELi128ELb0ELb1ELb1ELb1ELb1ELb1EEEEEEEEEvNT_6ParamsE,"",@"SHT_CUDA_INFO"
	.sectionflags	@""
	.align	4


	//----- nvinfo : EIATTR_CUDA_API_VERSION
	.align		4
        /*0000*/ 	.byte	0x04, 0x37
        /*0002*/ 	.short	(.L_309 - .L_308)
.L_308:
        /*0004*/ 	.word	0x00000082


	//----- nvinfo : EIATTR_KPARAM_INFO
	.align		4
.L_309:
        /*0008*/ 	.byte	0x04, 0x17
        /*000a*/ 	.short	(.L_311 - .L_310)
.L_310:
        /*000c*/ 	.word	0x00000000
        /*0010*/ 	.short	0x0000
        /*0012*/ 	.short	0x0070
        /*0014*/ 	.byte	0x00, 0xf0, 0x01, 0x2a


	//----- nvinfo : EIATTR_SPARSE_MMA_MASK
	.align		4
.L_311:
        /*0018*/ 	.byte	0x03, 0x50
        /*001a*/ 	.short	0x0000


	//----- nvinfo : EIATTR_MAXREG_COUNT
	.align		4
        /*001c*/ 	.byte	0x03, 0x1b
        /*001e*/ 	.short	0x00a8


	//----- nvinfo : EIATTR_NUM_BARRIERS
	.align		4
        /*0020*/ 	.byte	0x02, 0x4c
        /*0022*/ 	.byte	0x10
	.zero		1


	//----- nvinfo : EIATTR_EXTERNS
	.align		4
        /*0024*/ 	.byte	0x04, 0x0f
        /*0026*/ 	.short	(.L_313 - .L_312)


	//   ....[0]....
	.align		4
.L_312:
        /*0028*/ 	.word	index@(__assertfail)


	//----- nvinfo : EIATTR_ANNOTATIONS
	.align		4
.L_313:
        /*002c*/ 	.byte	0x04, 0x55
        /*002e*/ 	.short	(.L_315 - .L_314)


	//   ....[0]....
.L_314:
        /* <DEDUP_REMOVED lines=72> */


	//----- nvinfo : EIATTR_MERCURY_ISA_VERSION
	.align		4
.L_315:
        /*04a0*/ 	.byte	0x03, 0x5f
        /*04a2*/ 	.short	0x0101


	//----- nvinfo : EIATTR_UNUSED_LOAD_BYTE_OFFSET
	.align		4
        /*04a4*/ 	.byte	0x04, 0x44
        /*04a6*/ 	.short	(.L_317 - .L_316)


	//   ....[0]....
.L_316:
        /*04a8*/ 	.word	0x00000a50
        /*04ac*/ 	.word	0x0000fff0


	//   ....[1]....
        /*04b0*/ 	.word	0x0001c360
        /*04b4*/ 	.word	0x0000fff0


	//----- nvinfo : EIATTR_INT_WARP_WIDE_INSTR_OFFSETS
	.align		4
.L_317:
        /*04b8*/ 	.byte	0x04, 0x31
        /*04ba*/ 	.short	(.L_319 - .L_318)


	//   ....[0]....
.L_318:
        /*04bc*/ 	.word	0x00000130


	//   ....[1]....
        /*04c0*/ 	.word	0x00000170


	//   ....[2]....
        /*04c4*/ 	.word	0x000001e0


	//   ....[3]....
        /*04c8*/ 	.word	0x000214d0


	//   ....[4]....
        /*04cc*/ 	.word	0x00021560


	//   ....[5]....
        /*04d0*/ 	.word	0x00024470


	//   ....[6]....
        /*04d4*/ 	.word	0x00024500


	//----- nvinfo : EIATTR_COOP_GROUP_MASK_REGIDS
	.align		4
.L_319:
        /*04d8*/ 	.byte	0x04, 0x29
        /*04da*/ 	.short	(.L_321 - .L_320)


	//   ....[0]....
.L_320:
        /*04dc*/ 	.word	0xffffffff


	//   ....[1]....
        /*04e0*/ 	.word	0xffffffff


	//   ....[2]....
        /*04e4*/ 	.word	0xffffffff


	//   ....[3]....
        /*04e8*/ 	.word	0xffffffff


	//   ....[4]....
        /*04ec*/ 	.word	0xffffffff


	//   ....[5]....
        /*04f0*/ 	.word	0xffffffff


	//   ....[6]....
        /*04f4*/ 	.word	0xffffffff


	//   ....[7]....
        /*04f8*/ 	.word	0xffffffff


	//   ....[8]....
        /*04fc*/ 	.word	0xffffffff


	//   ....[9]....
        /*0500*/ 	.word	0xffffffff


	//   ....[10]....
        /*0504*/ 	.word	0xffffffff


	//   ....[11]....
        /*0508*/ 	.word	0xffffffff


	//   ....[12]....
        /*050c*/ 	.word	0xffffffff


	//   ....[13]....
        /*0510*/ 	.word	0xffffffff


	//   ....[14]....
        /*0514*/ 	.word	0xffffffff


	//   ....[15]....
        /*0518*/ 	.word	0xffffffff


	//   ....[16]....
        /*051c*/ 	.word	0xffffffff


	//   ....[17]....
        /*0520*/ 	.word	0xffffffff


	//   ....[18]....
        /*0524*/ 	.word	0xffffffff


	//   ....[19]....
        /*0528*/ 	.word	0xffffffff


	//   ....[20]....
        /*052c*/ 	.word	0xffffffff


	//   ....[21]....
        /*0530*/ 	.word	0xffffffff


	//   ....[22]....
        /*0534*/ 	.word	0xffffffff


	//   ....[23]....
        /*0538*/ 	.word	0xffffffff


	//   ....[24]....
        /*053c*/ 	.word	0xffffffff


	//   ....[25]....
        /*0540*/ 	.word	0xffffffff


	//   ....[26]....
        /*0544*/ 	.word	0xffffffff


	//   ....[27]....
        /*0548*/ 	.word	0xffffffff


	//   ....[28]....
        /*054c*/ 	.word	0xffffffff


	//   ....[29]....
        /*0550*/ 	.word	0xffffffff


	//   ....[30]....
        /*0554*/ 	.word	0xffffffff


	//   ....[31]....
        /*0558*/ 	.word	0xffffffff


	//   ....[32]....
        /*055c*/ 	.word	0xffffffff


	//   ....[33]....
        /*0560*/ 	.word	0xffffffff


	//   ....[34]....
        /*0564*/ 	.word	0xffffffff


	//   ....[35]....
        /*0568*/ 	.word	0xffffffff


	//   ....[36]....
        /*056c*/ 	.word	0xffffffff


	//   ....[37]....
        /*0570*/ 	.word	0xffffffff


	//   ....[38]....
        /*0574*/ 	.word	0xffffffff


	//   ....[39]....
        /*0578*/ 	.word	0xffffffff


	//   ....[40]....
        /*057c*/ 	.word	0xffffffff


	//   ....[41]....
        /*0580*/ 	.word	0xffffffff


	//   ....[42]....
        /*0584*/ 	.word	0xffffffff


	//   ....[43]....
        /*0588*/ 	.word	0xffffffff


	//   ....[44]....
        /*058c*/ 	.word	0xffffffff


	//   ....[45]....
        /*0590*/ 	.word	0xffffffff


	//   ....[46]....
        /*0594*/ 	.word	0xffffffff


	//   ....[47]....
        /*0598*/ 	.word	0xffffffff


	//   ....[48]....
        /*059c*/ 	.word	0xffffffff


	//   ....[49]....
        /*05a0*/ 	.word	0xffffffff


	//   ....[50]....
        /*05a4*/ 	.word	0xffffffff


	//   ....[51]....
        /*05a8*/ 	.word	0xffffffff


	//   ....[52]....
        /*05ac*/ 	.word	0xffffffff


	//   ....[53]....
        /*05b0*/ 	.word	0xffffffff


	//   ....[54]....
        /*05b4*/ 	.word	0xffffffff


	//   ....[55]....
        /*05b8*/ 	.word	0xffffffff


	//   ....[56]....
        /*05bc*/ 	.word	0xffffffff


	//   ....[57]....
        /*05c0*/ 	.word	0xffffffff


	//   ....[58]....
        /*05c4*/ 	.word	0xffffffff


	//   ....[59]....
        /*05c8*/ 	.word	0xffffffff


	//   ....[60]....
        /*05cc*/ 	.word	0xffffffff


	//   ....[61]....
        /*05d0*/ 	.word	0xffffffff


	//   ....[62]....
        /*05d4*/ 	.word	0xffffffff


	//   ....[63]....
        /*05d8*/ 	.word	0xffffffff


	//   ....[64]....
        /*05dc*/ 	.word	0xffffffff


	//   ....[65]....
        /*05e0*/ 	.word	0xffffffff


	//   ....[66]....
        /*05e4*/ 	.word	0xffffffff


	//   ....[67]....
        /*05e8*/ 	.word	0xffffffff


	//   ....[68]....
        /*05ec*/ 	.word	0xffffffff


	//   ....[69]....
        /*05f0*/ 	.word	0xffffffff


	//   ....[70]....
        /*05f4*/ 	.word	0xffffffff


	//   ....[71]....
        /*05f8*/ 	.word	0xffffffff


	//   ....[72]....
        /*05fc*/ 	.word	0xffffffff


	//   ....[73]....
        /*0600*/ 	.word	0xffffffff


	//   ....[74]....
        /*0604*/ 	.word	0xffffffff


	//   ....[75]....
        /*0608*/ 	.word	0xffffffff


	//   ....[76]....
        /*060c*/ 	.word	0xffffffff


	//   ....[77]....
        /*0610*/ 	.word	0xffffffff


	//   ....[78]....
        /*0614*/ 	.word	0xffffffff


	//   ....[79]....
        /*0618*/ 	.word	0xffffffff


	//   ....[80]....
        /*061c*/ 	.word	0xffffffff


	//   ....[81]....
        /*0620*/ 	.word	0xffffffff


	//   ....[82]....
        /*0624*/ 	.word	0xffffffff


	//   ....[83]....
        /*0628*/ 	.word	0xffffffff


	//   ....[84]....
        /*062c*/ 	.word	0xffffffff


	//   ....[85]....
        /*0630*/ 	.word	0xffffffff


	//   ....[86]....
        /*0634*/ 	.word	0xffffffff


	//   ....[87]....
        /*0638*/ 	.word	0xffffffff


	//   ....[88]....
        /*063c*/ 	.word	0xffffffff


	//   ....[89]....
        /*0640*/ 	.word	0xffffffff


	//   ....[90]....
        /*0644*/ 	.word	0xffffffff


	//   ....[91]....
        /*0648*/ 	.word	0xffffffff


	//   ....[92]....
        /*064c*/ 	.word	0xffffffff


	//   ....[93]....
        /*0650*/ 	.word	0xffffffff


	//   ....[94]....
        /*0654*/ 	.word	0xffffffff


	//   ....[95]....
        /*0658*/ 	.word	0xffffffff


	//   ....[96]....
        /*065c*/ 	.word	0xffffffff


	//   ....[97]....
        /*0660*/ 	.word	0xffffffff


	//   ....[98]....
        /*0664*/ 	.word	0xffffffff


	//   ....[99]....
        /*0668*/ 	.word	0xffffffff


	//   ....[100]....
        /*066c*/ 	.word	0xffffffff


	//   ....[101]....
        /*0670*/ 	.word	0xffffffff


	//   ....[102]....
        /*0674*/ 	.word	0xffffffff


	//   ....[103]....
        /*0678*/ 	.word	0xffffffff


	//   ....[104]....
        /*067c*/ 	.word	0xffffffff


	//   ....[105]....
        /*0680*/ 	.word	0xffffffff


	//   ....[106]....
        /*0684*/ 	.word	0xffffffff


	//   ....[107]....
        /*0688*/ 	.word	0xffffffff


	//   ....[108]....
        /*068c*/ 	.word	0xffffffff


	//   ....[109]....
        /*0690*/ 	.word	0xffffffff


	//   ....[110]....
        /*0694*/ 	.word	0xffffffff


	//   ....[111]....
        /*0698*/ 	.word	0xffffffff


	//   ....[112]....
        /*069c*/ 	.word	0xffffffff


	//   ....[113]....
        /*06a0*/ 	.word	0xffffffff


	//   ....[114]....
        /*06a4*/ 	.word	0xffffffff


	//   ....[115]....
        /*06a8*/ 	.word	0xffffffff


	//   ....[116]....
        /*06ac*/ 	.word	0xffffffff


	//   ....[117]....
        /*06b0*/ 	.word	0xffffffff


	//   ....[118]....
        /*06b4*/ 	.word	0xffffffff


	//   ....[119]....
        /*06b8*/ 	.word	0xffffffff


	//   ....[120]....
        /*06bc*/ 	.word	0xffffffff


	//   ....[121]....
        /*06c0*/ 	.word	0xffffffff


	//   ....[122]....
        /*06c4*/ 	.word	0xffffffff


	//   ....[123]....
        /*06c8*/ 	.word	0xffffffff


	//   ....[124]....
        /*06cc*/ 	.word	0xffffffff


	//   ....[125]....
        /*06d0*/ 	.word	0xffffffff


	//   ....[126]....
        /*06d4*/ 	.word	0xffffffff


	//   ....[127]....
        /*06d8*/ 	.word	0xffffffff


	//   ....[128]....
        /*06dc*/ 	.word	0xffffffff


	//   ....[129]....
        /*06e0*/ 	.word	0xffffffff


	//   ....[130]....
        /*06e4*/ 	.word	0xffffffff


	//   ....[131]....
        /*06e8*/ 	.word	0xffffffff


	//   ....[132]....
        /*06ec*/ 	.word	0xffffffff


	//   ....[133]....
        /*06f0*/ 	.word	0xffffffff


	//   ....[134]....
        /*06f4*/ 	.word	0xffffffff


	//   ....[135]....
        /*06f8*/ 	.word	0xffffffff


	//   ....[136]....
        /*06fc*/ 	.word	0xffffffff


	//   ....[137]....
        /*0700*/ 	.word	0xffffffff


	//   ....[138]....
        /*0704*/ 	.word	0xffffffff


	//   ....[139]....
        /*0708*/ 	.word	0xffffffff


	//   ....[140]....
        /*070c*/ 	.word	0xffffffff


	//   ....[141]....
        /*0710*/ 	.word	0xffffffff


	//   ....[142]....
        /*0714*/ 	.word	0xffffffff


	//   ....[143]....
        /*0718*/ 	.word	0xffffffff


	//   ....[144]....
        /*071c*/ 	.word	0xffffffff


	//   ....[145]....
        /*0720*/ 	.word	0xffffffff


	//   ....[146]....
        /*0724*/ 	.word	0xffffffff


	//   ....[147]....
        /*0728*/ 	.word	0xffffffff


	//   ....[148]....
        /*072c*/ 	.word	0xffffffff


	//   ....[149]....
        /*0730*/ 	.word	0xffffffff


	//   ....[150]....
        /*0734*/ 	.word	0xffffffff


	//   ....[151]....
        /*0738*/ 	.word	0xffffffff


	//   ....[152]....
        /*073c*/ 	.word	0xffffffff


	//   ....[153]....
        /*0740*/ 	.word	0xffffffff


	//   ....[154]....
        /*0744*/ 	.word	0xffffffff


	//   ....[155]....
        /*0748*/ 	.word	0xffffffff


	//   ....[156]....
        /*074c*/ 	.word	0xffffffff


	//   ....[157]....
        /*0750*/ 	.word	0xffffffff


	//   ....[158]....
        /*0754*/ 	.word	0xffffffff


	//   ....[159]....
        /*0758*/ 	.word	0xffffffff


	//   ....[160]....
        /*075c*/ 	.word	0xffffffff


	//   ....[161]....
        /*0760*/ 	.word	0xffffffff


	//   ....[162]....
        /*0764*/ 	.word	0xffffffff


	//   ....[163]....
        /*0768*/ 	.word	0xffffffff


	//   ....[164]....
        /*076c*/ 	.word	0xffffffff


	//   ....[165]....
        /*0770*/ 	.word	0xffffffff


	//   ....[166]....
        /*0774*/ 	.word	0xffffffff


	//   ....[167]....
        /*0778*/ 	.word	0xffffffff


	//   ....[168]....
        /*077c*/ 	.word	0xffffffff


	//   ....[169]....
        /*0780*/ 	.word	0xffffffff


	//   ....[170]....
        /*0784*/ 	.word	0xffffffff


	//   ....[171]....
        /*0788*/ 	.word	0xffffffff


	//   ....[172]....
        /*078c*/ 	.word	0xffffffff


	//   ....[173]....
        /*0790*/ 	.word	0xffffffff


	//   ....[174]....
        /*0794*/ 	.word	0xffffffff


	//   ....[175]....
        /*0798*/ 	.word	0xffffffff


	//   ....[176]....
        /*079c*/ 	.word	0xffffffff


	//   ....[177]....
        /*07a0*/ 	.word	0xffffffff


	//   ....[178]....
        /*07a4*/ 	.word	0xffffffff


	//   ....[179]....
        /*07a8*/ 	.word	0x0500000f


	//   ....[180]....
        /*07ac*/ 	.word	0x0500000f


	//   ....[181]....
        /*07b0*/ 	.word	0x0500000f


	//   ....[182]....
        /*07b4*/ 	.word	0x0500000f


	//   ....[183]....
        /*07b8*/ 	.word	0x0500000f


	//   ....[184]....
        /*07bc*/ 	.word	0x0500000f


	//   ....[185]....
        /*07c0*/ 	.word	0x0500000f


	//   ....[186]....
        /*07c4*/ 	.word	0x0500000f


	//   ....[187]....
        /*07c8*/ 	.word	0x0500000f


	//   ....[188]....
        /*07cc*/ 	.word	0x0500000f


	//   ....[189]....
        /*07d0*/ 	.word	0x0500000f


	//   ....[190]....
        /*07d4*/ 	.word	0x0500000f


	//   ....[191]....
        /*07d8*/ 	.word	0x0500000f


	//   ....[192]....
        /*07dc*/ 	.word	0x0500000f


	//   ....[193]....
        /*07e0*/ 	.word	0x0500000f


	//   ....[194]....
        /*07e4*/ 	.word	0x0500000f


	//   ....[195]....
        /*07e8*/ 	.word	0x0500000f


	//   ....[196]....
        /*07ec*/ 	.word	0x0500000f


	//   ....[197]....
        /*07f0*/ 	.word	0x0500000f


	//   ....[198]....
        /*07f4*/ 	.word	0x0500000f


	//   ....[199]....
        /*07f8*/ 	.word	0x0500000f


	//   ....[200]....
        /*07fc*/ 	.word	0x0500000f


	//   ....[201]....
        /*0800*/ 	.word	0x0500000f


	//   ....[202]....
        /*0804*/ 	.word	0x0500000f


	//   ....[203]....
        /*0808*/ 	.word	0x0500000f


	//   ....[204]....
        /*080c*/ 	.word	0x0500000f


	//   ....[205]....
        /*0810*/ 	.word	0x0500000f


	//   ....[206]....
        /*0814*/ 	.word	0x0500000f


	//   ....[207]....
        /*0818*/ 	.word	0x0500000f


	//   ....[208]....
        /*081c*/ 	.word	0x0500000f


	//   ....[209]....
        /*0820*/ 	.word	0x0500000f


	//   ....[210]....
        /*0824*/ 	.word	0x0500000f


	//   ....[211]....
        /*0828*/ 	.word	0x0500000f


	//   ....[212]....
        /*082c*/ 	.word	0x0500000f


	//   ....[213]....
        /*0830*/ 	.word	0x0500000f


	//   ....[214]....
        /*0834*/ 	.word	0x0500000f


	//   ....[215]....
        /*0838*/ 	.word	0x0500000f


	//   ....[216]....
        /*083c*/ 	.word	0x0500000f


	//   ....[217]....
        /*0840*/ 	.word	0x0500000f


	//   ....[218]....
        /*0844*/ 	.word	0x0500000f


	//   ....[219]....
        /*0848*/ 	.word	0x0500000f


	//   ....[220]....
        /*084c*/ 	.word	0x0500000f


	//   ....[221]....
        /*0850*/ 	.word	0x0500000f


	//   ....[222]....
        /*0854*/ 	.word	0x0500000f


	//   ....[223]....
        /*0858*/ 	.word	0x0500000f


	//   ....[224]....
        /*085c*/ 	.word	0x0500000f


	//   ....[225]....
        /*0860*/ 	.word	0x0500000f


	//   ....[226]....
        /*0864*/ 	.word	0x0500000f


	//   ....[227]....
        /*0868*/ 	.word	0x0500000f


	//   ....[228]....
        /*086c*/ 	.word	0x0500000f


	//   ....[229]....
        /*0870*/ 	.word	0x0500000f


	//   ....[230]....
        /*0874*/ 	.word	0x0500000f


	//   ....[231]....
        /*0878*/ 	.word	0x0500000f


	//   ....[232]....
        /*087c*/ 	.word	0x0500000f


	//   ....[233]....
        /*0880*/ 	.word	0x0500000f


	//   ....[234]....
        /*0884*/ 	.word	0x0500000f


	//   ....[235]....
        /*0888*/ 	.word	0x0500000f


	//   ....[236]....
        /*088c*/ 	.word	0x0500000f


	//   ....[237]....
        /*0890*/ 	.word	0x0500000f


	//   ....[238]....
        /*0894*/ 	.word	0x0500000f


	//   ....[239]....
        /*0898*/ 	.word	0x0500000f


	//   ....[240]....
        /*089c*/ 	.word	0x0500000f


	//   ....[241]....
        /*08a0*/ 	.word	0x0500000f


	//   ....[242]....
        /*08a4*/ 	.word	0x0500000f


	//   ....[243]....
        /*08a8*/ 	.word	0x0500000f


	//   ....[244]....
        /*08ac*/ 	.word	0x0500000f


	//   ....[245]....
        /*08b0*/ 	.word	0x0500000f


	//   ....[246]....
        /*08b4*/ 	.word	0x0500000f


	//   ....[247]....
        /*08b8*/ 	.word	0x0500000f


	//   ....[248]....
        /*08bc*/ 	.word	0x0500000f


	//   ....[249]....
        /*08c0*/ 	.word	0x0500000f


	//   ....[250]....
        /*08c4*/ 	.word	0x0500000f


	//   ....[251]....
        /*08c8*/ 	.word	0x0500000f


	//   ....[252]....
        /*08cc*/ 	.word	0x0500000f


	//   ....[253]....
        /*08d0*/ 	.word	0x0500000f


	//   ....[254]....
        /*08d4*/ 	.word	0x0500000f


	//   ....[255]....
        /*08d8*/ 	.word	0x0500000f


	//   ....[0]....
        /*08dc*/ 	.word	0x0500000f


	//   ....[1]....
        /*08e0*/ 	.word	0x0500000f


	//   ....[2]....
        /*08e4*/ 	.word	0x0500000f


	//   ....[3]....
        /*08e8*/ 	.word	0x0500000f


	//   ....[4]....
        /*08ec*/ 	.word	0x0500000f


	//   ....[5]....
        /*08f0*/ 	.word	0x0500000f


	//   ....[6]....
        /*08f4*/ 	.word	0x0500000f


	//   ....[7]....
        /*08f8*/ 	.word	0x0500000f


	//   ....[8]....
        /*08fc*/ 	.word	0x0500000f


	//   ....[9]....
        /*0900*/ 	.word	0x0500000f


	//   ....[10]....
        /*0904*/ 	.word	0x0500000f


	//   ....[11]....
        /*0908*/ 	.word	0x0500000f


	//   ....[12]....
        /*090c*/ 	.word	0x0500000f


	//   ....[13]....
        /*0910*/ 	.word	0x0500000f


	//   ....[14]....
        /*0914*/ 	.word	0x0500000f


	//   ....[15]....
        /*0918*/ 	.word	0x0500000f


	//   ....[16]....
        /*091c*/ 	.word	0x0500000f


	//   ....[17]....
        /*0920*/ 	.word	0x0500000f


	//   ....[18]....
        /*0924*/ 	.word	0x0500000f


	//   ....[19]....
        /*0928*/ 	.word	0x0500000f


	//   ....[20]....
        /*092c*/ 	.word	0x0500000f


	//   ....[21]....
        /*0930*/ 	.word	0x0500000f


	//   ....[22]....
        /*0934*/ 	.word	0x0500000f


	//   ....[23]....
        /*0938*/ 	.word	0x0500000f


	//   ....[24]....
        /*093c*/ 	.word	0x0500000f


	//   ....[25]....
        /*0940*/ 	.word	0x0500000f


	//   ....[26]....
        /*0944*/ 	.word	0x0500000f


	//   ....[27]....
        /*0948*/ 	.word	0x0500000f


	//   ....[28]....
        /*094c*/ 	.word	0x0500000f


	//   ....[29]....
        /*0950*/ 	.word	0x0500000f


	//   ....[30]....
        /*0954*/ 	.word	0x0500000f


	//   ....[31]....
        /*0958*/ 	.word	0x0500000f


	//   ....[32]....
        /*095c*/ 	.word	0x0500000f


	//   ....[33]....
        /*0960*/ 	.word	0x0500000f


	//   ....[34]....
        /*0964*/ 	.word	0x0500000f


	//----- nvinfo : EIATTR_COOP_GROUP_INSTR_OFFSETS
	.align		4
.L_321:
        /*0968*/ 	.byte	0x04, 0x28
        /*096a*/ 	.short	(.L_323 - .L_322)


	//   ....[0]....
.L_322:
        /*096c*/ 	.word	0x00000060


	//   ....[1]....
        /*0970*/ 	.word	0x00000140


	//   ....[2]....
        /*0974*/ 	.word	0x00000190


	//   ....[3]....
        /*0978*/ 	.word	0x000003c0


	//   ....[4]....
        /*097c*/ 	.word	0x00000520


	//   ....[5]....
        /*0980*/ 	.word	0x00000640


	//   ....[6]....
        /*0984*/ 	.word	0x000007a0


	//   ....[7]....
        /*0988*/ 	.word	0x000038d0


	//   ....[8]....
        /*098c*/ 	.word	0x000038e0


	//   ....[9]....
        /*0990*/ 	.word	0x00004ed0


	//   ....[10]....
        /*0994*/ 	.word	0x00004ee0


	//   ....[11]....
        /*0998*/ 	.word	0x000070b0


	//   ....[12]....
        /*099c*/ 	.word	0x000070c0


	//   ....[13]....
        /*09a0*/ 	.word	0x000088a0


	//   ....[14]....
        /*09a4*/ 	.word	0x000088b0


	//   ....[15]....
        /*09a8*/ 	.word	0x0000a2c0


	//   ....[16]....
        /*09ac*/ 	.word	0x0000a2d0


	//   ....[17]....
        /*09b0*/ 	.word	0x0000a560


	//   ....[18]....
        /*09b4*/ 	.word	0x0000a570


	//   ....[19]....
        /*09b8*/ 	.word	0x0000aa80


	//   ....[20]....
        /*09bc*/ 	.word	0x0000aaa0


	//   ....[21]....
        /*09c0*/ 	.word	0x0000acf0


	//   ....[22]....
        /*09c4*/ 	.word	0x0000ad10


	//   ....[23]....
        /*09c8*/ 	.word	0x0000b530


	//   ....[24]....
        /*09cc*/ 	.word	0x0000bca0


	//   ....[25]....
        /*09d0*/ 	.word	0x0000bcb0


	//   ....[26]....
        /*09d4*/ 	.word	0x0000bcc0


	//   ....[27]....
        /*09d8*/ 	.word	0x0000bcd0


	//   ....[28]....
        /*09dc*/ 	.word	0x0000c540


	//   ....[29]....
        /*09e0*/ 	.word	0x0000c550


	//   ....[30]....
        /*09e4*/ 	.word	0x0000c560


	//   ....[31]....
        /*09e8*/ 	.word	0x0000c570


	//   ....[32]....
        /*09ec*/ 	.word	0x0000f670


	//   ....[33]....
        /*09f0*/ 	.word	0x0000f680


	//   ....[34]....
        /*09f4*/ 	.word	0x0000f690


	//   ....[35]....
        /*09f8*/ 	.word	0x0000f6a0


	//   ....[36]....
        /*09fc*/ 	.word	0x0000fd40


	//   ....[37]....
        /*0a00*/ 	.word	0x0000fd50


	//   ....[38]....
        /*0a04*/ 	.word	0x0000fd60


	//   ....[39]....
        /*0a08*/ 	.word	0x0000fd70


	//   ....[40]....
        /*0a0c*/ 	.word	0x00013e30


	//   ....[41]....
        /*0a10*/ 	.word	0x00013e70


	//   ....[42]....
        /*0a14*/ 	.word	0x00014420


	//   ....[43]....
        /*0a18*/ 	.word	0x00014530


	//   ....[44]....
        /*0a1c*/ 	.word	0x00014bd0


	//   ....[45]....
        /*0a20*/ 	.word	0x00014cf0


	//   ....[46]....
        /*0a24*/ 	.word	0x00016f30


	//   ....[47]....
        /*0a28*/ 	.word	0x00016fb0


	//   ....[48]....
        /*0a2c*/ 	.word	0x00017720


	//   ....[49]....
        /*0a30*/ 	.word	0x00017840


	//   ....[50]....
        /*0a34*/ 	.word	0x00017c50


	//   ....[51]....
        /*0a38*/ 	.word	0x00017d50


	//   ....[52]....
        /*0a3c*/ 	.word	0x0001a450


	//   ....[53]....
        /*0a40*/ 	.word	0x0001a460


	//   ....[54]....
        /*0a44*/ 	.word	0x0001a490


	//   ....[55]....
        /*0a48*/ 	.word	0x0001a4a0


	//   ....[56]....
        /*0a4c*/ 	.word	0x0001ba10


	//   ....[57]....
        /*0a50*/ 	.word	0x0001ba40


	//   ....[58]....
        /*0a54*/ 	.word	0x0001baf0


	//   ....[59]....
        /*0a58*/ 	.word	0x0001bb20


	//   ....[60]....
        /*0a5c*/ 	.word	0x0001d180


	//   ....[61]....
        /*0a60*/ 	.word	0x0001d1c0


	//   ....[62]....
        /*0a64*/ 	.word	0x0001d200


	//   ....[63]....
        /*0a68*/ 	.word	0x0001d240


	//   ....[64]....
        /*0a6c*/ 	.word	0x0001d760


	//   ....[65]....
        /*0a70*/ 	.word	0x0001d780


	//   ....[66]....
        /*0a74*/ 	.word	0x0001da60


	//   ....[67]....
        /*0a78*/ 	.word	0x0001da80


	//   ....[68]....
        /*0a7c*/ 	.word	0x0001db80


	//   ....[69]....
        /*0a80*/ 	.word	0x0001dba0


	//   ....[70]....
        /*0a84*/ 	.word	0x0001dcb0


	//   ....[71]....
        /*0a88*/ 	.word	0x0001dcd0


	//   ....[72]....
        /*0a8c*/ 	.word	0x0001e5f0


	//   ....[73]....
        /*0a90*/ 	.word	0x0001e610


	//   ....[74]....
        /*0a94*/ 	.word	0x0001e710


	//   ....[75]....
        /*0a98*/ 	.word	0x0001e730


	//   ....[76]....
        /*0a9c*/ 	.word	0x0001e830


	//   ....[77]....
        /*0aa0*/ 	.word	0x0001e850


	//   ....[78]....
        /*0aa4*/ 	.word	0x0001e960


	//   ....[79]....
        /*0aa8*/ 	.word	0x0001e980


	//   ....[80]....
        /*0aac*/ 	.word	0x0001eb10


	//   ....[81]....
        /*0ab0*/ 	.word	0x0001ece0


	//   ....[82]....
        /*0ab4*/ 	.word	0x0001ed10


	//   ....[83]....
        /*0ab8*/ 	.word	0x0001ed40


	//   ....[84]....
        /*0abc*/ 	.word	0x0001ed70


	//   ....[85]....
        /*0ac0*/ 	.word	0x0001eda0


	//   ....[86]....
        /*0ac4*/ 	.word	0x0001edd0


	//   ....[87]....
        /*0ac8*/ 	.word	0x0001ef40


	//   ....[88]....
        /*0acc*/ 	.word	0x0001ef70


	//   ....[89]....
        /*0ad0*/ 	.word	0x0001efa0


	//   ....[90]....
        /*0ad4*/ 	.word	0x0001efd0


	//   ....[91]....
        /*0ad8*/ 	.word	0x0001f000


	//   ....[92]....
        /*0adc*/ 	.word	0x0001f030


	//   ....[93]....
        /*0ae0*/ 	.word	0x0001f0c0


	//   ....[94]....
        /*0ae4*/ 	.word	0x0001f120


	//   ....[95]....
        /*0ae8*/ 	.word	0x0001f1b0


	//   ....[96]....
        /*0aec*/ 	.word	0x0001ffb0


	//   ....[97]....
        /*0af0*/ 	.word	0x000220e0


	//   ....[98]....
        /*0af4*/ 	.word	0x00022100


	//   ....[99]....
        /*0af8*/ 	.word	0x000221b0


	//   ....[100]....
        /*0afc*/ 	.word	0x000221d0


	//   ....[101]....
        /*0b00*/ 	.word	0x00022270


	//   ....[102]....
        /*0b04*/ 	.word	0x00022290


	//   ....[103]....
        /*0b08*/ 	.word	0x00022330


	//   ....[104]....
        /*0b0c*/ 	.word	0x00022350


	//   ....[105]....
        /*0b10*/ 	.word	0x000223f0


	//   ....[106]....
        /*0b14*/ 	.word	0x00022410


	//   ....[107]....
        /*0b18*/ 	.word	0x00022420


	//   ....[108]....
        /*0b1c*/ 	.word	0x000224b0


	//   ....[109]....
        /*0b20*/ 	.word	0x00022c00


	//   ....[110]....
        /*0b24*/ 	.word	0x00022c30


	//   ....[111]....
        /*0b28*/ 	.word	0x00022c90


	//   ....[112]....
        /*0b2c*/ 	.word	0x00022cf0


	//   ....[113]....
        /*0b30*/ 	.word	0x00022d40


	//   ....[114]....
        /*0b34*/ 	.word	0x00022da0


	//   ....[115]....
        /*0b38*/ 	.word	0x00022df0


	//   ....[116]....
        /*0b3c*/ 	.word	0x00022e50


	//   ....[117]....
        /*0b40*/ 	.word	0x00022ea0


	//   ....[118]....
        /*0b44*/ 	.word	0x00022f00


	//   ....[119]....
        /*0b48*/ 	.word	0x00022f50


	//   ....[120]....
        /*0b4c*/ 	.word	0x00022fb0


	//   ....[121]....
        /*0b50*/ 	.word	0x00023000


	//   ....[122]....
        /*0b54*/ 	.word	0x00023050


	//   ....[123]....
        /*0b58*/ 	.word	0x00023070


	//   ....[124]....
        /*0b5c*/ 	.word	0x000230b0


	//   ....[125]....
        /*0b60*/ 	.word	0x000238b0


	//   ....[126]....
        /*0b64*/ 	.word	0x000238c0


	//   ....[127]....
        /*0b68*/ 	.word	0x000238f0


	//   ....[128]....
        /*0b6c*/ 	.word	0x00023940


	//   ....[129]....
        /*0b70*/ 	.word	0x00023950


	//   ....[130]....
        /*0b74*/ 	.word	0x000239b0


	//   ....[131]....
        /*0b78*/ 	.word	0x000239e0


	//   ....[132]....
        /*0b7c*/ 	.word	0x00023a20


	//   ....[133]....
        /*0b80*/ 	.word	0x00023a50


	//   ....[134]....
        /*0b84*/ 	.word	0x00023a90


	//   ....[135]....
        /*0b88*/ 	.word	0x00023ac0


	//   ....[136]....
        /*0b8c*/ 	.word	0x00023b00


	//   ....[137]....
        /*0b90*/ 	.word	0x00023da0


	//   ....[138]....
        /*0b94*/ 	.word	0x00023dc0


	//   ....[139]....
        /*0b98*/ 	.word	0x00023dd0


	//   ....[140]....
        /*0b9c*/ 	.word	0x00023e60


	//   ....[141]....
        /*0ba0*/ 	.word	0x00023e70


	//   ....[142]....
        /*0ba4*/ 	.word	0x00023f00


	//   ....[143]....
        /*0ba8*/ 	.word	0x00023f10


	//   ....[144]....
        /*0bac*/ 	.word	0x00023fa0


	//   ....[145]....
        /*0bb0*/ 	.word	0x00023fb0


	//   ....[146]....
        /*0bb4*/ 	.word	0x00024040


	//   ....[147]....
        /*0bb8*/ 	.word	0x00024050


	//   ....[148]....
        /*0bbc*/ 	.word	0x00024060


	//   ....[149]....
        /*0bc0*/ 	.word	0x00024660


	//   ....[150]....
        /*0bc4*/ 	.word	0x000246a0


	//   ....[151]....
        /*0bc8*/ 	.word	0x000246e0


	//   ....[152]....
        /*0bcc*/ 	.word	0x00024710


	//   ....[153]....
        /*0bd0*/ 	.word	0x000247a0


	//   ....[154]....
        /*0bd4*/ 	.word	0x000247d0


	//   ....[155]....
        /*0bd8*/ 	.word	0x00024840


	//   ....[156]....
        /*0bdc*/ 	.word	0x00024870


	//   ....[157]....
        /*0be0*/ 	.word	0x000248e0


	//   ....[158]....
        /*0be4*/ 	.word	0x00024910


	//   ....[159]....
        /*0be8*/ 	.word	0x00024940


	//   ....[160]....
        /*0bec*/ 	.word	0x00024990


	//   ....[161]....
        /*0bf0*/ 	.word	0x00024d90


	//   ....[162]....
        /*0bf4*/ 	.word	0x00024dc0


	//   ....[163]....
        /*0bf8*/ 	.word	0x00024df0


	//   ....[164]....
        /*0bfc*/ 	.word	0x00024e20


	//   ....[165]....
        /*0c00*/ 	.word	0x00024e50


	//   ....[166]....
        /*0c04*/ 	.word	0x00024e80


	//   ....[167]....
        /*0c08*/ 	.word	0x00024eb0


	//   ....[168]....
        /*0c0c*/ 	.word	0x00024ee0


	//   ....[169]....
        /*0c10*/ 	.word	0x00025060


	//   ....[170]....
        /*0c14*/ 	.word	0x00025090


	//   ....[171]....
        /*0c18*/ 	.word	0x000250c0


	//   ....[172]....
        /*0c1c*/ 	.word	0x000250f0


	//   ....[173]....
        /*0c20*/ 	.word	0x00025120


	//   ....[174]....
        /*0c24*/ 	.word	0x00025150


	//   ....[175]....
        /*0c28*/ 	.word	0x00025210


	//   ....[176]....
        /*0c2c*/ 	.word	0x00025230


	//   ....[177]....
        /*0c30*/ 	.word	0x000252a0


	//   ....[178]....
        /*0c34*/ 	.word	0x00025940


	//   ....[179]....
        /*0c38*/ 	.word	0x00025c80


	//   ....[180]....
        /*0c3c*/ 	.word	0x00025d10


	//   ....[181]....
        /*0c40*/ 	.word	0x00025db0


	//   ....[182]....
        /*0c44*/ 	.word	0x00025e40


	//   ....[183]....
        /*0c48*/ 	.word	0x00025f30


	//   ....[184]....
        /*0c4c*/ 	.word	0x00025fc0


	//   ....[185]....
        /*0c50*/ 	.word	0x00026060


	//   ....[186]....
        /*0c54*/ 	.word	0x000260f0


	//   ....[187]....
        /*0c58*/ 	.word	0x000261e0


	//   ....[188]....
        /*0c5c*/ 	.word	0x00026270


	//   ....[189]....
        /*0c60*/ 	.word	0x00026310


	//   ....[190]....
        /*0c64*/ 	.word	0x000263a0


	//   ....[191]....
        /*0c68*/ 	.word	0x00026490


	//   ....[192]....
        /*0c6c*/ 	.word	0x00026520


	//   ....[193]....
        /*0c70*/ 	.word	0x00026570


	//   ....[194]....
        /*0c74*/ 	.word	0x000265c0


	//   ....[195]....
        /*0c78*/ 	.word	0x00026650


	//   ....[196]....
        /*0c7c*/ 	.word	0x000266e0


	//   ....[197]....
        /*0c80*/ 	.word	0x00026730


	//   ....[198]....
        /*0c84*/ 	.word	0x00026780


	//   ....[199]....
        /*0c88*/ 	.word	0x00026870


	//   ....[200]....
        /*0c8c*/ 	.word	0x00026900


	//   ....[201]....
        /*0c90*/ 	.word	0x00026950


	//   ....[202]....
        /*0c94*/ 	.word	0x000269a0


	//   ....[203]....
        /*0c98*/ 	.word	0x00026a30


	//   ....[204]....
        /*0c9c*/ 	.word	0x00026ac0


	//   ....[205]....
        /*0ca0*/ 	.word	0x00026b10


	//   ....[206]....
        /*0ca4*/ 	.word	0x00026b60


	//   ....[207]....
        /*0ca8*/ 	.word	0x00026e60


	//   ....[208]....
        /*0cac*/ 	.word	0x00027140


	//   ....[209]....
        /*0cb0*/ 	.word	0x00027230


	//   ....[210]....
        /*0cb4*/ 	.word	0x000272d0


	//   ....[211]....
        /*0cb8*/ 	.word	0x00027330


	//   ....[212]....
        /*0cbc*/ 	.word	0x00027440


	//   ....[213]....
        /*0cc0*/ 	.word	0x000274b0


	//   ....[214]....
        /*0cc4*/ 	.word	0x000275c0


	//   ....[215]....
        /*0cc8*/ 	.word	0x00027630


	//   ....[216]....
        /*0ccc*/ 	.word	0x00027740


	//   ....[217]....
        /*0cd0*/ 	.word	0x000277b0


	//   ....[218]....
        /*0cd4*/ 	.word	0x000278c0


	//   ....[219]....
        /*0cd8*/ 	.word	0x00027930


	//   ....[220]....
        /*0cdc*/ 	.word	0x000279d0


	//   ....[221]....
        /*0ce0*/ 	.word	0x00027ae0


	//   ....[222]....
        /*0ce4*/ 	.word	0x00027b50


	//   ....[223]....
        /*0ce8*/ 	.word	0x00027bd0


	//   ....[224]....
        /*0cec*/ 	.word	0x00027ca0


	//   ....[225]....
        /*0cf0*/ 	.word	0x00027d20


	//   ....[226]....
        /*0cf4*/ 	.word	0x00027e00


	//   ....[227]....
        /*0cf8*/ 	.word	0x00027e80


	//   ....[228]....
        /*0cfc*/ 	.word	0x00027f60


	//   ....[229]....
        /*0d00*/ 	.word	0x00027fe0


	//   ....[230]....
        /*0d04*/ 	.word	0x000280c0


	//   ....[231]....
        /*0d08*/ 	.word	0x00028140


	//   ....[232]....
        /*0d0c*/ 	.word	0x00028220


	//   ....[233]....
        /*0d10*/ 	.word	0x000282a0


	//   ....[234]....
        /*0d14*/ 	.word	0x00028370


	//   ....[235]....
        /*0d18*/ 	.word	0x000283f0


	//   ....[236]....
        /*0d1c*/ 	.word	0x000284b0


	//   ....[237]....
        /*0d20*/ 	.word	0x000285e0


	//   ....[238]....
        /*0d24*/ 	.word	0x000286b0


	//   ....[239]....
        /*0d28*/ 	.word	0x00028710


	//   ....[240]....
        /*0d2c*/ 	.word	0x00028820


	//   ....[241]....
        /*0d30*/ 	.word	0x00028880


	//   ....[242]....
        /*0d34*/ 	.word	0x00028950


	//   ....[243]....
        /*0d38*/ 	.word	0x000289b0


	//   ....[244]....
        /*0d3c*/ 	.word	0x00028a80


	//   ....[245]....
        /*0d40*/ 	.word	0x00028ae0


	//   ....[246]....
        /*0d44*/ 	.word	0x00028bb0


	//   ....[247]....
        /*0d48*/ 	.word	0x00028ca0


	//   ....[248]....
        /*0d4c*/ 	.word	0x00028d30


	//   ....[249]....
        /*0d50*/ 	.word	0x00028e20


	//   ....[250]....
        /*0d54*/ 	.word	0x00028ec0


	//   ....[251]....
        /*0d58*/ 	.word	0x00028f20


	//   ....[252]....
        /*0d5c*/ 	.word	0x00029020


	//   ....[253]....
        /*0d60*/ 	.word	0x00029080


	//   ....[254]....
        /*0d64*/ 	.word	0x00029180


	//   ....[255]....
        /*0d68*/ 	.word	0x000291e0


	//   ....[0]....
        /*0d6c*/ 	.word	0x000292e0


	//   ....[1]....
        /*0d70*/ 	.word	0x00029340


	//   ....[2]....
        /*0d74*/ 	.word	0x00029440


	//   ....[3]....
        /*0d78*/ 	.word	0x000294a0


	//   ....[4]....
        /*0d7c*/ 	.word	0x00029570


	//   ....[5]....
        /*0d80*/ 	.word	0x000296b0


	//   ....[6]....
        /*0d84*/ 	.word	0x00029750


	//   ....[7]....
        /*0d88*/ 	.word	0x00029830


	//   ....[8]....
        /*0d8c*/ 	.word	0x00029900


	//   ....[9]....
        /*0d90*/ 	.word	0x00029960


	//   ....[10]....
        /*0d94*/ 	.word	0x00029a50


	//   ....[11]....
        /*0d98*/ 	.word	0x00029ab0


	//   ....[12]....
        /*0d9c*/ 	.word	0x00029ba0


	//   ....[13]....
        /*0da0*/ 	.word	0x00029c00


	//   ....[14]....
        /*0da4*/ 	.word	0x00029cf0


	//   ....[15]....
        /*0da8*/ 	.word	0x00029d50


	//   ....[16]....
        /*0dac*/ 	.word	0x00029e30


	//   ....[17]....
        /*0db0*/ 	.word	0x00029ec0


	//   ....[18]....
        /*0db4*/ 	.word	0x00029f60


	//   ....[19]....
        /*0db8*/ 	.word	0x0002a080


	//   ....[20]....
        /*0dbc*/ 	.word	0x0002a0f0


	//   ....[21]....
        /*0dc0*/ 	.word	0x0002a160


	//   ....[22]....
        /*0dc4*/ 	.word	0x0002a1d0


	//   ....[23]....
        /*0dc8*/ 	.word	0x0002a240


	//   ....[24]....
        /*0dcc*/ 	.word	0x0002a2c0


	//   ....[25]....
        /*0dd0*/ 	.word	0x0002a350


	//   ....[26]....
        /*0dd4*/ 	.word	0x0002a3e0


	//   ....[27]....
        /*0dd8*/ 	.word	0x0002a450


	//   ....[28]....
        /*0ddc*/ 	.word	0x0002a4c0


	//   ....[29]....
        /*0de0*/ 	.word	0x0002a530


	//   ....[30]....
        /*0de4*/ 	.word	0x0002a5b0


	//   ....[31]....
        /*0de8*/ 	.word	0x0002a620


	//   ....[32]....
        /*0dec*/ 	.word	0x0002a6c0


	//   ....[33]....
        /*0df0*/ 	.word	0x0002a750


	//   ....[34]....
        /*0df4*/ 	.word	0x0002a870


	//----- nvinfo : EIATTR_REG_RECONFIG
	.align		4
.L_323:
        /*0df8*/ 	.byte	0x01, 0x54
	.zero		2


	//----- nvinfo : EIATTR_SYSCALL_OFFSETS
	.align		4
        /*0dfc*/ 	.byte	0x04, 0x46
        /*0dfe*/ 	.short	(.L_325 - .L_324)


	//   ....[0]....
.L_324:
        /*0e00*/ 	.word	0x00001bc0


	//   ....[1]....
        /*0e04*/ 	.word	0x00001d10


	//   ....[2]....
        /*0e08*/ 	.word	0x0000b6d0


	//   ....[3]....
        /*0e0c*/ 	.word	0x0000ba00


	//   ....[4]....
        /*0e10*/ 	.word	0x000216c0


	//   ....[5]....
        /*0e14*/ 	.word	0x00021810


	//   ....[6]....
        /*0e18*/ 	.word	0x00021900


	//   ....[7]....
        /*0e1c*/ 	.word	0x00022870


	//----- nvinfo : EIATTR_MBARRIER_INSTR_OFFSETS
	.align		4
.L_325:
        /*0e20*/ 	.byte	0x04, 0x39
        /*0e22*/ 	.short	(.L_327 - .L_326)


	//   ....[0]....
.L_326:
        /*0e24*/ 	.word	0x00000270
        /*0e28*/ 	.word	0x000000ff
        /*0e2c*/ 	.word	0x00030800
        /*0e30*/ 	.short	0x0100
        /*0e32*/ 	.byte	0x08
	.zero		1


	//   ....[1]....
        /*0e34*/ 	.word	0x00000280
        /*0e38*/ 	.word	0x000000ff
        /*0e3c*/ 	.word	0x00030820
        /*0e40*/ 	.short	0x0100
        /*0e42*/ 	.byte	0x08
	.zero		1


	//   ....[2]....
        /*0e44*/ 	.word	0x00000370
        /*0e48*/ 	.word	0x000000ff
        /*0e4c*/ 	.word	0x00030830
        /*0e50*/ 	.short	0x0100
        /*0e52*/ 	.byte	0x08
	.zero		1


	//   ....[3]....
        /*0e54*/ 	.word	0x00000380
        /*0e58*/ 	.word	0x000000ff
        /*0e5c*/ 	.word	0x00030840
        /*0e60*/ 	.short	0x0100
        /*0e62*/ 	.byte	0x08
	.zero		1


	//   ....[4]....
        /*0e64*/ 	.word	0x00000390
        /*0e68*/ 	.word	0x000000ff
        /*0e6c*/ 	.word	0x00030838
        /*0e70*/ 	.short	0x0100
        /*0e72*/ 	.byte	0x08
	.zero		1


	//   ....[5]....
        /*0e74*/ 	.word	0x000003a0
        /*0e78*/ 	.word	0x000000ff
        /*0e7c*/ 	.word	0x00030848
        /*0e80*/ 	.short	0x0100
        /*0e82*/ 	.byte	0x08
	.zero		1


	//   ....[6]....
        /*0e84*/ 	.word	0x000004d0
        /*0e88*/ 	.word	0x000000ff
        /*0e8c*/ 	.word	0x00030850
        /*0e90*/ 	.short	0x0100
        /*0e92*/ 	.byte	0x08
	.zero		1


	//   ....[7]....
        /*0e94*/ 	.word	0x000004e0
        /*0e98*/ 	.word	0x000000ff
        /*0e9c*/ 	.word	0x00030860
        /*0ea0*/ 	.short	0x0100
        /*0ea2*/ 	.byte	0x08
	.zero		1


	//   ....[8]....
        /*0ea4*/ 	.word	0x000004f0
        /*0ea8*/ 	.word	0x000000ff
        /*0eac*/ 	.word	0x00030858
        /*0eb0*/ 	.short	0x0100
        /*0eb2*/ 	.byte	0x08
	.zero		1


	//   ....[9]....
        /*0eb4*/ 	.word	0x00000500
        /*0eb8*/ 	.word	0x000000ff
        /*0ebc*/ 	.word	0x00030868
        /*0ec0*/ 	.short	0x0100
        /*0ec2*/ 	.byte	0x08
	.zero		1


	//   ....[10]....
        /*0ec4*/ 	.word	0x000005f0
        /*0ec8*/ 	.word	0x000000ff
        /*0ecc*/ 	.word	0x00030870
        /*0ed0*/ 	.short	0x0100
        /*0ed2*/ 	.byte	0x06
	.zero		1


	//   ....[11]....
        /*0ed4*/ 	.word	0x00000600
        /*0ed8*/ 	.word	0x000000ff
        /*0edc*/ 	.word	0x00030880
        /*0ee0*/ 	.short	0x0100
        /*0ee2*/ 	.byte	0x06
	.zero		1


	//   ....[12]....
        /*0ee4*/ 	.word	0x00000610
        /*0ee8*/ 	.word	0x000000ff
        /*0eec*/ 	.word	0x00030878
        /*0ef0*/ 	.short	0x0100
        /*0ef2*/ 	.byte	0x06
	.zero		1


	//   ....[13]....
        /*0ef4*/ 	.word	0x00000620
        /*0ef8*/ 	.word	0x000000ff
        /*0efc*/ 	.word	0x00030888
        /*0f00*/ 	.short	0x0100
        /*0f02*/ 	.byte	0x06
	.zero		1


	//   ....[14]....
        /*0f04*/ 	.word	0x00000750
        /*0f08*/ 	.word	0x000000ff
        /*0f0c*/ 	.word	0x00030890
        /*0f10*/ 	.short	0x0100
        /*0f12*/ 	.byte	0x08
	.zero		1


	//   ....[15]....
        /*0f14*/ 	.word	0x00000760
        /*0f18*/ 	.word	0x000000ff
        /*0f1c*/ 	.word	0x000308a0
        /*0f20*/ 	.short	0x0100
        /*0f22*/ 	.byte	0x08
	.zero		1


	//   ....[16]....
        /*0f24*/ 	.word	0x00000770
        /*0f28*/ 	.word	0x000000ff
        /*0f2c*/ 	.word	0x00030898
        /*0f30*/ 	.short	0x0100
        /*0f32*/ 	.byte	0x08
	.zero		1


	//   ....[17]....
        /*0f34*/ 	.word	0x00000780
        /*0f38*/ 	.word	0x000000ff
        /*0f3c*/ 	.word	0x000308a8
        /*0f40*/ 	.short	0x0100
        /*0f42*/ 	.byte	0x08
	.zero		1


	//   ....[18]....
        /*0f44*/ 	.word	0x000008b0
        /*0f48*/ 	.word	0x000000ff
        /*0f4c*/ 	.word	0x000308b0
        /*0f50*/ 	.short	0x0100
        /*0f52*/ 	.byte	0x08
	.zero		1


	//   ....[19]....
        /*0f54*/ 	.word	0x000008c0
        /*0f58*/ 	.word	0x000000ff
        /*0f5c*/ 	.word	0x000308c0
        /*0f60*/ 	.short	0x0100
        /*0f62*/ 	.byte	0x08
	.zero		1


	//   ....[20]....
        /*0f64*/ 	.word	0x000008d0
        /*0f68*/ 	.word	0x000000ff
        /*0f6c*/ 	.word	0x000308b8
        /*0f70*/ 	.short	0x0100
        /*0f72*/ 	.byte	0x08
	.zero		1


	//   ....[21]....
        /*0f74*/ 	.word	0x000008e0
        /*0f78*/ 	.word	0x000000ff
        /*0f7c*/ 	.word	0x000308c8
        /*0f80*/ 	.short	0x0100
        /*0f82*/ 	.byte	0x08
	.zero		1


	//   ....[22]....
        /*0f84*/ 	.word	0x00003880
        /*0f88*/ 	.word	0x00000058
        /*0f8c*/ 	.word	0x00030890
        /*0f90*/ 	.short	0x010a
        /*0f92*/ 	.byte	0x3f
	.zero		1


	//   ....[23]....
        /*0f94*/ 	.word	0x00007050
        /*0f98*/ 	.word	0x00000058
        /*0f9c*/ 	.word	0x00030890
        /*0fa0*/ 	.short	0x010a
        /*0fa2*/ 	.byte	0x3f
	.zero		1


	//   ....[24]....
        /*0fa4*/ 	.word	0x0000a100
        /*0fa8*/ 	.word	0x00000058
        /*0fac*/ 	.word	0x00030890
        /*0fb0*/ 	.short	0x010a
        /*0fb2*/ 	.byte	0x3f
	.zero		1


	//   ....[25]....
        /*0fb4*/ 	.word	0x0000a8c0
        /*0fb8*/ 	.word	0x0000000b
        /*0fbc*/ 	.word	0x00000000
        /*0fc0*/ 	.short	0x0101
        /*0fc2*/ 	.byte	0x3f
	.zero		1


	//   ....[26]....
        /*0fc4*/ 	.word	0x0000a900
        /*0fc8*/ 	.word	0x00000058
        /*0fcc*/ 	.word	0x000308b0
        /*0fd0*/ 	.short	0x010a
        /*0fd2*/ 	.byte	0x3f
	.zero		1


	//   ....[27]....
        /*0fd4*/ 	.word	0x0000b010
        /*0fd8*/ 	.word	0x00000058
        /*0fdc*/ 	.word	0x00000000
        /*0fe0*/ 	.short	0x0101
        /*0fe2*/ 	.byte	0x3f
	.zero		1


	//   ....[28]....
        /*0fe4*/ 	.word	0x0000b760
        /*0fe8*/ 	.word	0x00000002
        /*0fec*/ 	.word	0x00030800
        /*0ff0*/ 	.short	0x010a
        /*0ff2*/ 	.byte	0x3f
	.zero		1


	//   ....[29]....
        /*0ff4*/ 	.word	0x0000b7b0
        /*0ff8*/ 	.word	0x00000002
        /*0ffc*/ 	.word	0x00030800
        /*1000*/ 	.short	0x010a
        /*1002*/ 	.byte	0x3f
	.zero		1


	//   ....[30]....
        /*1004*/ 	.word	0x0000cd90
        /*1008*/ 	.word	0x00000002
        /*100c*/ 	.word	0x00030800
        /*1010*/ 	.short	0x010a
        /*1012*/ 	.byte	0x3f
	.zero		1


	//   ....[31]....
        /*1014*/ 	.word	0x00010380
        /*1018*/ 	.word	0x00000002
        /*101c*/ 	.word	0x00030800
        /*1020*/ 	.short	0x010a
        /*1022*/ 	.byte	0x3f
	.zero		1


	//   ....[32]....
        /*1024*/ 	.word	0x00012e30
        /*1028*/ 	.word	0x00000005
        /*102c*/ 	.word	0x00030830
        /*1030*/ 	.short	0x010a
        /*1032*/ 	.byte	0x3f
	.zero		1


	//   ....[33]....
        /*1034*/ 	.word	0x00012e70
        /*1038*/ 	.word	0x00000005
        /*103c*/ 	.word	0x00030830
        /*1040*/ 	.short	0x010a
        /*1042*/ 	.byte	0x3f
	.zero		1


	//   ....[34]....
        /*1044*/ 	.word	0x00014bc0
        /*1048*/ 	.word	0x00000022
        /*104c*/ 	.word	0x00000000
        /*1050*/ 	.short	0x0101
        /*1052*/ 	.byte	0x3f
	.zero		1


	//   ....[35]....
        /*1054*/ 	.word	0x00015850
        /*1058*/ 	.word	0x0000000d
        /*105c*/ 	.word	0x00030830
        /*1060*/ 	.short	0x010a
        /*1062*/ 	.byte	0x3f
	.zero		1


	//   ....[36]....
        /*1064*/ 	.word	0x000158d0
        /*1068*/ 	.word	0x0000000d
        /*106c*/ 	.word	0x00030830
        /*1070*/ 	.short	0x010a
        /*1072*/ 	.byte	0x3f
	.zero		1


	//   ....[37]....
        /*1074*/ 	.word	0x00016760
        /*1078*/ 	.word	0x0000000f
        /*107c*/ 	.word	0x00030850
        /*1080*/ 	.short	0x010a
        /*1082*/ 	.byte	0x3f
	.zero		1


	//   ....[38]....
        /*1084*/ 	.word	0x000167b0
        /*1088*/ 	.word	0x0000000f
        /*108c*/ 	.word	0x00030850
        /*1090*/ 	.short	0x010a
        /*1092*/ 	.byte	0x3f
	.zero		1


	//   ....[39]....
        /*1094*/ 	.word	0x00016d70
        /*1098*/ 	.word	0x0000000d
        /*109c*/ 	.word	0x00000000
        /*10a0*/ 	.short	0x0101
        /*10a2*/ 	.byte	0x3f
	.zero		1


	//   ....[40]....
        /*10a4*/ 	.word	0x00018620
        /*10a8*/ 	.word	0x0000000f
        /*10ac*/ 	.word	0x00000000
        /*10b0*/ 	.short	0x0101
        /*10b2*/ 	.byte	0x3f
	.zero		1


	//   ....[41]....
        /*10b4*/ 	.word	0x000188d0
        /*10b8*/ 	.word	0x00000000
        /*10bc*/ 	.word	0x00030830
        /*10c0*/ 	.short	0x010a
        /*10c2*/ 	.byte	0x3f
	.zero		1


	//   ....[42]....
        /*10c4*/ 	.word	0x00018950
        /*10c8*/ 	.word	0x00000000
        /*10cc*/ 	.word	0x00030830
        /*10d0*/ 	.short	0x010a
        /*10d2*/ 	.byte	0x3f
	.zero		1


	//   ....[43]....
        /*10d4*/ 	.word	0x000197c0
        /*10d8*/ 	.word	0x0000000f
        /*10dc*/ 	.word	0x00030850
        /*10e0*/ 	.short	0x010a
        /*10e2*/ 	.byte	0x3f
	.zero		1


	//   ....[44]....
        /*10e4*/ 	.word	0x00019810
        /*10e8*/ 	.word	0x0000000f
        /*10ec*/ 	.word	0x00030850
        /*10f0*/ 	.short	0x010a
        /*10f2*/ 	.byte	0x3f
	.zero		1


	//   ....[45]....
        /*10f4*/ 	.word	0x0001a6c0
        /*10f8*/ 	.word	0x0000007e
        /*10fc*/ 	.word	0x00000000
        /*1100*/ 	.short	0x0101
        /*1102*/ 	.byte	0x3f
	.zero		1


	//   ....[46]....
        /*1104*/ 	.word	0x0001af50
        /*1108*/ 	.word	0x0000000f
        /*110c*/ 	.word	0x00000000
        /*1110*/ 	.short	0x0101
        /*1112*/ 	.byte	0x3f
	.zero		1


	//   ....[47]....
        /*1114*/ 	.word	0x0001b730
        /*1118*/ 	.word	0x0000000a
        /*111c*/ 	.word	0x00030850
        /*1120*/ 	.short	0x010a
        /*1122*/ 	.byte	0x3f
	.zero		1


	//   ....[48]....
        /*1124*/ 	.word	0x0001b7d0
        /*1128*/ 	.word	0x0000000a
        /*112c*/ 	.word	0x00030850
        /*1130*/ 	.short	0x010a
        /*1132*/ 	.byte	0x3f
	.zero		1


	//   ....[49]....
        /*1134*/ 	.word	0x0001bce0
        /*1138*/ 	.word	0x0000000a
        /*113c*/ 	.word	0x00000000
        /*1140*/ 	.short	0x0101
        /*1142*/ 	.byte	0x3f
	.zero		1


	//   ....[50]....
        /*1144*/ 	.word	0x0001d960
        /*1148*/ 	.word	0x00000000
        /*114c*/ 	.word	0x00000000
        /*1150*/ 	.short	0x0101
        /*1152*/ 	.byte	0x3f
	.zero		1


	//   ....[51]....
        /*1154*/ 	.word	0x00020090
        /*1158*/ 	.word	0x00000016
        /*115c*/ 	.word	0x00030820
        /*1160*/ 	.short	0x010a
        /*1162*/ 	.byte	0x3f
	.zero		1


	//   ....[52]....
        /*1164*/ 	.word	0x00020120
        /*1168*/ 	.word	0x0000000b
        /*116c*/ 	.word	0x000308a0
        /*1170*/ 	.short	0x010a
        /*1172*/ 	.byte	0x3f
	.zero		1


	//   ....[53]....
        /*1174*/ 	.word	0x00020570
        /*1178*/ 	.word	0x0000000b
        /*117c*/ 	.word	0x000308c0
        /*1180*/ 	.short	0x010a
        /*1182*/ 	.byte	0x3f
	.zero		1


	//   ....[54]....
        /*1184*/ 	.word	0x00020a80
        /*1188*/ 	.word	0x0000000a
        /*118c*/ 	.word	0x000308a0
        /*1190*/ 	.short	0x010a
        /*1192*/ 	.byte	0x3f
	.zero		1


	//   ....[55]....
        /*1194*/ 	.word	0x00020ec0
        /*1198*/ 	.word	0x0000000a
        /*119c*/ 	.word	0x000308c0
        /*11a0*/ 	.short	0x010a
        /*11a2*/ 	.byte	0x3f
	.zero		1


	//   ....[56]....
        /*11a4*/ 	.word	0x00021eb0
        /*11a8*/ 	.word	0x00000007
        /*11ac*/ 	.word	0x00030840
        /*11b0*/ 	.short	0x010a
        /*11b2*/ 	.byte	0x3f
	.zero		1


	//   ....[57]....
        /*11b4*/ 	.word	0x00022570
        /*11b8*/ 	.word	0x00000007
        /*11bc*/ 	.word	0x00030830
        /*11c0*/ 	.short	0x0107
        /*11c2*/ 	.byte	0x3f
	.zero		1


	//   ....[58]....
        /*11c4*/ 	.word	0x00022640
        /*11c8*/ 	.word	0x00000007
        /*11cc*/ 	.word	0x00030830
        /*11d0*/ 	.short	0x0101
        /*11d2*/ 	.byte	0x3f
	.zero		1


	//   ....[59]....
        /*11d4*/ 	.word	0x000231c0
        /*11d8*/ 	.word	0x00000016
        /*11dc*/ 	.word	0x00030800
        /*11e0*/ 	.short	0x0107
        /*11e2*/ 	.byte	0x3f
	.zero		1


	//   ....[60]....
        /*11e4*/ 	.word	0x000232c0
        /*11e8*/ 	.word	0x00000016
        /*11ec*/ 	.word	0x00030800
        /*11f0*/ 	.short	0x0101
        /*11f2*/ 	.byte	0x3f
	.zero		1


	//   ....[61]....
        /*11f4*/ 	.word	0x000232e0
        /*11f8*/ 	.word	0x00000016
        /*11fc*/ 	.word	0x00030820
        /*1200*/ 	.short	0x010a
        /*1202*/ 	.byte	0x3f
	.zero		1


	//   ....[62]....
        /*1204*/ 	.word	0x000236b0
        /*1208*/ 	.word	0x00000007
        /*120c*/ 	.word	0x00030840
        /*1210*/ 	.short	0x010a
        /*1212*/ 	.byte	0x3f
	.zero		1


	//   ....[63]....
        /*1214*/ 	.word	0x00023bc0
        /*1218*/ 	.word	0x00000007
        /*121c*/ 	.word	0x00030830
        /*1220*/ 	.short	0x0107
        /*1222*/ 	.byte	0x3f
	.zero		1


	//   ....[64]....
        /*1224*/ 	.word	0x00023c80
        /*1228*/ 	.word	0x00000007
        /*122c*/ 	.word	0x00030830
        /*1230*/ 	.short	0x0101
        /*1232*/ 	.byte	0x3f
	.zero		1


	//   ....[65]....
        /*1234*/ 	.word	0x00023ce0
        /*1238*/ 	.word	0x00000006
        /*123c*/ 	.word	0x00030860
        /*1240*/ 	.short	0x010a
        /*1242*/ 	.byte	0x3f
	.zero		1


	//   ....[66]....
        /*1244*/ 	.word	0x00024240
        /*1248*/ 	.word	0x00000006
        /*124c*/ 	.word	0x00030850
        /*1250*/ 	.short	0x0107
        /*1252*/ 	.byte	0x3f
	.zero		1


	//   ....[67]....
        /*1254*/ 	.word	0x000243a0
        /*1258*/ 	.word	0x00000006
        /*125c*/ 	.word	0x00030850
        /*1260*/ 	.short	0x0101
        /*1262*/ 	.byte	0x3f
	.zero		1


	//   ....[68]....
        /*1264*/ 	.word	0x000245b0
        /*1268*/ 	.word	0x00000000
        /*126c*/ 	.word	0x00030860
        /*1270*/ 	.short	0x010a
        /*1272*/ 	.byte	0x3f
	.zero		1


	//   ....[69]....
        /*1274*/ 	.word	0x00024ac0
        /*1278*/ 	.word	0x00000000
        /*127c*/ 	.word	0x00030850
        /*1280*/ 	.short	0x0107
        /*1282*/ 	.byte	0x3f
	.zero		1


	//   ....[70]....
        /*1284*/ 	.word	0x00024b80
        /*1288*/ 	.word	0x00000000
        /*128c*/ 	.word	0x00030850
        /*1290*/ 	.short	0x0101
        /*1292*/ 	.byte	0x3f
	.zero		1


	//   ....[71]....
        /*1294*/ 	.word	0x000258c0
        /*1298*/ 	.word	0x00000007
        /*129c*/ 	.word	0x00030820
        /*12a0*/ 	.short	0x010a
        /*12a2*/ 	.byte	0x3f
	.zero		1


	//   ....[72]....
        /*12a4*/ 	.word	0x00025a50
        /*12a8*/ 	.word	0x00000005
        /*12ac*/ 	.word	0x00030840
        /*12b0*/ 	.short	0x010a
        /*12b2*/ 	.byte	0x3f
	.zero		1


	//   ....[73]....
        /*12b4*/ 	.word	0x00025af0
        /*12b8*/ 	.word	0x00000003
        /*12bc*/ 	.word	0x00030840
        /*12c0*/ 	.short	0x010a
        /*12c2*/ 	.byte	0x3f
	.zero		1


	//   ....[74]....
        /*12c4*/ 	.word	0x00025b30
        /*12c8*/ 	.word	0x00000005
        /*12cc*/ 	.word	0x00030860
        /*12d0*/ 	.short	0x010a
        /*12d2*/ 	.byte	0x3f
	.zero		1


	//   ....[75]....
        /*12d4*/ 	.word	0x00025b70
        /*12d8*/ 	.word	0x00000003
        /*12dc*/ 	.word	0x00030860
        /*12e0*/ 	.short	0x010a
        /*12e2*/ 	.byte	0x3f
	.zero		1


	//   ....[76]....
        /*12e4*/ 	.word	0x00025bd0
        /*12e8*/ 	.word	0x00000058
        /*12ec*/ 	.word	0x00030890
        /*12f0*/ 	.short	0x010a
        /*12f2*/ 	.byte	0x3f
	.zero		1


	//   ....[77]....
        /*12f4*/ 	.word	0x00025e80
        /*12f8*/ 	.word	0x00000058
        /*12fc*/ 	.word	0x00030890
        /*1300*/ 	.short	0x010a
        /*1302*/ 	.byte	0x3f
	.zero		1


	//   ....[78]....
        /*1304*/ 	.word	0x00026130
        /*1308*/ 	.word	0x00000058
        /*130c*/ 	.word	0x00030890
        /*1310*/ 	.short	0x010a
        /*1312*/ 	.byte	0x3f
	.zero		1


	//   ....[79]....
        /*1314*/ 	.word	0x000263e0
        /*1318*/ 	.word	0x00000058
        /*131c*/ 	.word	0x000308b0
        /*1320*/ 	.short	0x010a
        /*1322*/ 	.byte	0x3f
	.zero		1


	//   ....[80]....
        /*1324*/ 	.word	0x000267c0
        /*1328*/ 	.word	0x00000002
        /*132c*/ 	.word	0x00030800
        /*1330*/ 	.short	0x010a
        /*1332*/ 	.byte	0x3f
	.zero		1


	//   ....[81]....
        /*1334*/ 	.word	0x00026ba0
        /*1338*/ 	.word	0x00000002
        /*133c*/ 	.word	0x00030800
        /*1340*/ 	.short	0x010a
        /*1342*/ 	.byte	0x3f
	.zero		1


	//   ....[82]....
        /*1344*/ 	.word	0x00026bf0
        /*1348*/ 	.word	0x00000005
        /*134c*/ 	.word	0x00030830
        /*1350*/ 	.short	0x010a
        /*1352*/ 	.byte	0x3f
	.zero		1


	//   ....[83]....
        /*1354*/ 	.word	0x00026c40
        /*1358*/ 	.word	0x0000000d
        /*135c*/ 	.word	0x00030830
        /*1360*/ 	.short	0x010a
        /*1362*/ 	.byte	0x3f
	.zero		1


	//   ....[84]....
        /*1364*/ 	.word	0x00026c90
        /*1368*/ 	.word	0x0000000f
        /*136c*/ 	.word	0x00030850
        /*1370*/ 	.short	0x010a
        /*1372*/ 	.byte	0x3f
	.zero		1


	//   ....[85]....
        /*1374*/ 	.word	0x00026ce0
        /*1378*/ 	.word	0x00000000
        /*137c*/ 	.word	0x00030830
        /*1380*/ 	.short	0x010a
        /*1382*/ 	.byte	0x3f
	.zero		1


	//   ....[86]....
        /*1384*/ 	.word	0x00026d30
        /*1388*/ 	.word	0x0000000f
        /*138c*/ 	.word	0x00030850
        /*1390*/ 	.short	0x010a
        /*1392*/ 	.byte	0x3f
	.zero		1


	//   ....[87]....
        /*1394*/ 	.word	0x00026d80
        /*1398*/ 	.word	0x0000000a
        /*139c*/ 	.word	0x00030850
        /*13a0*/ 	.short	0x010a
        /*13a2*/ 	.byte	0x3f
	.zero		1


	//   ....[88]....
        /*13a4*/ 	.word	0x00026f20
        /*13a8*/ 	.word	0x00000016
        /*13ac*/ 	.word	0x00030820
        /*13b0*/ 	.short	0x010a
        /*13b2*/ 	.byte	0x3f
	.zero		1


	//   ....[89]....
        /*13b4*/ 	.word	0x00026f70
        /*13b8*/ 	.word	0x0000000b
        /*13bc*/ 	.word	0x000308a0
        /*13c0*/ 	.short	0x010a
        /*13c2*/ 	.byte	0x3f
	.zero		1


	//   ....[90]....
        /*13c4*/ 	.word	0x00026fc0
        /*13c8*/ 	.word	0x0000000b
        /*13cc*/ 	.word	0x000308c0
        /*13d0*/ 	.short	0x010a
        /*13d2*/ 	.byte	0x3f
	.zero		1


	//   ....[91]....
        /*13d4*/ 	.word	0x00027010
        /*13d8*/ 	.word	0x0000000a
        /*13dc*/ 	.word	0x000308a0
        /*13e0*/ 	.short	0x010a
        /*13e2*/ 	.byte	0x3f
	.zero		1


	//   ....[92]....
        /*13e4*/ 	.word	0x00027060
        /*13e8*/ 	.word	0x0000000a
        /*13ec*/ 	.word	0x000308c0
        /*13f0*/ 	.short	0x010a
        /*13f2*/ 	.byte	0x3f
	.zero		1


	//   ....[93]....
        /*13f4*/ 	.word	0x00027180
        /*13f8*/ 	.word	0x00000007
        /*13fc*/ 	.word	0x00030840
        /*1400*/ 	.short	0x010a
        /*1402*/ 	.byte	0x3f
	.zero		1


	//   ....[94]....
        /*1404*/ 	.word	0x000284e0
        /*1408*/ 	.word	0x00000016
        /*140c*/ 	.word	0x00030820
        /*1410*/ 	.short	0x010a
        /*1412*/ 	.byte	0x3f
	.zero		1


	//   ....[95]....
        /*1414*/ 	.word	0x00028530
        /*1418*/ 	.word	0x00000007
        /*141c*/ 	.word	0x00030840
        /*1420*/ 	.short	0x010a
        /*1422*/ 	.byte	0x3f
	.zero		1


	//   ....[96]....
        /*1424*/ 	.word	0x00028d70
        /*1428*/ 	.word	0x00000006
        /*142c*/ 	.word	0x00030860
        /*1430*/ 	.short	0x010a
        /*1432*/ 	.byte	0x3f
	.zero		1


	//   ....[97]....
        /*1434*/ 	.word	0x00029600
        /*1438*/ 	.word	0x00000000
        /*143c*/ 	.word	0x00030860
        /*1440*/ 	.short	0x010a
        /*1442*/ 	.byte	0x3f
	.zero		1


	//   ....[98]....
        /*1444*/ 	.word	0x0002a790
        /*1448*/ 	.word	0x00000007
        /*144c*/ 	.word	0x00030820
        /*1450*/ 	.short	0x010a
        /*1452*/ 	.byte	0x3f
	.zero		1


	//   ....[99]....
        /*1454*/ 	.word	0x0002a930
        /*1458*/ 	.word	0x00000005
        /*145c*/ 	.word	0x00030840
        /*1460*/ 	.short	0x010a
        /*1462*/ 	.byte	0x3f
	.zero		1


	//   ....[100]....
        /*1464*/ 	.word	0x0002a980
        /*1468*/ 	.word	0x00000003
        /*146c*/ 	.word	0x00030840
        /*1470*/ 	.short	0x010a
        /*1472*/ 	.byte	0x3f
	.zero		1


	//   ....[101]....
        /*1474*/ 	.word	0x0002a9d0
        /*1478*/ 	.word	0x00000005
        /*147c*/ 	.word	0x00030860
        /*1480*/ 	.short	0x010a
        /*1482*/ 	.byte	0x3f
	.zero		1


	//----- nvinfo : EIATTR_NUM_MBARRIERS
	.align		4
.L_327:
        /*1484*/ 	.byte	0x03, 0x38
        /*1486*/ 	.short	0x0016


	//----- nvinfo : EIATTR_EXIT_INSTR_OFFSETS
	.align		4
        /*1488*/ 	.byte	0x04, 0x1c
        /*148a*/ 	.short	(.L_329 - .L_328)


	//   ....[0]....
.L_328:
        /*148c*/ 	.word	0x00025bc0


	//----- nvinfo : EIATTR_MAX_THREADS
	.align		4
.L_329:
        /*1490*/ 	.byte	0x04, 0x05
        /*1492*/ 	.short	(.L_331 - .L_330)
.L_330:
        /*1494*/ 	.word	0x00000180
        /*1498*/ 	.word	0x00000001
        /*149c*/ 	.word	0x00000001


	//----- nvinfo : EIATTR_CRS_STACK_SIZE
	.align		4
.L_331:
        /*14a0*/ 	.byte	0x04, 0x1e
        /*14a2*/ 	.short	(.L_333 - .L_332)
.L_332:
        /*14a4*/ 	.word	0x00000000


	//----- nvinfo : EIATTR_CBANK_PARAM_SIZE
	.align		4
.L_333:
        /*14a8*/ 	.byte	0x03, 0x19
        /*14aa*/ 	.short	0x0af0


	//----- nvinfo : EIATTR_PARAM_CBANK
	.align		4
        /*14ac*/ 	.byte	0x04, 0x0a
        /*14ae*/ 	.short	(.L_335 - .L_334)
	.align		4
.L_334:
        /*14b0*/ 	.word	index@(.nv.constant0._ZN7cutlass13device_kernelIN5flash11enable_sm90INS1_16FlashAttnFwdSm90INS1_25CollectiveMainloopFwdSm90ILi2EN4cute5tupleIJNS5_1CILi1EEES8_S8_EEENS6_IJNS7_ILi128EEENS7_ILi96EEENS7_ILi192EEEEEELi192ENS_10bfloat16_tEfNS_4arch4Sm90ELb1ELb0ELb1ELb1ELb1ELb1ELb0ELb1ELb1ELb1ELb0ELb0EEENS1_21CollectiveEpilogueFwdINS6_IJSA_SC_SB_EEES9_SE_SG_Li256ELb1ELb1ELb0ELb0EEENS1_36VarlenDynamicPersistentTileSchedulerILi128ELi96ELi256ELi128ELb0ELb1ELb1ELb1ELb1ELb1EEEEEEEEEvNT_6ParamsE)
        /*14b4*/ 	.short	0x0210
        /*14b6*/ 	.short	0x0af0


	//----- nvinfo : EIATTR_SW_WAR
	.align		4
.L_335:
        /*14b8*/ 	.byte	0x04, 0x36
        /*14ba*/ 	.short	(.L_337 - .L_336)
.L_336:
        /*14bc*/ 	.word	0x00000008
.L_337:


//--------------------- .nv.callgraph             --------------------------
	.section	.nv.callgraph,"",@"SHT_CUDA_CALLGRAPH"
	.align	4
	.sectionentsize	8
	.align		4
        /*0000*/ 	.word	0x00000000
	.align		4
        /*0004*/ 	.word	0xffffffff
	.align		4
        /*0008*/ 	.word	index@(_ZN7cutlass13device_kernelIN5flash11enable_sm90INS1_16FlashAttnFwdSm90INS1_25CollectiveMainloopFwdSm90ILi2EN4cute5tupleIJNS5_1CILi1EEES8_S8_EEENS6_IJNS7_ILi128EEENS7_ILi96EEENS7_ILi192EEEEEELi192ENS_10bfloat16_tEfNS_4arch4Sm90ELb0ELb0ELb1ELb0ELb1ELb0ELb0ELb1ELb1ELb1ELb0ELb0EEENS1_21CollectiveEpilogueFwdINS6_IJSA_SC_SB_EEES9_SE_SG_Li256ELb0ELb1ELb0ELb0EEENS1_29StaticPersistentTileSchedulerILb0EEEEEEEEEvNT_6ParamsE)
	.align		4
        /*000c*/ 	.word	index@(__assertfail)
	.align		4
        /*0010*/ 	.word	index@(_ZN7cutlass13device_kernelIN5flash11enable_sm90INS1_16FlashAttnFwdSm90INS1_25CollectiveMainloopFwdSm90ILi2EN4cute5tupleIJNS5_1CILi1EEES8_S8_EEENS6_IJNS7_ILi128EEENS7_ILi96EEENS7_ILi192EEEEEELi192ENS_10bfloat16_tEfNS_4arch4Sm90ELb0ELb0ELb1ELb1ELb1ELb0ELb0ELb1ELb1ELb1ELb0ELb0EEENS1_21CollectiveEpilogueFwdINS6_IJSA_SC_SB_EEES9_SE_SG_Li256ELb1ELb1ELb0ELb0EEENS1_36VarlenDynamicPersistentTileSchedulerILi128ELi96ELi256ELi128ELb0ELb1ELb1ELb0ELb1ELb1EEEEEEEEEvNT_6ParamsE)
	.align		4
        /*0014*/ 	.word	index@(__assertfail)
	.align		4
        /*0018*/ 	.word	index@(_ZN7cutlass13device_kernelIN5flash11enable_sm90INS1_16FlashAttnFwdSm90INS1_25CollectiveMainloopFwdSm90ILi2EN4cute5tupleIJNS5_1CILi1EEES8_S8_EEENS6_IJNS7_ILi128EEENS7_ILi96EEENS7_ILi192EEEEEELi192ENS_10bfloat16_tEfNS_4arch4Sm90ELb0ELb0ELb1ELb1ELb1ELb1ELb0ELb1ELb1ELb1ELb0ELb0EEENS1_21CollectiveEpilogueFwdINS6_IJSA_SC_SB_EEES9_SE_SG_Li256ELb1ELb1ELb0ELb0EEENS1_36VarlenDynamicPersistentTileSchedulerILi128ELi96ELi256ELi128ELb0ELb1ELb1ELb0ELb1ELb1EEEEEEEEEvNT_6ParamsE)
	.align		4
        /*001c*/ 	.word	index@(__assertfail)
	.align		4
        /*0020*/ 	.word	index@(_ZN7cutlass13device_kernelIN5flash11enable_sm90INS1_16FlashAttnFwdSm90INS1_25CollectiveMainloopFwdSm90ILi2EN4cute5tupleIJNS5_1CILi1EEES8_S8_EEENS6_IJNS7_ILi128EEENS7_ILi96EEENS7_ILi192EEEEEELi192ENS_10bfloat16_tEfNS_4arch4Sm90ELb0ELb1ELb1ELb0ELb1ELb0ELb0ELb1ELb1ELb1ELb0ELb0EEENS1_21CollectiveEpilogueFwdINS6_IJSA_SC_SB_EEES9_SE_SG_Li256ELb0ELb1ELb0ELb0EEENS1_30DynamicPersistentTileSchedulerILi256ELi128ELb0ELb1ELb1EEEEEEEEEvNT_6ParamsE)
	.align		4
        /*0024*/ 	.word	index@(__assertfail)
	.align		4
        /*0028*/ 	.word	index@(_ZN7cutlass13device_kernelIN5flash11enable_sm90INS1_16FlashAttnFwdSm90INS1_25CollectiveMainloopFwdSm90ILi2EN4cute5tupleIJNS5_1CILi1EEES8_S8_EEENS6_IJNS7_ILi128EEENS7_ILi96EEENS7_ILi192EEEEEELi192ENS_10bfloat16_tEfNS_4arch4Sm90ELb0ELb1ELb1ELb1ELb1ELb0ELb0ELb1ELb1ELb1ELb0ELb0EEENS1_21CollectiveEpilogueFwdINS6_IJSA_SC_SB_EEES9_SE_SG_Li256ELb1ELb1ELb0ELb0EEENS1_36VarlenDynamicPersistentTileSchedulerILi128ELi96ELi256ELi128ELb0ELb1ELb1ELb1ELb0ELb1EEEEEEEEEvNT_6ParamsE)
	.align		4
        /*002c*/ 	.word	index@(__assertfail)
	.align		4
        /*0030*/ 	.word	index@(_ZN7cutlass13device_kernelIN5flash11enable_sm90INS1_16FlashAttnFwdSm90INS1_25CollectiveMainloopFwdSm90ILi2EN4cute5tupleIJNS5_1CILi1EEES8_S8_EEENS6_IJNS7_ILi128EEENS7_ILi96EEENS7_ILi192EEEEEELi192ENS_10bfloat16_tEfNS_4arch4Sm90ELb0ELb1ELb1ELb1ELb1ELb1ELb0ELb1ELb1ELb1ELb0ELb0EEENS1_21CollectiveEpilogueFwdINS6_IJSA_SC_SB_EEES9_SE_SG_Li256ELb1ELb1ELb0ELb0EEENS1_36VarlenDynamicPersistentTileSchedulerILi128ELi96ELi256ELi128ELb0ELb1ELb1ELb1ELb0ELb1EEEEEEEEEvNT_6ParamsE)
	.align		4
        /*0034*/ 	.word	index@(__assertfail)
	.align		4
        /*0038*/ 	.word	index@(_ZN7cutlass13device_kernelIN5flash11enable_sm90INS1_16FlashAttnFwdSm90INS1_25CollectiveMainloopFwdSm90ILi2EN4cute5tupleIJNS5_1CILi1EEES8_S8_EEENS6_IJNS7_ILi128EEENS7_ILi96EEENS7_ILi192EEEEEELi192ENS_10bfloat16_tEfNS_4arch4Sm90ELb1ELb0ELb1ELb0ELb1ELb0ELb0ELb1ELb1ELb1ELb0ELb0EEENS1_21CollectiveEpilogueFwdINS6_IJSA_SC_SB_EEES9_SE_SG_Li256ELb0ELb1ELb0ELb0EEENS1_30DynamicPersistentTileSchedulerILi256ELi128ELb0ELb1ELb1EEEEEEEEEvNT_6ParamsE)
	.align		4
        /*003c*/ 	.word	index@(__assertfail)
	.align		4
        /*0040*/ 	.word	index@(_ZN7cutlass13device_kernelIN5flash11enable_sm90INS1_16FlashAttnFwdSm90INS1_25CollectiveMainloopFwdSm90ILi2EN4cute5tupleIJNS5_1CILi1EEES8_S8_EEENS6_IJNS7_ILi128EEENS7_ILi96EEENS7_ILi192EEEEEELi192ENS_10bfloat16_tEfNS_4arch4Sm90ELb1ELb0ELb1ELb1ELb1ELb0ELb0ELb1ELb1ELb1ELb0ELb0EEENS1_21CollectiveEpilogueFwdINS6_IJSA_SC_SB_EEES9_SE_SG_Li256ELb1ELb1ELb0ELb0EEENS1_36VarlenDynamicPersistentTileSchedulerILi128ELi96ELi256ELi128ELb0ELb1ELb1ELb1ELb1ELb1EEEEEEEEEvNT_6ParamsE)
	.align		4
        /*0044*/ 	.word	index@(__assertfail)
	.align		4
        /*0048*/ 	.word	index@(_ZN7cutlass13device_kernelIN5flash11enable_sm90INS1_16FlashAttnFwdSm90INS1_25CollectiveMainloopFwdSm90ILi2EN4cute5tupleIJNS5_1CILi1EEES8_S8_EEENS6_IJNS7_ILi128EEENS7_ILi96EEENS7_ILi192EEEEEELi192ENS_10bfloat16_tEfNS_4arch4Sm90ELb1ELb0ELb1ELb1ELb1ELb1ELb0ELb1ELb1ELb1ELb0ELb0EEENS1_21CollectiveEpilogueFwdINS6_IJSA_SC_SB_EEES9_SE_SG_Li256ELb1ELb1ELb0ELb0EEENS1_36VarlenDynamicPersistentTileSchedulerILi128ELi96ELi256ELi128ELb0ELb1ELb1ELb1ELb1ELb1EEEEEEEEEvNT_6ParamsE)
	.align		4
        /*004c*/ 	.word	index@(__assertfail)
	.align		4
        /*0050*/ 	.word	0x00000000
	.align		4
        /*0054*/ 	.word	0xfffffffe
	.align		4
        /*0058*/ 	.word	0x00000000
	.align		4
        /*005c*/ 	.word	0xfffffffd
	.align		4
        /*0060*/ 	.word	0x00000000
	.align		4
        /*0064*/ 	.word	0xfffffffc


//--------------------- .nv.constant4             --------------------------
	.section	.nv.constant4,"a",@progbits
	.align	8
	.align		8
.nv.constant4:
        /*0000*/ 	.dword	__assertfail
	.align		8
        /*0008*/ 	.dword	__unnamed_1
	.align		8
        /*0010*/ 	.dword	__unnamed_2
	.align		8
        /*0018*/ 	.dword	__unnamed_3
	.align		8
        /*0020*/ 	.dword	__unnamed_4
	.align		8
        /*0028*/ 	.dword	__unnamed_5
	.align		8
        /*0030*/ 	.dword	_ZN80_INTERNAL_56c26c81_44_flash_fwd_hdim192_bf16_paged_softcap_sm90_cu_a7f3af4d_34224cuda3std3__45__cpo5beginE
	.align		8
        /*0038*/ 	.dword	_ZN80_INTERNAL_56c26c81_44_flash_fwd_hdim192_bf16_paged_softcap_sm90_cu_a7f3af4d_34224cuda3std3__45__cpo3endE
	.align		8
        /*0040*/ 	.dword	_ZN80_INTERNAL_56c26c81_44_flash_fwd_hdim192_bf16_paged_softcap_sm90_cu_a7f3af4d_34224cuda3std3__45__cpo6cbeginE
	.align		8
        /*0048*/ 	.dword	_ZN80_INTERNAL_56c26c81_44_flash_fwd_hdim192_bf16_paged_softcap_sm90_cu_a7f3af4d_34224cuda3std3__45__cpo4cendE
	.align		8
        /*0050*/ 	.dword	_ZN80_INTERNAL_56c26c81_44_flash_fwd_hdim192_bf16_paged_softcap_sm90_cu_a7f3af4d_34224cuda3std3__482_GLOBAL__N__56c26c81_44_flash_fwd_hdim192_bf16_paged_softcap_sm90_cu_a7f3af4d_34226ignoreE
	.align		8
        /*0058*/ 	.dword	_ZN80_INTERNAL_56c26c81_44_flash_fwd_hdim192_bf16_paged_softcap_sm90_cu_a7f3af4d_34224cuda3std3__419piecewise_constructE
	.align		8
        /*0060*/ 	.dword	_ZN80_INTERNAL_56c26c81_44_flash_fwd_hdim192_bf16_paged_softcap_sm90_cu_a7f3af4d_34224cuda3std3__48in_placeE
	.align		8
        /*0068*/ 	.dword	_ZN80_INTERNAL_56c26c81_44_flash_fwd_hdim192_bf16_paged_softcap_sm90_cu_a7f3af4d_34224cuda3std6ranges3__45__cpo4swapE
	.align		8
        /*0070*/ 	.dword	_ZN80_INTERNAL_56c26c81_44_flash_fwd_hdim192_bf16_paged_softcap_sm90_cu_a7f3af4d_34224cuda3std6ranges3__45__cpo9iter_moveE
	.align		8
        /*0078*/ 	.dword	_ZN80_INTERNAL_56c26c81_44_flash_fwd_hdim192_bf16_paged_softcap_sm90_cu_a7f3af4d_34224cute7productE
	.align		8
        /*0080*/ 	.dword	_ZN80_INTERNAL_56c26c81_44_flash_fwd_hdim192_bf16_paged_softcap_sm90_cu_a7f3af4d_34224cute1_E
	.align		8
        /*0088*/ 	.dword	$str$23
	.align		8
        /*0090*/ 	.dword	$str$24


//--------------------- .text._ZN7cutlass13device_kernelIN5flash11enable_sm90INS1_16FlashAttnFwdSm90INS1_25CollectiveMainloopFwdSm90ILi2EN4cute5tupleIJNS5_1CILi1EEES8_S8_EEENS6_IJNS7_ILi128EEENS7_ILi96EEENS7_ILi192EEEEEELi192ENS_10bfloat16_tEfNS_4arch4Sm90ELb0ELb0ELb1ELb0ELb1ELb0ELb0ELb1ELb1ELb1ELb0ELb0EEENS1_21CollectiveEpilogueFwdINS6_IJSA_SC_SB_EEES9_SE_SG_Li256ELb0ELb1ELb0ELb0EEENS1_29StaticPersistentTileSchedulerILb0EEEEEEEEEvNT_6ParamsE --------------------------
	.section	.text._ZN7cutlass13device_kernelIN5flash11enable_sm90INS1_16FlashAttnFwdSm90INS1_25CollectiveMainloopFwdSm90ILi2EN4cute5tupleIJNS5_1CILi1EEES8_S8_EEENS6_IJNS7_ILi128EEENS7_ILi96EEENS7_ILi192EEEEEELi192ENS_10bfloat16_tEfNS_4arch4Sm90ELb0ELb0ELb1ELb0ELb1ELb0ELb0ELb1ELb1ELb1ELb0ELb0EEENS1_21CollectiveEpilogueFwdINS6_IJSA_SC_SB_EEES9_SE_SG_Li256ELb0ELb1ELb0ELb0EEENS1_29StaticPersistentTileSchedulerILb0EEEEEEEEEvNT_6ParamsE,"ax",@progbits
	.align	128
.text._ZN7cutlass13device_kernelIN5flash11enable_sm90INS1_16FlashAttnFwdSm90INS1_25CollectiveMainloopFwdSm90ILi2EN4cute5tupleIJNS5_1CILi1EEES8_S8_EEENS6_IJNS7_ILi128EEENS7_ILi96EEENS7_ILi192EEEEEELi192ENS_10bfloat16_tEfNS_4arch4Sm90ELb0ELb0ELb1ELb0ELb1ELb0ELb0ELb1ELb1ELb1ELb0ELb0EEENS1_21CollectiveEpilogueFwdINS6_IJSA_SC_SB_EEES9_SE_SG_Li256ELb0ELb1ELb0ELb0EEENS1_29StaticPersistentTileSchedulerILb0EEEEEEEEEvNT_6ParamsE:
        .type           _ZN7cutlass13device_kernelIN5flash11enable_sm90INS1_16FlashAttnFwdSm90INS1_25CollectiveMainloopFwdSm90ILi2EN4cute5tupleIJNS5_1CILi1EEES8_S8_EEENS6_IJNS7_ILi128EEENS7_ILi96EEENS7_ILi192EEEEEELi192ENS_10bfloat16_tEfNS_4arch4Sm90ELb0ELb0ELb1ELb0ELb1ELb0ELb0ELb1ELb1ELb1ELb0ELb0EEENS1_21CollectiveEpilogueFwdINS6_IJSA_SC_SB_EEES9_SE_SG_Li256ELb0ELb1ELb0ELb0EEENS1_29StaticPersistentTileSchedulerILb0EEEEEEEEEvNT_6ParamsE,@function
        .size           _ZN7cutlass13device_kernelIN5flash11enable_sm90INS1_16FlashAttnFwdSm90INS1_25CollectiveMainloopFwdSm90ILi2EN4cute5tupleIJNS5_1CILi1EEES8_S8_EEENS6_IJNS7_ILi128EEENS7_ILi96EEENS7_ILi192EEEEEELi192ENS_10bfloat16_tEfNS_4arch4Sm90ELb0ELb0ELb1ELb0ELb1ELb0ELb0ELb1ELb1ELb1ELb0ELb0EEENS1_21CollectiveEpilogueFwdINS6_IJSA_SC_SB_EEES9_SE_SG_Li256ELb0ELb1ELb0ELb0EEENS1_29StaticPersistentTileSchedulerILb0EEEEEEEEEvNT_6ParamsE,(.L_x_3220 - _ZN7cutlass13device_kernelIN5flash11enable_sm90INS1_16FlashAttnFwdSm90INS1_25CollectiveMainloopFwdSm90ILi2EN4cute5tupleIJNS5_1CILi1EEES8_S8_EEENS6_IJNS7_ILi128EEENS7_ILi96EEENS7_ILi192EEEEEELi192ENS_10bfloat16_tEfNS_4arch4Sm90ELb0ELb0ELb1ELb0ELb1ELb0ELb0ELb1ELb1ELb1ELb0ELb0EEENS1_21CollectiveEpilogueFwdINS6_IJSA_SC_SB_EEES9_SE_SG_Li256ELb0ELb1ELb0ELb0EEENS1_29StaticPersistentTileSchedulerILb0EEEEEEEEEvNT_6ParamsE)
        .other          _ZN7cutlass13device_kernelIN5flash11enable_sm90INS1_16FlashAttnFwdSm90INS1_25CollectiveMainloopFwdSm90ILi2EN4cute5tupleIJNS5_1CILi1EEES8_S8_EEENS6_IJNS7_ILi128EEENS7_ILi96EEENS7_ILi192EEEEEELi192ENS_10bfloat16_tEfNS_4arch4Sm90ELb0ELb0ELb1ELb0ELb1ELb0ELb0ELb1ELb1ELb1ELb0ELb0EEENS1_21CollectiveEpilogueFwdINS6_IJSA_SC_SB_EEES9_SE_SG_Li256ELb0ELb1ELb0ELb0EEENS1_29StaticPersistentTileSchedulerILb0EEEEEEEEEvNT_6ParamsE,@"STO_CUDA_ENTRY STV_DEFAULT"
_ZN7cutlass13device_kernelIN5flash11enable_sm90INS1_16FlashAttnFwdSm90INS1_25CollectiveMainloopFwdSm90ILi2EN4cute5tupleIJNS5_1CILi1EEES8_S8_EEENS6_IJNS7_ILi128EEENS7_ILi96EEENS7_ILi192EEEEEELi192ENS_10bfloat16_tEfNS_4arch4Sm90ELb0ELb0ELb1ELb0ELb1ELb0ELb0ELb1ELb1ELb1ELb0ELb0EEENS1_21CollectiveEpilogueFwdINS6_IJSA_SC_SB_EEES9_SE_SG_Li256ELb0ELb1ELb0ELb0EEENS1_29StaticPersistentTileSchedulerILb0EEEEEEEEEvNT_6ParamsE:
[----:B------:R-:W0:Y:S02]  /*0000*/  LDC R1, c[0x0][0x28] ;  /* 0x00000a00ff017b82 */ /* 0x000e240000000800 */
[----:B0-----:R-:W-:Y:S01]  /*0010*/  VIADD R1, R1, 0xfffffff8 ;  /* 0xfffffff801017836 */ /* 0x001fe20000000000 */
[----:B------:R-:W0:Y:S01]  /*0020*/  S2R R3, SR_TID.X ;  /* 0x0000000000037919 */ /* 0x000e220000002100 */
[----:B------:R-:W-:Y:S01]  /*0030*/  ELECT P0, URZ, PT ;  /* 0x00000000003f782f */ /* 0x000fe20003800000 */
[----:B------:R-:W-:Y:S01]  /*0040*/  UMOV UR4, 0x80 ;  /* 0x0000008000047882 */ /* 0x000fe20000000000 */
[----:B------:R-:W-:Y:S01]  /*0050*/  UMOV UR7, 0x100 ;  /* 0x0000010000077882 */ /* 0x000fe20000000000 */
[----:B0-----:R-:W-:-:S05]  /*0060*/  SHF.R.U32.HI R0, RZ, 0x5, R3 ;  /* 0x00000005ff007819 */ /* 0x001fca0000011603 */
[----:B------:R-:W0:Y:S02]  /*0070*/  SHFL.IDX PT, R2, R0, RZ, 0x1f ;  /* 0x00001fff00027589 */ /* 0x000e2400000e0000 */
[C---:B0-----:R-:W-:Y:S02]  /*0080*/  ISETP.NE.OR P0, PT, R2.reuse, RZ, !P0 ;  /* 0x000000ff0200720c */ /* 0x041fe40004705670 */
[----:B------:R-:W-:Y:S02]  /*0090*/  ISETP.NE.AND P1, PT, R2, RZ, PT ;  /* 0x000000ff0200720c */ /* 0x000fe40003f25270 */
[----:B------:R-:W-:-:S06]  /*00a0*/  SHF.R.U32.HI R2, RZ, 0x7, R3 ;  /* 0x00000007ff027819 */ /* 0x000fcc0000011603 */
[----:B------:R-:W0:Y:S03]  /*00b0*/  SHFL.IDX PT, R2, R2, RZ, 0x1f ;  /* 0x00001fff02027589 */ /* 0x000e2600000e0000 */
[----:B------:R-:W-:Y:S01]  /*00c0*/  VOTEU.ALL UP0, P0 ;  /* 0x00000000003f7886 */ /* 0x000fe20000000000 */
[----:B------:R-:W-:-:S04]  /*00d0*/  VOTEU.ALL UP1, P0 ;  /* 0x00000000003f7886 */ /* 0x000fc80000020000 */
[----:B------:R-:W1:Y:S01]  /*00e0*/  @!UP0 S2UR UR8, SR_CgaCtaId ;  /* 0x00000000000889c3 */ /* 0x000e620000008800 */
[----:B------:R-:W-:Y:S01]  /*00f0*/  @!UP0 UMOV UR6, 0x400 ;  /* 0x0000040000068882 */ /* 0x000fe20000000000 */
[----:B------:R-:W-:-:S04]  /*0100*/  @!UP0 UIADD3 UR4, -UR4, 0x100000, URZ ;  /* 0x0010000004048890 */ /* 0x000fc8000fffe13f */
[----:B------:R-:W-:Y:S02]  /*0110*/  @!UP0 USHF.L.U32 UR5, UR4, 0xb, URZ ;  /* 0x0000000b04058899 */ /* 0x000fe4000800063f */
[----:B------:R-:W-:Y:S02]  /*0120*/  @!UP0 USHF.L.U32 UR4, UR4, 0x1, URZ ;  /* 0x0000000104048899 */ /* 0x000fe4000800063f */
[----:B-1----:R-:W-:Y:S02]  /*0130*/  @!UP0 ULEA UR8, UR8, UR6, 0x18 ;  /* 0x0000000608088291 */ /* 0x002fe4000f8ec03f */
[----:B------:R-:W-:-:S04]  /*0140*/  @!UP0 UIADD3 UR6, -UR7, 0x100000, URZ ;  /* 0x0010000007068890 */ /* 0x000fc8000fffe13f */
[----:B------:R-:W-:Y:S02]  /*0150*/  @!UP0 USHF.L.U32 UR7, UR6, 0xb, URZ ;  /* 0x0000000b06078899 */ /* 0x000fe4000800063f */
[----:B------:R-:W-:Y:S01]  /*0160*/  @!UP0 USHF.L.U32 UR6, UR6, 0x1, URZ ;  /* 0x0000000106068899 */ /* 0x000fe2000800063f */
[----:B------:R-:W-:-:S05]  /*0170*/  VOTEU.ALL UP0, P0 ;  /* 0x00000000003f7886 */ /* 0x000fca0000000000 */
[----:B------:R1:W2:Y:S06]  /*0180*/  @!UP0 SYNCS.EXCH.64 URZ, [UR8+0x30800], UR4 ;  /* 0x03080004083f85b2 */ /* 0x0002ac0008000100 */
[----:B------:R1:W3:Y:S02]  /*0190*/  @!UP1 SYNCS.EXCH.64 URZ, [UR8+0x30820], UR6 ;  /* 0x03082006083f95b2 */ /* 0x0002e40008000100 */
[----:B01----:R-:W-:Y:S05]  /*01a0*/  @P1 BRA `(.L_x_0) ;  /* 0x0000000000481947 */ /* 0x003fea0003800000 */
[----:B------:R-:W0:Y:S01]  /*01b0*/  S2UR UR5, SR_CgaCtaId ;  /* 0x00000000000579c3 */ /* 0x000e220000008800 */
[----:B------:R-:W-:Y:S01]  /*01c0*/  UMOV UR4, 0x400 ;  /* 0x0000040000047882 */ /* 0x000fe20000000000 */
[----:B------:R-:W-:Y:S01]  /*01d0*/  UMOV UR6, 0x80 ;  /* 0x0000008000067882 */ /* 0x000fe20000000000 */
[----:B------:R-:W-:Y:S01]  /*01e0*/  UMOV UR7, 0x100 ;  /* 0x0000010000077882 */ /* 0x000fe20000000000 */
[----:B------:R-:W-:Y:S01]  /*01f0*/  ELECT P0, URZ, PT ;  /* 0x00000000003f782f */ /* 0x000fe20003800000 */
[----:B0-----:R-:W-:Y:S02]  /*0200*/  ULEA UR8, UR5, UR4, 0x18 ;  /* 0x0000000405087291 */ /* 0x001fe4000f8ec03f */
[----:B------:R-:W-:-:S04]  /*0210*/  UIADD3 UR4, -UR6, 0x100000, URZ ;  /* 0x0010000006047890 */ /* 0x000fc8000fffe13f */
[----:B------:R-:W-:Y:S02]  /*0220*/  USHF.L.U32 UR5, UR4, 0xb, URZ ;  /* 0x0000000b04057899 */ /* 0x000fe4000800063f */
[----:B------:R-:W-:Y:S02]  /*0230*/  USHF.L.U32 UR4, UR4, 0x1, URZ ;  /* 0x0000000104047899 */ /* 0x000fe4000800063f */
[----:B------:R-:W-:-:S04]  /*0240*/  UIADD3 UR6, -UR7, 0x100000, URZ ;  /* 0x0010000007067890 */ /* 0x000fc8000fffe13f */
[----:B------:R-:W-:Y:S02]  /*0250*/  USHF.L.U32 UR7, UR6, 0xb, URZ ;  /* 0x0000000b06077899 */ /* 0x000fe4000800063f */
[----:B------:R-:W-:Y:S01]  /*0260*/  USHF.L.U32 UR6, UR6, 0x1, URZ ;  /* 0x0000000106067899 */ /* 0x000fe2000800063f */
[----:B------:R-:W0:Y:S03]  /*0270*/  FENCE.VIEW.ASYNC.S ;  /* 0x00000000000073c6 */ /* 0x000e260000000000 */
[----:B0-----:R0:W1:Y:S08]  /*0280*/  SYNCS.EXCH.64 URZ, [UR8+0x30830], UR4 ;  /* 0x03083004083f75b2 */ /* 0x0010700008000100 */
[----:B------:R0:W4:Y:S01]  /*0290*/  SYNCS.EXCH.64 URZ, [UR8+0x30840], UR6 ;  /* 0x03084006083f75b2 */ /* 0x0001220008000100 */
[----:B------:R0:W0:Y:S01]  /*02a0*/  SYNCS.EXCH.64 URZ, [UR8+0x30838], UR4 ;  /* 0x03083804083f75b2 */ /* 0x0000220008000100 */
[----:B------:R0:W0:Y:S01]  /*02b0*/  SYNCS.EXCH.64 URZ, [UR8+0x30848], UR6 ;  /* 0x03084806083f75b2 */ /* 0x0000220008000100 */
[----:B------:R-:W-:Y:S01]  /*02c0*/  NOP ;  /* 0x0000000000007918 */ /* 0x000fe20000000000 */
.L_x_0:
[----:B------:R-:W5:Y:S01]  /*02d0*/  SHFL.IDX PT, R4, R0, RZ, 0x1f ;  /* 0x00001fff00047589 */ /* 0x000f6200000e0000 */
[----:B------:R-:W-:Y:S01]  /*02e0*/  NOP ;  /* 0x0000000000007918 */ /* 0x000fe20000000000 */
[----:B-----5:R-:W-:-:S13]  /*02f0*/  ISETP.NE.AND P0, PT, R4, RZ, PT ;  /* 0x000000ff0400720c */ /* 0x020fda0003f05270 */
[----:B------:R-:W-:Y:S05]  /*0300*/  @P0 BRA `(.L_x_1) ;  /* 0x0000000000480947 */ /* 0x000fea0003800000 */
[----:B0-----:R-:W0:Y:S01]  /*0310*/  S2UR UR5, SR_CgaCtaId ;  /* 0x00000000000579c3 */ /* 0x001e220000008800 */
        /* <DEDUP_REMOVED lines=12> */
[----:B0-----:R0:W0:Y:S08]  /*03e0*/  SYNCS.EXCH.64 URZ, [UR8+0x30850], UR4 ;  /* 0x03085004083f75b2 */ /* 0x0010300008000100 */
[----:B------:R0:W0:Y:S01]  /*03f0*/  SYNCS.EXCH.64 URZ, [UR8+0x30860], UR6 ;  /* 0x03086006083f75b2 */ /* 0x0000220008000100 */
[----:B------:R0:W0:Y:S01]  /*0400*/  SYNCS.EXCH.64 URZ, [UR8+0x30858], UR4 ;  /* 0x03085804083f75b2 */ /* 0x0000220008000100 */
[----:B------:R0:W0:Y:S01]  /*0410*/  SYNCS.EXCH.64 URZ, [UR8+0x30868], UR6 ;  /* 0x03086806083f75b2 */ /* 0x0000220008000100 */
[----:B------:R-:W-:Y:S01]  /*0420*/  NOP ;  /* 0x0000000000007918 */ /* 0x000fe20000000000 */
.L_x_1:
[----:B------:R-:W5:Y:S01]  /*0430*/  SHFL.IDX PT, R4, R0, RZ, 0x1f ;  /* 0x00001fff00047589 */ /* 0x000f6200000e0000 */
[----:B------:R-:W-:Y:S01]  /*0440*/  NOP ;  /* 0x0000000000007918 */ /* 0x000fe20000000000 */
[----:B-----5:R-:W-:-:S13]  /*0450*/  ISETP.NE.AND P0, PT, R4, RZ, PT ;  /* 0x000000ff0400720c */ /* 0x020fda0003f05270 */
[----:B------:R-:W-:Y:S05]  /*0460*/  @P0 BRA `(.L_x_2) ;  /* 0x0000000000380947 */ /* 0x000fea0003800000 */
[----:B0-----:R-:W0:Y:S01]  /*0470*/  S2UR UR5, SR_CgaCtaId ;  /* 0x00000000000579c3 */ /* 0x001e220000008800 */
[----:B------:R-:W-:Y:S01]  /*0480*/  UMOV UR4, 0x400 ;  /* 0x0000040000047882 */ /* 0x000fe20000000000 */
[----:B------:R-:W-:Y:S01]  /*0490*/  UMOV UR7, 0x80 ;  /* 0x0000008000077882 */ /* 0x000fe20000000000 */
[----:B------:R-:W-:Y:S01]  /*04a0*/  ELECT P0, URZ, PT ;  /* 0x00000000003f782f */ /* 0x000fe20003800000 */
[----:B0-----:R-:W-:Y:S02]  /*04b0*/  ULEA UR6, UR5, UR4, 0x18 ;  /* 0x0000000405067291 */ /* 0x001fe4000f8ec03f */
[----:B------:R-:W-:-:S04]  /*04c0*/  UIADD3 UR4, -UR7, 0x100000, URZ ;  /* 0x0010000007047890 */ /* 0x000fc8000fffe13f */
[----:B------:R-:W-:Y:S02]  /*04d0*/  USHF.L.U32 UR5, UR4, 0xb, URZ ;  /* 0x0000000b04057899 */ /* 0x000fe4000800063f */
[----:B------:R-:W-:Y:S01]  /*04e0*/  USHF.L.U32 UR4, UR4, 0x1, URZ ;  /* 0x0000000104047899 */ /* 0x000fe2000800063f */
[----:B------:R-:W0:Y:S11]  /*04f0*/  FENCE.VIEW.ASYNC.S ;  /* 0x00000000000073c6 */ /* 0x000e360000000000 */
[----:B0-----:R0:W0:Y:S01]  /*0500*/  SYNCS.EXCH.64 URZ, [UR6+0x30870], UR4 ;  /* 0x03087004063f75b2 */ /* 0x0010220008000100 */
[----:B------:R0:W0:Y:S01]  /*0510*/  SYNCS.EXCH.64 URZ, [UR6+0x30880], UR4 ;  /* 0x03088004063f75b2 */ /* 0x0000220008000100 */
[----:B------:R0:W0:Y:S01]  /*0520*/  SYNCS.EXCH.64 URZ, [UR6+0x30878], UR4 ;  /* 0x03087804063f75b2 */ /* 0x0000220008000100 */
[----:B------:R0:W0:Y:S01]  /*0530*/  SYNCS.EXCH.64 URZ, [UR6+0x30888], UR4 ;  /* 0x03088804063f75b2 */ /* 0x0000220008000100 */
[----:B------:R-:W-:Y:S01]  /*0540*/  NOP ;  /* 0x0000000000007918 */ /* 0x000fe20000000000 */
.L_x_2:
        /* <DEDUP_REMOVED lines=22> */
.L_x_3:
[----:B------:R-:W5:Y:S01]  /*06b0*/  SHFL.IDX PT, R4, R0, RZ, 0x1f ;  /* 0x00001fff00047589 */ /* 0x000f6200000e0000 */
[----:B------:R-:W-:Y:S01]  /*06c0*/  R2UR UR9, R2 ;  /* 0x00000000020972ca */ /* 0x000fe200000e0000 */
        /* <DEDUP_REMOVED lines=21> */
.L_x_4:
[----:B------:R-:W-:Y:S01]  /*0820*/  UISETP.NE.AND UP0, UPT, UR9, URZ, UPT ;  /* 0x0000003f0900728c */ /* 0x000fe2000bf05270 */
[----:B------:R-:W-:Y:S01]  /*0830*/  NOP ;  /* 0x0000000000007918 */ /* 0x000fe20000000000 */
[----:B0-----:R-:W-:Y:S01]  /*0840*/  UMOV UR4, 0x1 ;  /* 0x0000000100047882 */ /* 0x001fe20000000000 */
[----:B------:R-:W-:Y:S01]  /*0850*/  ULDC.64 UR36, c[0x0][0x208] ;  /* 0x0000820000247ab9 */ /* 0x000fe20000000a00 */
[----:B------:R-:W-:Y:S01]  /*0860*/  USEL UR4, UR4, 0x2, !UP0 ;  /* 0x0000000204047887 */ /* 0x000fe2000c000000 */
[----:B-1234-:R-:W-:Y:S01]  /*0870*/  BAR.SYNC.DEFER_BLOCKING 0x0 ;  /* 0x0000000000007b1d */ /* 0x01efe20000010000 */
[----:B------:R-:W-:-:S04]  /*0880*/  PLOP3.LUT P0, PT, PT, PT, UP0, 0x80, 0x0 ;  /* 0x000000000000781c */ /* 0x000fc80003f0f008 */
[----:B------:R-:W-:-:S05]  /*0890*/  IMAD.U32 R2, RZ, RZ, UR4 ;  /* 0x00000004ff027e24 */ /* 0x000fca000f8e00ff */
[----:B------:R0:W-:Y:S04]  /*08a0*/  STL [R1+0x4], R2 ;  /* 0x0000040201007387 */ /* 0x0001e80000100800 */
[----:B------:R-:W-:Y:S05]  /*08b0*/  @!P0 BRA `(.L_x_5) ;  /* 0x0000008000688947 */ /* 0x000fea0003800000 */
.L_x_6:
[----:B------:R-:W-:-:S08]  /*08c0*/  NOP ;  /* 0x0000000000007918 */ /* 0x000fd00000000000 */
[----:B------:R-:W1:Y:S02]  /*08d0*/  USETMAXREG.TRY_ALLOC.CTAPOOL UP0, 0xe8 ;  /* 0x000000e8000079c8 */ /* 0x000e640008000600 */
[----:B-1----:R-:W-:-:S13]  /*08e0*/  PLOP3.LUT P0, PT, PT, PT, UP0, 0x80, 0x0 ;  /* 0x000000000000781c */ /* 0x002fda0003f0f008 */
[----:B------:R-:W-:Y:S05]  /*08f0*/  @!P0 BRA `(.L_x_6) ;  /* 0xfffffffc00f08947 */ /* 0x000fea000383ffff */
[----:B------:R-:W1:Y:S08]  /*0900*/  S2UR UR4, SR_CTAID.X ;  /* 0x00000000000479c3 */ /* 0x000e700000002500 */
[----:B------:R-:W-:Y:S08]  /*0910*/  BAR.ARV 0x8, 0x180 ;  /* 0x0206000000007b1d */ /* 0x000ff00000002000 */
[----:B------:R-:W1:Y:S02]  /*0920*/  LDC R0, c[0x0][0xc34] ;  /* 0x00030d00ff007b82 */ /* 0x000e640000000800 */
[----:B-1----:R-:W-:-:S13]  /*0930*/  ISETP.LE.AND P0, PT, R0, UR4, PT ;  /* 0x0000000400007c0c */ /* 0x002fda000bf03270 */
[----:B------:R-:W-:Y:S05]  /*0940*/  @P0 EXIT ;  /* 0x000000000000094d */ /* 0x000fea0003800000 */
[----:B0-----:R-:W2:Y:S01]  /*0950*/  LDL R2, [R1+0x4] ;  /* 0x0000040001027983 */ /* 0x001ea20000100800 */
[----:B------:R-:W-:Y:S01]  /*0960*/  VIADD R19, R3, 0xffffff80 ;  /* 0xffffff8003137836 */ /* 0x000fe20000000000 */
[----:B------:R-:W-:Y:S01]  /*0970*/  MOV R11, 0xfffffffe ;  /* 0xfffffffe000b7802 */ /* 0x000fe20000000f00 */
[----:B------:R-:W-:Y:S01]  /*0980*/  IMAD.U32 R22, RZ, RZ, UR4 ;  /* 0x00000004ff167e24 */ /* 0x000fe2000f8e00ff */
[----:B------:R-:W-:Y:S01]  /*0990*/  UMOV UR39, URZ ;  /* 0x0000003f00277c82 */ /* 0x000fe20008000000 */
[----:B------:R-:W-:Y:S01]  /*09a0*/  UMOV UR38, URZ ;  /* 0x0000003f00267c82 */ /* 0x000fe20008000000 */
[----:B------:R-:W-:-:S04]  /*09b0*/  SHF.R.S32.HI R0, RZ, 0x1f, R19 ;  /* 0x0000001fff007819 */ /* 0x000fc80000011413 */
[CC--:B------:R-:W-:Y:S02]  /*09c0*/  LEA.HI R3, R0.reuse, R19.reuse, RZ, 0x7 ;  /* 0x0000001300037211 */ /* 0x0c0fe400078f38ff */
[CC--:B------:R-:W-:Y:S02]  /*09d0*/  LEA.HI R5, R0.reuse, R19.reuse, RZ, 0x5 ;  /* 0x0000001300057211 */ /* 0x0c0fe400078f28ff */
[CC--:B------:R-:W-:Y:S02]  /*09e0*/  LEA.HI R4, R0.reuse, R19.reuse, RZ, 0x4 ;  /* 0x0000001300047211 */ /* 0x0c0fe400078f20ff */
[CC--:B------:R-:W-:Y:S01]  /*09f0*/  LEA.HI R6, R0.reuse, R19.reuse, RZ, 0x2 ;  /* 0x0000001300067211 */ /* 0x0c0fe200078f10ff */
[----:B------:R-:W-:Y:S01]  /*0a00*/  IMAD.SHL.U32 R7, R5, 0x20, RZ ;  /* 0x0000002005077824 */ /* 0x000fe200078e00ff */
[----:B------:R-:W-:Y:S02]  /*0a10*/  LEA.HI R23, R0, R19, RZ, 0x3 ;  /* 0x0000001300177211 */ /* 0x000fe400078f18ff */
[----:B------:R-:W-:-:S02]  /*0a20*/  SHF.R.S32.HI R5, RZ, 0x4, R4 ;  /* 0x00000004ff057819 */ /* 0x000fc40000011404 */
[----:B------:R-:W-:Y:S02]  /*0a30*/  LOP3.LUT R10, R6, 0xfffffffc, RZ, 0xc0, !PT ;  /* 0xfffffffc060a7812 */ /* 0x000fe400078ec0ff */
[C---:B------:R-:W-:Y:S02]  /*0a40*/  LOP3.LUT R6, R4.reuse, 0x3fffff0, RZ, 0xc0, !PT ;  /* 0x03fffff004067812 */ /* 0x040fe400078ec0ff */
[----:B------:R-:W-:Y:S01]  /*0a50*/  LEA.HI R4, R4, R5, RZ, 0x1 ;  /* 0x0000000504047211 */ /* 0x000fe200078f08ff */
[C---:B------:R-:W-:Y:S01]  /*0a60*/  IMAD.IADD R10, R19.reuse, 0x1, -R10 ;  /* 0x00000001130a7824 */ /* 0x040fe200078e0a0a */
[----:B------:R-:W-:Y:S01]  /*0a70*/  SHF.R.S32.HI R196, RZ, 0x7, R3 ;  /* 0x00000007ffc47819 */ /* 0x000fe20000011403 */
[----:B------:R-:W-:Y:S01]  /*0a80*/  IMAD.IADD R6, R19, 0x1, -R6 ;  /* 0x0000000113067824 */ /* 0x000fe200078e0a06 */
[----:B------:R-:W-:Y:S02]  /*0a90*/  LOP3.LUT R4, R4, 0x1ffffffe, RZ, 0xc0, !PT ;  /* 0x1ffffffe04047812 */ /* 0x000fe400078ec0ff */
[----:B------:R-:W-:-:S02]  /*0aa0*/  LOP3.LUT R12, R23, 0xfffffff8, RZ, 0xc0, !PT ;  /* 0xfffffff8170c7812 */ /* 0x000fc400078ec0ff */
[----:B------:R-:W-:Y:S01]  /*0ab0*/  LOP3.LUT R7, R7, 0xfffffc00, RZ, 0xc0, !PT ;  /* 0xfffffc0007077812 */ /* 0x000fe200078ec0ff */
[----:B------:R-:W-:Y:S01]  /*0ac0*/  IMAD.IADD R4, R5, 0x1, -R4 ;  /* 0x0000000105047824 */ /* 0x000fe200078e0a04 */
[----:B------:R-:W-:Y:S02]  /*0ad0*/  LEA.HI R5, R10, R10, RZ, 0x1 ;  /* 0x0000000a0a057211 */ /* 0x000fe400078f08ff */
[----:B------:R-:W-:Y:S01]  /*0ae0*/  SHF.R.S32.HI R23, RZ, 0x3, R23 ;  /* 0x00000003ff177819 */ /* 0x000fe20000011417 */
[----:B------:R-:W-:Y:S01]  /*0af0*/  IMAD R7, R6, 0x40, R7 ;  /* 0x0000004006077824 */ /* 0x000fe200078e0207 */
[----:B------:R-:W-:-:S03]  /*0b00*/  LOP3.LUT R5, R5, 0x1ffffffe, RZ, 0xc0, !PT ;  /* 0x1ffffffe05057812 */ /* 0x000fc600078ec0ff */
[----:B------:R-:W-:Y:S02]  /*0b10*/  IMAD R199, R4, 0x8, R7 ;  /* 0x0000000804c77824 */ /* 0x000fe400078e0207 */
[----:B------:R-:W-:Y:S01]  /*0b20*/  IMAD.IADD R198, R10, 0x1, -R5 ;  /* 0x000000010ac67824 */ /* 0x000fe200078e0a05 */
[----:B--2---:R-:W-:Y:S02]  /*0b30*/  R2UR UR5, R2 ;  /* 0x00000000020572ca */ /* 0x004fe400000e0000 */
[C---:B------:R-:W-:Y:S02]  /*0b40*/  LOP3.LUT R2, R3.reuse, 0xffffff80, RZ, 0xc0, !PT ;  /* 0xffffff8003027812 */ /* 0x040fe400078ec0ff */
[----:B------:R-:W-:Y:S02]  /*0b50*/  LEA.HI R3, R3, R196, RZ, 0x1 ;  /* 0x000000c403037211 */ /* 0x000fe400078f08ff */
[----:B------:R-:W-:Y:S02]  /*0b60*/  IADD3 R193, R19, -R2, RZ ;  /* 0x8000000213c17210 */ /* 0x000fe40007ffe0ff */
[----:B------:R-:W-:-:S02]  /*0b70*/  LOP3.LUT R3, R3, 0x3fffffe, RZ, 0xc0, !PT ;  /* 0x03fffffe03037812 */ /* 0x000fc400078ec0ff */
[----:B------:R-:W-:Y:S02]  /*0b80*/  SHF.R.S32.HI R2, RZ, 0x1f, R193 ;  /* 0x0000001fff027819 */ /* 0x000fe400000114c1 */
[----:B------:R-:W-:Y:S01]  /*0b90*/  IADD3 R19, R19, -R12, RZ ;  /* 0x8000000c13137210 */ /* 0x000fe20007ffe0ff */
[----:B------:R-:W-:Y:S01]  /*0ba0*/  IMAD.IADD R3, R196, 0x1, -R3 ;  /* 0x00000001c4037824 */ /* 0x000fe200078e0a03 */
[CC--:B------:R-:W-:Y:S01]  /*0bb0*/  LEA.HI R0, R2.reuse, R193.reuse, RZ, 0x2 ;  /* 0x000000c102007211 */ /* 0x0c0fe200078f10ff */
[----:B------:R-:W-:Y:S01]  /*0bc0*/  ULOP3.LUT UR4, UR5, 0x1, URZ, 0xfc, !UPT ;  /* 0x0000000105047892 */ /* 0x000fe2000f8efc3f */
[----:B------:R-:W-:Y:S01]  /*0bd0*/  LEA.HI R2, R2, R193, RZ, 0x5 ;  /* 0x000000c102027211 */ /* 0x000fe200078f28ff */
[----:B------:R-:W-:Y:S01]  /*0be0*/  IMAD.SHL.U32 R16, R19, 0x8, RZ ;  /* 0x0000000813107824 */ /* 0x000fe200078e00ff */
[--C-:B------:R-:W-:Y:S02]  /*0bf0*/  SHF.R.S32.HI R8, RZ, 0x2, R0.reuse ;  /* 0x00000002ff087819 */ /* 0x100fe40000011400 */
[----:B------:R-:W-:Y:S01]  /*0c00*/  SHF.R.S32.HI R9, RZ, 0x1f, R0 ;  /* 0x0000001fff097819 */ /* 0x000fe20000011400 */
[C---:B------:R-:W-:Y:S01]  /*0c10*/  VIADD R18, R16.reuse, 0x40 ;  /* 0x0000004010127836 */ /* 0x040fe20000000000 */
[----:B------:R-:W-:Y:S01]  /*0c20*/  SHF.R.S32.HI R2, RZ, 0x5, R2 ;  /* 0x00000005ff027819 */ /* 0x000fe20000011402 */
[----:B------:R-:W-:Y:S01]  /*0c30*/  VIADD R17, R16, 0x80 ;  /* 0x0000008010117836 */ /* 0x000fe20000000000 */
[----:B------:R-:W-:Y:S01]  /*0c40*/  LEA.HI R9, R9, R8, RZ, 0x3 ;  /* 0x0000000809097211 */ /* 0x000fe200078f18ff */
[----:B------:R-:W-:Y:S01]  /*0c50*/  IMAD.U32 R201, RZ, RZ, UR4 ;  /* 0x00000004ffc97e24 */ /* 0x000fe2000f8e00ff */
[----:B------:R-:W-:Y:S01]  /*0c60*/  LOP3.LUT R0, R0, 0x7ffffffc, RZ, 0xc0, !PT ;  /* 0x7ffffffc00007812 */ /* 0x000fe200078ec0ff */
[----:B------:R-:W-:Y:S01]  /*0c70*/  UMOV UR4, URZ ;  /* 0x0000003f00047c82 */ /* 0x000fe20008000000 */
[----:B------:R-:W-:-:S02]  /*0c80*/  LOP3.LUT R9, R9, 0xfffffff8, RZ, 0xc0, !PT ;  /* 0xfffffff809097812 */ /* 0x000fc400078ec0ff */
[----:B------:R-:W-:Y:S01]  /*0c90*/  SHF.R.S32.HI R203, RZ, 0x1f, R18 ;  /* 0x0000001fffcb7819 */ /* 0x000fe20000011412 */
[----:B------:R-:W-:Y:S01]  /*0ca0*/  IMAD.IADD R0, R193, 0x1, -R0 ;  /* 0x00000001c1007824 */ /* 0x000fe200078e0a00 */
[----:B------:R-:W-:Y:S01]  /*0cb0*/  MOV R192, UR4 ;  /* 0x0000000400c07c02 */ /* 0x000fe20008000f00 */
[----:B------:R-:W-:Y:S01]  /*0cc0*/  IMAD.IADD R9, R8, 0x1, -R9 ;  /* 0x0000000108097824 */ /* 0x000fe200078e0a09 */
[----:B------:R-:W-:Y:S01]  /*0cd0*/  SHF.R.S32.HI R202, RZ, 0x1f, R17 ;  /* 0x0000001fffca7819 */ /* 0x000fe20000011411 */
[----:B------:R-:W-:-:S03]  /*0ce0*/  IMAD R200, R0, R11, 0x60 ;  /* 0x0000006000c87424 */ /* 0x000fc600078e020b */
[----:B------:R-:W-:-:S04]  /*0cf0*/  LEA R2, R2, R9, 0x4 ;  /* 0x0000000902027211 */ /* 0x000fc800078e20ff */
[----:B------:R-:W-:-:S05]  /*0d00*/  LEA R197, R3, R2, 0x6 ;  /* 0x0000000203c57211 */ /* 0x000fca00078e30ff */
[----:B------:R-:W-:-:S07]  /*0d10*/  IMAD R198, R198, 0x8, R197 ;  /* 0x00000008c6c67824 */ /* 0x000fce00078e02c5 */
.L_x_39:
[----:B0-----:R-:W0:Y:S01]  /*0d20*/  SHFL.IDX PT, R0, R196, RZ, 0x1f ;  /* 0x00001fffc4007589 */ /* 0x001e2200000e0000 */
[----:B-1----:R-:W1:Y:S01]  /*0d30*/  S2UR UR5, SR_CgaCtaId ;  /* 0x00000000000579c3 */ /* 0x002e620000008800 */
[----:B------:R-:W-:Y:S01]  /*0d40*/  ULDC.64 UR6, c[0x0][0x418] ;  /* 0x0001060000067ab9 */ /* 0x000fe20000000a00 */
[----:B------:R-:W-:Y:S01]  /*0d50*/  ULDC UR4, c[0x0][0xc38] ;  /* 0x00030e0000047ab9 */ /* 0x000fe20000000800 */
[----:B------:R-:W-:Y:S01]  /*0d60*/  UISETP.NE.U32.AND UP0, UPT, UR6, URZ, UPT ;  /* 0x0000003f0600728c */ /* 0x000fe2000bf05070 */
[----:B------:R-:W-:Y:S01]  /*0d70*/  R2UR UR13, R22 ;  /* 0x00000000160d72ca */ /* 0x000fe200000e0000 */
[----:B------:R-:W-:Y:S02]  /*0d80*/  UISETP.NE.AND UP1, UPT, UR4, 0x1, UPT ;  /* 0x000000010400788c */ /* 0x000fe4000bf25270 */
[----:B------:R-:W-:Y:S01]  /*0d90*/  UISETP.NE.AND.EX UP0, UPT, UR7, URZ, UPT, UP0 ;  /* 0x0000003f0700728c */ /* 0x000fe2000bf05300 */
[----:B------:R-:W-:Y:S01]  /*0da0*/  ULDC UR4, c[0x0][0xc44] ;  /* 0x0003110000047ab9 */ /* 0x000fe20000000800 */
[----:B------:R-:W-:Y:S01]  /*0db0*/  ULDC UR61, c[0x0][0x424] ;  /* 0x00010900003d7ab9 */ /* 0x000fe20000000800 */
[----:B------:R-:W-:Y:S01]  /*0dc0*/  UISETP.NE.AND UP2, UPT, UR4, 0x1, UPT ;  /* 0x000000010400788c */ /* 0x000fe2000bf45270 */
[----:B------:R-:W-:Y:S01]  /*0dd0*/  UMOV UR40, 0x400 ;  /* 0x0000040000287882 */ /* 0x000fe20000000000 */
[----:B------:R-:W-:-:S04]  /*0de0*/  USEL UR61, UR61, 0x1, UP0 ;  /* 0x000000013d3d7887 */ /* 0x000fc80008000000 */
[----:B------:R-:W-:Y:S01]  /*0df0*/  @UP1 ULDC UR4, c[0x0][0xc3c] ;  /* 0x00030f0000041ab9 */ /* 0x000fe20000000800 */
[----:B------:R-:W-:Y:S01]  /*0e00*/  ULDC UR10, c[0x0][0x2f0] ;  /* 0x0000bc00000a7ab9 */ /* 0x000fe20000000800 */
[----:B------:R-:W-:Y:S01]  /*0e10*/  @UP1 ULDC UR12, c[0x0][0xc40] ;  /* 0x00031000000c1ab9 */ /* 0x000fe20000000800 */
[----:B------:R-:W-:Y:S01]  /*0e20*/  UIMAD UR61, UR61, UR10, URZ ;  /* 0x0000000a3d3d72a4 */ /* 0x000fe2000f8e023f */
[----:B------:R-:W-:Y:S01]  /*0e30*/  UMOV UR14, UR13 ;  /* 0x0000000d000e7c82 */ /* 0x000fe20008000000 */
[----:B------:R-:W-:Y:S01]  /*0e40*/  @UP2 ULDC.64 UR8, c[0x0][0xc48] ;  /* 0x0003120000082ab9 */ /* 0x000fe20000000a00 */
[----:B0-----:R-:W-:Y:S01]  /*0e50*/  R2UR UR6, R0 ;  /* 0x00000000000672ca */ /* 0x001fe200000e0000 */
[----:B-1----:R-:W-:Y:S02]  /*0e60*/  ULEA UR40, UR5, UR40, 0x18 ;  /* 0x0000002805287291 */ /* 0x002fe4000f8ec03f */
[----:B------:R-:W-:Y:S02]  /*0e70*/  UIMAD.WIDE.U32 UR4, UR13, UR4, URZ ;  /* 0x000000040d0472a5 */ /* 0x000fe4000f8e003f */
[----:B------:R-:W-:-:S02]  /*0e80*/  UIADD3 UR11, UR40, 0x12400, URZ ;  /* 0x00012400280b7890 */ /* 0x000fc4000fffe03f */
[----:B------:R-:W-:Y:S02]  /*0e90*/  @UP1 USHF.R.U32.HI UR14, URZ, UR12, UR5 ;  /* 0x0000000c3f0e1299 */ /* 0x000fe40008011605 */
[----:B------:R-:W-:Y:S02]  /*0ea0*/  ULOP3.LUT UP0, URZ, UR11, 0x1bf, URZ, 0xc0, !UPT ;  /* 0x000001bf0b3f7892 */ /* 0x000fe4000f80c03f */
[----:B------:R-:W-:Y:S02]  /*0eb0*/  UIMAD.WIDE.U32 UR4, UR14, UR8, URZ ;  /* 0x000000080e0472a5 */ /* 0x000fe4000f8e003f */
[----:B------:R-:W-:Y:S01]  /*0ec0*/  ULEA.HI UR7, UR6, UR6, URZ, 0x1 ;  /* 0x0000000606077291 */ /* 0x000fe2000f8f083f */
[----:B------:R-:W-:Y:S01]  /*0ed0*/  IMAD.U32 R195, RZ, RZ, UR14 ;  /* 0x0000000effc37e24 */ /* 0x000fe2000f8e00ff */
[----:B------:R-:W-:Y:S01]  /*0ee0*/  PLOP3.LUT P0, PT, PT, PT, UP0, 0x80, 0x0 ;  /* 0x000000000000781c */ /* 0x000fe20003f0f008 */
[----:B------:R-:W-:Y:S01]  /*0ef0*/  UMOV UR60, UR14 ;  /* 0x0000000e003c7c82 */ /* 0x000fe20008000000 */
[----:B------:R-:W-:-:S02]  /*0f00*/  ULOP3.LUT UR7, UR7, 0x1e, URZ, 0xc0, !UPT ;  /* 0x0000001e07077892 */ /* 0x000fc4000f8ec03f */
[----:B------:R-:W-:Y:S02]  /*0f10*/  @UP2 USHF.R.U32.HI UR60, URZ, UR9, UR5 ;  /* 0x000000093f3c2299 */ /* 0x000fe40008011605 */
[----:B------:R-:W-:Y:S02]  /*0f20*/  UIADD3 UR7, UR6, -UR7, URZ ;  /* 0x8000000706077290 */ /* 0x000fe4000fffe03f */
[----:B------:R-:W-:Y:S02]  /*0f30*/  UIADD3 UR6, UR61, 0x5f, URZ ;  /* 0x0000005f3d067890 */ /* 0x000fe4000fffe03f */
[----:B------:R-:W-:Y:S02]  /*0f40*/  ULEA UR8, UR7, UR11, 0xd ;  /* 0x0000000b07087291 */ /* 0x000fe4000f8e683f */
[----:B------:R-:W-:Y:S02]  /*0f50*/  UIMAD.WIDE UR6, UR6, 0x2aaaaaab, URZ ;  /* 0x2aaaaaab060678a5 */ /* 0x000fe4000f8e023f */
[----:B------:R-:W-:-:S02]  /*0f60*/  USHF.R.U32.HI UR8, URZ, 0x4, UR8 ;  /* 0x000000043f087899 */ /* 0x000fc40008011608 */
[----:B------:R-:W-:Y:S02]  /*0f70*/  USHF.R.U32.HI UR4, URZ, 0x1f, UR7 ;  /* 0x0000001f3f047899 */ /* 0x000fe40008011607 */
[----:B------:R-:W-:Y:S02]  /*0f80*/  ULOP3.LUT UR41, UR8, 0x3fff, URZ, 0xc0, !UPT ;  /* 0x00003fff08297892 */ /* 0x000fe4000f8ec03f */
[----:B------:R-:W-:-:S03]  /*0f90*/  ULEA.HI.SX32 UR5, UR7, UR4, 0x1c ;  /* 0x0000000407057291 */ /* 0x000fc6000f8fe23f */
[----:B------:R-:W-:Y:S02]  /*0fa0*/  UMOV UR4, UR13 ;  /* 0x0000000d00047c82 */ /* 0x000fe40008000000 */
[----:B------:R-:W-:Y:S01]  /*0fb0*/  IMAD.U32 R194, RZ, RZ, UR4 ;  /* 0x00000004ffc27e24 */ /* 0x000fe2000f8e00ff */
[----:B------:R-:W-:Y:S01]  /*0fc0*/  MOV R120, UR5 ;  /* 0x0000000500787c02 */ /* 0x000fe20008000f00 */
[----:B--234-:R-:W-:Y:S06]  /*0fd0*/  @!P0 BRA `(.L_x_7) ;  /* 0x0000000000408947 */ /* 0x01cfec0003800000 */
[----:B------:R-:W-:Y:S01]  /*0fe0*/  MOV R0, 0x0 ;  /* 0x0000000000007802 */ /* 0x000fe20000000f00 */
[----:B------:R-:W-:Y:S01]  /*0ff0*/  ULDC.64 UR4, c[0x4][0x88] ;  /* 0x0100220000047ab9 */ /* 0x000fe20000000a00 */
[----:B------:R-:W-:Y:S01]  /*1000*/  ULDC.64 UR6, c[0x4][0x28] ;  /* 0x01000a0000067ab9 */ /* 0x000fe20000000a00 */
[----:B------:R-:W-:Y:S01]  /*1010*/  IMAD.U32 R4, RZ, RZ, UR4 ;  /* 0x00000004ff047e24 */ /* 0x000fe2000f8e00ff */
[----:B------:R0:W1:Y:S01]  /*1020*/  LDC.64 R2, c[0x4][R0] ;  /* 0x0100000000027b82 */ /* 0x0000620000000a00 */
[----:B------:R-:W-:Y:S01]  /*1030*/  IMAD.U32 R5, RZ, RZ, UR5 ;  /* 0x00000005ff057e24 */ /* 0x000fe2000f8e00ff */
[----:B------:R-:W-:Y:S01]  /*1040*/  ULDC.64 UR4, c[0x4][0x90] ;  /* 0x0100240000047ab9 */ /* 0x000fe20000000a00 */
[----:B------:R-:W-:Y:S01]  /*1050*/  IMAD.U32 R10, RZ, RZ, UR6 ;  /* 0x00000006ff0a7e24 */ /* 0x000fe2000f8e00ff */
[----:B------:R-:W-:Y:S01]  /*1060*/  MOV R7, UR5 ;  /* 0x0000000500077c02 */ /* 0x000fe20008000f00 */
[----:B------:R-:W-:Y:S01]  /*1070*/  IMAD.U32 R6, RZ, RZ, UR4 ;  /* 0x00000004ff067e24 */ /* 0x000fe2000f8e00ff */
[----:B------:R-:W-:Y:S01]  /*1080*/  MOV R12, 0x1 ;  /* 0x00000001000c7802 */ /* 0x000fe20000000f00 */
[----:B------:R-:W-:-:S02]  /*1090*/  IMAD.U32 R11, RZ, RZ, UR7 ;  /* 0x00000007ff0b7e24 */ /* 0x000fc4000f8e00ff */
[----:B------:R-:W-:Y:S02]  /*10a0*/  IMAD.MOV.U32 R8, RZ, RZ, 0x70 ;  /* 0x00000070ff087424 */ /* 0x000fe400078e00ff */
[----:B0-----:R-:W-:-:S07]  /*10b0*/  IMAD.MOV.U32 R13, RZ, RZ, RZ ;  /* 0x000000ffff0d7224 */ /* 0x001fce00078e00ff */
[----:B------:R-:W-:-:S07]  /*10c0*/  LEPC R20, `(.L_x_7) ;  /* 0x000000001014794e */ /* 0x000fce0000000000 */
[----:B-1----:R-:W-:Y:S05]  /*10d0*/  CALL.ABS.NOINC R2 ;  /* 0x0000000002007343 */ /* 0x002fea0003c00000 */
.L_x_7:
[----:B------:R-:W-:Y:S02]  /*10e0*/  R2UR UR4, R192 ;  /* 0x00000000c00472ca */ /* 0x000fe400000e0000 */
[----:B------:R-:W-:-:S11]  /*10f0*/  R2UR UR5, R201 ;  /* 0x00000000c90572ca */ /* 0x000fd600000e0000 */
[----:B------:R-:W-:Y:S02]  /*1100*/  ULOP3.LUT UR4, UR4, 0x1, URZ, 0xc0, !UPT ;  /* 0x0000000104047892 */ /* 0x000fe4000f8ec03f */
[----:B------:R-:W-:-:S04]  /*1110*/  IMAD.U32 R2, RZ, RZ, UR5 ;  /* 0x00000005ff027e24 */ /* 0x000fc8000f8e00ff */
[----:B------:R-:W-:Y:S01]  /*1120*/  IMAD.U32 R0, RZ, RZ, UR4 ;  /* 0x00000004ff007e24 */ /* 0x000fe2000f8e00ff */
[----:B------:R-:W-:-:S04]  /*1130*/  ISETP.NE.AND P0, PT, R2, 0x3, PT ;  /* 0x000000030200780c */ /* 0x000fc80003f05270 */
[----:B------:R-:W-:-:S04]  /*1140*/  SHF.L.U32 R0, R0, 0x1f, RZ ;  /* 0x0000001f00007819 */ /* 0x000fc800000006ff */
[----:B------:R-:W0:Y:S02]  /*1150*/  SYNCS.PHASECHK.TRANS64.TRYWAIT P1, [UR40+0x30800], R0 ;  /* 0x03080000ff0075a7 */ /* 0x000e240008020168 */
[----:B0-----:R-:W-:Y:S05]  /*1160*/  @!P1 BRA `(.L_x_8) ;  /* 0x000000b000a49947 */ /* 0x001fea0003800000 */
.L_x_89:
[----:B------:R-:W-:Y:S05]  /*1170*/  @!P0 BRA `(.L_x_9) ;  /* 0x0000000000048947 */ /* 0x000fea0003800000 */
[----:B------:R-:W-:Y:S01]  /*1180*/  BPT.TRAP 0x1 ;  /* 0x000000040000795c */ /* 0x000fe20000300000 */
.L_x_9:
[----:B0-----:R-:W-:Y:S01]  /*1190*/  IMAD.U32 R3, RZ, RZ, UR39 ;  /* 0x00000027ff037e24 */ /* 0x001fe2000f8e00ff */
[----:B------:R-:W-:-:S04]  /*11a0*/  MOV R0, UR38 ;  /* 0x0000002600007c02 */ /* 0x000fc80008000f00 */
[----:B------:R-:W-:Y:S02]  /*11b0*/  LEA R0, R0, UR40, 0x3 ;  /* 0x0000002800007c11 */ /* 0x000fe4000f8e18ff */
[----:B------:R-:W-:-:S04]  /*11c0*/  SHF.L.U32 R3, R3, 0x1f, RZ ;  /* 0x0000001f03037819 */ /* 0x000fc800000006ff */
[----:B------:R0:W1:Y:S01]  /*11d0*/  SYNCS.PHASECHK.TRANS64.TRYWAIT P1, [R0+URZ+0x30830], R3 ;  /* 0x03083003000075a7 */ /* 0x000062000802017f */
[----:B------:R-:W-:Y:S05]  /*11e0*/  @!P0 BRA `(.L_x_10) ;  /* 0x0000000000048947 */ /* 0x000fea0003800000 */
[----:B------:R-:W-:Y:S01]  /*11f0*/  BPT.TRAP 0x1 ;  /* 0x000000040000795c */ /* 0x000fe20000300000 */
.L_x_10:
[----:B------:R-:W-:Y:S01]  /*1200*/  IMAD.MOV.U32 R119, RZ, RZ, RZ ;  /* 0x000000ffff777224 */ /* 0x000fe200078e00ff */
[----:B-1----:R-:W-:Y:S06]  /*1210*/  @P1 BRA `(.L_x_11) ;  /* 0x0000000000081947 */ /* 0x002fec0003800000 */
[----:B------:R-:W1:Y:S02]  /*1220*/  SYNCS.PHASECHK.TRANS64.TRYWAIT P1, [R0+URZ+0x30830], R3 ;  /* 0x03083003000075a7 */ /* 0x000e64000802017f */
[----:B-1----:R-:W-:Y:S05]  /*1230*/  @!P1 BRA `(.L_x_12) ;  /* 0x000000b000889947 */ /* 0x002fea0003800000 */
.L_x_11:
[----:B------:R-:W-:Y:S05]  /*1240*/  WARPSYNC.ALL ;  /* 0x0000000000007948 */ /* 0x000fea0003800000 */
[----:B------:R-:W-:Y:S01]  /*1250*/  UIADD3 UR40, UR40, 0x1e400, URZ ;  /* 0x0001e40028287890 */ /* 0x000fe2000fffe03f */
[----:B------:R-:W-:Y:S01]  /*1260*/  WARPGROUP.ARRIVE ;  /* 0x00000000000079c5 */ /* 0x000fe20000000000 */
[----:B------:R-:W-:Y:S02]  /*1270*/  ULOP3.LUT UR4, UR41, 0x10000, URZ, 0xfc, !UPT ;  /* 0x0001000029047892 */ /* 0x000fe4000f8efc3f */
[----:B------:R-:W-:Y:S01]  /*1280*/  USHF.R.U32.HI UR40, URZ, 0x4, UR40 ;  /* 0x000000043f287899 */ /* 0x000fe20008011628 */
[----:B------:R-:W-:Y:S01]  /*1290*/  UMOV UR13, 0x40000040 ;  /* 0x40000040000d7882 */ /* 0x000fe20000000000 */
[----:B------:R-:W-:-:S02]  /*12a0*/  UMOV UR15, 0x40000040 ;  /* 0x40000040000f7882 */ /* 0x000fc40000000000 */
[----:B------:R-:W-:Y:S01]  /*12b0*/  ULOP3.LUT UR11, UR40, 0x3fff, URZ, 0xc0, !UPT ;  /* 0x00003fff280b7892 */ /* 0x000fe2000f8ec03f */
[----:B------:R-:W-:Y:S01]  /*12c0*/  MOV R9, UR13 ;  /* 0x0000000d00097c02 */ /* 0x000fe20008000f00 */
[----:B------:R-:W-:Y:S01]  /*12d0*/  UMOV UR12, UR4 ;  /* 0x00000004000c7c82 */ /* 0x000fe20008000000 */
[----:B------:R-:W-:Y:S01]  /*12e0*/  UIADD3 UR6, UR4, 0x2, URZ ;  /* 0x0000000204067890 */ /* 0x000fe2000fffe03f */
[----:B------:R-:W-:Y:S01]  /*12f0*/  IMAD.U32 R8, RZ, RZ, UR12 ;  /* 0x0000000cff087e24 */ /* 0x000fe2000f8e00ff */
[----:B------:R-:W-:Y:S02]  /*1300*/  ULOP3.LUT UR11, UR11, 0x10000, URZ, 0xfc, !UPT ;  /* 0x000100000b0b7892 */ /* 0x000fe4000f8efc3f */
[----:B------:R-:W-:Y:S02]  /*1310*/  UIADD3 UR56, UR4, 0x4, URZ ;  /* 0x0000000404387890 */ /* 0x000fe4000fffe03f */
[----:B------:R-:W-:Y:S01]  /*1320*/  UIMAD UR5, UR38, 0x900, UR11 ;  /* 0x00000900260578a4 */ /* 0x000fe2000f8e020b */
[----:B------:R-:W-:Y:S01]  /*1330*/  UMOV UR57, 0x40000040 ;  /* 0x4000004000397882 */ /* 0x000fe20000000000 */
[----:B------:R-:W-:-:S02]  /*1340*/  UMOV UR59, 0x40000040 ;  /* 0x40000040003b7882 */ /* 0x000fc40000000000 */
[----:B------:R-:W-:Y:S02]  /*1350*/  UIADD3 UR7, UR5, 0x2, URZ ;  /* 0x0000000205077890 */ /* 0x000fe4000fffe03f */
[----:B------:R-:W-:Y:S02]  /*1360*/  UIADD3 UR58, UR5, 0x4, URZ ;  /* 0x00000004053a7890 */ /* 0x000fe4000fffe03f */
[----:B------:R-:W-:Y:S01]  /*1370*/  UMOV UR14, UR5 ;  /* 0x00000005000e7c82 */ /* 0x000fe20008000000 */
[----:B------:R-:W-:Y:S01]  /*1380*/  UIADD3 UR52, UR4, 0x6, URZ ;  /* 0x0000000604347890 */ /* 0x000fe2000fffe03f */
[----:B------:R-:W-:Y:S01]  /*1390*/  HGMMA.64x96x16.F32.BF16 R24, gdesc[UR12], RZ, !UPT, gsb0 ;  /* 0x016000000c1879f0 */ /* 0x000fe2000c0018ff */
[----:B------:R-:W-:Y:S01]  /*13a0*/  UMOV UR12, UR6 ;  /* 0x00000006000c7c82 */ /* 0x000fe20008000000 */
[----:B------:R-:W-:Y:S01]  /*13b0*/  UMOV UR13, 0x40000040 ;  /* 0x40000040000d7882 */ /* 0x000fe20000000000 */
[----:B------:R-:W-:Y:S01]  /*13c0*/  UMOV UR14, UR7 ;  /* 0x00000007000e7c82 */ /* 0x000fe20008000000 */
[----:B------:R-:W-:Y:S01]  /*13d0*/  UMOV UR15, 0x40000040 ;  /* 0x40000040000f7882 */ /* 0x000fe20000000000 */
[----:B------:R-:W-:Y:S01]  /*13e0*/  UIADD3 UR54, UR5, 0x6, URZ ;  /* 0x0000000605367890 */ /* 0x000fe2000fffe03f */
[----:B------:R-:W-:Y:S01]  /*13f0*/  IMAD.U32 R6, RZ, RZ, UR12 ;  /* 0x0000000cff067e24 */ /* 0x000fe2000f8e00ff */
[----:B------:R-:W-:Y:S01]  /*1400*/  UMOV UR53, 0x40000040 ;  /* 0x4000004000357882 */ /* 0x000fe20000000000 */
[----:B------:R-:W-:Y:S01]  /*1410*/  UMOV UR55, 0x40000040 ;  /* 0x4000004000377882 */ /* 0x000fe20000000000 */
[----:B------:R-:W-:Y:S01]  /*1420*/  UIADD3 UR48, UR4, 0x400, URZ ;  /* 0x0000040004307890 */ /* 0x000fe2000fffe03f */
[----:B------:R-:W-:Y:S01]  /*1430*/  IMAD.U32 R7, RZ, RZ, UR13 ;  /* 0x0000000dff077e24 */ /* 0x000fe2000f8e00ff */
[----:B------:R-:W-:Y:S01]  /*1440*/  UIADD3 UR50, UR5, 0x300, URZ ;  /* 0x0000030005327890 */ /* 0x000fe2000fffe03f */
[----:B------:R-:W-:Y:S01]  /*1450*/  UMOV UR49, 0x40000040 ;  /* 0x4000004000317882 */ /* 0x000fe20000000000 */
[----:B------:R-:W-:Y:S01]  /*1460*/  UMOV UR51, 0x40000040 ;  /* 0x4000004000337882 */ /* 0x000fe20000000000 */
[----:B------:R-:W-:-:S02]  /*1470*/  UIADD3 UR44, UR4, 0x402, URZ ;  /* 0x00000402042c7890 */ /* 0x000fc4000fffe03f */
[----:B------:R-:W-:Y:S01]  /*1480*/  UIADD3 UR46, UR5, 0x302, URZ ;  /* 0x00000302052e7890 */ /* 0x000fe2000fffe03f */
[----:B------:R-:W-:Y:S01]  /*1490*/  UMOV UR45, 0x40000040 ;  /* 0x40000040002d7882 */ /* 0x000fe20000000000 */
[----:B------:R-:W-:Y:S01]  /*14a0*/  UMOV UR47, 0x40000040 ;  /* 0x40000040002f7882 */ /* 0x000fe20000000000 */
[----:B------:R-:W-:Y:S02]  /*14b0*/  UIADD3 UR16, UR4, 0x406, URZ ;  /* 0x0000040604107890 */ /* 0x000fe4000fffe03f */
[----:B------:R-:W-:Y:S01]  /*14c0*/  UIADD3 UR18, UR5, 0x306, URZ ;  /* 0x0000030605127890 */ /* 0x000fe2000fffe03f */
[----:B------:R-:W-:Y:S01]  /*14d0*/  UMOV UR17, 0x40000040 ;  /* 0x4000004000117882 */ /* 0x000fe20000000000 */
[----:B------:R-:W-:Y:S01]  /*14e0*/  UMOV UR19, 0x40000040 ;  /* 0x4000004000137882 */ /* 0x000fe20000000000 */
[----:B------:R-:W-:Y:S02]  /*14f0*/  UIADD3 UR20, UR4, 0x800, URZ ;  /* 0x0000080004147890 */ /* 0x000fe4000fffe03f */
        /* <DEDUP_REMOVED lines=15> */
[----:B------:R-:W-:-:S02]  /*15f0*/  WARPGROUP.DEPBAR.LE gsb0, 0x0 ;  /* 0x00008000000079c5 */ /* 0x000fc40000010000 */
[----:B------:R-:W-:-:S06]  /*1600*/  WARPGROUP.ARRIVE ;  /* 0x00000000000079c5 */ /* 0x000fcc0000000000 */
[----:B------:R-:W-:Y:S01]  /*1610*/  HGMMA.64x96x16.F32.BF16 R24, gdesc[UR12], R24, gsb0 ;  /* 0x016000000c1879f0 */ /* 0x000fe20008001818 */
[----:B------:R-:W-:Y:S02]  /*1620*/  UIADD3 UR12, UR4, 0x404, URZ ;  /* 0x00000404040c7890 */ /* 0x000fe4000fffe03f */
[----:B------:R-:W-:Y:S01]  /*1630*/  UIADD3 UR14, UR5, 0x304, URZ ;  /* 0x00000304050e7890 */ /* 0x000fe2000fffe03f */
[----:B------:R-:W-:Y:S01]  /*1640*/  UMOV UR13, 0x40000040 ;  /* 0x40000040000d7882 */ /* 0x000fe20000000000 */
[----:B------:R-:W-:Y:S01]  /*1650*/  UMOV UR15, 0x40000040 ;  /* 0x40000040000f7882 */ /* 0x000fe20000000000 */
[----:B------:R-:W-:Y:S02]  /*1660*/  WARPGROUP.DEPBAR.LE gsb0, 0x0 ;  /* 0x00008000000079c5 */ /* 0x000fe40000010000 */
[----:B------:R-:W-:-:S06]  /*1670*/  WARPGROUP.ARRIVE ;  /* 0x00000000000079c5 */ /* 0x000fcc0000000000 */
[----:B------:R-:W-:Y:S03]  /*1680*/  HGMMA.64x96x16.F32.BF16 R24, gdesc[UR56], R24, gsb0 ;  /* 0x01600000381879f0 */ /* 0x000fe60008001818 */
        /* <DEDUP_REMOVED lines=28> */
[----:B------:R-:W-:Y:S05]  /*1850*/  @!P0 BRA `(.L_x_13) ;  /* 0x0000000000048947 */ /* 0x000fea0003800000 */
[----:B------:R-:W-:Y:S01]  /*1860*/  BPT.TRAP 0x1 ;  /* 0x000000040000795c */ /* 0x000fe20000300000 */
.L_x_13:
[----:B------:R-:W-:Y:S01]  /*1870*/  R2UR UR5, R120 ;  /* 0x00000000780572ca */ /* 0x000fe200000e0000 */
[----:B------:R-:W-:Y:S01]  /*1880*/  ULDC UR4, c[0x0][0x9d8] ;  /* 0x0002760000047ab9 */ /* 0x000fe20000000800 */
[----:B01----:R-:W-:Y:S02]  /*1890*/  VIADD R3, R200, UR61 ;  /* 0x0000003dc8037c36 */ /* 0x003fe40008000000 */
[----:B------:R-:W-:Y:S01]  /*18a0*/  FMUL.FTZ R24, R24, UR4 ;  /* 0x0000000418187c20 */ /* 0x000fe20008410000 */
[----:B------:R-:W-:Y:S01]  /*18b0*/  FMUL.FTZ R25, R25, UR4 ;  /* 0x0000000419197c20 */ /* 0x000fe20008410000 */
[----:B------:R-:W-:Y:S01]  /*18c0*/  FMUL.FTZ R28, R28, UR4 ;  /* 0x000000041c1c7c20 */ /* 0x000fe20008410000 */
[----:B------:R-:W-:Y:S01]  /*18d0*/  FMUL.FTZ R29, R29, UR4 ;  /* 0x000000041d1d7c20 */ /* 0x000fe20008410000 */
[----:B------:R-:W-:Y:S01]  /*18e0*/  FMUL.FTZ R32, R32, UR4 ;  /* 0x0000000420207c20 */ /* 0x000fe20008410000 */
[----:B------:R-:W-:Y:S01]  /*18f0*/  FMUL.FTZ R33, R33, UR4 ;  /* 0x0000000421217c20 */ /* 0x000fe20008410000 */
[----:B------:R-:W-:Y:S01]  /*1900*/  MUFU.TANH R24, R24 ;  /* 0x0000001800187308 */ /* 0x000fe20000002400 */
[----:B------:R-:W-:Y:S01]  /*1910*/  FMUL.FTZ R26, R26, UR4 ;  /* 0x000000041a1a7c20 */ /* 0x000fe20008410000 */
[----:B------:R-:W-:Y:S01]  /*1920*/  FMUL.FTZ R27, R27, UR4 ;  /* 0x000000041b1b7c20 */ /* 0x000fe20008410000 */
[----:B------:R-:W-:Y:S01]  /*1930*/  FMUL.FTZ R36, R36, UR4 ;  /* 0x0000000424247c20 */ /* 0x000fe20008410000 */
[----:B------:R-:W-:Y:S01]  /*1940*/  MOV R4, UR5 ;  /* 0x0000000500047c02 */ /* 0x000fe20008000f00 */
[----:B------:R-:W-:Y:S01]  /*1950*/  FMUL.FTZ R31, R31, UR4 ;  /* 0x000000041f1f7c20 */ /* 0x000fe20008410000 */
[----:B------:R-:W-:Y:S01]  /*1960*/  FMUL.FTZ R37, R37, UR4 ;  /* 0x0000000425257c20 */ /* 0x000fe20008410000 */
[----:B------:R-:W-:Y:S01]  /*1970*/  FMUL.FTZ R30, R30, UR4 ;  /* 0x000000041e1e7c20 */ /* 0x000fe20008410000 */
[----:B------:R-:W0:Y:S01]  /*1980*/  MUFU.TANH R25, R25 ;  /* 0x0000001900197308 */ /* 0x000e220000002400 */
[----:B------:R-:W-:-:S02]  /*1990*/  IMAD R3, R4, -0x60, R3 ;  /* 0xffffffa004037824 */ /* 0x000fc400078e0203 */
[----:B------:R-:W-:Y:S01]  /*19a0*/  FMUL.FTZ R40, R40, UR4 ;  /* 0x0000000428287c20 */ /* 0x000fe20008410000 */
[----:B------:R-:W-:Y:S01]  /*19b0*/  FMUL.FTZ R35, R35, UR4 ;  /* 0x0000000423237c20 */ /* 0x000fe20008410000 */
[----:B------:R-:W-:Y:S01]  /*19c0*/  FMUL.FTZ R41, R41, UR4 ;  /* 0x0000000429297c20 */ /* 0x000fe20008410000 */
[----:B------:R-:W-:Y:S01]  /*19d0*/  FMUL.FTZ R34, R34, UR4 ;  /* 0x0000000422227c20 */ /* 0x000fe20008410000 */
[C---:B------:R-:W-:Y:S01]  /*19e0*/  ISETP.GT.AND P6, PT, R3.reuse, RZ, PT ;  /* 0x000000ff0300720c */ /* 0x040fe20003fc4270 */
[----:B------:R-:W-:Y:S01]  /*19f0*/  FMUL.FTZ R44, R44, UR4 ;  /* 0x000000042c2c7c20 */ /* 0x000fe20008410000 */
[----:B------:R-:W-:Y:S01]  /*1a00*/  MUFU.TANH R28, R28 ;  /* 0x0000001c001c7308 */ /* 0x000fe20000002400 */
[C---:B------:R-:W-:Y:S01]  /*1a10*/  ISETP.GT.AND P5, PT, R3.reuse, 0x1, PT ;  /* 0x000000010300780c */ /* 0x040fe20003fa4270 */
[----:B------:R-:W-:Y:S01]  /*1a20*/  FMUL.FTZ R38, R38, UR4 ;  /* 0x0000000426267c20 */ /* 0x000fe20008410000 */
[----:B------:R-:W-:Y:S01]  /*1a30*/  ISETP.GT.AND P4, PT, R3, 0x8, PT ;  /* 0x000000080300780c */ /* 0x000fe20003f84270 */
[----:B------:R-:W-:Y:S01]  /*1a40*/  FMUL.FTZ R45, R45, UR4 ;  /* 0x000000042d2d7c20 */ /* 0x000fe20008410000 */
[----:B------:R-:W-:Y:S01]  /*1a50*/  ISETP.GT.AND P3, PT, R3, 0x9, PT ;  /* 0x000000090300780c */ /* 0x000fe20003f64270 */
[----:B------:R-:W-:Y:S01]  /*1a60*/  FMUL.FTZ R39, R39, UR4 ;  /* 0x0000000427277c20 */ /* 0x000fe20008410000 */
[----:B------:R-:W-:Y:S01]  /*1a70*/  ISETP.GT.AND P2, PT, R3, 0x10, PT ;  /* 0x000000100300780c */ /* 0x000fe20003f44270 */
[----:B------:R-:W1:Y:S01]  /*1a80*/  MUFU.TANH R29, R29 ;  /* 0x0000001d001d7308 */ /* 0x000e620000002400 */
[----:B0-----:R-:W-:Y:S01]  /*1a90*/  FSEL R10, R25, -INF , P5 ;  /* 0xff800000190a7808 */ /* 0x001fe20002800000 */
[----:B------:R-:W-:Y:S01]  /*1aa0*/  FMUL.FTZ R48, R48, UR4 ;  /* 0x0000000430307c20 */ /* 0x000fe20008410000 */
[----:B------:R-:W-:Y:S01]  /*1ab0*/  ISETP.GT.AND P1, PT, R3, 0x11, PT ;  /* 0x000000110300780c */ /* 0x000fe20003f24270 */
        /* <DEDUP_REMOVED lines=8> */
[----:B------:R-:W-:Y:S01]  /*1b40*/  FMUL.FTZ R56, R56, UR4 ;  /* 0x0000000438387c20 */ /* 0x000fe20008410000 */
[----:B------:R-:W-:Y:S01]  /*1b50*/  FMUL.FTZ R50, R50, UR4 ;  /* 0x0000000432327c20 */ /* 0x000fe20008410000 */
[----:B------:R-:W-:Y:S01]  /*1b60*/  FMUL.FTZ R57, R57, UR4 ;  /* 0x0000000439397c20 */ /* 0x000fe20008410000 */
[----:B------:R-:W-:Y:S01]  /*1b70*/  FMUL.FTZ R51, R51, UR4 ;  /* 0x0000000433337c20 */ /* 0x000fe20008410000 */
[----:B------:R-:W0:Y:S01]  /*1b80*/  MUFU.TANH R5, R26 ;  /* 0x0000001a00057308 */ /* 0x000e220000002400 */
[----:B-1----:R-:W-:Y:S01]  /*1b90*/  FSEL R29, R29, -INF , P3 ;  /* 0xff8000001d1d7808 */ /* 0x002fe20001800000 */
[----:B------:R-:W-:Y:S01]  /*1ba0*/  FMUL.FTZ R60, R60, UR4 ;  /* 0x000000043c3c7c20 */ /* 0x000fe20008410000 */
[----:B------:R-:W-:Y:S01]  /*1bb0*/  FMUL.FTZ R54, R54, UR4 ;  /* 0x0000000436367c20 */ /* 0x000fe20008410000 */
[----:B------:R-:W-:Y:S01]  /*1bc0*/  FMUL.FTZ R61, R61, UR4 ;  /* 0x000000043d3d7c20 */ /* 0x000fe20008410000 */
[----:B------:R-:W-:Y:S01]  /*1bd0*/  FMUL.FTZ R55, R55, UR4 ;  /* 0x0000000437377c20 */ /* 0x000fe20008410000 */
[----:B------:R-:W-:Y:S01]  /*1be0*/  FMUL.FTZ R64, R64, UR4 ;  /* 0x0000000440407c20 */ /* 0x000fe20008410000 */
[----:B------:R-:W-:Y:S01]  /*1bf0*/  FMUL.FTZ R58, R58, UR4 ;  /* 0x000000043a3a7c20 */ /* 0x000fe20008410000 */
[----:B------:R1:W2:Y:S01]  /*1c00*/  MUFU.TANH R2, R27 ;  /* 0x0000001b00027308 */ /* 0x0002a20000002400 */
[----:B------:R-:W-:Y:S01]  /*1c10*/  FMUL.FTZ R65, R65, UR4 ;  /* 0x0000000441417c20 */ /* 0x000fe20008410000 */
[----:B------:R-:W-:Y:S01]  /*1c20*/  FMUL.FTZ R59, R59, UR4 ;  /* 0x000000043b3b7c20 */ /* 0x000fe20008410000 */
[----:B------:R-:W-:Y:S01]  /*1c30*/  FMUL.FTZ R68, R68, UR4 ;  /* 0x0000000444447c20 */ /* 0x000fe20008410000 */
[----:B------:R-:W-:Y:S01]  /*1c40*/  FMUL.FTZ R69, R69, UR4 ;  /* 0x0000000445457c20 */ /* 0x000fe20008410000 */
[----:B------:R-:W-:Y:S01]  /*1c50*/  FMUL.FTZ R62, R62, UR4 ;  /* 0x000000043e3e7c20 */ /* 0x000fe20008410000 */
[----:B------:R-:W-:Y:S01]  /*1c60*/  ULDC UR5, c[0x0][0x988] ;  /* 0x0002620000057ab9 */ /* 0x000fe20000000800 */
[----:B------:R-:W-:Y:S01]  /*1c70*/  FMUL.FTZ R63, R63, UR4 ;  /* 0x000000043f3f7c20 */ /* 0x000fe20008410000 */
[----:B------:R-:W3:Y:S01]  /*1c80*/  MUFU.TANH R33, R33 ;  /* 0x0000002100217308 */ /* 0x000ee20000002400 */
[----:B-1----:R-:W-:Y:S01]  /*1c90*/  FSEL R27, R24, -INF , P6 ;  /* 0xff800000181b7808 */ /* 0x002fe20003000000 */
[----:B------:R-:W-:Y:S01]  /*1ca0*/  FMUL.FTZ R66, R66, UR4 ;  /* 0x0000000442427c20 */ /* 0x000fe20008410000 */
[----:B0-----:R-:W-:Y:S01]  /*1cb0*/  FSEL R5, R5, -INF , P6 ;  /* 0xff80000005057808 */ /* 0x001fe20003000000 */
[----:B------:R-:W-:Y:S01]  /*1cc0*/  FMUL.FTZ R67, R67, UR4 ;  /* 0x0000000443437c20 */ /* 0x000fe20008410000 */
[----:B------:R-:W-:Y:S01]  /*1cd0*/  FMNMX.FTZ R4, R27, R10, !PT ;  /* 0x0000000a1b047209 */ /* 0x000fe20007810000 */
[----:B------:R-:W-:Y:S01]  /*1ce0*/  FMUL.FTZ R70, R70, UR4 ;  /* 0x0000000446467c20 */ /* 0x000fe20008410000 */
[----:B------:R-:W-:Y:S01]  /*1cf0*/  ISETP.GT.AND P6, PT, R3, 0x18, PT ;  /* 0x000000180300780c */ /* 0x000fe20003fc4270 */
[----:B------:R0:W1:Y:S01]  /*1d00*/  MUFU.TANH R13, R31 ;  /* 0x0000001f000d7308 */ /* 0x0000620000002400 */
[----:B--2---:R-:W-:Y:S01]  /*1d10*/  FSEL R2, R2, -INF , P5 ;  /* 0xff80000002027808 */ /* 0x004fe20002800000 */
[----:B------:R-:W-:Y:S01]  /*1d20*/  FMUL.FTZ R71, R71, UR4 ;  /* 0x0000000447477c20 */ /* 0x000fe20008410000 */
[----:B------:R-:W-:Y:S01]  /*1d30*/  ISETP.GT.AND P5, PT, R3, 0x19, PT ;  /* 0x000000190300780c */ /* 0x000fe20003fa4270 */
[----:B------:R-:W2:Y:S01]  /*1d40*/  S2UR UR6, SR_CgaCtaId ;  /* 0x00000000000679c3 */ /* 0x000ea20000008800 */
[----:B------:R-:W-:Y:S01]  /*1d50*/  P2R R14, PR, RZ, 0x1 ;  /* 0x00000001ff0e7803 */ /* 0x000fe20000000000 */
[----:B------:R-:W-:Y:S01]  /*1d60*/  UISETP.GE.AND UP0, UPT, UR61, 0x61, UPT ;  /* 0x000000613d00788c */ /* 0x000fe2000bf06270 */
[----:B------:R-:W-:Y:S01]  /*1d70*/  R2UR UR4, R0 ;  /* 0x00000000000472ca */ /* 0x000fe200000e0000 */
[----:B------:R-:W4:Y:S01]  /*1d80*/  MUFU.TANH R36, R36 ;  /* 0x0000002400247308 */ /* 0x000f220000002400 */
[----:B0-----:R-:W-:Y:S01]  /*1d90*/  FSEL R31, R28, -INF , P4 ;  /* 0xff8000001c1f7808 */ /* 0x001fe20002000000 */
[--C-:B------:R-:W-:Y:S01]  /*1da0*/  IMAD.MOV.U32 R117, RZ, RZ, R119.reuse ;  /* 0x000000ffff757224 */ /* 0x100fe200078e0077 */
[----:B---3--:R-:W-:Y:S01]  /*1db0*/  FSEL R33, R33, -INF , P1 ;  /* 0xff80000021217808 */ /* 0x008fe20000800000 */
[--C-:B------:R-:W-:Y:S01]  /*1dc0*/  IMAD.MOV.U32 R116, RZ, RZ, R119.reuse ;  /* 0x000000ffff747224 */ /* 0x100fe200078e0077 */
[----:B------:R-:W-:Y:S01]  /*1dd0*/  FMNMX.FTZ R4, R31, R4, !PT ;  /* 0x000000041f047209 */ /* 0x000fe20007810000 */
[--C-:B------:R-:W-:Y:S01]  /*1de0*/  IMAD.MOV.U32 R115, RZ, RZ, R119.reuse ;  /* 0x000000ffff737224 */ /* 0x100fe200078e0077 */
[-C--:B------:R-:W-:Y:S01]  /*1df0*/  MOV R118, R119.reuse ;  /* 0x0000007700767202 */ /* 0x080fe20000000f00 */
[----:B------:R-:W0:Y:S01]  /*1e00*/  MUFU.TANH R11, R30 ;  /* 0x0000001e000b7308 */ /* 0x000e220000002400 */
[----:B------:R-:W-:Y:S01]  /*1e10*/  FMNMX.FTZ R4, R29, R4, !PT ;  /* 0x000000041d047209 */ /* 0x000fe20007810000 */
[--C-:B------:R-:W-:Y:S01]  /*1e20*/  IMAD.MOV.U32 R113, RZ, RZ, R119.reuse ;  /* 0x000000ffff717224 */ /* 0x100fe200078e0077 */
[----:B-1----:R-:W-:Y:S01]  /*1e30*/  FSEL R13, R13, -INF , P3 ;  /* 0xff8000000d0d7808 */ /* 0x002fe20001800000 */
[----:B------:R-:W-:Y:S01]  /*1e40*/  UIADD3 UR4, UR4, 0x30840, URZ ;  /* 0x0003084004047890 */ /* 0x000fe2000fffe03f */
[----:B------:R-:W-:Y:S01]  /*1e50*/  ISETP.GT.AND P3, PT, R3, 0x21, PT ;  /* 0x000000210300780c */ /* 0x000fe20003f64270 */
[--C-:B------:R-:W-:Y:S01]  /*1e60*/  IMAD.MOV.U32 R112, RZ, RZ, R119.reuse ;  /* 0x000000ffff707224 */ /* 0x100fe200078e0077 */
[-C--:B------:R-:W-:Y:S01]  /*1e70*/  MOV R114, R119.reuse ;  /* 0x0000007700727202 */ /* 0x080fe20000000f00 */
[----:B------:R-:W1:Y:S01]  /*1e80*/  MUFU.TANH R37, R37 ;  /* 0x0000002500257308 */ /* 0x000e620000002400 */
[----:B----4-:R-:W-:Y:S01]  /*1e90*/  FSEL R73, R36, -INF , P6 ;  /* 0xff80000024497808 */ /* 0x010fe20003000000 */
[--C-:B------:R-:W-:Y:S01]  /*1ea0*/  IMAD.MOV.U32 R111, RZ, RZ, R119.reuse ;  /* 0x000000ffff6f7224 */ /* 0x100fe200078e0077 */
[-C--:B------:R-:W-:Y:S01]  /*1eb0*/  MOV R110, R119.reuse ;  /* 0x00000077006e7202 */ /* 0x080fe20000000f00 */
[----:B--2---:R-:W-:Y:S01]  /*1ec0*/  UPRMT UR4, UR6, 0x654, UR4 ;  /* 0x0000065406047896 */ /* 0x004fe20008000004 */
[--C-:B------:R-:W-:Y:S01]  /*1ed0*/  IMAD.MOV.U32 R109, RZ, RZ, R119.reuse ;  /* 0x000000ffff6d7224 */ /* 0x100fe200078e0077 */
[-C--:B------:R-:W-:Y:S01]  /*1ee0*/  MOV R107, R119.reuse ;  /* 0x00000077006b7202 */ /* 0x080fe20000000f00 */
[--C-:B------:R-:W-:Y:S01]  /*1ef0*/  IMAD.MOV.U32 R108, RZ, RZ, R119.reuse ;  /* 0x000000ffff6c7224 */ /* 0x100fe200078e0077 */
[----:B------:R2:W3:Y:S01]  /*1f00*/  MUFU.TANH R21, R35 ;  /* 0x0000002300157308 */ /* 0x0004e20000002400 */
[----:B0-----:R-:W-:Y:S01]  /*1f10*/  FSEL R11, R11, -INF , P4 ;  /* 0xff8000000b0b7808 */ /* 0x001fe20002000000 */
[--C-:B------:R-:W-:Y:S01]  /*1f20*/  IMAD.MOV.U32 R106, RZ, RZ, R119.reuse ;  /* 0x000000ffff6a7224 */ /* 0x100fe200078e0077 */
[----:B------:R-:W-:Y:S01]  /*1f30*/  ISETP.GT.AND P4, PT, R3, 0x20, PT ;  /* 0x000000200300780c */ /* 0x000fe20003f84270 */
[--C-:B------:R-:W-:Y:S01]  /*1f40*/  IMAD.MOV.U32 R105, RZ, RZ, R119.reuse ;  /* 0x000000ffff697224 */ /* 0x100fe200078e0077 */
[----:B------:R-:W-:Y:S01]  /*1f50*/  SYNCS.ARRIVE.TRANS64.RED.A1T0 RZ, [UR4], RZ ;  /* 0x000000ffffff79a7 */ /* 0x000fe20008100404 */
[-C--:B------:R-:W-:Y:S01]  /*1f60*/  MOV R104, R119.reuse ;  /* 0x0000007700687202 */ /* 0x080fe20000000f00 */
[--C-:B------:R-:W-:Y:S01]  /*1f70*/  IMAD.MOV.U32 R102, RZ, RZ, R119.reuse ;  /* 0x000000ffff667224 */ /* 0x100fe200078e0077 */
[----:B------:R-:W0:Y:S01]  /*1f80*/  MUFU.TANH R40, R40 ;  /* 0x0000002800287308 */ /* 0x000e220000002400 */
[----:B--2---:R-:W-:Y:S01]  /*1f90*/  FSEL R35, R32, -INF , P2 ;  /* 0xff80000020237808 */ /* 0x004fe20001000000 */
[--C-:B------:R-:W-:Y:S01]  /*1fa0*/  IMAD.MOV.U32 R100, RZ, RZ, R119.reuse ;  /* 0x000000ffff647224 */ /* 0x100fe200078e0077 */
[----:B-1----:R-:W-:Y:S01]  /*1fb0*/  FSEL R75, R37, -INF , P5 ;  /* 0xff800000254b7808 */ /* 0x002fe20002800000 */
[--C-:B------:R-:W-:Y:S01]  /*1fc0*/  IMAD.MOV.U32 R96, RZ, RZ, R119.reuse ;  /* 0x000000ffff607224 */ /* 0x100fe200078e0077 */
[----:B------:R-:W-:Y:S01]  /*1fd0*/  FMNMX.FTZ R4, R35, R4, !PT ;  /* 0x0000000423047209 */ /* 0x000fe20007810000 */
[--C-:B------:R-:W-:Y:S01]  /*1fe0*/  IMAD.MOV.U32 R94, RZ, RZ, R119.reuse ;  /* 0x000000ffff5e7224 */ /* 0x100fe200078e0077 */
[-C--:B------:R-:W-:Y:S01]  /*1ff0*/  MOV R98, R119.reuse ;  /* 0x0000007700627202 */ /* 0x080fe20000000f00 */
[----:B------:R-:W1:Y:S01]  /*2000*/  MUFU.TANH R15, R34 ;  /* 0x00000022000f7308 */ /* 0x000e620000002400 */
[----:B------:R-:W-:Y:S01]  /*2010*/  FMNMX.FTZ R4, R33, R4, !PT ;  /* 0x0000000421047209 */ /* 0x000fe20007810000 */
[--C-:B------:R-:W-:Y:S01]  /*2020*/  IMAD.MOV.U32 R90, RZ, RZ, R119.reuse ;  /* 0x000000ffff5a7224 */ /* 0x100fe200078e0077 */
[----:B---3--:R-:W-:Y:S01]  /*2030*/  FSEL R21, R21, -INF , P1 ;  /* 0xff80000015157808 */ /* 0x008fe20000800000 */
[--C-:B------:R-:W-:Y:S01]  /*2040*/  IMAD.MOV.U32 R88, RZ, RZ, R119.reuse ;  /* 0x000000ffff587224 */ /* 0x100fe200078e0077 */
[----:B------:R-:W-:Y:S01]  /*2050*/  FMNMX.FTZ R4, R73, R4, !PT ;  /* 0x0000000449047209 */ /* 0x000fe20007810000 */
[--C-:B------:R-:W-:Y:S01]  /*2060*/  IMAD.MOV.U32 R84, RZ, RZ, R119.reuse ;  /* 0x000000ffff547224 */ /* 0x100fe200078e0077 */
[----:B------:R-:W-:Y:S01]  /*2070*/  ISETP.GT.AND P1, PT, R3, 0x29, PT ;  /* 0x000000290300780c */ /* 0x000fe20003f24270 */
[----:B------:R-:W2:Y:S01]  /*2080*/  MUFU.TANH R41, R41 ;  /* 0x0000002900297308 */ /* 0x000ea20000002400 */
[----:B0-----:R-:W-:Y:S01]  /*2090*/  FSEL R77, R40, -INF , P4 ;  /* 0xff800000284d7808 */ /* 0x001fe20002000000 */
[--C-:B------:R-:W-:Y:S01]  /*20a0*/  IMAD.MOV.U32 R82, RZ, RZ, R119.reuse ;  /* 0x000000ffff527224 */ /* 0x100fe200078e0077 */
[----:B------:R-:W-:Y:S01]  /*20b0*/  FMNMX.FTZ R4, R75, R4, !PT ;  /* 0x000000044b047209 */ /* 0x000fe20007810000 */
[--C-:B------:R-:W-:Y:S01]  /*20c0*/  IMAD.MOV.U32 R78, RZ, RZ, R119.reuse ;  /* 0x000000ffff4e7224 */ /* 0x100fe200078e0077 */
[----:B------:R-:W-:Y:S01]  /*20d0*/  MOV R92, R119 ;  /* 0x00000077005c7202 */ /* 0x000fe20000000f00 */
[--C-:B------:R-:W-:Y:S01]  /*20e0*/  IMAD.MOV.U32 R76, RZ, RZ, R119.reuse ;  /* 0x000000ffff4c7224 */ /* 0x100fe200078e0077 */
[----:B------:R-:W-:Y:S01]  /*20f0*/  FMNMX.FTZ R4, R77, R4, !PT ;  /* 0x000000044d047209 */ /* 0x000fe20007810000 */
[----:B------:R-:W0:Y:S01]  /*2100*/  MUFU.TANH R44, R44 ;  /* 0x0000002c002c7308 */ /* 0x000e220000002400 */
[----:B-1----:R-:W-:Y:S01]  /*2110*/  FSEL R15, R15, -INF , P2 ;  /* 0xff8000000f0f7808 */ /* 0x002fe20001000000 */
[----:B------:R-:W-:Y:S01]  /*2120*/  IMAD.MOV.U32 R72, RZ, RZ, R119 ;  /* 0x000000ffff487224 */ /* 0x000fe200078e0077 */
[----:B------:R-:W-:-:S02]  /*2130*/  ISETP.GT.AND P2, PT, R3, 0x28, PT ;  /* 0x000000280300780c */ /* 0x000fc40003f44270 */
[-C--:B------:R-:W-:Y:S02]  /*2140*/  MOV R86, R119.reuse ;  /* 0x0000007700567202 */ /* 0x080fe40000000f00 */
[-C--:B------:R-:W-:Y:S01]  /*2150*/  MOV R80, R119.reuse ;  /* 0x0000007700507202 */ /* 0x080fe20000000f00 */
[----:B------:R-:W1:Y:S01]  /*2160*/  MUFU.TANH R38, R38 ;  /* 0x0000002600267308 */ /* 0x000e620000002400 */
[----:B--2---:R-:W-:Y:S02]  /*2170*/  FSEL R79, R41, -INF , P3 ;  /* 0xff800000294f7808 */ /* 0x004fe40001800000 */
[----:B------:R-:W-:Y:S02]  /*2180*/  MOV R74, R119 ;  /* 0x00000077004a7202 */ /* 0x000fe40000000f00 */
[----:B------:R-:W-:-:S03]  /*2190*/  FMNMX.FTZ R4, R79, R4, !PT ;  /* 0x000000044f047209 */ /* 0x000fc60007810000 */
[----:B------:R-:W2:Y:S01]  /*21a0*/  MUFU.TANH R45, R45 ;  /* 0x0000002d002d7308 */ /* 0x000ea20000002400 */
[----:B0-----:R-:W-:Y:S02]  /*21b0*/  FSEL R81, R44, -INF , P2 ;  /* 0xff8000002c517808 */ /* 0x001fe40001000000 */
[----:B------:R-:W-:Y:S02]  /*21c0*/  MOV R44, R119 ;  /* 0x00000077002c7202 */ /* 0x000fe40000000f00 */
[----:B------:R-:W-:-:S03]  /*21d0*/  FMNMX.FTZ R4, R81, R4, !PT ;  /* 0x0000000451047209 */ /* 0x000fc60007810000 */
[----:B------:R-:W0:Y:S01]  /*21e0*/  MUFU.TANH R39, R39 ;  /* 0x0000002700277308 */ /* 0x000e220000002400 */
[----:B-1----:R-:W-:Y:S02]  /*21f0*/  FSEL R37, R38, -INF , P6 ;  /* 0xff80000026257808 */ /* 0x002fe40003000000 */
[----:B------:R-:W-:-:S05]  /*2200*/  ISETP.GT.AND P6, PT, R3, 0x30, PT ;  /* 0x000000300300780c */ /* 0x000fca0003fc4270 */
[----:B------:R-:W1:Y:S01]  /*2210*/  MUFU.TANH R48, R48 ;  /* 0x0000003000307308 */ /* 0x000e620000002400 */
[----:B--2---:R-:W-:-:S04]  /*2220*/  FSEL R83, R45, -INF , P1 ;  /* 0xff8000002d537808 */ /* 0x004fc80000800000 */
[----:B------:R-:W-:-:S03]  /*2230*/  FMNMX.FTZ R4, R83, R4, !PT ;  /* 0x0000000453047209 */ /* 0x000fc60007810000 */
[----:B------:R-:W2:Y:S01]  /*2240*/  MUFU.TANH R42, R42 ;  /* 0x0000002a002a7308 */ /* 0x000ea20000002400 */
[----:B0-----:R-:W-:Y:S02]  /*2250*/  FSEL R39, R39, -INF , P5 ;  /* 0xff80000027277808 */ /* 0x001fe40002800000 */
[----:B------:R-:W-:-:S05]  /*2260*/  ISETP.GT.AND P5, PT, R3, 0x31, PT ;  /* 0x000000310300780c */ /* 0x000fca0003fa4270 */
[----:B------:R-:W0:Y:S01]  /*2270*/  MUFU.TANH R49, R49 ;  /* 0x0000003100317308 */ /* 0x000e220000002400 */
[----:B-1----:R-:W-:Y:S01]  /*2280*/  FSEL R85, R48, -INF , P6 ;  /* 0xff80000030557808 */ /* 0x002fe20003000000 */
[----:B------:R-:W-:-:S03]  /*2290*/  IMAD.MOV.U32 R48, RZ, RZ, R119 ;  /* 0x000000ffff307224 */ /* 0x000fc600078e0077 */
[----:B------:R-:W-:-:S03]  /*22a0*/  FMNMX.FTZ R4, R85, R4, !PT ;  /* 0x0000000455047209 */ /* 0x000fc60007810000 */
[----:B------:R-:W1:Y:S01]  /*22b0*/  MUFU.TANH R43, R43 ;  /* 0x0000002b002b7308 */ /* 0x000e620000002400 */
[----:B--2---:R-:W-:Y:S01]  /*22c0*/  FSEL R41, R42, -INF , P4 ;  /* 0xff8000002a297808 */ /* 0x004fe20002000000 */
[----:B------:R-:W-:Y:S01]  /*22d0*/  IMAD.MOV.U32 R42, RZ, RZ, R119 ;  /* 0x000000ffff2a7224 */ /* 0x000fe200078e0077 */
[----:B------:R-:W-:-:S05]  /*22e0*/  ISETP.GT.AND P4, PT, R3, 0x38, PT ;  /* 0x000000380300780c */ /* 0x000fca0003f84270 */
[----:B------:R-:W2:Y:S01]  /*22f0*/  MUFU.TANH R52, R52 ;  /* 0x0000003400347308 */ /* 0x000ea20000002400 */
[----:B0-----:R-:W-:-:S04]  /*2300*/  FSEL R87, R49, -INF , P5 ;  /* 0xff80000031577808 */ /* 0x001fc80002800000 */
[----:B------:R-:W-:-:S03]  /*2310*/  FMNMX.FTZ R4, R87, R4, !PT ;  /* 0x0000000457047209 */ /* 0x000fc60007810000 */
[----:B------:R-:W0:Y:S01]  /*2320*/  MUFU.TANH R46, R46 ;  /* 0x0000002e002e7308 */ /* 0x000e220000002400 */
[----:B-1----:R-:W-:Y:S02]  /*2330*/  FSEL R43, R43, -INF , P3 ;  /* 0xff8000002b2b7808 */ /* 0x002fe40001800000 */
[----:B------:R-:W-:-:S05]  /*2340*/  ISETP.GT.AND P3, PT, R3, 0x39, PT ;  /* 0x000000390300780c */ /* 0x000fca0003f64270 */
[----:B------:R-:W1:Y:S01]  /*2350*/  MUFU.TANH R53, R53 ;  /* 0x0000003500357308 */ /* 0x000e620000002400 */
[----:B--2---:R-:W-:Y:S01]  /*2360*/  FSEL R89, R52, -INF , P4 ;  /* 0xff80000034597808 */ /* 0x004fe20002000000 */
[----:B------:R-:W-:-:S03]  /*2370*/  IMAD.MOV.U32 R52, RZ, RZ, R119 ;  /* 0x000000ffff347224 */ /* 0x000fc600078e0077 */
[----:B------:R-:W-:-:S03]  /*2380*/  FMNMX.FTZ R4, R89, R4, !PT ;  /* 0x0000000459047209 */ /* 0x000fc60007810000 */
[----:B------:R-:W2:Y:S01]  /*2390*/  MUFU.TANH R47, R47 ;  /* 0x0000002f002f7308 */ /* 0x000ea20000002400 */
[----:B0-----:R-:W-:Y:S01]  /*23a0*/  FSEL R45, R46, -INF , P2 ;  /* 0xff8000002e2d7808 */ /* 0x001fe20001000000 */
[----:B------:R-:W-:Y:S01]  /*23b0*/  IMAD.MOV.U32 R46, RZ, RZ, R119 ;  /* 0x000000ffff2e7224 */ /* 0x000fe200078e0077 */
[----:B------:R-:W-:-:S05]  /*23c0*/  ISETP.GT.AND P2, PT, R3, 0x40, PT ;  /* 0x000000400300780c */ /* 0x000fca0003f44270 */
[----:B------:R-:W0:Y:S01]  /*23d0*/  MUFU.TANH R56, R56 ;  /* 0x0000003800387308 */ /* 0x000e220000002400 */
[----:B-1----:R-:W-:-:S04]  /*23e0*/  FSEL R91, R53, -INF , P3 ;  /* 0xff800000355b7808 */ /* 0x002fc80001800000 */
[----:B------:R-:W-:-:S03]  /*23f0*/  FMNMX.FTZ R4, R91, R4, !PT ;  /* 0x000000045b047209 */ /* 0x000fc60007810000 */
[----:B------:R-:W1:Y:S01]  /*2400*/  MUFU.TANH R50, R50 ;  /* 0x0000003200327308 */ /* 0x000e620000002400 */
[----:B--2---:R-:W-:Y:S02]  /*2410*/  FSEL R47, R47, -INF , P1 ;  /* 0xff8000002f2f7808 */ /* 0x004fe40000800000 */
[----:B------:R-:W-:-:S05]  /*2420*/  ISETP.GT.AND P1, PT, R3, 0x41, PT ;  /* 0x000000410300780c */ /* 0x000fca0003f24270 */
[----:B------:R-:W2:Y:S01]  /*2430*/  MUFU.TANH R57, R57 ;  /* 0x0000003900397308 */ /* 0x000ea20000002400 */
[----:B0-----:R-:W-:Y:S02]  /*2440*/  FSEL R93, R56, -INF , P2 ;  /* 0xff800000385d7808 */ /* 0x001fe40001000000 */
[----:B------:R-:W-:Y:S02]  /*2450*/  MOV R56, R119 ;  /* 0x0000007700387202 */ /* 0x000fe40000000f00 */
[----:B------:R-:W-:-:S03]  /*2460*/  FMNMX.FTZ R4, R93, R4, !PT ;  /* 0x000000045d047209 */ /* 0x000fc60007810000 */
[----:B------:R-:W0:Y:S01]  /*2470*/  MUFU.TANH R51, R51 ;  /* 0x0000003300337308 */ /* 0x000e220000002400 */
[----:B-1----:R-:W-:Y:S02]  /*2480*/  FSEL R49, R50, -INF , P6 ;  /* 0xff80000032317808 */ /* 0x002fe40003000000 */
[----:B------:R-:W-:Y:S02]  /*2490*/  ISETP.GT.AND P6, PT, R3, 0x48, PT ;  /* 0x000000480300780c */ /* 0x000fe40003fc4270 */
[----:B------:R-:W-:-:S03]  /*24a0*/  MOV R50, R119 ;  /* 0x0000007700327202 */ /* 0x000fc60000000f00 */
        /* <DEDUP_REMOVED lines=34> */
[----:B------:R-:W-:Y:S01]  /*26d0*/  MUFU.TANH R62, R62 ;  /* 0x0000003e003e7308 */ /* 0x000fe20000002400 */
[----:B0-----:R-:W-:Y:S02]  /*26e0*/  FSEL R59, R68, -INF , P2 ;  /* 0xff800000443b7808 */ /* 0x001fe40001000000 */
[----:B------:R-:W-:Y:S02]  /*26f0*/  MOV R68, R119 ;  /* 0x0000007700447202 */ /* 0x000fe40000000f00 */
[----:B------:R-:W-:-:S03]  /*2700*/  FMNMX.FTZ R4, R59, R4, !PT ;  /* 0x000000043b047209 */ /* 0x000fc60007810000 */
[----:B------:R-:W0:Y:S01]  /*2710*/  MUFU.TANH R63, R63 ;  /* 0x0000003f003f7308 */ /* 0x000e220000002400 */
[----:B-1----:R-:W-:-:S04]  /*2720*/  FSEL R69, R69, -INF , P1 ;  /* 0xff80000045457808 */ /* 0x002fc80000800000 */
[----:B------:R-:W-:Y:S01]  /*2730*/  FMNMX.FTZ R12, R69, R4, !PT ;  /* 0x00000004450c7209 */ /* 0x000fe20007810000 */
[----:B------:R-:W-:Y:S02]  /*2740*/  IMAD.U32 R4, RZ, RZ, UR5 ;  /* 0x00000005ff047e24 */ /* 0x000fe4000f8e00ff */
[----:B------:R-:W-:Y:S02]  /*2750*/  MUFU.TANH R66, R66 ;  /* 0x0000004200427308 */ /* 0x000fe40000002400 */
[----:B------:R-:W1:Y:S06]  /*2760*/  SHFL.BFLY PT, R3, R12, 0x2, 0x1f ;  /* 0x0c401f000c037f89 */ /* 0x000e6c00000e0000 */
[----:B------:R-:W2:Y:S01]  /*2770*/  MUFU.TANH R67, R67 ;  /* 0x0000004300437308 */ /* 0x000ea20000002400 */
[----:B0-----:R-:W-:-:S07]  /*2780*/  FSEL R63, R63, -INF , P5 ;  /* 0xff8000003f3f7808 */ /* 0x001fce0002800000 */
[----:B------:R-:W-:Y:S08]  /*2790*/  MUFU.TANH R70, R70 ;  /* 0x0000004600467308 */ /* 0x000ff00000002400 */
[----:B------:R-:W0:Y:S01]  /*27a0*/  MUFU.TANH R71, R71 ;  /* 0x0000004700477308 */ /* 0x000e220000002400 */
[----:B--2---:R-:W-:Y:S02]  /*27b0*/  FSEL R67, R67, -INF , P3 ;  /* 0xff80000043437808 */ /* 0x004fe40001800000 */
[----:B-1----:R-:W-:-:S02]  /*27c0*/  FMNMX.FTZ R20, R12, R3, !PT ;  /* 0x000000030c147209 */ /* 0x002fc40007810000 */
[----:B------:R-:W-:-:S03]  /*27d0*/  FMNMX.FTZ R12, R5, R2, !PT ;  /* 0x00000002050c7209 */ /* 0x000fc60007810000 */
[----:B------:R-:W1:Y:S01]  /*27e0*/  SHFL.BFLY PT, R3, R20, 0x1, 0x1f ;  /* 0x0c201f0014037f89 */ /* 0x000e6200000e0000 */
[----:B------:R-:W-:-:S04]  /*27f0*/  FMNMX.FTZ R12, R11, R12, !PT ;  /* 0x0000000c0b0c7209 */ /* 0x000fc80007810000 */
[----:B------:R-:W-:-:S04]  /*2800*/  FMNMX.FTZ R12, R13, R12, !PT ;  /* 0x0000000c0d0c7209 */ /* 0x000fc80007810000 */
[----:B------:R-:W-:Y:S02]  /*2810*/  FMNMX.FTZ R12, R15, R12, !PT ;  /* 0x0000000c0f0c7209 */ /* 0x000fe40007810000 */
[----:B0-----:R-:W-:Y:S02]  /*2820*/  FSEL R71, R71, -INF , P1 ;  /* 0xff80000047477808 */ /* 0x001fe40000800000 */
[----:B------:R-:W-:-:S04]  /*2830*/  FMNMX.FTZ R12, R21, R12, !PT ;  /* 0x0000000c150c7209 */ /* 0x000fc80007810000 */
[----:B------:R-:W-:-:S04]  /*2840*/  FMNMX.FTZ R12, R37, R12, !PT ;  /* 0x0000000c250c7209 */ /* 0x000fc80007810000 */
[----:B------:R-:W-:Y:S02]  /*2850*/  FMNMX.FTZ R12, R39, R12, !PT ;  /* 0x0000000c270c7209 */ /* 0x000fe40007810000 */
[----:B-1----:R-:W-:Y:S02]  /*2860*/  FMNMX.FTZ R3, R20, R3, !PT ;  /* 0x0000000314037209 */ /* 0x002fe40007810000 */
[----:B------:R-:W-:Y:S02]  /*2870*/  FMNMX.FTZ R12, R41, R12, !PT ;  /* 0x0000000c290c7209 */ /* 0x000fe40007810000 */
[C---:B------:R-:W-:Y:S01]  /*2880*/  FSETP.NEU.FTZ.AND P0, PT, R3.reuse, -INF , PT ;  /* 0xff8000000300780b */ /* 0x040fe20003f1d000 */
[----:B------:R-:W-:Y:S01]  /*2890*/  FMUL.FTZ R24, R3, R4 ;  /* 0x0000000403187220 */ /* 0x000fe20000410000 */
[----:B------:R-:W-:-:S04]  /*28a0*/  FMNMX.FTZ R12, R43, R12, !PT ;  /* 0x0000000c2b0c7209 */ /* 0x000fc80007810000 */
[----:B------:R-:W-:Y:S02]  /*28b0*/  FMNMX.FTZ R12, R45, R12, !PT ;  /* 0x0000000c2d0c7209 */ /* 0x000fe40007810000 */
[----:B------:R-:W-:Y:S02]  /*28c0*/  FSEL R24, R24, RZ, P0 ;  /* 0x000000ff18187208 */ /* 0x000fe40000000000 */
[----:B------:R-:W-:Y:S02]  /*28d0*/  FMNMX.FTZ R12, R47, R12, !PT ;  /* 0x0000000c2f0c7209 */ /* 0x000fe40007810000 */
[----:B------:R-:W-:Y:S01]  /*28e0*/  ISETP.NE.AND P0, PT, R14, RZ, PT ;  /* 0x000000ff0e00720c */ /* 0x000fe20003f05270 */
[--C-:B------:R-:W-:Y:S01]  /*28f0*/  FFMA.FTZ R27, R27, R4, -R24.reuse ;  /* 0x000000041b1b7223 */ /* 0x100fe20000010818 */
[----:B------:R-:W-:Y:S01]  /*2900*/  FMNMX.FTZ R12, R49, R12, !PT ;  /* 0x0000000c310c7209 */ /* 0x000fe20007810000 */
[-CC-:B------:R-:W-:Y:S01]  /*2910*/  FFMA.FTZ R29, R29, R4.reuse, -R24.reuse ;  /* 0x000000041d1d7223 */ /* 0x180fe20000010818 */
[--C-:B------:R-:W-:Y:S01]  /*2920*/  FFMA.FTZ R31, R31, R4, -R24.reuse ;  /* 0x000000041f1f7223 */ /* 0x100fe20000010818 */
[----:B------:R0:W-:Y:S01]  /*2930*/  MUFU.EX2 R188, R27 ;  /* 0x0000001b00bc7308 */ /* 0x0001e20000000800 */
[----:B------:R-:W-:Y:S01]  /*2940*/  FMNMX.FTZ R12, R51, R12, !PT ;  /* 0x0000000c330c7209 */ /* 0x000fe20007810000 */
[-CC-:B------:R-:W-:Y:S01]  /*2950*/  FFMA.FTZ R33, R33, R4.reuse, -R24.reuse ;  /* 0x0000000421217223 */ /* 0x180fe20000010818 */
[-CC-:B------:R-:W-:Y:S01]  /*2960*/  FFMA.FTZ R10, R10, R4.reuse, -R24.reuse ;  /* 0x000000040a0a7223 */ /* 0x180fe20000010818 */
[--C-:B------:R-:W-:Y:S01]  /*2970*/  FFMA.FTZ R35, R35, R4, -R24.reuse ;  /* 0x0000000423237223 */ /* 0x100fe20000010818 */
[----:B------:R-:W-:Y:S01]  /*2980*/  FMNMX.FTZ R12, R53, R12, !PT ;  /* 0x0000000c350c7209 */ /* 0x000fe20007810000 */
[-CC-:B------:R-:W-:Y:S01]  /*2990*/  FFMA.FTZ R73, R73, R4.reuse, -R24.reuse ;  /* 0x0000000449497223 */ /* 0x180fe20000010818 */
[--C-:B------:R-:W-:Y:S01]  /*29a0*/  FFMA.FTZ R75, R75, R4, -R24.reuse ;  /* 0x000000044b4b7223 */ /* 0x100fe20000010818 */
[----:B------:R1:W-:Y:S01]  /*29b0*/  MUFU.EX2 R103, R29 ;  /* 0x0000001d00677308 */ /* 0x0003e20000000800 */
[----:B------:R-:W-:Y:S01]  /*29c0*/  FMNMX.FTZ R12, R55, R12, !PT ;  /* 0x0000000c370c7209 */ /* 0x000fe20007810000 */
[-CC-:B------:R-:W-:Y:S01]  /*29d0*/  FFMA.FTZ R77, R77, R4.reuse, -R24.reuse ;  /* 0x000000044d4d7223 */ /* 0x180fe20000010818 */
[----:B0-----:R-:W-:Y:S01]  /*29e0*/  FSEL R27, R62, -INF , P6 ;  /* 0xff8000003e1b7808 */ /* 0x001fe20003000000 */
[--C-:B------:R-:W-:Y:S01]  /*29f0*/  FFMA.FTZ R79, R79, R4, -R24.reuse ;  /* 0x000000044f4f7223 */ /* 0x100fe20000010818 */
[----:B------:R-:W-:Y:S01]  /*2a00*/  FMNMX.FTZ R12, R57, R12, !PT ;  /* 0x0000000c390c7209 */ /* 0x000fe20007810000 */
[-CC-:B------:R-:W-:Y:S01]  /*2a10*/  FFMA.FTZ R81, R81, R4.reuse, -R24.reuse ;  /* 0x0000000451517223 */ /* 0x180fe20000010818 */
[--C-:B------:R-:W-:Y:S01]  /*2a20*/  FFMA.FTZ R83, R83, R4, -R24.reuse ;  /* 0x0000000453537223 */ /* 0x100fe20000010818 */
[----:B------:R0:W-:Y:S01]  /*2a30*/  MUFU.EX2 R190, R31 ;  /* 0x0000001f00be7308 */ /* 0x0001e20000000800 */
[----:B------:R-:W-:Y:S01]  /*2a40*/  FMNMX.FTZ R12, R25, R12, !PT ;  /* 0x0000000c190c7209 */ /* 0x000fe20007810000 */
[-CC-:B------:R-:W-:Y:S01]  /*2a50*/  FFMA.FTZ R85, R85, R4.reuse, -R24.reuse ;  /* 0x0000000455557223 */ /* 0x180fe20000010818 */
[----:B-1----:R-:W-:Y:S01]  /*2a60*/  FSEL R29, R66, -INF , P4 ;  /* 0xff800000421d7808 */ /* 0x002fe20002000000 */
        /* <DEDUP_REMOVED lines=12> */
[----:B------:R-:W0:Y:S01]  /*2b30*/  MUFU.EX2 R101, R10 ;  /* 0x0000000a00657308 */ /* 0x000e220000000800 */
[----:B------:R-:W-:Y:S01]  /*2b40*/  FMNMX.FTZ R12, R67, R12, !PT ;  /* 0x0000000c430c7209 */ /* 0x000fe20007810000 */
[-CC-:B------:R-:W-:Y:S01]  /*2b50*/  FFMA.FTZ R99, R99, R4.reuse, -R24.reuse ;  /* 0x0000000463637223 */ /* 0x180fe20000010818 */
[-CC-:B------:R-:W-:Y:S01]  /*2b60*/  FFMA.FTZ R65, R65, R4.reuse, -R24.reuse ;  /* 0x0000000441417223 */ /* 0x180fe20000010818 */
[--C-:B------:R-:W-:Y:S01]  /*2b70*/  FFMA.FTZ R59, R59, R4, -R24.reuse ;  /* 0x000000043b3b7223 */ /* 0x100fe20000010818 */
[----:B------:R-:W-:Y:S01]  /*2b80*/  FMNMX.FTZ R12, R31, R12, !PT ;  /* 0x0000000c1f0c7209 */ /* 0x000fe20007810000 */
[----:B------:R-:W-:Y:S01]  /*2b90*/  FFMA.FTZ R24, R69, R4, -R24 ;  /* 0x0000000445187223 */ /* 0x000fe20000010818 */
[--C-:B------:R-:W-:Y:S01]  /*2ba0*/  IMAD.MOV.U32 R70, RZ, RZ, R119.reuse ;  /* 0x000000ffff467224 */ /* 0x100fe200078e0077 */
[----:B------:R-:W2:Y:S01]  /*2bb0*/  MUFU.EX2 R35, R35 ;  /* 0x0000002300237308 */ /* 0x000ea20000000800 */
[----:B------:R-:W-:Y:S01]  /*2bc0*/  FMNMX.FTZ R12, R71, R12, !PT ;  /* 0x0000000c470c7209 */ /* 0x000fe20007810000 */
[--C-:B------:R-:W-:Y:S01]  /*2bd0*/  IMAD.MOV.U32 R69, RZ, RZ, R119.reuse ;  /* 0x000000ffff457224 */ /* 0x100fe200078e0077 */
[----:B------:R-:W-:Y:S01]  /*2be0*/  MOV R62, R119 ;  /* 0x00000077003e7202 */ /* 0x000fe20000000f00 */
[----:B------:R-:W-:-:S02]  /*2bf0*/  IMAD.MOV.U32 R66, RZ, RZ, R119 ;  /* 0x000000ffff427224 */ /* 0x000fc400078e0077 */
[----:B-1----:R-:W1:Y:S02]  /*2c00*/  SHFL.BFLY PT, R33, R12, 0x2, 0x1f ;  /* 0x0c401f000c217f89 */ /* 0x002e6400000e0000 */
[----:B------:R-:W-:Y:S08]  /*2c10*/  MUFU.EX2 R73, R73 ;  /* 0x0000004900497308 */ /* 0x000ff00000000800 */
[----:B------:R3:W-:Y:S08]  /*2c20*/  MUFU.EX2 R186, R75 ;  /* 0x0000004b00ba7308 */ /* 0x0007f00000000800 */
[----:B------:R-:W-:Y:S01]  /*2c30*/  MUFU.EX2 R77, R77 ;  /* 0x0000004d004d7308 */ /* 0x000fe20000000800 */
[----:B---3--:R-:W-:Y:S01]  /*2c40*/  IMAD.MOV.U32 R75, RZ, RZ, R119 ;  /* 0x000000ffff4b7224 */ /* 0x008fe200078e0077 */
[----:B-1----:R-:W-:-:S06]  /*2c50*/  FMNMX.FTZ R33, R12, R33, !PT ;  /* 0x000000210c217209 */ /* 0x002fcc0007810000 */
[----:B------:R1:W-:Y:S01]  /*2c60*/  MUFU.EX2 R180, R79 ;  /* 0x0000004f00b47308 */ /* 0x0003e20000000800 */
[----:B------:R-:W3:Y:S07]  /*2c70*/  SHFL.BFLY PT, R10, R33, 0x1, 0x1f ;  /* 0x0c201f00210a7f89 */ /* 0x000eee00000e0000 */
[----:B------:R-:W-:Y:S01]  /*2c80*/  MUFU.EX2 R81, R81 ;  /* 0x0000005100517308 */ /* 0x000fe20000000800 */
[----:B-1----:R-:W-:-:S07]  /*2c90*/  IMAD.MOV.U32 R79, RZ, RZ, R119 ;  /* 0x000000ffff4f7224 */ /* 0x002fce00078e0077 */
[----:B------:R1:W-:Y:S08]  /*2ca0*/  MUFU.EX2 R182, R83 ;  /* 0x0000005300b67308 */ /* 0x0003f00000000800 */
[----:B------:R-:W-:Y:S01]  /*2cb0*/  MUFU.EX2 R85, R85 ;  /* 0x0000005500557308 */ /* 0x000fe20000000800 */
[----:B-1----:R-:W-:Y:S02]  /*2cc0*/  MOV R83, R119 ;  /* 0x0000007700537202 */ /* 0x002fe40000000f00 */
[----:B---3--:R-:W-:Y:S01]  /*2cd0*/  FMNMX.FTZ R10, R33, R10, !PT ;  /* 0x0000000a210a7209 */ /* 0x008fe20007810000 */
[----:B------:R-:W-:-:S03]  /*2ce0*/  IMAD.MOV.U32 R33, RZ, RZ, R119 ;  /* 0x000000ffff217224 */ /* 0x000fc600078e0077 */
[C---:B------:R-:W-:Y:S01]  /*2cf0*/  FSETP.NEU.FTZ.AND P1, PT, R10.reuse, -INF , PT ;  /* 0xff8000000a00780b */ /* 0x040fe20003f3d000 */
[-C--:B------:R-:W-:Y:S01]  /*2d00*/  FMUL.FTZ R12, R10, R4.reuse ;  /* 0x000000040a0c7220 */ /* 0x080fe20000410000 */
[----:B------:R-:W-:Y:S04]  /*2d10*/  MUFU.EX2 R176, R87 ;  /* 0x0000005700b07308 */ /* 0x000fe80000000800 */
[----:B------:R-:W-:Y:S02]  /*2d20*/  FSEL R12, R12, RZ, P1 ;  /* 0x000000ff0c0c7208 */ /* 0x000fe40000800000 */
[----:B------:R-:W-:Y:S02]  /*2d30*/  PLOP3.LUT P1, PT, PT, PT, UP0, 0x80, 0x0 ;  /* 0x000000000000781c */ /* 0x000fe40003f2f008 */
[----:B------:R-:W-:Y:S01]  /*2d40*/  MUFU.EX2 R89, R89 ;  /* 0x0000005900597308 */ /* 0x000fe20000000800 */
[-CC-:B------:R-:W-:Y:S01]  /*2d50*/  FFMA.FTZ R2, R2, R4.reuse, -R12.reuse ;  /* 0x0000000402027223 */ /* 0x180fe2000001080c */
[-CC-:B------:R-:W-:Y:S01]  /*2d60*/  FFMA.FTZ R5, R5, R4.reuse, -R12.reuse ;  /* 0x0000000405057223 */ /* 0x180fe2000001080c */
[-CC-:B------:R-:W-:Y:S01]  /*2d70*/  FFMA.FTZ R11, R11, R4.reuse, -R12.reuse ;  /* 0x000000040b0b7223 */ /* 0x180fe2000001080c */
[-CC-:B------:R-:W-:Y:S01]  /*2d80*/  FFMA.FTZ R13, R13, R4.reuse, -R12.reuse ;  /* 0x000000040d0d7223 */ /* 0x180fe2000001080c */
[-CC-:B------:R-:W-:Y:S01]  /*2d90*/  FFMA.FTZ R15, R15, R4.reuse, -R12.reuse ;  /* 0x000000040f0f7223 */ /* 0x180fe2000001080c */
[-CC-:B------:R-:W-:Y:S01]  /*2da0*/  FFMA.FTZ R21, R21, R4.reuse, -R12.reuse ;  /* 0x0000000415157223 */ /* 0x180fe2000001080c */
[-CC-:B------:R-:W-:Y:S01]  /*2db0*/  FFMA.FTZ R37, R37, R4.reuse, -R12.reuse ;  /* 0x0000000425257223 */ /* 0x180fe2000001080c */
[----:B------:R0:W-:Y:S01]  /*2dc0*/  MUFU.EX2 R189, R5 ;  /* 0x0000000500bd7308 */ /* 0x0001e20000000800 */
[-CC-:B------:R-:W-:Y:S01]  /*2dd0*/  FFMA.FTZ R39, R39, R4.reuse, -R12.reuse ;  /* 0x0000000427277223 */ /* 0x180fe2000001080c */
[-CC-:B------:R-:W-:Y:S01]  /*2de0*/  FFMA.FTZ R41, R41, R4.reuse, -R12.reuse ;  /* 0x0000000429297223 */ /* 0x180fe2000001080c */
[-CC-:B------:R-:W-:Y:S01]  /*2df0*/  FFMA.FTZ R43, R43, R4.reuse, -R12.reuse ;  /* 0x000000042b2b7223 */ /* 0x180fe2000001080c */
[-CC-:B------:R-:W-:Y:S01]  /*2e00*/  FFMA.FTZ R45, R45, R4.reuse, -R12.reuse ;  /* 0x000000042d2d7223 */ /* 0x180fe2000001080c */
[-CC-:B------:R-:W-:Y:S01]  /*2e10*/  FFMA.FTZ R47, R47, R4.reuse, -R12.reuse ;  /* 0x000000042f2f7223 */ /* 0x180fe2000001080c */
[-CC-:B------:R-:W-:Y:S01]  /*2e20*/  FFMA.FTZ R49, R49, R4.reuse, -R12.reuse ;  /* 0x0000000431317223 */ /* 0x180fe2000001080c */
[-CC-:B------:R-:W-:Y:S01]  /*2e30*/  FFMA.FTZ R51, R51, R4.reuse, -R12.reuse ;  /* 0x0000000433337223 */ /* 0x180fe2000001080c */
[----:B------:R-:W1:Y:S01]  /*2e40*/  MUFU.EX2 R2, R2 ;  /* 0x0000000200027308 */ /* 0x000e620000000800 */
[----:B0-----:R-:W-:Y:S01]  /*2e50*/  FADD.FTZ R5, R188, R101 ;  /* 0x00000065bc057221 */ /* 0x001fe20000010000 */
[-CC-:B------:R-:W-:Y:S01]  /*2e60*/  FFMA.FTZ R53, R53, R4.reuse, -R12.reuse ;  /* 0x0000000435357223 */ /* 0x180fe2000001080c */
[-CC-:B------:R-:W-:Y:S01]  /*2e70*/  FFMA.FTZ R55, R55, R4.reuse, -R12.reuse ;  /* 0x0000000437377223 */ /* 0x180fe2000001080c */
[-CC-:B------:R-:W-:Y:S01]  /*2e80*/  FFMA.FTZ R57, R57, R4.reuse, -R12.reuse ;  /* 0x0000000439397223 */ /* 0x180fe2000001080c */
[----:B------:R-:W-:Y:S01]  /*2e90*/  FADD.FTZ R34, R190, R5 ;  /* 0x00000005be227221 */ /* 0x000fe20000010000 */
[-CC-:B------:R-:W-:Y:S01]  /*2ea0*/  FFMA.FTZ R25, R25, R4.reuse, -R12.reuse ;  /* 0x0000000419197223 */ /* 0x180fe2000001080c */
[-C--:B------:R-:W-:Y:S01]  /*2eb0*/  FFMA.FTZ R27, R27, R4.reuse, -R12 ;  /* 0x000000041b1b7223 */ /* 0x080fe2000001080c */
[----:B------:R-:W0:Y:S01]  /*2ec0*/  MUFU.EX2 R11, R11 ;  /* 0x0000000b000b7308 */ /* 0x000e220000000800 */
[----:B------:R-:W-:Y:S01]  /*2ed0*/  FADD.FTZ R34, R103, R34 ;  /* 0x0000002267227221 */ /* 0x000fe20000010000 */
[-CC-:B------:R-:W-:Y:S01]  /*2ee0*/  FFMA.FTZ R63, R63, R4.reuse, -R12.reuse ;  /* 0x000000043f3f7223 */ /* 0x180fe2000001080c */
[-CC-:B------:R-:W-:Y:S01]  /*2ef0*/  FFMA.FTZ R29, R29, R4.reuse, -R12.reuse ;  /* 0x000000041d1d7223 */ /* 0x180fe2000001080c */
[-C--:B------:R-:W-:Y:S01]  /*2f00*/  FFMA.FTZ R67, R67, R4.reuse, -R12 ;  /* 0x0000000443437223 */ /* 0x080fe2000001080c */
[----:B--2---:R-:W-:Y:S01]  /*2f10*/  FADD.FTZ R5, R35, R34 ;  /* 0x0000002223057221 */ /* 0x004fe20000010000 */
[-CC-:B------:R-:W-:Y:S01]  /*2f20*/  FFMA.FTZ R31, R31, R4.reuse, -R12.reuse ;  /* 0x000000041f1f7223 */ /* 0x180fe2000001080c */
[----:B------:R-:W-:Y:S01]  /*2f30*/  FFMA.FTZ R71, R71, R4, -R12 ;  /* 0x0000000447477223 */ /* 0x000fe2000001080c */
[----:B------:R2:W3:Y:S01]  /*2f40*/  MUFU.EX2 R14, R13 ;  /* 0x0000000d000e7308 */ /* 0x0004e20000000800 */
[----:B-1----:R-:W-:Y:S01]  /*2f50*/  FADD.FTZ R34, R189, R2 ;  /* 0x00000002bd227221 */ /* 0x002fe20000010000 */
[----:B------:R-:W-:Y:S01]  /*2f60*/  FADD.FTZ R36, R184, R5 ;  /* 0x00000005b8247221 */ /* 0x000fe20000010000 */
[----:B------:R-:W-:Y:S01]  /*2f70*/  F2FP.BF16.F32.PACK_AB R189, R2, R189 ;  /* 0x000000bd02bd723e */ /* 0x000fe200000010ff */
[----:B------:R-:W-:Y:S01]  /*2f80*/  IMAD.MOV.U32 R87, RZ, RZ, R119 ;  /* 0x000000ffff577224 */ /* 0x000fe200078e0077 */
[----:B------:R-:W-:-:S02]  /*2f90*/  F2FP.BF16.F32.PACK_AB R188, R101, R188 ;  /* 0x000000bc65bc723e */ /* 0x000fc400000010ff */
[----:B------:R-:W-:Y:S01]  /*2fa0*/  F2FP.BF16.F32.PACK_AB R190, R103, R190 ;  /* 0x000000be67be723e */ /* 0x000fe200000010ff */
[----:B------:R-:W1:Y:S01]  /*2fb0*/  MUFU.EX2 R15, R15 ;  /* 0x0000000f000f7308 */ /* 0x000e620000000800 */
[----:B0-----:R-:W-:Y:S01]  /*2fc0*/  FADD.FTZ R5, R11, R34 ;  /* 0x000000220b057221 */ /* 0x001fe20000010000 */
[----:B--2---:R-:W-:Y:S01]  /*2fd0*/  FADD.FTZ R13, R73, R36 ;  /* 0x00000024490d7221 */ /* 0x004fe20000010000 */
[----:B------:R-:W-:Y:S01]  /*2fe0*/  F2FP.BF16.F32.PACK_AB R184, R184, R35 ;  /* 0x00000023b8b8723e */ /* 0x000fe200000010ff */
[----:B------:R-:W-:Y:S01]  /*2ff0*/  IMAD.MOV.U32 R103, RZ, RZ, R119 ;  /* 0x000000ffff677224 */ /* 0x000fe200078e0077 */
[----:B------:R-:W-:Y:S01]  /*3000*/  MOV R101, R119 ;  /* 0x0000007700657202 */ /* 0x000fe20000000f00 */
[C---:B------:R-:W-:Y:S01]  /*3010*/  FADD.FTZ R38, R186.reuse, R13 ;  /* 0x0000000dba267221 */ /* 0x040fe20000010000 */
[----:B------:R-:W-:Y:S01]  /*3020*/  F2FP.BF16.F32.PACK_AB R186, R186, R73 ;  /* 0x00000049baba723e */ /* 0x000fe200000010ff */
[----:B------:R-:W0:Y:S01]  /*3030*/  MUFU.EX2 R20, R21 ;  /* 0x0000001500147308 */ /* 0x000e220000000800 */
[C---:B---3--:R-:W-:Y:S01]  /*3040*/  FADD.FTZ R36, R14.reuse, R5 ;  /* 0x000000050e247221 */ /* 0x048fe20000010000 */
[----:B------:R-:W-:Y:S01]  /*3050*/  FADD.FTZ R13, R77, R38 ;  /* 0x000000264d0d7221 */ /* 0x000fe20000010000 */
[----:B------:R-:W-:Y:S01]  /*3060*/  F2FP.BF16.F32.PACK_AB R191, R14, R11 ;  /* 0x0000000b0ebf723e */ /* 0x000fe200000010ff */
[----:B------:R-:W-:Y:S01]  /*3070*/  IMAD.MOV.U32 R73, RZ, RZ, R119 ;  /* 0x000000ffff497224 */ /* 0x000fe200078e0077 */
[----:B------:R-:W-:Y:S01]  /*3080*/  MOV R35, R119 ;  /* 0x0000007700237202 */ /* 0x000fe20000000f00 */
[C---:B------:R-:W-:Y:S01]  /*3090*/  FADD.FTZ R38, R180.reuse, R13 ;  /* 0x0000000db4267221 */ /* 0x040fe20000010000 */
[----:B------:R-:W-:Y:S01]  /*30a0*/  F2FP.BF16.F32.PACK_AB R180, R180, R77 ;  /* 0x0000004db4b4723e */ /* 0x000fe200000010ff */
[----:B------:R-:W2:Y:S01]  /*30b0*/  MUFU.EX2 R37, R37 ;  /* 0x0000002500257308 */ /* 0x000ea20000000800 */
[----:B-1----:R-:W-:Y:S01]  /*30c0*/  FADD.FTZ R5, R15, R36 ;  /* 0x000000240f057221 */ /* 0x002fe20000010000 */
[----:B------:R-:W-:Y:S01]  /*30d0*/  FADD.FTZ R13, R81, R38 ;  /* 0x00000026510d7221 */ /* 0x000fe20000010000 */
[----:B------:R-:W-:-:S03]  /*30e0*/  MOV R77, R119 ;  /* 0x00000077004d7202 */ /* 0x000fc60000000f00 */
[C---:B------:R-:W-:Y:S01]  /*30f0*/  FADD.FTZ R40, R182.reuse, R13 ;  /* 0x0000000db6287221 */ /* 0x040fe20000010000 */
[----:B------:R-:W-:Y:S01]  /*3100*/  F2FP.BF16.F32.PACK_AB R182, R182, R81 ;  /* 0x00000051b6b6723e */ /* 0x000fe200000010ff */
[----:B------:R1:W3:Y:S01]  /*3110*/  MUFU.EX2 R26, R39 ;  /* 0x00000027001a7308 */ /* 0x0002e20000000800 */
[C---:B0-----:R-:W-:Y:S01]  /*3120*/  FADD.FTZ R36, R20.reuse, R5 ;  /* 0x0000000514247221 */ /* 0x041fe20000010000 */
[----:B------:R-:W-:Y:S01]  /*3130*/  FADD.FTZ R13, R85, R40 ;  /* 0x00000028550d7221 */ /* 0x000fe20000010000 */
[----:B------:R-:W-:Y:S01]  /*3140*/  F2FP.BF16.F32.PACK_AB R185, R20, R15 ;  /* 0x0000000f14b9723e */ /* 0x000fe200000010ff */
[----:B------:R-:W-:-:S04]  /*3150*/  IMAD.MOV.U32 R81, RZ, RZ, R119 ;  /* 0x000000ffff517224 */ /* 0x000fc800078e0077 */
[----:B------:R-:W0:Y:S01]  /*3160*/  MUFU.EX2 R41, R41 ;  /* 0x0000002900297308 */ /* 0x000e220000000800 */
[----:B--2---:R-:W-:Y:S01]  /*3170*/  FADD.FTZ R5, R37, R36 ;  /* 0x0000002425057221 */ /* 0x004fe20000010000 */
[----:B-1----:R-:W-:-:S06]  /*3180*/  IMAD.MOV.U32 R39, RZ, RZ, R119 ;  /* 0x000000ffff277224 */ /* 0x002fcc00078e0077 */
[----:B------:R1:W2:Y:S01]  /*3190*/  MUFU.EX2 R28, R43 ;  /* 0x0000002b001c7308 */ /* 0x0002a20000000800 */
[C---:B---3--:R-:W-:Y:S01]  /*31a0*/  FADD.FTZ R38, R26.reuse, R5 ;  /* 0x000000051a267221 */ /* 0x048fe20000010000 */
[----:B------:R-:W-:Y:S01]  /*31b0*/  F2FP.BF16.F32.PACK_AB R187, R26, R37 ;  /* 0x000000251abb723e */ /* 0x000fe200000010ff */
[----:B------:R-:W-:Y:S01]  /*31c0*/  IMAD.MOV.U32 R37, RZ, RZ, R119 ;  /* 0x000000ffff257224 */ /* 0x000fe200078e0077 */
[----:B------:R-:W-:-:S04]  /*31d0*/  MOV R26, R119 ;  /* 0x00000077001a7202 */ /* 0x000fc80000000f00 */
[----:B------:R-:W3:Y:S01]  /*31e0*/  MUFU.EX2 R45, R45 ;  /* 0x0000002d002d7308 */ /* 0x000ee20000000800 */
[----:B0-----:R-:W-:Y:S01]  /*31f0*/  FADD.FTZ R5, R41, R38 ;  /* 0x0000002629057221 */ /* 0x001fe20000010000 */
[C---:B------:R-:W-:Y:S01]  /*3200*/  FADD.FTZ R38, R176.reuse, R13 ;  /* 0x0000000db0267221 */ /* 0x040fe20000010000 */
[----:B------:R-:W-:Y:S01]  /*3210*/  F2FP.BF16.F32.PACK_AB R176, R176, R85 ;  /* 0x00000055b0b0723e */ /* 0x000fe200000010ff */
[--C-:B------:R-:W-:Y:S02]  /*3220*/  IMAD.MOV.U32 R85, RZ, RZ, R119.reuse ;  /* 0x000000ffff557224 */ /* 0x100fe400078e0077 */
[----:B------:R-:W-:Y:S01]  /*3230*/  FADD.FTZ R13, R89, R38 ;  /* 0x00000026590d7221 */ /* 0x000fe20000010000 */
[----:B-1----:R-:W-:Y:S01]  /*3240*/  IMAD.MOV.U32 R43, RZ, RZ, R119 ;  /* 0x000000ffff2b7224 */ /* 0x002fe200078e0077 */
[----:B------:R0:W1:Y:S01]  /*3250*/  MUFU.EX2 R30, R47 ;  /* 0x0000002f001e7308 */ /* 0x0000620000000800 */
[C---:B--2---:R-:W-:Y:S01]  /*3260*/  FADD.FTZ R0, R28.reuse, R5 ;  /* 0x000000051c007221 */ /* 0x044fe20000010000 */
[----:B------:R-:W-:Y:S01]  /*3270*/  F2FP.BF16.F32.PACK_AB R181, R28, R41 ;  /* 0x000000291cb5723e */ /* 0x000fe200000010ff */
[----:B------:R-:W-:Y:S01]  /*3280*/  IMAD.MOV.U32 R28, RZ, RZ, R119 ;  /* 0x000000ffff1c7224 */ /* 0x000fe200078e0077 */
[----:B------:R-:W-:-:S04]  /*3290*/  MOV R41, R119 ;  /* 0x0000007700297202 */ /* 0x000fc80000000f00 */
[----:B------:R2:W4:Y:S01]  /*32a0*/  MUFU.EX2 R178, R91 ;  /* 0x0000005b00b27308 */ /* 0x0005220000000800 */
[----:B---3--:R-:W-:Y:S01]  /*32b0*/  FADD.FTZ R5, R45, R0 ;  /* 0x000000002d057221 */ /* 0x008fe20000010000 */
[----:B0-----:R-:W-:-:S06]  /*32c0*/  MOV R47, R119 ;  /* 0x00000077002f7202 */ /* 0x001fcc0000000f00 */
[----:B------:R-:W0:Y:S01]  /*32d0*/  MUFU.EX2 R49, R49 ;  /* 0x0000003100317308 */ /* 0x000e220000000800 */
[C---:B-1----:R-:W-:Y:S01]  /*32e0*/  FADD.FTZ R38, R30.reuse, R5 ;  /* 0x000000051e267221 */ /* 0x042fe20000010000 */
[----:B------:R-:W-:Y:S01]  /*32f0*/  F2FP.BF16.F32.PACK_AB R183, R30, R45 ;  /* 0x0000002d1eb7723e */ /* 0x000fe200000010ff */
[--C-:B--2---:R-:W-:Y:S02]  /*3300*/  IMAD.MOV.U32 R91, RZ, RZ, R119.reuse ;  /* 0x000000ffff5b7224 */ /* 0x104fe400078e0077 */
[--C-:B------:R-:W-:Y:S02]  /*3310*/  IMAD.MOV.U32 R45, RZ, RZ, R119.reuse ;  /* 0x000000ffff2d7224 */ /* 0x100fe400078e0077 */
[----:B------:R-:W-:Y:S01]  /*3320*/  IMAD.MOV.U32 R30, RZ, RZ, R119 ;  /* 0x000000ffff1e7224 */ /* 0x000fe200078e0077 */
[----:B------:R-:W1:Y:S01]  /*3330*/  MUFU.EX2 R93, R93 ;  /* 0x0000005d005d7308 */ /* 0x000e620000000800 */
[C---:B----4-:R-:W-:Y:S01]  /*3340*/  FADD.FTZ R40, R178.reuse, R13 ;  /* 0x0000000db2287221 */ /* 0x050fe20000010000 */
[----:B------:R-:W-:-:S02]  /*3350*/  F2FP.BF16.F32.PACK_AB R178, R178, R89 ;  /* 0x00000059b2b2723e */ /* 0x000fc400000010ff */
[----:B------:R-:W-:-:S04]  /*3360*/  MOV R89, R119 ;  /* 0x0000007700597202 */ /* 0x000fc80000000f00 */
[----:B------:R2:W3:Y:S01]  /*3370*/  MUFU.EX2 R32, R51 ;  /* 0x0000003300207308 */ /* 0x0004e20000000800 */
[----:B0-----:R-:W-:-:S07]  /*3380*/  FADD.FTZ R5, R49, R38 ;  /* 0x0000002631057221 */ /* 0x001fce0000010000 */
[----:B------:R0:W4:Y:S01]  /*3390*/  MUFU.EX2 R172, R95 ;  /* 0x0000005f00ac7308 */ /* 0x0001220000000800 */
[----:B-1----:R-:W-:Y:S01]  /*33a0*/  FADD.FTZ R13, R93, R40 ;  /* 0x000000285d0d7221 */ /* 0x002fe20000010000 */
[----:B--2---:R-:W-:-:S06]  /*33b0*/  IMAD.MOV.U32 R51, RZ, RZ, R119 ;  /* 0x000000ffff337224 */ /* 0x004fcc00078e0077 */
[----:B------:R-:W1:Y:S01]  /*33c0*/  MUFU.EX2 R53, R53 ;  /* 0x0000003500357308 */ /* 0x000e620000000800 */
[C---:B---3--:R-:W-:Y:S01]  /*33d0*/  FADD.FTZ R12, R32.reuse, R5 ;  /* 0x00000005200c7221 */ /* 0x048fe20000010000 */
[----:B------:R-:W-:Y:S01]  /*33e0*/  F2FP.BF16.F32.PACK_AB R177, R32, R49 ;  /* 0x0000003120b1723e */ /* 0x000fe200000010ff */
[----:B------:R-:W-:Y:S01]  /*33f0*/  IMAD.MOV.U32 R49, RZ, RZ, R119 ;  /* 0x000000ffff317224 */ /* 0x000fe200078e0077 */
[-C--:B0-----:R-:W-:Y:S02]  /*3400*/  MOV R95, R119.reuse ;  /* 0x00000077005f7202 */ /* 0x081fe40000000f00 */
[----:B------:R-:W-:Y:S02]  /*3410*/  MOV R32, R119 ;  /* 0x0000007700207202 */ /* 0x000fe40000000f00 */
[----:B------:R-:W0:Y:S01]  /*3420*/  MUFU.EX2 R97, R97 ;  /* 0x0000006100617308 */ /* 0x000e220000000800 */
[C---:B----4-:R-:W-:Y:S01]  /*3430*/  FADD.FTZ R38, R172.reuse, R13 ;  /* 0x0000000dac267221 */ /* 0x050fe20000010000 */
[----:B------:R-:W-:Y:S01]  /*3440*/  F2FP.BF16.F32.PACK_AB R172, R172, R93 ;  /* 0x0000005dacac723e */ /* 0x000fe200000010ff */
[----:B------:R-:W-:-:S05]  /*3450*/  IMAD.MOV.U32 R93, RZ, RZ, R119 ;  /* 0x000000ffff5d7224 */ /* 0x000fca00078e0077 */
[----:B------:R2:W3:Y:S01]  /*3460*/  MUFU.EX2 R34, R55 ;  /* 0x0000003700227308 */ /* 0x0004e20000000800 */
[----:B-1----:R-:W-:-:S07]  /*3470*/  FADD.FTZ R5, R53, R12 ;  /* 0x0000000c35057221 */ /* 0x002fce0000010000 */
[----:B------:R1:W4:Y:S01]  /*3480*/  MUFU.EX2 R174, R61 ;  /* 0x0000003d00ae7308 */ /* 0x0003220000000800 */
[----:B0-----:R-:W-:Y:S01]  /*3490*/  FADD.FTZ R13, R97, R38 ;  /* 0x00000026610d7221 */ /* 0x001fe20000010000 */
[----:B--2---:R-:W-:-:S06]  /*34a0*/  IMAD.MOV.U32 R55, RZ, RZ, R119 ;  /* 0x000000ffff377224 */ /* 0x004fcc00078e0077 */
[----:B------:R-:W0:Y:S01]  /*34b0*/  MUFU.EX2 R57, R57 ;  /* 0x0000003900397308 */ /* 0x000e220000000800 */
[C---:B---3--:R-:W-:Y:S01]  /*34c0*/  FADD.FTZ R38, R34.reuse, R5 ;  /* 0x0000000522267221 */ /* 0x048fe20000010000 */
[----:B------:R-:W-:Y:S01]  /*34d0*/  F2FP.BF16.F32.PACK_AB R179, R34, R53 ;  /* 0x0000003522b3723e */ /* 0x000fe200000010ff */
[--C-:B-1----:R-:W-:Y:S01]  /*34e0*/  IMAD.MOV.U32 R61, RZ, RZ, R119.reuse ;  /* 0x000000ffff3d7224 */ /* 0x102fe200078e0077 */
[----:B------:R-:W-:Y:S01]  /*34f0*/  MOV R53, R119 ;  /* 0x0000007700357202 */ /* 0x000fe20000000f00 */
[----:B------:R-:W-:-:S03]  /*3500*/  IMAD.MOV.U32 R34, RZ, RZ, R119 ;  /* 0x000000ffff227224 */ /* 0x000fc600078e0077 */
[----:B------:R-:W1:Y:S01]  /*3510*/  MUFU.EX2 R99, R99 ;  /* 0x0000006300637308 */ /* 0x000e620000000800 */
[C---:B----4-:R-:W-:Y:S01]  /*3520*/  FADD.FTZ R40, R174.reuse, R13 ;  /* 0x0000000dae287221 */ /* 0x050fe20000010000 */
[----:B------:R-:W-:Y:S01]  /*3530*/  F2FP.BF16.F32.PACK_AB R174, R174, R97 ;  /* 0x00000061aeae723e */ /* 0x000fe200000010ff */
[----:B------:R-:W-:-:S05]  /*3540*/  IMAD.MOV.U32 R97, RZ, RZ, R119 ;  /* 0x000000ffff617224 */ /* 0x000fca00078e0077 */
        /* <DEDUP_REMOVED lines=8> */
[--C-:B------:R-:W-:Y:S01]  /*35d0*/  IMAD.MOV.U32 R57, RZ, RZ, R119.reuse ;  /* 0x000000ffff397224 */ /* 0x100fe200078e0077 */
[----:B0-----:R-:W-:Y:S01]  /*35e0*/  MOV R65, R119 ;  /* 0x0000007700417202 */ /* 0x001fe20000000f00 */
[----:B------:R-:W-:-:S03]  /*35f0*/  IMAD.MOV.U32 R36, RZ, RZ, R119 ;  /* 0x000000ffff247224 */ /* 0x000fc600078e0077 */
[----:B------:R-:W0:Y:S01]  /*3600*/  MUFU.EX2 R59, R59 ;  /* 0x0000003b003b7308 */ /* 0x000e220000000800 */
[C---:B----4-:R-:W-:Y:S01]  /*3610*/  FADD.FTZ R40, R168.reuse, R13 ;  /* 0x0000000da8287221 */ /* 0x050fe20000010000 */
[----:B------:R-:W-:Y:S01]  /*3620*/  F2FP.BF16.F32.PACK_AB R168, R168, R99 ;  /* 0x00000063a8a8723e */ /* 0x000fe200000010ff */
[----:B------:R-:W-:-:S05]  /*3630*/  IMAD.MOV.U32 R99, RZ, RZ, R119 ;  /* 0x000000ffff637224 */ /* 0x000fca00078e0077 */
[----:B------:R2:W3:Y:S01]  /*3640*/  MUFU.EX2 R0, R63 ;  /* 0x0000003f00007308 */ /* 0x0004e20000000800 */
[----:B-1----:R-:W-:-:S07]  /*3650*/  FADD.FTZ R5, R27, R38 ;  /* 0x000000261b057221 */ /* 0x002fce0000010000 */
[----:B------:R-:W1:Y:S01]  /*3660*/  MUFU.EX2 R29, R29 ;  /* 0x0000001d001d7308 */ /* 0x000e620000000800 */
[----:B0-----:R-:W-:Y:S01]  /*3670*/  FADD.FTZ R13, R59, R40 ;  /* 0x000000283b0d7221 */ /* 0x001fe20000010000 */
[----:B--2---:R-:W-:-:S06]  /*3680*/  IMAD.MOV.U32 R63, RZ, RZ, R119 ;  /* 0x000000ffff3f7224 */ /* 0x004fcc00078e0077 */
[----:B------:R0:W2:Y:S01]  /*3690*/  MUFU.EX2 R12, R67 ;  /* 0x00000043000c7308 */ /* 0x0000a20000000800 */
[C---:B---3--:R-:W-:Y:S01]  /*36a0*/  FADD.FTZ R40, R0.reuse, R5 ;  /* 0x0000000500287221 */ /* 0x048fe20000010000 */
[----:B------:R-:W-:Y:S01]  /*36b0*/  F2FP.BF16.F32.PACK_AB R175, R0, R27 ;  /* 0x0000001b00af723e */ /* 0x000fe200000010ff */
[----:B------:R-:W-:Y:S02]  /*36c0*/  IMAD.MOV.U32 R0, RZ, RZ, 0x3f800000 ;  /* 0x3f800000ff007424 */ /* 0x000fe400078e00ff */
[----:B------:R-:W-:-:S03]  /*36d0*/  IMAD.MOV.U32 R27, RZ, RZ, R119 ;  /* 0x000000ffff1b7224 */ /* 0x000fc600078e0077 */
[----:B------:R-:W3:Y:S01]  /*36e0*/  MUFU.EX2 R31, R31 ;  /* 0x0000001f001f7308 */ /* 0x000ee20000000800 */
[----:B-1----:R-:W-:Y:S01]  /*36f0*/  FADD.FTZ R11, R29, R40 ;  /* 0x000000281d0b7221 */ /* 0x002fe20000010000 */
[--C-:B0-----:R-:W-:Y:S02]  /*3700*/  IMAD.MOV.U32 R67, RZ, RZ, R119.reuse ;  /* 0x000000ffff437224 */ /* 0x101fe400078e0077 */
[----:B------:R-:W-:-:S04]  /*3710*/  IMAD.MOV.U32 R40, RZ, RZ, R119 ;  /* 0x000000ffff287224 */ /* 0x000fc800078e0077 */
[----:B------:R-:W0:Y:S01]  /*3720*/  MUFU.EX2 R24, R24 ;  /* 0x0000001800187308 */ /* 0x000e220000000800 */
[C---:B--2---:R-:W-:Y:S01]  /*3730*/  FADD.FTZ R2, R12.reuse, R11 ;  /* 0x0000000b0c027221 */ /* 0x044fe20000010000 */
[----:B------:R-:W-:Y:S02]  /*3740*/  F2FP.BF16.F32.PACK_AB R169, R12, R29 ;  /* 0x0000001d0ca9723e */ /* 0x000fe400000010ff */
[----:B------:R-:W-:-:S04]  /*3750*/  MOV R29, R119 ;  /* 0x00000077001d7202 */ /* 0x000fc80000000f00 */
[----:B------:R1:W2:Y:S01]  /*3760*/  MUFU.EX2 R38, R71 ;  /* 0x0000004700267308 */ /* 0x0002a20000000800 */
[----:B---3--:R-:W-:Y:S01]  /*3770*/  FADD.FTZ R11, R31, R2 ;  /* 0x000000021f0b7221 */ /* 0x008fe20000010000 */
[C---:B0-----:R-:W-:Y:S01]  /*3780*/  FADD.FTZ R5, R24.reuse, R13 ;  /* 0x0000000d18057221 */ /* 0x041fe20000010000 */
[----:B------:R-:W-:Y:S01]  /*3790*/  F2FP.BF16.F32.PACK_AB R170, R24, R59 ;  /* 0x0000003b18aa723e */ /* 0x000fe200000010ff */
[----:B------:R-:W-:Y:S01]  /*37a0*/  IMAD.MOV.U32 R24, RZ, RZ, R119 ;  /* 0x000000ffff187224 */ /* 0x000fe200078e0077 */
[-C--:B-1----:R-:W-:Y:S02]  /*37b0*/  MOV R71, R119.reuse ;  /* 0x0000007700477202 */ /* 0x082fe40000000f00 */
[----:B------:R-:W-:Y:S01]  /*37c0*/  MOV R59, R119 ;  /* 0x00000077003b7202 */ /* 0x000fe20000000f00 */
[C---:B--2---:R-:W-:Y:S01]  /*37d0*/  FADD.FTZ R2, R38.reuse, R11 ;  /* 0x0000000b26027221 */ /* 0x044fe20000010000 */
[----:B------:R-:W-:Y:S01]  /*37e0*/  F2FP.BF16.F32.PACK_AB R171, R38, R31 ;  /* 0x0000001f26ab723e */ /* 0x000fe200000010ff */
[----:B------:R-:W-:Y:S01]  /*37f0*/  IMAD.MOV.U32 R11, RZ, RZ, 0x3f800000 ;  /* 0x3f800000ff0b7424 */ /* 0x000fe200078e00ff */
[----:B------:R-:W-:Y:S01]  /*3800*/  MOV R38, R119 ;  /* 0x0000007700267202 */ /* 0x000fe20000000f00 */
[----:B------:R-:W-:Y:S01]  /*3810*/  IMAD.MOV.U32 R31, RZ, RZ, R119 ;  /* 0x000000ffff1f7224 */ /* 0x000fe200078e0077 */
[----:B------:R-:W-:Y:S06]  /*3820*/  @!P1 BRA `(.L_x_14) ;  /* 0x0000002400fc9947 */ /* 0x000fec0003800000 */
[----:B------:R-:W-:Y:S01]  /*3830*/  R2UR UR4, R120 ;  /* 0x00000000780472ca */ /* 0x000fe200000e0000 */
[----:B------:R-:W-:Y:S01]  /*3840*/  IMAD.MOV.U32 R12, RZ, RZ, R3 ;  /* 0x000000ffff0c7224 */ /* 0x000fe200078e0003 */
[----:B------:R-:W-:Y:S01]  /*3850*/  MOV R13, R10 ;  /* 0x0000000a000d7202 */ /* 0x000fe20000000f00 */
[----:B------:R-:W-:Y:S01]  /*3860*/  IMAD.MOV.U32 R0, RZ, RZ, 0x3f800000 ;  /* 0x3f800000ff007424 */ /* 0x000fe200078e00ff */
[----:B------:R-:W-:Y:S02]  /*3870*/  CS2R R118, SRZ ;  /* 0x0000000000767805 */ /* 0x000fe4000001ff00 */
[----:B------:R-:W-:Y:S02]  /*3880*/  CS2R R114, SRZ ;  /* 0x0000000000727805 */ /* 0x000fe4000001ff00 */
[----:B------:R-:W-:Y:S02]  /*3890*/  CS2R R110, SRZ ;  /* 0x00000000006e7805 */ /* 0x000fe4000001ff00 */
[----:B------:R-:W-:-:S02]  /*38a0*/  CS2R R106, SRZ ;  /* 0x00000000006a7805 */ /* 0x000fc4000001ff00 */
[----:B------:R-:W-:Y:S02]  /*38b0*/  CS2R R102, SRZ ;  /* 0x0000000000667805 */ /* 0x000fe4000001ff00 */
[----:B------:R-:W-:Y:S02]  /*38c0*/  CS2R R98, SRZ ;  /* 0x0000000000627805 */ /* 0x000fe4000001ff00 */
        /* <DEDUP_REMOVED lines=41> */
[----:B------:R-:W-:Y:S01]  /*3b60*/  CS2R R24, SRZ ;  /* 0x0000000000187805 */ /* 0x000fe2000001ff00 */
[----:B------:R-:W-:Y:S01]  /*3b70*/  UIADD3 UR4, UR4, -0x2, URZ ;  /* 0xfffffffe04047890 */ /* 0x000fe2000fffe03f */
[----:B------:R-:W-:Y:S01]  /*3b80*/  UMOV UR5, UR39 ;  /* 0x0000002700057c82 */ /* 0x000fe20008000000 */
[----:B------:R-:W-:Y:S01]  /*3b90*/  UMOV UR6, UR38 ;  /* 0x0000002600067c82 */ /* 0x000fe20008000000 */
[----:B------:R-:W-:-:S09]  /*3ba0*/  ULDC UR7, c[0x0][0x9d8] ;  /* 0x0002760000077ab9 */ /* 0x000fd20000000800 */
.L_x_25:
[----:B------:R-:W-:-:S04]  /*3bb0*/  UISETP.NE.AND UP0, UPT, UR6, 0x1, UPT ;  /* 0x000000010600788c */ /* 0x000fc8000bf05270 */
[----:B------:R-:W-:-:S04]  /*3bc0*/  USEL UR39, URZ, 0x1, UP0 ;  /* 0x000000013f277887 */ /* 0x000fc80008000000 */
[----:B------:R-:W-:Y:S01]  /*3bd0*/  ULOP3.LUT UR39, UR5, UR39, URZ, 0x3c, !UPT ;  /* 0x0000002705277292 */ /* 0x000fe2000f8e3c3f */
[----:B------:R-:W-:Y:S11]  /*3be0*/  @!P0 BRA `(.L_x_15) ;  /* 0x0000000000048947 */ /* 0x000ff60003800000 */
[----:B------:R-:W-:Y:S01]  /*3bf0*/  BPT.TRAP 0x1 ;  /* 0x000000040000795c */ /* 0x000fe20000300000 */
.L_x_15:
[----:B------:R-:W0:Y:S01]  /*3c00*/  S2UR UR42, SR_CgaCtaId ;  /* 0x00000000002a79c3 */ /* 0x000e220000008800 */
[----:B------:R-:W-:Y:S01]  /*3c10*/  UIADD3 UR38, UR6, 0x1, URZ ;  /* 0x0000000106267890 */ /* 0x000fe2000fffe03f */
[----:B------:R-:W-:Y:S01]  /*3c20*/  MOV R3, UR39 ;  /* 0x0000002700037c02 */ /* 0x000fe20008000f00 */
[----:B------:R-:W-:Y:S02]  /*3c30*/  UMOV UR8, 0x400 ;  /* 0x0000040000087882 */ /* 0x000fe40000000000 */
[----:B------:R-:W-:Y:S01]  /*3c40*/  UISETP.NE.AND UP0, UPT, UR38, 0x2, UPT ;  /* 0x000000022600788c */ /* 0x000fe2000bf05270 */
[----:B------:R-:W-:-:S03]  /*3c50*/  SHF.L.U32 R3, R3, 0x1f, RZ ;  /* 0x0000001f03037819 */ /* 0x000fc600000006ff */
[----:B------:R-:W-:Y:S02]  /*3c60*/  USEL UR38, UR38, URZ, UP0 ;  /* 0x0000003f26267287 */ /* 0x000fe40008000000 */
[----:B0-----:R-:W-:-:S04]  /*3c70*/  ULEA UR8, UR42, UR8, 0x18 ;  /* 0x000000082a087291 */ /* 0x001fc8000f8ec03f */
[----:B------:R-:W-:-:S09]  /*3c80*/  ULEA UR9, UR38, UR8, 0x3 ;  /* 0x0000000826097291 */ /* 0x000fd2000f8e183f */
[----:B------:R0:W1:Y:S01]  /*3c90*/  SYNCS.PHASECHK.TRANS64.TRYWAIT P1, [UR9+0x30830], R3 ;  /* 0x03083003ff0075a7 */ /* 0x0000620008020149 */
[----:B------:R-:W-:Y:S05]  /*3ca0*/  @!P0 BRA `(.L_x_16) ;  /* 0x0000000000048947 */ /* 0x000fea0003800000 */
[----:B------:R-:W-:Y:S01]  /*3cb0*/  BPT.TRAP 0x1 ;  /* 0x000000040000795c */ /* 0x000fe20000300000 */
.L_x_16:
[----:B-1----:R-:W-:Y:S05]  /*3cc0*/  @P1 BRA `(.L_x_17) ;  /* 0x0000000000081947 */ /* 0x002fea0003800000 */
[----:B------:R-:W1:Y:S02]  /*3cd0*/  SYNCS.PHASECHK.TRANS64.TRYWAIT P1, [UR9+0x30830], R3 ;  /* 0x03083003ff0075a7 */ /* 0x000e640008020149 */
[----:B-1----:R-:W-:Y:S05]  /*3ce0*/  @!P1 BRA `(.L_x_18) ;  /* 0x0000008400f09947 */ /* 0x002fea0003800000 */
.L_x_17:
[----:B------:R-:W-:Y:S01]  /*3cf0*/  R2UR UR32, R8 ;  /* 0x00000000082072ca */ /* 0x000fe200000e0000 */
[----:B------:R-:W-:Y:S01]  /*3d00*/  UIMAD UR10, UR38, 0x900, UR11 ;  /* 0x00000900260a78a4 */ /* 0x000fe2000f8e020b */
[----:B------:R-:W-:Y:S01]  /*3d10*/  R2UR UR33, R9 ;  /* 0x00000000092172ca */ /* 0x000fe200000e0000 */
[----:B------:R-:W-:Y:S01]  /*3d20*/  WARPGROUP.ARRIVE ;  /* 0x00000000000079c5 */ /* 0x000fe20000000000 */
[----:B------:R-:W-:Y:S01]  /*3d30*/  UMOV UR35, 0x40000040 ;  /* 0x4000004000237882 */ /* 0x000fe20000000000 */
[----:B------:R-:W-:Y:S01]  /*3d40*/  UIADD3 UR14, UR10, 0x304, URZ ;  /* 0x000003040a0e7890 */ /* 0x000fe2000fffe03f */
[-C--:B------:R-:W-:Y:S01]  /*3d50*/  FMUL.FTZ R24, R24, R11.reuse ;  /* 0x0000000b18187220 */ /* 0x080fe20000410000 */
[----:B------:R-:W-:Y:S01]  /*3d60*/  UMOV UR15, 0x40000040 ;  /* 0x40000040000f7882 */ /* 0x000fe20000000000 */
[----:B------:R-:W-:Y:S01]  /*3d70*/  UMOV UR34, UR10 ;  /* 0x0000000a00227c82 */ /* 0x000fe20008000000 */
[----:B------:R-:W-:Y:S01]  /*3d80*/  UIADD3 UR18, UR10, 0x306, URZ ;  /* 0x000003060a127890 */ /* 0x000fe2000fffe03f */
[-C--:B------:R-:W-:Y:S01]  /*3d90*/  FMUL.FTZ R25, R25, R11.reuse ;  /* 0x0000000b19197220 */ /* 0x080fe20000410000 */
[----:B------:R-:W-:Y:S01]  /*3da0*/  UMOV UR19, 0x40000040 ;  /* 0x4000004000137882 */ /* 0x000fe20000000000 */
[----:B------:R-:W-:Y:S01]  /*3db0*/  UIADD3 UR22, UR10, 0x600, URZ ;  /* 0x000006000a167890 */ /* 0x000fe2000fffe03f */
[-C--:B------:R-:W-:Y:S01]  /*3dc0*/  FMUL.FTZ R28, R28, R11.reuse ;  /* 0x0000000b1c1c7220 */ /* 0x080fe20000410000 */
[----:B------:R-:W-:Y:S01]  /*3dd0*/  UMOV UR23, 0x40000040 ;  /* 0x4000004000177882 */ /* 0x000fe20000000000 */
[----:B------:R-:W-:Y:S01]  /*3de0*/  HGMMA.64x96x16.F32.BF16 R120, gdesc[UR32], RZ, !UPT, gsb0 ;  /* 0x01600000207879f0 */ /* 0x000fe2000c0018ff */
[----:B------:R-:W-:Y:S01]  /*3df0*/  R2UR UR32, R6 ;  /* 0x00000000062072ca */ /* 0x000fe200000e0000 */
[----:B------:R-:W-:Y:S01]  /*3e00*/  UIADD3 UR34, UR10, 0x2, URZ ;  /* 0x000000020a227890 */ /* 0x000fe2000fffe03f */
[----:B------:R-:W-:Y:S01]  /*3e10*/  R2UR UR33, R7 ;  /* 0x00000000072172ca */ /* 0x000fe200000e0000 */
[----:B------:R-:W-:Y:S01]  /*3e20*/  UMOV UR35, 0x40000040 ;  /* 0x4000004000237882 */ /* 0x000fe20000000000 */
[----:B------:R-:W-:Y:S01]  /*3e30*/  UIADD3 UR26, UR10, 0x602, URZ ;  /* 0x000006020a1a7890 */ /* 0x000fe2000fffe03f */
[-C--:B------:R-:W-:Y:S01]  /*3e40*/  FMUL.FTZ R29, R29, R11.reuse ;  /* 0x0000000b1d1d7220 */ /* 0x080fe20000410000 */
[----:B------:R-:W-:Y:S01]  /*3e50*/  UMOV UR27, 0x40000040 ;  /* 0x40000040001b7882 */ /* 0x000fe20000000000 */
[----:B------:R-:W-:Y:S01]  /*3e60*/  UIADD3 UR30, UR10, 0x604, URZ ;  /* 0x000006040a1e7890 */ /* 0x000fe2000fffe03f */
[-C--:B------:R-:W-:Y:S01]  /*3e70*/  FMUL.FTZ R32, R32, R11.reuse ;  /* 0x0000000b20207220 */ /* 0x080fe20000410000 */
[----:B------:R-:W-:Y:S01]  /*3e80*/  UMOV UR31, 0x40000040 ;  /* 0x40000040001f7882 */ /* 0x000fe20000000000 */
[-C--:B------:R-:W-:Y:S01]  /*3e90*/  FMUL.FTZ R33, R33, R11.reuse ;  /* 0x0000000b21217220 */ /* 0x080fe20000410000 */
        /* <DEDUP_REMOVED lines=41> */
[----:B------:R-:W-:Y:S01]  /*4130*/  FMUL.FTZ R117, R117, R11 ;  /* 0x0000000b75757220 */ /* 0x000fe20000410000 */
        /* <DEDUP_REMOVED lines=48> */
[----:B------:R-:W-:-:S02]  /*4440*/  WARPGROUP.DEPBAR.LE gsb0, 0x0 ;  /* 0x00008000000079c5 */ /* 0x000fc40000010000 */
[----:B------:R-:W-:-:S06]  /*4450*/  WARPGROUP.ARRIVE ;  /* 0x00000000000079c5 */ /* 0x000fcc0000000000 */
[----:B------:R-:W-:Y:S01]  /*4460*/  HGMMA.64x96x16.F32.BF16 R120, gdesc[UR32], R120, gsb0 ;  /* 0x01600000207879f0 */ /* 0x000fe20008001878 */
[----:B------:R-:W-:Y:S01]  /*4470*/  UIADD3 UR34, UR10, 0x4, URZ ;  /* 0x000000040a227890 */ /* 0x000fe2000fffe03f */
[----:B------:R-:W-:Y:S01]  /*4480*/  UMOV UR32, UR56 ;  /* 0x0000003800207c82 */ /* 0x000fe20008000000 */
[----:B------:R-:W-:Y:S01]  /*4490*/  UMOV UR33, UR57 ;  /* 0x0000003900217c82 */ /* 0x000fe20008000000 */
[----:B------:R-:W-:Y:S01]  /*44a0*/  UMOV UR35, 0x40000040 ;  /* 0x4000004000237882 */ /* 0x000fe20000000000 */
[----:B------:R-:W-:Y:S02]  /*44b0*/  WARPGROUP.DEPBAR.LE gsb0, 0x0 ;  /* 0x00008000000079c5 */ /* 0x000fe40000010000 */
        /* <DEDUP_REMOVED lines=48> */
.L_x_19:
[----:B------:R-:W-:Y:S01]  /*47c0*/  ULEA UR10, UR6, UR8, 0x3 ;  /* 0x00000008060a7291 */ /* 0x000fe2000f8e183f */
[----:B------:R-:W-:-:S05]  /*47d0*/  IMAD.U32 R0, RZ, RZ, UR5 ;  /* 0x00000005ff007e24 */ /* 0x000fca000f8e00ff */
[----:B------:R-:W-:-:S04]  /*47e0*/  SHF.L.U32 R0, R0, 0x1f, RZ ;  /* 0x0000001f00007819 */ /* 0x000fc800000006ff */
[----:B------:R2:W3:Y:S01]  /*47f0*/  SYNCS.PHASECHK.TRANS64.TRYWAIT P1, [UR10+0x30850], R0 ;  /* 0x03085000ff0075a7 */ /* 0x0004e2000802014a */
[----:B------:R-:W-:Y:S05]  /*4800*/  @!P0 BRA `(.L_x_20) ;  /* 0x0000000000048947 */ /* 0x000fea0003800000 */
[----:B------:R-:W-:Y:S01]  /*4810*/  BPT.TRAP 0x1 ;  /* 0x000000040000795c */ /* 0x000fe20000300000 */
.L_x_20:
[----:B---3--:R-:W-:Y:S05]  /*4820*/  @P1 BRA `(.L_x_21) ;  /* 0x0000000000081947 */ /* 0x008fea0003800000 */
[----:B------:R-:W3:Y:S02]  /*4830*/  SYNCS.PHASECHK.TRANS64.TRYWAIT P1, [UR10+0x30850], R0 ;  /* 0x03085000ff0075a7 */ /* 0x000ee4000802014a */
[----:B---3--:R-:W-:Y:S05]  /*4840*/  @!P1 BRA `(.L_x_22) ;  /* 0x0000007c00309947 */ /* 0x008fea0003800000 */
.L_x_21:
[----:B------:R-:W-:Y:S01]  /*4850*/  UIADD3 UR8, UR8, 0x400, URZ ;  /* 0x0000040008087890 */ /* 0x000fe2000fffe03f */
[----:B------:R-:W-:Y:S01]  /*4860*/  WARPGROUP.ARRIVE ;  /* 0x00000000000079c5 */ /* 0x000fe20000000000 */
[----:B------:R-:W-:Y:S02]  /*4870*/  UMOV UR15, 0x40000040 ;  /* 0x40000040000f7882 */ /* 0x000fe40000000000 */
[----:B------:R-:W-:-:S04]  /*4880*/  USHF.R.U32.HI UR8, URZ, 0x4, UR8 ;  /* 0x000000043f087899 */ /* 0x000fc80008011608 */
[----:B------:R-:W-:-:S04]  /*4890*/  ULOP3.LUT UR8, UR8, 0x3fff, URZ, 0xc0, !UPT ;  /* 0x00003fff08087892 */ /* 0x000fc8000f8ec03f */
[----:B------:R-:W-:-:S04]  /*48a0*/  ULOP3.LUT UR5, UR8, 0x3000000, URZ, 0xfc, !UPT ;  /* 0x0300000008057892 */ /* 0x000fc8000f8efc3f */
[----:B------:R-:W-:-:S07]  /*48b0*/  UIMAD UR5, UR6, 0x900, UR5 ;  /* 0x00000900060578a4 */ /* 0x000fce000f8e0205 */
[----:B------:R-:W-:Y:S02]  /*48c0*/  UMOV UR14, UR5 ;  /* 0x00000005000e7c82 */ /* 0x000fe40008000000 */
[----:B------:R-:W-:Y:S01]  /*48d0*/  HGMMA.64x192x16.F32.BF16 R24, R188, gdesc[UR12].tnspB, R24, gsb0 ;  /* 0x42e0000cbc187df0 */ /* 0x000fe20008001818 */
[----:B------:R-:W-:Y:S01]  /*48e0*/  UIADD3 UR14, UR5, 0x80, URZ ;  /* 0x00000080050e7890 */ /* 0x000fe2000fffe03f */
[----:B------:R-:W-:Y:S01]  /*48f0*/  UMOV UR15, 0x40000040 ;  /* 0x40000040000f7882 */ /* 0x000fe20000000000 */
[----:B------:R-:W-:Y:S02]  /*4900*/  WARPGROUP.DEPBAR.LE gsb0, 0x0 ;  /* 0x00008000000079c5 */ /* 0x000fe40000010000 */
[----:B------:R-:W-:-:S15]  /*4910*/  WARPGROUP.ARRIVE ;  /* 0x00000000000079c5 */ /* 0x000fde0000000000 */
        /* <DEDUP_REMOVED lines=20> */
[----:B------:R-:W-:Y:S03]  /*4a60*/  HGMMA.64x192x16.F32.BF16 R24, R168, gdesc[UR12].tnspB, R24, gsb0 ;  /* 0x42e0000ca8187df0 */ /* 0x000fe60008001818 */
[----:B------:R-:W-:Y:S02]  /*4a70*/  WARPGROUP.DEPBAR.LE gsb0, 0x0 ;  /* 0x00008000000079c5 */ /* 0x000fe40000010000 */
[----:B------:R-:W-:Y:S05]  /*4a80*/  @!P0 BRA `(.L_x_23) ;  /* 0x0000000000048947 */ /* 0x000fea0003800000 */
[----:B------:R-:W-:Y:S01]  /*4a90*/  BPT.TRAP 0x1 ;  /* 0x000000040000795c */ /* 0x000fe20000300000 */
.L_x_23:
[----:B------:R-:W-:Y:S01]  /*4aa0*/  FMUL.FTZ R169, R120, UR7 ;  /* 0x0000000778a97c20 */ /* 0x000fe20008410000 */
[----:B------:R-:W-:Y:S01]  /*4ab0*/  FMUL.FTZ R171, R121, UR7 ;  /* 0x0000000779ab7c20 */ /* 0x000fe20008410000 */
[----:B------:R-:W-:Y:S01]  /*4ac0*/  FMUL.FTZ R14, R122, UR7 ;  /* 0x000000077a0e7c20 */ /* 0x000fe20008410000 */
[----:B------:R-:W-:Y:S01]  /*4ad0*/  FMUL.FTZ R15, R123, UR7 ;  /* 0x000000077b0f7c20 */ /* 0x000fe20008410000 */
[----:B------:R-:W-:Y:S01]  /*4ae0*/  FMUL.FTZ R173, R124, UR7 ;  /* 0x000000077cad7c20 */ /* 0x000fe20008410000 */
[----:B------:R-:W-:Y:S01]  /*4af0*/  FMUL.FTZ R175, R125, UR7 ;  /* 0x000000077daf7c20 */ /* 0x000fe20008410000 */
[----:B------:R-:W0:Y:S01]  /*4b00*/  MUFU.TANH R169, R169 ;  /* 0x000000a900a97308 */ /* 0x000e220000002400 */
[----:B------:R-:W-:Y:S01]  /*4b10*/  FMUL.FTZ R21, R126, UR7 ;  /* 0x000000077e157c20 */ /* 0x000fe20008410000 */
[----:B------:R-:W-:Y:S01]  /*4b20*/  FMUL.FTZ R121, R127, UR7 ;  /* 0x000000077f797c20 */ /* 0x000fe20008410000 */
[----:B------:R-:W-:Y:S01]  /*4b30*/  FMUL.FTZ R177, R128, UR7 ;  /* 0x0000000780b17c20 */ /* 0x000fe20008410000 */
[----:B------:R-:W-:Y:S01]  /*4b40*/  FMUL.FTZ R179, R129, UR7 ;  /* 0x0000000781b37c20 */ /* 0x000fe20008410000 */
[----:B------:R-:W-:Y:S01]  /*4b50*/  FMUL.FTZ R123, R130, UR7 ;  /* 0x00000007827b7c20 */ /* 0x000fe20008410000 */
[----:B------:R-:W-:Y:S01]  /*4b60*/  FMUL.FTZ R125, R131, UR7 ;  /* 0x00000007837d7c20 */ /* 0x000fe20008410000 */
[----:B------:R-:W-:Y:S01]  /*4b70*/  FMUL.FTZ R181, R132, UR7 ;  /* 0x0000000784b57c20 */ /* 0x000fe20008410000 */
[----:B------:R-:W3:Y:S01]  /*4b80*/  MUFU.TANH R171, R171 ;  /* 0x000000ab00ab7308 */ /* 0x000ee20000002400 */
[----:B------:R-:W-:Y:S01]  /*4b90*/  FMUL.FTZ R183, R133, UR7 ;  /* 0x0000000785b77c20 */ /* 0x000fe20008410000 */
[----:B------:R-:W-:Y:S01]  /*4ba0*/  FMUL.FTZ R127, R134, UR7 ;  /* 0x00000007867f7c20 */ /* 0x000fe20008410000 */
[----:B------:R-:W-:Y:S01]  /*4bb0*/  FMUL.FTZ R129, R135, UR7 ;  /* 0x0000000787817c20 */ /* 0x000fe20008410000 */
[----:B------:R-:W-:Y:S01]  /*4bc0*/  FMUL.FTZ R185, R136, UR7 ;  /* 0x0000000788b97c20 */ /* 0x000fe20008410000 */
[----:B------:R-:W-:Y:S01]  /*4bd0*/  FMUL.FTZ R187, R137, UR7 ;  /* 0x0000000789bb7c20 */ /* 0x000fe20008410000 */
[----:B------:R-:W-:Y:S01]  /*4be0*/  FMUL.FTZ R131, R138, UR7 ;  /* 0x000000078a837c20 */ /* 0x000fe20008410000 */
[----:B------:R-:W-:Y:S01]  /*4bf0*/  FMUL.FTZ R133, R139, UR7 ;  /* 0x000000078b857c20 */ /* 0x000fe20008410000 */
[----:B------:R-:W1:Y:S01]  /*4c00*/  MUFU.TANH R14, R14 ;  /* 0x0000000e000e7308 */ /* 0x000e620000002400 */
[----:B0-2---:R-:W-:Y:S01]  /*4c10*/  FMNMX.FTZ R0, R169, R12, !PT ;  /* 0x0000000ca9007209 */ /* 0x005fe20007810000 */
[----:B------:R-:W-:Y:S01]  /*4c20*/  FMUL.FTZ R189, R140, UR7 ;  /* 0x000000078cbd7c20 */ /* 0x000fe20008410000 */
[----:B------:R-:W-:Y:S01]  /*4c30*/  FMUL.FTZ R191, R141, UR7 ;  /* 0x000000078dbf7c20 */ /* 0x000fe20008410000 */
[----:B------:R-:W-:Y:S01]  /*4c40*/  FMUL.FTZ R135, R142, UR7 ;  /* 0x000000078e877c20 */ /* 0x000fe20008410000 */
[----:B------:R-:W-:Y:S01]  /*4c50*/  FMUL.FTZ R137, R143, UR7 ;  /* 0x000000078f897c20 */ /* 0x000fe20008410000 */
[----:B------:R-:W-:Y:S01]  /*4c60*/  FMUL.FTZ R205, R144, UR7 ;  /* 0x0000000790cd7c20 */ /* 0x000fe20008410000 */
[----:B------:R-:W-:Y:S01]  /*4c70*/  FMUL.FTZ R207, R145, UR7 ;  /* 0x0000000791cf7c20 */ /* 0x000fe20008410000 */
[----:B------:R-:W0:Y:S01]  /*4c80*/  MUFU.TANH R15, R15 ;  /* 0x0000000f000f7308 */ /* 0x000e220000002400 */
[----:B---3--:R-:W-:Y:S01]  /*4c90*/  FMNMX.FTZ R0, R171, R0, !PT ;  /* 0x00000000ab007209 */ /* 0x008fe20007810000 */
[----:B------:R-:W-:Y:S01]  /*4ca0*/  FMUL.FTZ R139, R146, UR7 ;  /* 0x00000007928b7c20 */ /* 0x000fe20008410000 */
[----:B------:R-:W-:Y:S01]  /*4cb0*/  FMUL.FTZ R141, R147, UR7 ;  /* 0x00000007938d7c20 */ /* 0x000fe20008410000 */
[----:B------:R-:W-:Y:S01]  /*4cc0*/  FMUL.FTZ R209, R148, UR7 ;  /* 0x0000000794d17c20 */ /* 0x000fe20008410000 */
[----:B------:R-:W-:Y:S01]  /*4cd0*/  FMUL.FTZ R211, R149, UR7 ;  /* 0x0000000795d37c20 */ /* 0x000fe20008410000 */
[----:B------:R-:W-:Y:S01]  /*4ce0*/  FMUL.FTZ R143, R150, UR7 ;  /* 0x00000007968f7c20 */ /* 0x000fe20008410000 */
[----:B------:R-:W-:Y:S01]  /*4cf0*/  FMUL.FTZ R145, R151, UR7 ;  /* 0x0000000797917c20 */ /* 0x000fe20008410000 */
[----:B------:R-:W2:Y:S01]  /*4d00*/  MUFU.TANH R173, R173 ;  /* 0x000000ad00ad7308 */ /* 0x000ea20000002400 */
[----:B-1----:R-:W-:Y:S01]  /*4d10*/  FMNMX.FTZ R4, R14, R13, !PT ;  /* 0x0000000d0e047209 */ /* 0x002fe20007810000 */
[----:B------:R-:W-:Y:S01]  /*4d20*/  FMUL.FTZ R213, R152, UR7 ;  /* 0x0000000798d57c20 */ /* 0x000fe20008410000 */
[----:B------:R-:W-:Y:S01]  /*4d30*/  FMUL.FTZ R215, R153, UR7 ;  /* 0x0000000799d77c20 */ /* 0x000fe20008410000 */
[----:B------:R-:W-:Y:S01]  /*4d40*/  FMUL.FTZ R147, R154, UR7 ;  /* 0x000000079a937c20 */ /* 0x000fe20008410000 */
[----:B------:R-:W-:Y:S01]  /*4d50*/  FMUL.FTZ R149, R155, UR7 ;  /* 0x000000079b957c20 */ /* 0x000fe20008410000 */
[----:B------:R-:W-:Y:S01]  /*4d60*/  FMUL.FTZ R217, R156, UR7 ;  /* 0x000000079cd97c20 */ /* 0x000fe20008410000 */
[----:B------:R-:W-:Y:S01]  /*4d70*/  FMUL.FTZ R157, R157, UR7 ;  /* 0x000000079d9d7c20 */ /* 0x000fe20008410000 */
[----:B------:R-:W1:Y:S01]  /*4d80*/  MUFU.TANH R175, R175 ;  /* 0x000000af00af7308 */ /* 0x000e620000002400 */
[----:B0-----:R-:W-:Y:S01]  /*4d90*/  FMNMX.FTZ R4, R15, R4, !PT ;  /* 0x000000040f047209 */ /* 0x001fe20007810000 */
[----:B------:R-:W-:Y:S01]  /*4da0*/  FMUL.FTZ R151, R158, UR7 ;  /* 0x000000079e977c20 */ /* 0x000fe20008410000 */
[----:B------:R-:W-:Y:S01]  /*4db0*/  FMUL.FTZ R153, R159, UR7 ;  /* 0x000000079f997c20 */ /* 0x000fe20008410000 */
[----:B------:R-:W-:Y:S01]  /*4dc0*/  FMUL.FTZ R219, R160, UR7 ;  /* 0x00000007a0db7c20 */ /* 0x000fe20008410000 */
[----:B------:R-:W-:Y:S01]  /*4dd0*/  FMUL.FTZ R161, R161, UR7 ;  /* 0x00000007a1a17c20 */ /* 0x000fe20008410000 */
[----:B------:R-:W-:Y:S01]  /*4de0*/  FMUL.FTZ R155, R162, UR7 ;  /* 0x00000007a29b7c20 */ /* 0x000fe20008410000 */
[----:B------:R-:W-:Y:S01]  /*4df0*/  FMUL.FTZ R159, R163, UR7 ;  /* 0x00000007a39f7c20 */ /* 0x000fe20008410000 */
[----:B------:R-:W0:Y:S01]  /*4e00*/  MUFU.TANH R21, R21 ;  /* 0x0000001500157308 */ /* 0x000e220000002400 */
[----:B--2---:R-:W-:Y:S01]  /*4e10*/  FMNMX.FTZ R0, R173, R0, !PT ;  /* 0x00000000ad007209 */ /* 0x004fe20007810000 */
[----:B------:R-:W-:Y:S01]  /*4e20*/  FMUL.FTZ R221, R164, UR7 ;  /* 0x00000007a4dd7c20 */ /* 0x000fe20008410000 */
[----:B------:R-:W-:Y:S01]  /*4e30*/  FMUL.FTZ R223, R165, UR7 ;  /* 0x00000007a5df7c20 */ /* 0x000fe20008410000 */
[----:B------:R-:W-:Y:S01]  /*4e40*/  FMUL.FTZ R163, R166, UR7 ;  /* 0x00000007a6a37c20 */ /* 0x000fe20008410000 */
[----:B------:R-:W-:Y:S01]  /*4e50*/  FMUL.FTZ R165, R167, UR7 ;  /* 0x00000007a7a57c20 */ /* 0x000fe20008410000 */
[----:B------:R-:W-:-:S02]  /*4e60*/  UIADD3 UR9, UR9, 0x30840, URZ ;  /* 0x0003084009097890 */ /* 0x000fc4000fffe03f */
[----:B------:R-:W2:Y:S01]  /*4e70*/  MUFU.TANH R121, R121 ;  /* 0x0000007900797308 */ /* 0x000ea20000002400 */
[----:B-1----:R-:W-:Y:S01]  /*4e80*/  FMNMX.FTZ R0, R175, R0, !PT ;  /* 0x00000000af007209 */ /* 0x002fe20007810000 */
[----:B------:R-:W-:-:S06]  /*4e90*/  UPRMT UR9, UR42, 0x654, UR9 ;  /* 0x000006542a097896 */ /* 0x000fcc0008000009 */
[----:B------:R-:W1:Y:S01]  /*4ea0*/  MUFU.TANH R177, R177 ;  /* 0x000000b100b17308 */ /* 0x000e620000002400 */
[----:B0-----:R-:W-:Y:S02]  /*4eb0*/  FMNMX.FTZ R4, R21, R4, !PT ;  /* 0x0000000415047209 */ /* 0x001fe40007810000 */
[----:B------:R-:W-:Y:S05]  /*4ec0*/  SYNCS.ARRIVE.TRANS64.RED.A1T0 RZ, [UR9], RZ ;  /* 0x000000ffffff79a7 */ /* 0x000fea0008100409 */
[----:B------:R-:W0:Y:S01]  /*4ed0*/  MUFU.TANH R179, R179 ;  /* 0x000000b300b37308 */ /* 0x000e220000002400 */
[----:B--2---:R-:W-:-:S07]  /*4ee0*/  FMNMX.FTZ R4, R121, R4, !PT ;  /* 0x0000000479047209 */ /* 0x004fce0007810000 */
[----:B------:R-:W2:Y:S01]  /*4ef0*/  MUFU.TANH R123, R123 ;  /* 0x0000007b007b7308 */ /* 0x000ea20000002400 */
[----:B-1----:R-:W-:-:S07]  /*4f00*/  FMNMX.FTZ R0, R177, R0, !PT ;  /* 0x00000000b1007209 */ /* 0x002fce0007810000 */
[----:B------:R-:W1:Y:S01]  /*4f10*/  MUFU.TANH R125, R125 ;  /* 0x0000007d007d7308 */ /* 0x000e620000002400 */
[----:B0-----:R-:W-:-:S07]  /*4f20*/  FMNMX.FTZ R0, R179, R0, !PT ;  /* 0x00000000b3007209 */ /* 0x001fce0007810000 */
        /* <DEDUP_REMOVED lines=71> */
[----:B0-----:R-:W-:-:S05]  /*53a0*/  FMNMX.FTZ R0, R223, R0, !PT ;  /* 0x00000000df007209 */ /* 0x001fca0007810000 */
[----:B------:R-:W0:Y:S01]  /*53b0*/  SHFL.BFLY PT, R3, R0, 0x2, 0x1f ;  /* 0x0c401f0000037f89 */ /* 0x000e2200000e0000 */
[----:B--2---:R-:W-:-:S04]  /*53c0*/  FMNMX.FTZ R4, R163, R4, !PT ;  /* 0x00000004a3047209 */ /* 0x004fc80007810000 */
[----:B-1----:R-:W-:-:S05]  /*53d0*/  FMNMX.FTZ R11, R165, R4, !PT ;  /* 0x00000004a50b7209 */ /* 0x002fca0007810000 */
[----:B------:R-:W1:Y:S01]  /*53e0*/  SHFL.BFLY PT, R4, R11, 0x2, 0x1f ;  /* 0x0c401f000b047f89 */ /* 0x000e6200000e0000 */
[----:B0-----:R-:W-:-:S05]  /*53f0*/  FMNMX.FTZ R20, R0, R3, !PT ;  /* 0x0000000300147209 */ /* 0x001fca0007810000 */
[----:B------:R-:W0:Y:S01]  /*5400*/  SHFL.BFLY PT, R3, R20, 0x1, 0x1f ;  /* 0x0c201f0014037f89 */ /* 0x000e2200000e0000 */
[----:B-1----:R-:W-:Y:S02]  /*5410*/  FMNMX.FTZ R120, R11, R4, !PT ;  /* 0x000000040b787209 */ /* 0x002fe40007810000 */
[----:B------:R-:W1:Y:S03]  /*5420*/  LDC R4, c[0x0][0x988] ;  /* 0x00026200ff047b82 */ /* 0x000e660000000800 */
[----:B------:R-:W2:Y:S01]  /*5430*/  SHFL.BFLY PT, R167, R120, 0x1, 0x1f ;  /* 0x0c201f0078a77f89 */ /* 0x000ea200000e0000 */
[----:B0-----:R-:W-:Y:S02]  /*5440*/  FMNMX.FTZ R3, R20, R3, !PT ;  /* 0x0000000314037209 */ /* 0x001fe40007810000 */
[----:B--2---:R-:W-:-:S03]  /*5450*/  FMNMX.FTZ R10, R120, R167, !PT ;  /* 0x000000a7780a7209 */ /* 0x004fc60007810000 */
[C---:B------:R-:W-:Y:S01]  /*5460*/  FADD.FTZ R167, -R3.reuse, R12 ;  /* 0x0000000c03a77221 */ /* 0x040fe20000010100 */
[----:B-1----:R-:W-:-:S03]  /*5470*/  FMUL.FTZ R12, R3, R4 ;  /* 0x00000004030c7220 */ /* 0x002fc60000410000 */
[-C--:B------:R-:W-:Y:S01]  /*5480*/  FMUL.FTZ R167, R167, R4.reuse ;  /* 0x00000004a7a77220 */ /* 0x080fe20000410000 */
[C---:B------:R-:W-:Y:S01]  /*5490*/  FADD.FTZ R13, -R10.reuse, R13 ;  /* 0x0000000d0a0d7221 */ /* 0x040fe20000010100 */
[-CC-:B------:R-:W-:Y:S01]  /*54a0*/  FFMA.FTZ R175, R175, R4.reuse, -R12.reuse ;  /* 0x00000004afaf7223 */ /* 0x180fe2000001080c */
[-CC-:B------:R-:W-:Y:S01]  /*54b0*/  FFMA.FTZ R188, R169, R4.reuse, -R12.reuse ;  /* 0x00000004a9bc7223 */ /* 0x180fe2000001080c */
[----:B------:R-:W-:Y:S01]  /*54c0*/  MUFU.EX2 R11, R167 ;  /* 0x000000a7000b7308 */ /* 0x000fe20000000800 */
[-C--:B------:R-:W-:Y:S01]  /*54d0*/  FMUL.FTZ R0, R13, R4.reuse ;  /* 0x000000040d007220 */ /* 0x080fe20000410000 */
        /* <DEDUP_REMOVED lines=14> */
[-CC-:B------:R-:W-:Y:S01]  /*55c0*/  FFMA.FTZ R172, R213, R4.reuse, -R12.reuse ;  /* 0x00000004d5ac7223 */ /* 0x180fe2000001080c */
[-CC-:B0-----:R-:W-:Y:S01]  /*55d0*/  FFMA.FTZ R175, R191, R4.reuse, -R12.reuse ;  /* 0x00000004bfaf7223 */ /* 0x181fe2000001080c */
[-CC-:B------:R-:W-:Y:S01]  /*55e0*/  FFMA.FTZ R205, R215, R4.reuse, -R12.reuse ;  /* 0x00000004d7cd7223 */ /* 0x180fe2000001080c */
[-CC-:B------:R-:W-:Y:S01]  /*55f0*/  FFMA.FTZ R174, R217, R4.reuse, -R12.reuse ;  /* 0x00000004d9ae7223 */ /* 0x180fe2000001080c */
[-CC-:B------:R-:W-:Y:S01]  /*5600*/  FFMA.FTZ R157, R157, R4.reuse, -R12.reuse ;  /* 0x000000049d9d7223 */ /* 0x180fe2000001080c */
[-CC-:B------:R-:W-:Y:S01]  /*5610*/  FFMA.FTZ R168, R219, R4.reuse, -R12.reuse ;  /* 0x00000004dba87223 */ /* 0x180fe2000001080c */
[-CC-:B------:R-:W-:Y:S01]  /*5620*/  FFMA.FTZ R161, R161, R4.reuse, -R12.reuse ;  /* 0x00000004a1a17223 */ /* 0x180fe2000001080c */
[-CC-:B------:R-:W-:Y:S01]  /*5630*/  FFMA.FTZ R170, R221, R4.reuse, -R12.reuse ;  /* 0x00000004ddaa7223 */ /* 0x180fe2000001080c */
[-C--:B------:R-:W-:Y:S01]  /*5640*/  FFMA.FTZ R207, R223, R4.reuse, -R12 ;  /* 0x00000004dfcf7223 */ /* 0x080fe2000001080c */
[-C--:B------:R-:W-:Y:S01]  /*5650*/  FMUL.FTZ R12, R10, R4.reuse ;  /* 0x000000040a0c7220 */ /* 0x080fe20000410000 */
[----:B------:R-:W0:Y:S03]  /*5660*/  MUFU.EX2 R188, R188 ;  /* 0x000000bc00bc7308 */ /* 0x000e260000000800 */
[-CC-:B------:R-:W-:Y:S01]  /*5670*/  FFMA.FTZ R189, R14, R4.reuse, -R12.reuse ;  /* 0x000000040ebd7223 */ /* 0x180fe2000001080c */
[-CC-:B------:R-:W-:Y:S01]  /*5680*/  FFMA.FTZ R14, R15, R4.reuse, -R12.reuse ;  /* 0x000000040f0e7223 */ /* 0x180fe2000001080c */
[-CC-:B------:R-:W-:Y:S01]  /*5690*/  FFMA.FTZ R191, R21, R4.reuse, -R12.reuse ;  /* 0x0000000415bf7223 */ /* 0x180fe2000001080c */
[-CC-:B------:R-:W-:Y:S01]  /*56a0*/  FFMA.FTZ R20, R121, R4.reuse, -R12.reuse ;  /* 0x0000000479147223 */ /* 0x180fe2000001080c */
[-CC-:B------:R-:W-:Y:S01]  /*56b0*/  FFMA.FTZ R185, R123, R4.reuse, -R12.reuse ;  /* 0x000000047bb97223 */ /* 0x180fe2000001080c */
[----:B------:R-:W-:Y:S01]  /*56c0*/  MUFU.EX2 R0, R0 ;  /* 0x0000000000007308 */ /* 0x000fe20000000800 */
[-CC-:B------:R-:W-:Y:S01]  /*56d0*/  FFMA.FTZ R120, R125, R4.reuse, -R12.reuse ;  /* 0x000000047d787223 */ /* 0x180fe2000001080c */
[-CC-:B------:R-:W-:Y:S01]  /*56e0*/  FFMA.FTZ R187, R127, R4.reuse, -R12.reuse ;  /* 0x000000047fbb7223 */ /* 0x180fe2000001080c */
[-CC-:B------:R-:W-:Y:S01]  /*56f0*/  FFMA.FTZ R122, R129, R4.reuse, -R12.reuse ;  /* 0x00000004817a7223 */ /* 0x180fe2000001080c */
[-CC-:B------:R-:W-:Y:S01]  /*5700*/  FFMA.FTZ R181, R131, R4.reuse, -R12.reuse ;  /* 0x0000000483b57223 */ /* 0x180fe2000001080c */
[-CC-:B------:R-:W-:Y:S01]  /*5710*/  FFMA.FTZ R124, R133, R4.reuse, -R12.reuse ;  /* 0x00000004857c7223 */ /* 0x180fe2000001080c */
[-CC-:B------:R-:W-:Y:S01]  /*5720*/  FFMA.FTZ R183, R135, R4.reuse, -R12.reuse ;  /* 0x0000000487b77223 */ /* 0x180fe2000001080c */
[-C--:B------:R-:W-:Y:S01]  /*5730*/  FFMA.FTZ R126, R137, R4.reuse, -R12 ;  /* 0x00000004897e7223 */ /* 0x080fe2000001080c */
[----:B------:R-:W1:Y:S01]  /*5740*/  MUFU.EX2 R189, R189 ;  /* 0x000000bd00bd7308 */ /* 0x000e620000000800 */
[----:B0-----:R-:W-:Y:S01]  /*5750*/  FFMA.FTZ R130, R11, R5, R188 ;  /* 0x000000050b827223 */ /* 0x001fe200000100bc */
[-CC-:B------:R-:W-:Y:S01]  /*5760*/  FFMA.FTZ R15, R139, R4.reuse, -R12.reuse ;  /* 0x000000048b0f7223 */ /* 0x180fe2000001080c */
[-CC-:B------:R-:W-:Y:S01]  /*5770*/  FFMA.FTZ R128, R141, R4.reuse, -R12.reuse ;  /* 0x000000048d807223 */ /* 0x180fe2000001080c */
[-CC-:B------:R-:W-:Y:S01]  /*5780*/  FFMA.FTZ R21, R143, R4.reuse, -R12.reuse ;  /* 0x000000048f157223 */ /* 0x180fe2000001080c */
[-CC-:B------:R-:W-:Y:S01]  /*5790*/  FFMA.FTZ R153, R153, R4.reuse, -R12.reuse ;  /* 0x0000000499997223 */ /* 0x180fe2000001080c */
[-CC-:B------:R-:W-:Y:S01]  /*57a0*/  FFMA.FTZ R155, R155, R4.reuse, -R12.reuse ;  /* 0x000000049b9b7223 */ /* 0x180fe2000001080c */
[-CC-:B------:R-:W-:Y:S01]  /*57b0*/  FFMA.FTZ R159, R159, R4.reuse, -R12.reuse ;  /* 0x000000049f9f7223 */ /* 0x180fe2000001080c */
[----:B------:R-:W0:Y:S01]  /*57c0*/  MUFU.EX2 R13, R13 ;  /* 0x0000000d000d7308 */ /* 0x000e220000000800 */
[----:B------:R-:W-:-:S07]  /*57d0*/  FFMA.FTZ R163, R163, R4, -R12 ;  /* 0x00000004a3a37223 */ /* 0x000fce000001080c */
[----:B------:R-:W2:Y:S01]  /*57e0*/  MUFU.EX2 R14, R14 ;  /* 0x0000000e000e7308 */ /* 0x000ea20000000800 */
[----:B-1----:R-:W-:-:S07]  /*57f0*/  FFMA.FTZ R5, R0, R2, R189 ;  /* 0x0000000200057223 */ /* 0x002fce00000100bd */
[----:B------:R-:W1:Y:S01]  /*5800*/  MUFU.EX2 R190, R190 ;  /* 0x000000be00be7308 */ /* 0x000e620000000800 */
[----:B0-----:R-:W-:Y:S01]  /*5810*/  FADD.FTZ R121, R13, R130 ;  /* 0x000000820d797221 */ /* 0x001fe20000010000 */
[----:B------:R-:W-:-:S06]  /*5820*/  FFMA.FTZ R130, R145, R4, -R12 ;  /* 0x0000000491827223 */ /* 0x000fcc000001080c */
[----:B------:R-:W0:Y:S01]  /*5830*/  MUFU.EX2 R191, R191 ;  /* 0x000000bf00bf7308 */ /* 0x000e220000000800 */
[----:B--2---:R-:W-:-:S07]  /*5840*/  FADD.FTZ R2, R14, R5 ;  /* 0x000000050e027221 */ /* 0x004fce0000010000 */
[----:B------:R-:W2:Y:S01]  /*5850*/  MUFU.EX2 R20, R20 ;  /* 0x0000001400147308 */ /* 0x000ea20000000800 */
[----:B-1----:R-:W-:Y:S01]  /*5860*/  FADD.FTZ R132, R190, R121 ;  /* 0x00000079be847221 */ /* 0x002fe20000010000 */
[----:B------:R-:W-:-:S03]  /*5870*/  FFMA.FTZ R121, R147, R4, -R12 ;  /* 0x0000000493797223 */ /* 0x000fc6000001080c */
[----:B------:R-:W-:-:S03]  /*5880*/  FADD.FTZ R123, R167, R132 ;  /* 0x00000084a77b7221 */ /* 0x000fc60000010000 */
[----:B------:R-:W1:Y:S01]  /*5890*/  MUFU.EX2 R184, R184 ;  /* 0x000000b800b87308 */ /* 0x000e620000000800 */
[----:B0-----:R-:W-:-:S07]  /*58a0*/  FADD.FTZ R5, R191, R2 ;  /* 0x00000002bf057221 */ /* 0x001fce0000010000 */
[----:B------:R-:W0:Y:S01]  /*58b0*/  MUFU.EX2 R185, R185 ;  /* 0x000000b900b97308 */ /* 0x000e220000000800 */
[----:B--2---:R-:W-:-:S07]  /*58c0*/  FADD.FTZ R2, R20, R5 ;  /* 0x0000000514027221 */ /* 0x004fce0000010000 */
[----:B------:R-:W2:Y:S01]  /*58d0*/  MUFU.EX2 R169, R169 ;  /* 0x000000a900a97308 */ /* 0x000ea20000000800 */
[----:B-1----:R-:W-:-:S07]  /*58e0*/  FADD.FTZ R132, R184, R123 ;  /* 0x0000007bb8847221 */ /* 0x002fce0000010000 */
[----:B------:R-:W1:Y:S01]  /*58f0*/  MUFU.EX2 R120, R120 ;  /* 0x0000007800787308 */ /* 0x000e620000000800 */
[----:B0-----:R-:W-:-:S07]  /*5900*/  FADD.FTZ R5, R185, R2 ;  /* 0x00000002b9057221 */ /* 0x001fce0000010000 */
[----:B------:R-:W0:Y:S01]  /*5910*/  MUFU.EX2 R186, R186 ;  /* 0x000000ba00ba7308 */ /* 0x000e220000000800 */
[----:B--2---:R-:W-:Y:S01]  /*5920*/  FADD.FTZ R123, R169, R132 ;  /* 0x00000084a97b7221 */ /* 0x004fe20000010000 */
[----:B------:R-:W-:-:S06]  /*5930*/  FFMA.FTZ R132, R149, R4, -R12 ;  /* 0x0000000495847223 */ /* 0x000fcc000001080c */
[----:B------:R-:W2:Y:S01]  /*5940*/  MUFU.EX2 R187, R187 ;  /* 0x000000bb00bb7308 */ /* 0x000ea20000000800 */
[----:B-1----:R-:W-:-:S07]  /*5950*/  FADD.FTZ R2, R120, R5 ;  /* 0x0000000578027221 */ /* 0x002fce0000010000 */
[----:B------:R-:W1:Y:S01]  /*5960*/  MUFU.EX2 R171, R171 ;  /* 0x000000ab00ab7308 */ /* 0x000e620000000800 */
[----:B0-----:R-:W-:Y:S01]  /*5970*/  FADD.FTZ R134, R186, R123 ;  /* 0x0000007bba867221 */ /* 0x001fe20000010000 */
[-CC-:B------:R-:W-:Y:S01]  /*5980*/  FFMA.FTZ R123, R151, R4.reuse, -R12.reuse ;  /* 0x00000004977b7223 */ /* 0x180fe2000001080c */
[----:B------:R-:W-:-:S05]  /*5990*/  FFMA.FTZ R12, R165, R4, -R12 ;  /* 0x00000004a50c7223 */ /* 0x000fca000001080c */
[----:B------:R-:W0:Y:S01]  /*59a0*/  MUFU.EX2 R122, R122 ;  /* 0x0000007a007a7308 */ /* 0x000e220000000800 */
[----:B--2---:R-:W-:-:S07]  /*59b0*/  FADD.FTZ R5, R187, R2 ;  /* 0x00000002bb057221 */ /* 0x004fce0000010000 */
[----:B------:R-:W2:Y:S01]  /*59c0*/  MUFU.EX2 R180, R180 ;  /* 0x000000b400b47308 */ /* 0x000ea20000000800 */
[----:B-1----:R-:W-:-:S07]  /*59d0*/  FADD.FTZ R125, R171, R134 ;  /* 0x00000086ab7d7221 */ /* 0x002fce0000010000 */
        /* <DEDUP_REMOVED lines=61> */
[----:B0-----:R-:W-:Y:S01]  /*5db0*/  FADD.FTZ R2, R163, R2 ;  /* 0x00000002a3027221 */ /* 0x001fe20000010000 */
[----:B--2---:R-:W-:-:S03]  /*5dc0*/  FADD.FTZ R5, R207, R134 ;  /* 0x00000086cf057221 */ /* 0x004fc60000010000 */
[----:B-1----:R-:W-:Y:S01]  /*5dd0*/  FADD.FTZ R2, R12, R2 ;  /* 0x000000020c027221 */ /* 0x002fe20000010000 */
[----:B------:R-:W-:Y:S06]  /*5de0*/  @!P0 BRA `(.L_x_24) ;  /* 0x0000000000048947 */ /* 0x000fec0003800000 */
[----:B------:R-:W-:Y:S01]  /*5df0*/  BPT.TRAP 0x1 ;  /* 0x000000040000795c */ /* 0x000fe20000300000 */
.L_x_24:
[----:B------:R-:W-:Y:S01]  /*5e00*/  UIADD3 UR10, UR10, 0x30860, URZ ;  /* 0x000308600a0a7890 */ /* 0x000fe2000fffe03f */
[----:B------:R-:W-:Y:S01]  /*5e10*/  ISETP.LT.AND P1, PT, RZ, UR4, PT ;  /* 0x00000004ff007c0c */ /* 0x000fe2000bf21270 */
[----:B------:R-:W-:Y:S01]  /*5e20*/  UIADD3 UR4, UR4, -0x1, URZ ;  /* 0xffffffff04047890 */ /* 0x000fe2000fffe03f */
[----:B------:R-:W-:Y:S01]  /*5e30*/  F2FP.BF16.F32.PACK_AB R186, R171, R186 ;  /* 0x000000baabba723e */ /* 0x000fe200000010ff */
[----:B------:R-:W-:Y:S01]  /*5e40*/  UPRMT UR10, UR42, 0x654, UR10 ;  /* 0x000006542a0a7896 */ /* 0x000fe2000800000a */
[----:B------:R-:W-:Y:S01]  /*5e50*/  F2FP.BF16.F32.PACK_AB R188, R13, R188 ;  /* 0x000000bc0dbc723e */ /* 0x000fe200000010ff */
[----:B------:R-:W-:Y:S01]  /*5e60*/  UMOV UR5, UR39 ;  /* 0x0000002700057c82 */ /* 0x000fe20008000000 */
[----:B------:R-:W-:Y:S01]  /*5e70*/  UMOV UR6, UR38 ;  /* 0x0000002600067c82 */ /* 0x000fe20008000000 */
[----:B------:R-:W-:Y:S01]  /*5e80*/  F2FP.BF16.F32.PACK_AB R184, R169, R184 ;  /* 0x000000b8a9b8723e */ /* 0x000fe200000010ff */
[----:B------:R-:W-:Y:S01]  /*5e90*/  IMAD.MOV.U32 R13, RZ, RZ, R10 ;  /* 0x000000ffff0d7224 */ /* 0x000fe200078e000a */
[----:B------:R-:W-:-:S02]  /*5ea0*/  F2FP.BF16.F32.PACK_AB R180, R173, R180 ;  /* 0x000000b4adb4723e */ /* 0x000fc400000010ff */
[----:B------:R-:W-:Y:S01]  /*5eb0*/  F2FP.BF16.F32.PACK_AB R182, R175, R182 ;  /* 0x000000b6afb6723e */ /* 0x000fe200000010ff */
[----:B------:R-:W-:Y:S01]  /*5ec0*/  SYNCS.ARRIVE.TRANS64.RED.A1T0 RZ, [UR10], RZ ;  /* 0x000000ffffff79a7 */ /* 0x000fe2000810040a */
[----:B------:R-:W-:Y:S02]  /*5ed0*/  F2FP.BF16.F32.PACK_AB R176, R177, R176 ;  /* 0x000000b0b1b0723e */ /* 0x000fe400000010ff */
[----:B------:R-:W-:Y:S02]  /*5ee0*/  F2FP.BF16.F32.PACK_AB R178, R179, R178 ;  /* 0x000000b2b3b2723e */ /* 0x000fe400000010ff */
[----:B------:R-:W-:Y:S02]  /*5ef0*/  F2FP.BF16.F32.PACK_AB R171, R12, R163 ;  /* 0x000000a30cab723e */ /* 0x000fe400000010ff */
[----:B------:R-:W-:Y:S02]  /*5f00*/  F2FP.BF16.F32.PACK_AB R189, R14, R189 ;  /* 0x000000bd0ebd723e */ /* 0x000fe400000010ff */
[----:B------:R-:W-:-:S02]  /*5f10*/  F2FP.BF16.F32.PACK_AB R190, R167, R190 ;  /* 0x000000bea7be723e */ /* 0x000fc400000010ff */
[----:B------:R-:W-:Y:S02]  /*5f20*/  F2FP.BF16.F32.PACK_AB R191, R20, R191 ;  /* 0x000000bf14bf723e */ /* 0x000fe400000010ff */
        /* <DEDUP_REMOVED lines=13> */
[----:B------:R-:W-:Y:S01]  /*6000*/  MOV R12, R3 ;  /* 0x00000003000c7202 */ /* 0x000fe20000000f00 */
[----:B------:R-:W-:Y:S06]  /*6010*/  @P1 BRA `(.L_x_25) ;  /* 0xffffffd800e41947 */ /* 0x000fec000383ffff */
.L_x_14:
[----:B------:R-:W-:Y:S06]  /*6020*/  BAR.ARV 0x8, 0x180 ;  /* 0x0206000000007b1d */ /* 0x000fec0000002000 */
        /* <DEDUP_REMOVED lines=96> */
[----:B------:R-:W-:Y:S06]  /*6630*/  @!P0 BRA `(.L_x_26) ;  /* 0x0000000000048947 */ /* 0x000fec0003800000 */
[----:B------:R-:W-:Y:S01]  /*6640*/  BPT.TRAP 0x1 ;  /* 0x000000040000795c */ /* 0x000fe20000300000 */
.L_x_26:
[----:B------:R-:W0:Y:S01]  /*6650*/  S2UR UR13, SR_CgaCtaId ;  /* 0x00000000000d79c3 */ /* 0x000e220000008800 */
[----:B------:R-:W-:Y:S01]  /*6660*/  UMOV UR4, 0x400 ;  /* 0x0000040000047882 */ /* 0x000fe20000000000 */
[----:B------:R-:W-:-:S05]  /*6670*/  IMAD.U32 R0, RZ, RZ, UR39 ;  /* 0x00000027ff007e24 */ /* 0x000fca000f8e00ff */
[----:B------:R-:W-:Y:S01]  /*6680*/  SHF.L.U32 R0, R0, 0x1f, RZ ;  /* 0x0000001f00007819 */ /* 0x000fe200000006ff */
[----:B0-----:R-:W-:-:S04]  /*6690*/  ULEA UR4, UR13, UR4, 0x18 ;  /* 0x000000040d047291 */ /* 0x001fc8000f8ec03f */
[----:B------:R-:W-:-:S09]  /*66a0*/  ULEA UR10, UR38, UR4, 0x3 ;  /* 0x00000004260a7291 */ /* 0x000fd2000f8e183f */
[----:B------:R0:W1:Y:S01]  /*66b0*/  SYNCS.PHASECHK.TRANS64.TRYWAIT P1, [UR10+0x30850], R0 ;  /* 0x03085000ff0075a7 */ /* 0x000062000802014a */
[----:B------:R-:W-:Y:S05]  /*66c0*/  @!P0 BRA `(.L_x_27) ;  /* 0x0000000000048947 */ /* 0x000fea0003800000 */
[----:B------:R-:W-:Y:S01]  /*66d0*/  BPT.TRAP 0x1 ;  /* 0x000000040000795c */ /* 0x000fe20000300000 */
.L_x_27:
[----:B-1----:R-:W-:Y:S05]  /*66e0*/  @P1 BRA `(.L_x_28) ;  /* 0x0000000000081947 */ /* 0x002fea0003800000 */
[----:B------:R-:W1:Y:S02]  /*66f0*/  SYNCS.PHASECHK.TRANS64.TRYWAIT P1, [UR10+0x30850], R0 ;  /* 0x03085000ff0075a7 */ /* 0x000e64000802014a */
[----:B-1----:R-:W-:Y:S05]  /*6700*/  @!P1 BRA `(.L_x_29) ;  /* 0x0000005c00989947 */ /* 0x002fea0003800000 */
.L_x_28:
[----:B------:R-:W-:Y:S01]  /*6710*/  UIADD3 UR5, UR4, 0x400, URZ ;  /* 0x0000040004057890 */ /* 0x000fe2000fffe03f */
[----:B------:R-:W-:Y:S01]  /*6720*/  WARPGROUP.ARRIVE ;  /* 0x00000000000079c5 */ /* 0x000fe20000000000 */
[----:B------:R-:W-:Y:S01]  /*6730*/  UMOV UR7, 0x40000040 ;  /* 0x4000004000077882 */ /* 0x000fe20000000000 */
[----:B------:R-:W-:Y:S01]  /*6740*/  UMOV UR15, 0x40000040 ;  /* 0x40000040000f7882 */ /* 0x000fe20000000000 */
[----:B------:R-:W-:Y:S01]  /*6750*/  USHF.R.U32.HI UR5, URZ, 0x4, UR5 ;  /* 0x000000043f057899 */ /* 0x000fe20008011605 */
[----:B01----:R-:W0:Y:S01]  /*6760*/  SHFL.BFLY PT, R0, R5, 0x2, 0x1f ;  /* 0x0c401f0005007f89 */ /* 0x003e2200000e0000 */
[----:B------:R-:W-:Y:S02]  /*6770*/  CS2R R20, SRZ ;  /* 0x0000000000147805 */ /* 0x000fe4000001ff00 */
[----:B------:R-:W-:Y:S01]  /*6780*/  ULOP3.LUT UR5, UR5, 0x3fff, URZ, 0xc0, !UPT ;  /* 0x00003fff05057892 */ /* 0x000fe2000f8ec03f */
[----:B------:R-:W1:Y:S03]  /*6790*/  SHFL.BFLY PT, R7, R2, 0x2, 0x1f ;  /* 0x0c401f0002077f89 */ /* 0x000e6600000e0000 */
[----:B------:R-:W-:-:S04]  /*67a0*/  ULOP3.LUT UR5, UR5, 0x3000000, URZ, 0xfc, !UPT ;  /* 0x0300000005057892 */ /* 0x000fc8000f8efc3f */
[----:B------:R-:W-:-:S04]  /*67b0*/  UIMAD UR6, UR38, 0x900, UR5 ;  /* 0x00000900260678a4 */ /* 0x000fc8000f8e0205 */
[----:B------:R-:W-:-:S05]  /*67c0*/  UIADD3 UR8, UR6, 0x80, URZ ;  /* 0x0000008006087890 */ /* 0x000fca000fffe03f */
[----:B------:R-:W-:Y:S01]  /*67d0*/  HGMMA.64x192x16.F32.BF16 R24, R188, gdesc[UR4].tnspB, R24, gsb0 ;  /* 0x42e00004bc187df0 */ /* 0x000fe20008001818 */
[----:B------:R-:W-:Y:S01]  /*67e0*/  UMOV UR7, 0x40000040 ;  /* 0x4000004000077882 */ /* 0x000fe20000000000 */
[----:B------:R-:W-:Y:S01]  /*67f0*/  UMOV UR14, UR8 ;  /* 0x00000008000e7c82 */ /* 0x000fe20008000000 */
[----:B------:R-:W-:Y:S01]  /*6800*/  UIADD3 UR8, UR6, 0x100, URZ ;  /* 0x0000010006087890 */ /* 0x000fe2000fffe03f */
[----:B0-----:R-:W-:Y:S01]  /*6810*/  FADD.FTZ R0, R0, R5 ;  /* 0x0000000500007221 */ /* 0x001fe20000010000 */
[----:B-1----:R-:W-:Y:S01]  /*6820*/  FADD.FTZ R6, R7, R2 ;  /* 0x0000000207067221 */ /* 0x002fe20000010000 */
[----:B------:R-:W-:-:S03]  /*6830*/  IMAD.MOV.U32 R2, RZ, RZ, -0x800000 ;  /* 0xff800000ff027424 */ /* 0x000fc600078e00ff */
[----:B------:R-:W0:Y:S04]  /*6840*/  SHFL.BFLY PT, R7, R0, 0x1, 0x1f ;  /* 0x0c201f0000077f89 */ /* 0x000e2800000e0000 */
[----:B------:R-:W1:Y:S01]  /*6850*/  SHFL.BFLY PT, R9, R6, 0x1, 0x1f ;  /* 0x0c201f0006097f89 */ /* 0x000e6200000e0000 */
[----:B0-----:R-:W-:Y:S01]  /*6860*/  FADD.FTZ R8, R0, R7 ;  /* 0x0000000700087221 */ /* 0x001fe20000010000 */
[----:B------:R-:W-:Y:S01]  /*6870*/  MOV R0, 0xff800000 ;  /* 0xff80000000007802 */ /* 0x000fe20000000f00 */
[----:B-1----:R-:W-:-:S03]  /*6880*/  FADD.FTZ R9, R6, R9 ;  /* 0x0000000906097221 */ /* 0x002fc60000010000 */
[----:B------:R-:W-:Y:S02]  /*6890*/  FSETP.NE.FTZ.AND P1, PT, R8, RZ, PT ;  /* 0x000000ff0800720b */ /* 0x000fe40003f35000 */
[----:B------:R-:W-:-:S11]  /*68a0*/  FSETP.NE.FTZ.AND P2, PT, R9, RZ, PT ;  /* 0x000000ff0900720b */ /* 0x000fd60003f55000 */
[----:B------:R-:W0:Y:S01]  /*68b0*/  @P1 MUFU.LG2 R7, R8 ;  /* 0x0000000800071308 */ /* 0x000e220000000c00 */
[C---:B------:R-:W-:Y:S01]  /*68c0*/  @P1 FMUL.FTZ R6, R4.reuse, 0.69314718246459960938 ;  /* 0x3f31721804061820 */ /* 0x040fe20000410000 */
[----:B------:R-:W-:-:S06]  /*68d0*/  @P2 FMUL.FTZ R4, R4, 0.69314718246459960938 ;  /* 0x3f31721804042820 */ /* 0x000fcc0000410000 */
[----:B------:R-:W1:Y:S08]  /*68e0*/  @P2 MUFU.LG2 R5, R9 ;  /* 0x0000000900052308 */ /* 0x000e700000000c00 */
[----:B------:R2:W3:Y:S01]  /*68f0*/  @P1 MUFU.RCP R21, R8 ;  /* 0x0000000800151308 */ /* 0x0004e20000001000 */
[----:B0-----:R-:W-:-:S04]  /*6900*/  @P1 FMUL.FTZ R7, R7, 0.69314718246459960938 ;  /* 0x3f31721807071820 */ /* 0x001fc80000410000 */
[----:B------:R-:W-:-:S03]  /*6910*/  @P1 FFMA.FTZ R2, R6, R3, R7 ;  /* 0x0000000306021223 */ /* 0x000fc60000010007 */
[----:B------:R2:W0:Y:S01]  /*6920*/  @P2 MUFU.RCP R20, R9 ;  /* 0x0000000900142308 */ /* 0x0004220000001000 */
[----:B-1----:R-:W-:-:S04]  /*6930*/  @P2 FMUL.FTZ R5, R5, 0.69314718246459960938 ;  /* 0x3f31721805052820 */ /* 0x002fc80000410000 */
[----:B------:R-:W-:Y:S01]  /*6940*/  @P2 FFMA.FTZ R0, R4, R10, R5 ;  /* 0x0000000a04002223 */ /* 0x000fe20000010005 */
[----:B------:R-:W-:Y:S02]  /*6950*/  WARPGROUP.DEPBAR.LE gsb0, 0x0 ;  /* 0x00008000000079c5 */ /* 0x000fe40000010000 */
[----:B------:R-:W-:-:S06]  /*6960*/  WARPGROUP.ARRIVE ;  /* 0x00000000000079c5 */ /* 0x000fcc0000000000 */
[----:B------:R-:W-:Y:S01]  /*6970*/  HGMMA.64x192x16.F32.BF16 R24, R184, gdesc[UR12].tnspB, R24, gsb0 ;  /* 0x42e0000cb8187df0 */ /* 0x000fe20008001818 */
[----:B------:R-:W-:Y:S01]  /*6980*/  UMOV UR14, UR8 ;  /* 0x00000008000e7c82 */ /* 0x000fe20008000000 */
[----:B------:R-:W-:Y:S01]  /*6990*/  UMOV UR15, 0x40000040 ;  /* 0x40000040000f7882 */ /* 0x000fe20000000000 */
[----:B------:R-:W-:Y:S01]  /*69a0*/  UIADD3 UR8, UR6, 0x180, URZ ;  /* 0x0000018006087890 */ /* 0x000fe2000fffe03f */
[----:B------:R-:W-:Y:S02]  /*69b0*/  WARPGROUP.DEPBAR.LE gsb0, 0x0 ;  /* 0x00008000000079c5 */ /* 0x000fe40000010000 */
[----:B------:R-:W-:-:S14]  /*69c0*/  WARPGROUP.ARRIVE ;  /* 0x00000000000079c5 */ /* 0x000fdc0000000000 */
[----:B------:R-:W-:Y:S01]  /*69d0*/  HGMMA.64x192x16.F32.BF16 R24, R180, gdesc[UR12].tnspB, R24, gsb0 ;  /* 0x42e0000cb4187df0 */ /* 0x000fe20008001818 */
[----:B------:R-:W-:Y:S01]  /*69e0*/  UMOV UR14, UR8 ;  /* 0x00000008000e7c82 */ /* 0x000fe20008000000 */
[----:B------:R-:W-:Y:S01]  /*69f0*/  UMOV UR15, 0x40000040 ;  /* 0x40000040000f7882 */ /* 0x000fe20000000000 */
[----:B------:R-:W-:Y:S02]  /*6a00*/  UIADD3 UR8, UR6, 0x200, URZ ;  /* 0x0000020006087890 */ /* 0x000fe4000fffe03f */
[----:B------:R-:W-:Y:S01]  /*6a10*/  UIADD3 UR6, UR6, 0x280, URZ ;  /* 0x0000028006067890 */ /* 0x000fe2000fffe03f */
[----:B------:R-:W-:Y:S02]  /*6a20*/  WARPGROUP.DEPBAR.LE gsb0, 0x0 ;  /* 0x00008000000079c5 */ /* 0x000fe40000010000 */
[----:B------:R-:W-:-:S12]  /*6a30*/  WARPGROUP.ARRIVE ;  /* 0x00000000000079c5 */ /* 0x000fd80000000000 */
[----:B------:R-:W-:Y:S01]  /*6a40*/  HGMMA.64x192x16.F32.BF16 R24, R176, gdesc[UR12].tnspB, R24, gsb0 ;  /* 0x42e0000cb0187df0 */ /* 0x000fe20008001818 */
[----:B------:R-:W-:Y:S01]  /*6a50*/  UMOV UR14, UR8 ;  /* 0x00000008000e7c82 */ /* 0x000fe20008000000 */
[----:B------:R-:W-:Y:S01]  /*6a60*/  UMOV UR15, 0x40000040 ;  /* 0x40000040000f7882 */ /* 0x000fe20000000000 */
[----:B------:R-:W-:Y:S02]  /*6a70*/  WARPGROUP.DEPBAR.LE gsb0, 0x0 ;  /* 0x00008000000079c5 */ /* 0x000fe40000010000 */
[----:B------:R-:W-:-:S15]  /*6a80*/  WARPGROUP.ARRIVE ;  /* 0x00000000000079c5 */ /* 0x000fde0000000000 */
[----:B------:R-:W-:Y:S03]  /*6a90*/  HGMMA.64x192x16.F32.BF16 R24, R172, gdesc[UR12].tnspB, R24, gsb0 ;  /* 0x42e0000cac187df0 */ /* 0x000fe60008001818 */
[----:B------:R-:W-:Y:S02]  /*6aa0*/  WARPGROUP.DEPBAR.LE gsb0, 0x0 ;  /* 0x00008000000079c5 */ /* 0x000fe40000010000 */
[----:B------:R-:W-:-:S15]  /*6ab0*/  WARPGROUP.ARRIVE ;  /* 0x00000000000079c5 */ /* 0x000fde0000000000 */
[----:B------:R-:W-:Y:S03]  /*6ac0*/  HGMMA.64x192x16.F32.BF16 R24, R168, gdesc[UR4].tnspB, R24, gsb0 ;  /* 0x42e00004a8187df0 */ /* 0x000fe60008001818 */
[----:B------:R-:W-:Y:S02]  /*6ad0*/  WARPGROUP.DEPBAR.LE gsb0, 0x0 ;  /* 0x00008000000079c5 */ /* 0x000fe40000010000 */
[----:B0-23--:R-:W-:Y:S05]  /*6ae0*/  @!P0 BRA `(.L_x_30) ;  /* 0x0000000000048947 */ /* 0x00dfea0003800000 */
[----:B------:R-:W-:Y:S01]  /*6af0*/  BPT.TRAP 0x1 ;  /* 0x000000040000795c */ /* 0x000fe20000300000 */
.L_x_30:
[----:B------:R-:W0:Y:S01]  /*6b00*/  S2UR UR5, SR_SWINHI ;  /* 0x00000000000579c3 */ /* 0x000e220000002f00 */
        /* <DEDUP_REMOVED lines=23> */
[----:B------:R-:W-:Y:S01]  /*6c80*/  UMOV UR6, UR4 ;  /* 0x0000000400067c82 */ /* 0x000fe20008000000 */
[----:B0-----:R-:W-:Y:S01]  /*6c90*/  UMOV UR7, UR5 ;  /* 0x0000000500077c82 */ /* 0x001fe20008000000 */
[----:B------:R-:W-:Y:S01]  /*6ca0*/  FMUL.FTZ R139, R62, R20 ;  /* 0x000000143e8b7220 */ /* 0x000fe20000410000 */
[----:B------:R-:W-:-:S02]  /*6cb0*/  IMAD.U32 R48, RZ, RZ, UR6 ;  /* 0x00000006ff307e24 */ /* 0x000fc4000f8e00ff */
[-C--:B------:R-:W-:Y:S01]  /*6cc0*/  FMUL.FTZ R127, R67, R20.reuse ;  /* 0x00000014437f7220 */ /* 0x080fe20000410000 */
[----:B------:R-:W-:Y:S02]  /*6cd0*/  IMAD.U32 R49, RZ, RZ, UR7 ;  /* 0x00000007ff317e24 */ /* 0x000fe4000f8e00ff */
[-C--:B------:R-:W-:Y:S01]  /*6ce0*/  FMUL.FTZ R140, R66, R20.reuse ;  /* 0x00000014428c7220 */ /* 0x080fe20000410000 */
[-C--:B------:R-:W-:Y:S01]  /*6cf0*/  FMUL.FTZ R128, R71, R20.reuse ;  /* 0x0000001447807220 */ /* 0x080fe20000410000 */
[----:B------:R-:W-:Y:S01]  /*6d00*/  FMUL.FTZ R137, R70, R20 ;  /* 0x0000001446897220 */ /* 0x000fe20000410000 */
[----:B------:R-:W-:-:S04]  /*6d10*/  IMAD.WIDE R90, R199, 0x2, R48 ;  /* 0x00000002c75a7825 */ /* 0x000fc800078e0230 */
[-C--:B------:R-:W-:Y:S01]  /*6d20*/  FMUL.FTZ R126, R75, R20.reuse ;  /* 0x000000144b7e7220 */ /* 0x080fe20000410000 */
[-C--:B------:R-:W-:Y:S01]  /*6d30*/  FMUL.FTZ R135, R74, R20.reuse ;  /* 0x000000144a877220 */ /* 0x080fe20000410000 */
[-C--:B------:R-:W-:Y:S01]  /*6d40*/  FMUL.FTZ R121, R79, R20.reuse ;  /* 0x000000144f797220 */ /* 0x080fe20000410000 */
[-C--:B------:R-:W-:Y:S01]  /*6d50*/  FMUL.FTZ R138, R78, R20.reuse ;  /* 0x000000144e8a7220 */ /* 0x080fe20000410000 */
[----:B------:R-:W-:Y:S01]  /*6d60*/  IADD3 R35, P1, R90, 0x8000, RZ ;  /* 0x000080005a237810 */ /* 0x000fe20007f3e0ff */
        /* <DEDUP_REMOVED lines=18> */
[----:B------:R-:W-:Y:S01]  /*6e90*/  LOP3.LUT R20, R35, 0x380, RZ, 0xc0, !PT ;  /* 0x0000038023147812 */ /* 0x000fe200078ec0ff */
[-C--:B------:R-:W-:Y:S01]  /*6ea0*/  FMUL.FTZ R6, R29, R21.reuse ;  /* 0x000000151d067220 */ /* 0x080fe20000410000 */
[----:B------:R-:W-:Y:S01]  /*6eb0*/  IADD3 R29, P3, R90, 0x20, RZ ;  /* 0x000000205a1d7810 */ /* 0x000fe20007f7e0ff */
[----:B------:R-:W-:Y:S01]  /*6ec0*/  FMUL.FTZ R3, R33, R21 ;  /* 0x0000001521037220 */ /* 0x000fe20000410000 */
[----:B------:R-:W-:Y:S01]  /*6ed0*/  SHF.R.U64 R20, R20, 0x3, RZ ;  /* 0x0000000314147819 */ /* 0x000fe200000012ff */
[--C-:B------:R-:W-:Y:S01]  /*6ee0*/  IMAD.X R87, RZ, RZ, R91.reuse, P1 ;  /* 0x000000ffff577224 */ /* 0x100fe200008e065b */
[----:B------:R-:W-:Y:S01]  /*6ef0*/  IADD3 R38, P6, R90, 0x8040, RZ ;  /* 0x000080405a267810 */ /* 0x000fe20007fde0ff */
[----:B------:R-:W-:Y:S01]  /*6f00*/  UIADD3 UR5, -UR60, URZ, URZ ;  /* 0x0000003f3c057290 */ /* 0x000fe2000fffe13f */
[----:B------:R-:W-:Y:S01]  /*6f10*/  LOP3.LUT R86, R20, R35, RZ, 0x3c, !PT ;  /* 0x0000002314567212 */ /* 0x000fe200078e3cff */
[-C--:B------:R-:W-:Y:S01]  /*6f20*/  FMUL.FTZ R4, R25, R21.reuse ;  /* 0x0000001519047220 */ /* 0x080fe20000410000 */
[----:B------:R-:W-:Y:S01]  /*6f30*/  LOP3.LUT R20, R29, 0x380, RZ, 0xc0, !PT ;  /* 0x000003801d147812 */ /* 0x000fe200078ec0ff */
[----:B------:R-:W-:Y:S01]  /*6f40*/  IMAD.X R79, RZ, RZ, R91, P6 ;  /* 0x000000ffff4f7224 */ /* 0x000fe200030e065b */
[----:B------:R-:W-:Y:S01]  /*6f50*/  R2UR UR15, R195 ;  /* 0x00000000c30f72ca */ /* 0x000fe200000e0000 */
[-C--:B------:R-:W-:Y:S01]  /*6f60*/  FMUL.FTZ R5, R24, R21.reuse ;  /* 0x0000001518057220 */ /* 0x080fe20000410000 */
[----:B------:R-:W-:Y:S01]  /*6f70*/  SHF.R.U64 R20, R20, 0x3, RZ ;  /* 0x0000000314147819 */ /* 0x000fe200000012ff */
[----:B------:R-:W-:Y:S01]  /*6f80*/  FMUL.FTZ R14, R53, R21 ;  /* 0x00000015350e7220 */ /* 0x000fe20000410000 */
[----:B------:R-:W-:Y:S01]  /*6f90*/  IADD3 R33, P6, R90, 0x4000, RZ ;  /* 0x000040005a217810 */ /* 0x000fe20007fde0ff */
[----:B------:R-:W-:Y:S01]  /*6fa0*/  ULDC UR11, c[0x0][0xc44] ;  /* 0x00031100000b7ab9 */ /* 0x000fe20000000800 */
[----:B------:R-:W-:Y:S01]  /*6fb0*/  LOP3.LUT R70, R20, R29, RZ, 0x3c, !PT ;  /* 0x0000001d14467212 */ /* 0x000fe200078e3cff */
[-C--:B------:R-:W-:Y:S01]  /*6fc0*/  FMUL.FTZ R7, R28, R21.reuse ;  /* 0x000000151c077220 */ /* 0x080fe20000410000 */
[----:B------:R-:W-:Y:S01]  /*6fd0*/  LOP3.LUT R20, R33, 0x380, RZ, 0xc0, !PT ;  /* 0x0000038021147812 */ /* 0x000fe200078ec0ff */
[-C--:B------:R-:W-:Y:S01]  /*6fe0*/  FMUL.FTZ R122, R32, R21.reuse ;  /* 0x00000015207a7220 */ /* 0x080fe20000410000 */
[----:B------:R-:W-:Y:S01]  /*6ff0*/  IADD3 R31, P1, R90, 0x40, RZ ;  /* 0x000000405a1f7810 */ /* 0x000fe20007f3e0ff */
[-C--:B------:R-:W-:Y:S01]  /*7000*/  FMUL.FTZ R8, R37, R21.reuse ;  /* 0x0000001525087220 */ /* 0x080fe20000410000 */
[----:B------:R-:W-:Y:S01]  /*7010*/  SHF.R.U64 R20, R20, 0x3, RZ ;  /* 0x0000000314147819 */ /* 0x000fe200000012ff */
        /* <DEDUP_REMOVED lines=38> */
[----:B------:R-:W-:Y:S01]  /*7280*/  LEA R21, R23, R16, 0x6 ;  /* 0x0000001017157211 */ /* 0x000fe200078e30ff */
[----:B------:R-:W-:Y:S01]  /*7290*/  UIMAD UR11, UR11, UR5, UR15 ;  /* 0x000000050b0b72a4 */ /* 0x000fe2000f8e020f */
[----:B------:R-:W-:Y:S01]  /*72a0*/  LOP3.LUT R58, R20, R33, RZ, 0x3c, !PT ;  /* 0x00000021143a7212 */ /* 0x000fe200078e3cff */
[----:B------:R-:W0:Y:S01]  /*72b0*/  LDC R52, c[0x0][0xbe8] ;  /* 0x0002fa00ff347b82 */ /* 0x000e220000000800 */
[----:B------:R-:W-:Y:S01]  /*72c0*/  IADD3 R30, P4, R90, 0x4040, RZ ;  /* 0x000040405a1e7810 */ /* 0x000fe20007f9e0ff */
[----:B------:R-:W-:Y:S01]  /*72d0*/  USHF.R.S32.HI UR12, URZ, 0x1f, UR11 ;  /* 0x0000001f3f0c7899 */ /* 0x000fe2000801140b */
[----:B------:R-:W-:Y:S01]  /*72e0*/  LOP3.LUT R20, R31, 0x380, RZ, 0xc0, !PT ;  /* 0x000003801f147812 */ /* 0x000fe200078ec0ff */
[----:B------:R-:W-:Y:S01]  /*72f0*/  IMAD.WIDE R48, R21, 0x2, R48 ;  /* 0x0000000215307825 */ /* 0x000fe200078e0230 */
[----:B------:R-:W-:Y:S01]  /*7300*/  LOP3.LUT R29, R30, 0x380, RZ, 0xc0, !PT ;  /* 0x000003801e1d7812 */ /* 0x000fe200078ec0ff */
[----:B------:R-:W-:Y:S01]  /*7310*/  ULDC.64 UR8, c[0x0][0xb90] ;  /* 0x0002e40000087ab9 */ /* 0x000fe20000000a00 */
[----:B------:R-:W-:Y:S01]  /*7320*/  SHF.R.U64 R20, R20, 0x3, RZ ;  /* 0x0000000314147819 */ /* 0x000fe200000012ff */
[----:B------:R-:W-:Y:S01]  /*7330*/  UIMAD UR5, UR12, UR8, URZ ;  /* 0x000000080c0572a4 */ /* 0x000fe2000f8e023f */
[--C-:B------:R-:W-:Y:S01]  /*7340*/  IMAD.X R63, RZ, RZ, R91.reuse, P1 ;  /* 0x000000ffff3f7224 */ /* 0x100fe200008e065b */
[----:B------:R-:W-:Y:S01]  /*7350*/  UIMAD.WIDE.U32 UR6, UR11, UR8, URZ ;  /* 0x000000080b0672a5 */ /* 0x000fe2000f8e003f */
[----:B------:R-:W-:Y:S01]  /*7360*/  SHF.R.U64 R29, R29, 0x3, RZ ;  /* 0x000000031d1d7819 */ /* 0x000fe200000012ff */
[----:B------:R-:W-:Y:S01]  /*7370*/  UIMAD UR5, UR11, UR9, UR5 ;  /* 0x000000090b0572a4 */ /* 0x000fe2000f8e0205 */
[----:B------:R-:W-:Y:S01]  /*7380*/  LOP3.LUT R62, R20, R31, RZ, 0x3c, !PT ;  /* 0x0000001f143e7212 */ /* 0x000fe200078e3cff */
[----:B------:R-:W1:Y:S01]  /*7390*/  LDC R157, c[0x0][0xc38] ;  /* 0x00030e00ff9d7b82 */ /* 0x000e620000000800 */
[----:B------:R-:W-:Y:S01]  /*73a0*/  IADD3 R31, P1, R48, 0x4000, RZ ;  /* 0x00004000301f7810 */ /* 0x000fe20007f3e0ff */
[----:B------:R-:W-:Y:S01]  /*73b0*/  IMAD.X R55, RZ, RZ, R91, P4 ;  /* 0x000000ffff377224 */ /* 0x000fe200020e065b */
[----:B------:R-:W-:Y:S01]  /*73c0*/  LOP3.LUT R54, R29, R30, RZ, 0x3c, !PT ;  /* 0x0000001e1d367212 */ /* 0x000fe200078e3cff */
[----:B------:R-:W-:Y:S01]  /*73d0*/  IMAD.U32 R51, RZ, RZ, UR7 ;  /* 0x00000007ff337e24 */ /* 0x000fe2000f8e00ff */
[----:B------:R-:W-:Y:S01]  /*73e0*/  LOP3.LUT R30, R31, 0x380, RZ, 0xc0, !PT ;  /* 0x000003801f1e7812 */ /* 0x000fe200078ec0ff */
[----:B------:R-:W-:Y:S01]  /*73f0*/  ULDC.64 UR8, c[0x0][0xae8] ;  /* 0x0002ba0000087ab9 */ /* 0x000fe20000000a00 */
[----:B------:R-:W-:Y:S01]  /*7400*/  MOV R50, UR6 ;  /* 0x0000000600327c02 */ /* 0x000fe20008000f00 */
[----:B------:R-:W-:Y:S01]  /*7410*/  UIADD3 UR6, UR7, UR5, URZ ;  /* 0x0000000507067290 */ /* 0x000fe2000fffe03f */
[----:B------:R-:W-:Y:S01]  /*7420*/  IADD3 R75, P5, R90, 0x8060, RZ ;  /* 0x000080605a4b7810 */ /* 0x000fe20007fbe0ff */
[----:B------:R-:W-:Y:S01]  /*7430*/  UIADD3 UR5, UR10, 0x30860, URZ ;  /* 0x000308600a057890 */ /* 0x000fe2000fffe03f */
[----:B------:R-:W-:Y:S01]  /*7440*/  SHF.R.U64 R30, R30, 0x3, RZ ;  /* 0x000000031e1e7819 */ /* 0x000fe200000012ff */
[----:B------:R-:W-:Y:S01]  /*7450*/  USHF.R.S32.HI UR10, URZ, 0x1f, UR60 ;  /* 0x0000001f3f0a7899 */ /* 0x000fe2000801143c */
[----:B------:R-:W-:Y:S01]  /*7460*/  LOP3.LUT R74, R75, 0x380, RZ, 0xc0, !PT ;  /* 0x000003804b4a7812 */ /* 0x000fe200078ec0ff */
[----:B------:R-:W-:Y:S01]  /*7470*/  UPRMT UR5, UR13, 0x654, UR5 ;  /* 0x000006540d057896 */ /* 0x000fe20008000005 */
[----:B------:R-:W-:Y:S01]  /*7480*/  LOP3.LUT R30, R30, R31, RZ, 0x3c, !PT ;  /* 0x0000001f1e1e7212 */ /* 0x000fe200078e3cff */
[----:B------:R-:W-:Y:S01]  /*7490*/  IMAD.U32 R51, RZ, RZ, UR6 ;  /* 0x00000006ff337e24 */ /* 0x000fe2000f8e00ff */
[----:B------:R-:W-:Y:S01]  /*74a0*/  LOP3.LUT R21, R90, 0x380, RZ, 0xc0, !PT ;  /* 0x000003805a157812 */ /* 0x000fe200078ec0ff */
[----:B------:R-:W-:Y:S01]  /*74b0*/  ULDC.64 UR6, c[0x0][0xb88] ;  /* 0x0002e20000067ab9 */ /* 0x000fe20000000a00 */
[----:B------:R-:W-:-:S02]  /*74c0*/  IADD3.X R31, RZ, R49, RZ, P1, !PT ;  /* 0x00000031ff1f7210 */ /* 0x000fc40000ffe4ff */
[----:B------:R-:W-:Y:S02]  /*74d0*/  SHF.R.U64 R74, R74, 0x3, RZ ;  /* 0x000000034a4a7819 */ /* 0x000fe400000012ff */
[----:B------:R-:W-:Y:S01]  /*74e0*/  IADD3 R36, P0, R90, 0x8020, RZ ;  /* 0x000080205a247810 */ /* 0x000fe20007f1e0ff */
[----:B------:R-:W-:Y:S01]  /*74f0*/  SYNCS.ARRIVE.TRANS64.RED.A1T0 RZ, [UR5], RZ ;  /* 0x000000ffffff79a7 */ /* 0x000fe20008100405 */
[----:B0-----:R-:W-:Y:S01]  /*7500*/  ISETP.NE.AND P1, PT, R52, 0x1, PT ;  /* 0x000000013400780c */ /* 0x001fe20003f25270 */
[----:B------:R-:W-:Y:S01]  /*7510*/  ULDC UR5, c[0x0][0xa88] ;  /* 0x0002a20000057ab9 */ /* 0x000fe20000000800 */
[----:B------:R-:W-:Y:S02]  /*7520*/  SHF.R.U64 R21, R21, 0x3, RZ ;  /* 0x0000000315157819 */ /* 0x000fe400000012ff */
[----:B------:R-:W-:Y:S01]  /*7530*/  LOP3.LUT R74, R74, R75, RZ, 0x3c, !PT ;  /* 0x0000004b4a4a7212 */ /* 0x000fe200078e3cff */
[----:B------:R-:W-:Y:S01]  /*7540*/  IMAD.X R75, RZ, RZ, R91, P5 ;  /* 0x000000ffff4b7224 */ /* 0x000fe200028e065b */
[----:B------:R-:W-:-:S02]  /*7550*/  LOP3.LUT R34, R36, 0x380, RZ, 0xc0, !PT ;  /* 0x0000038024227812 */ /* 0x000fc400078ec0ff */
[-C--:B------:R-:W-:Y:S02]  /*7560*/  IADD3.X R83, RZ, R91.reuse, RZ, P0, !PT ;  /* 0x0000005bff537210 */ /* 0x080fe400007fe4ff */
[C---:B------:R-:W-:Y:S02]  /*7570*/  IADD3 R32, P2, R90.reuse, 0x4060, RZ ;  /* 0x000040605a207810 */ /* 0x040fe40007f5e0ff */
[C---:B------:R-:W-:Y:S02]  /*7580*/  IADD3 R28, P5, R90.reuse, 0x4020, RZ ;  /* 0x000040205a1c7810 */ /* 0x040fe40007fbe0ff */
[----:B------:R-:W-:Y:S01]  /*7590*/  IADD3 R26, P0, R90, 0x60, RZ ;  /* 0x000000605a1a7810 */ /* 0x000fe20007f1e0ff */
[--C-:B------:R-:W-:Y:S01]  /*75a0*/  IMAD.X R67, RZ, RZ, R91.reuse, P2 ;  /* 0x000000ffff437224 */ /* 0x100fe200010e065b */
[----:B------:R-:W-:Y:S01]  /*75b0*/  LOP3.LUT R90, R21, R90, RZ, 0x3c, !PT ;  /* 0x0000005a155a7212 */ /* 0x000fe200078e3cff */
[--C-:B------:R-:W-:Y:S01]  /*75c0*/  IMAD.X R57, RZ, RZ, R91.reuse, P5 ;  /* 0x000000ffff397224 */ /* 0x100fe200028e065b */
[----:B------:R-:W-:Y:S01]  /*75d0*/  SHF.R.U64 R21, R34, 0x3, RZ ;  /* 0x0000000322157819 */ /* 0x000fe200000012ff */
[----:B------:R-:W-:Y:S01]  /*75e0*/  IMAD.X R27, RZ, RZ, R91, P0 ;  /* 0x000000ffff1b7224 */ /* 0x000fe200000e065b */
[----:B------:R-:W-:-:S02]  /*75f0*/  IADD3.X R71, RZ, R91, RZ, P3, !PT ;  /* 0x0000005bff477210 */ /* 0x000fc40001ffe4ff */
[-C--:B------:R-:W-:Y:S02]  /*7600*/  IADD3.X R59, RZ, R91.reuse, RZ, P6, !PT ;  /* 0x0000005bff3b7210 */ /* 0x080fe400037fe4ff */
[----:B------:R-:W-:Y:S02]  /*7610*/  LOP3.LUT R82, R21, R36, RZ, 0x3c, !PT ;  /* 0x0000002415527212 */ /* 0x000fe400078e3cff */
[----:B------:R-:W-:Y:S02]  /*7620*/  MOV R90, R90 ;  /* 0x0000005a005a7202 */ /* 0x000fe40000000f00 */
[----:B------:R-:W-:Y:S01]  /*7630*/  LOP3.LUT R21, R32, 0x380, RZ, 0xc0, !PT ;  /* 0x0000038020157812 */ /* 0x000fe200078ec0ff */
[----:B------:R-:W0:Y:S01]  /*7640*/  @P1 LDC R91, c[0x0][0xbec] ;  /* 0x0002fb00ff5b1b82 */ /* 0x000e220000000800 */
[----:B------:R-:W-:Y:S02]  /*7650*/  R2UR UR14, R194 ;  /* 0x00000000c20e72ca */ /* 0x000fe400000e0000 */
[----:B------:R-:W-:-:S02]  /*7660*/  F2FP.BF16.F32.PACK_AB R6, R6, R7 ;  /* 0x000000070606723e */ /* 0x000fc400000010ff */
[----:B------:R-:W-:Y:S02]  /*7670*/  SHF.R.U64 R21, R21, 0x3, RZ ;  /* 0x0000000315157819 */ /* 0x000fe400000012ff */
[----:B------:R-:W-:Y:S02]  /*7680*/  F2FP.BF16.F32.PACK_AB R7, R151, R154 ;  /* 0x0000009a9707723e */ /* 0x000fe400000010ff */
[----:B------:R-:W2:Y:S01]  /*7690*/  @P1 LDC R151, c[0x0][0xbf0] ;  /* 0x0002fc00ff971b82 */ /* 0x000ea20000000800 */
[----:B------:R-:W-:Y:S02]  /*76a0*/  LOP3.LUT R66, R21, R32, RZ, 0x3c, !PT ;  /* 0x0000002015427212 */ /* 0x000fe400078e3cff */
[----:B------:R-:W-:Y:S01]  /*76b0*/  MOV R75, R74 ;  /* 0x0000004a004b7202 */ /* 0x000fe20000000f00 */
[----:B------:R-:W-:Y:S01]  /*76c0*/  IMAD R74, RZ, RZ, -UR15 ;  /* 0x8000000fff4a7e24 */ /* 0x000fe2000f8e02ff */
[----:B------:R-:W-:Y:S02]  /*76d0*/  F2FP.BF16.F32.PACK_AB R4, R4, R5 ;  /* 0x000000050404723e */ /* 0x000fe400000010ff */
[----:B------:R-:W-:Y:S01]  /*76e0*/  R2UR UR13, R22 ;  /* 0x00000000160d72ca */ /* 0x000fe200000e0000 */
[----:B-1----:R-:W-:Y:S01]  /*76f0*/  IMAD R74, R157, R74, UR14 ;  /* 0x0000000e9d4a7e24 */ /* 0x002fe2000f8e024a */
[----:B------:R-:W-:Y:S01]  /*7700*/  F2FP.BF16.F32.PACK_AB R5, R153, R156 ;  /* 0x0000009c9905723e */ /* 0x000fe200000010ff */
[----:B------:R-:W-:Y:S01]  /*7710*/  BAR.SYNC.DEFER_BLOCKING 0x1, 0x100 ;  /* 0x0044000000007b1d */ /* 0x000fe20000010000 */
[----:B------:R-:W-:-:S02]  /*7720*/  MOV R22, R66 ;  /* 0x0000004200167202 */ /* 0x000fc40000000f00 */
[----:B------:R-:W-:Y:S02]  /*7730*/  LOP3.LUT R21, R28, 0x380, RZ, 0xc0, !PT ;  /* 0x000003801c157812 */ /* 0x000fe400078ec0ff */
[----:B------:R-:W-:-:S03]  /*7740*/  IADD3 R29, P0, R48, 0x5000, RZ ;  /* 0x00005000301d7810 */ /* 0x000fc60007f1e0ff */
[----:B------:R-:W1:Y:S01]  /*7750*/  LDC.64 R66, c[0x0][0xb98] ;  /* 0x0002e600ff427b82 */ /* 0x000e620000000a00 */
[----:B------:R-:W-:Y:S02]  /*7760*/  SHF.R.U64 R21, R21, 0x3, RZ ;  /* 0x0000000315157819 */ /* 0x000fe400000012ff */
[----:B------:R-:W-:Y:S02]  /*7770*/  MOV R54, R54 ;  /* 0x0000003600367202 */ /* 0x000fe40000000f00 */
[----:B------:R-:W-:Y:S02]  /*7780*/  LOP3.LUT R56, R21, R28, RZ, 0x3c, !PT ;  /* 0x0000001c15387212 */ /* 0x000fe400078e3cff */
[----:B------:R-:W-:Y:S02]  /*7790*/  LOP3.LUT R21, R26, 0x380, RZ, 0xc0, !PT ;  /* 0x000003801a157812 */ /* 0x000fe400078ec0ff */
[----:B------:R-:W-:Y:S02]  /*77a0*/  LOP3.LUT R28, R29, 0x380, RZ, 0xc0, !PT ;  /* 0x000003801d1c7812 */ /* 0x000fe400078ec0ff */
[----:B------:R-:W-:-:S02]  /*77b0*/  SHF.R.U64 R21, R21, 0x3, RZ ;  /* 0x0000000315157819 */ /* 0x000fc400000012ff */
[----:B------:R-:W-:Y:S02]  /*77c0*/  SHF.R.U64 R28, R28, 0x3, RZ ;  /* 0x000000031c1c7819 */ /* 0x000fe400000012ff */
[----:B------:R-:W-:Y:S02]  /*77d0*/  LOP3.LUT R26, R21, R26, RZ, 0x3c, !PT ;  /* 0x0000001a151a7212 */ /* 0x000fe400078e3cff */
[----:B------:R-:W-:Y:S01]  /*77e0*/  LOP3.LUT R28, R28, R29, RZ, 0x3c, !PT ;  /* 0x0000001d1c1c7212 */ /* 0x000fe200078e3cff */
[----:B------:R3:W-:Y:S01]  /*77f0*/  STSM.16.M88.4 [R90], R4 ;  /* 0x000000045a007844 */ /* 0x0007e20000000200 */
[----:B------:R-:W-:Y:S01]  /*7800*/  IMAD.X R29, RZ, RZ, R49, P0 ;  /* 0x000000ffff1d7224 */ /* 0x000fe200000e0631 */
[----:B------:R-:W-:Y:S02]  /*7810*/  MOV R70, R70 ;  /* 0x0000004600467202 */ /* 0x000fe40000000f00 */
[----:B------:R-:W-:Y:S02]  /*7820*/  MOV R56, R56 ;  /* 0x0000003800387202 */ /* 0x000fe40000000f00 */
[----:B------:R-:W-:Y:S01]  /*7830*/  IADD3 R155, P0, R48, 0xb000, RZ ;  /* 0x0000b000309b7810 */ /* 0x000fe20007f1e0ff */
[----:B-1----:R-:W-:Y:S01]  /*7840*/  IMAD.WIDE.U32 R50, R66, UR60, R50 ;  /* 0x0000003c42327c25 */ /* 0x002fe2000f8e0032 */
[----:B------:R-:W-:-:S02]  /*7850*/  MOV R62, R62 ;  /* 0x0000003e003e7202 */ /* 0x000fc40000000f00 */
[----:B------:R-:W-:Y:S01]  /*7860*/  F2FP.BF16.F32.PACK_AB R10, R10, R13 ;  /* 0x0000000d0a0a723e */ /* 0x000fe200000010ff */
[----:B------:R-:W-:Y:S01]  /*7870*/  IMAD.X R47, RZ, RZ, R49, P0 ;  /* 0x000000ffff2f7224 */ /* 0x000fe200000e0631 */
[----:B------:R-:W-:Y:S01]  /*7880*/  MOV R57, R26 ;  /* 0x0000001a00397202 */ /* 0x000fe20000000f00 */
[----:B------:R-:W-:Y:S01]  /*7890*/  IMAD R26, R66, UR10, RZ ;  /* 0x0000000a421a7c24 */ /* 0x000fe2000f8e02ff */
[----:B------:R-:W-:Y:S02]  /*78a0*/  LOP3.LUT R37, R38, 0x380, RZ, 0xc0, !PT ;  /* 0x0000038026257812 */ /* 0x000fe400078ec0ff */
[----:B---3--:R-:W-:Y:S01]  /*78b0*/  LEA R90, R74, R198, 0x7 ;  /* 0x000000c64a5a7211 */ /* 0x008fe200078e38ff */
[----:B------:R-:W-:Y:S01]  /*78c0*/  IMAD R67, R67, UR60, R26 ;  /* 0x0000003c43437c24 */ /* 0x000fe2000f8e021a */
[----:B------:R-:W-:Y:S02]  /*78d0*/  F2FP.BF16.F32.PACK_AB R6, R8, R11 ;  /* 0x0000000b0806723e */ /* 0x000fe400000010ff */
[----:B------:R-:W-:Y:S01]  /*78e0*/  F2FP.BF16.F32.PACK_AB R5, R147, R148 ;  /* 0x000000949305723e */ /* 0x000fe200000010ff */
[----:B0-----:R-:W-:Y:S01]  /*78f0*/  @P1 IMAD.HI.U32 R4, R90, R91, RZ ;  /* 0x0000005b5a041227 */ /* 0x001fe200078e00ff */
[----:B------:R-:W-:-:S02]  /*7900*/  F2FP.BF16.F32.PACK_AB R7, R146, R149 ;  /* 0x000000959207723e */ /* 0x000fc400000010ff */
[----:B------:R-:W-:Y:S01]  /*7910*/  F2FP.BF16.F32.PACK_AB R8, R9, R120 ;  /* 0x000000780908723e */ /* 0x000fe200000010ff */
[----:B------:R-:W-:Y:S01]  /*7920*/  IMAD.MOV.U32 R55, RZ, RZ, R90 ;  /* 0x000000ffff377224 */ /* 0x000fe200078e005a */
[----:B--2---:R-:W-:Y:S02]  /*7930*/  @P1 SHF.R.U32.HI R55, RZ, R151, R4 ;  /* 0x00000097ff371219 */ /* 0x004fe40000011604 */
[----:B------:R-:W-:Y:S02]  /*7940*/  F2FP.BF16.F32.PACK_AB R4, R3, R122 ;  /* 0x0000007a0304723e */ /* 0x000fe400000010ff */
[----:B------:R-:W-:Y:S01]  /*7950*/  F2FP.BF16.F32.PACK_AB R9, R143, R152 ;  /* 0x000000988f09723e */ /* 0x000fe200000010ff */
[----:B------:R-:W-:Y:S01]  /*7960*/  IMAD.MOV R3, RZ, RZ, -R55 ;  /* 0x000000ffff037224 */ /* 0x000fe200078e0a37 */
[----:B------:R-:W-:Y:S01]  /*7970*/  F2FP.BF16.F32.PACK_AB R11, R145, R150 ;  /* 0x00000096910b723e */ /* 0x000fe200000010ff */
[----:B------:R-:W-:Y:S01]  /*7980*/  STSM.16.M88.4 [R70], R4 ;  /* 0x0000000446007844 */ /* 0x000fe20000000200 */
[----:B------:R-:W-:Y:S01]  /*7990*/  SHF.R.U64 R37, R37, 0x3, RZ ;  /* 0x0000000325257819 */ /* 0x000fe200000012ff */
[----:B------:R-:W-:Y:S01]  /*79a0*/  IMAD R3, R52, R3, R90 ;  /* 0x0000000334037224 */ /* 0x000fe200078e025a */
[----:B------:R-:W-:Y:S01]  /*79b0*/  IADD3 R39, P3, R48, 0x7000, RZ ;  /* 0x0000700030277810 */ /* 0x000fe20007f7e0ff */
[----:B------:R0:W-:Y:S01]  /*79c0*/  STSM.16.M88.4 [R62], R8 ;  /* 0x000000083e007844 */ /* 0x0001e20000000200 */
[----:B------:R-:W-:-:S02]  /*79d0*/  IADD3 R50, P0, R55, R50, RZ ;  /* 0x0000003237327210 */ /* 0x000fc40007f1e0ff */
[----:B------:R-:W-:Y:S02]  /*79e0*/  LOP3.LUT R78, R37, R38, RZ, 0x3c, !PT ;  /* 0x00000026254e7212 */ /* 0x000fe400078e3cff */
[----:B------:R-:W-:Y:S02]  /*79f0*/  IADD3 R21, P2, R48, 0x6000, RZ ;  /* 0x0000600030157810 */ /* 0x000fe40007f5e0ff */
[----:B------:R-:W-:Y:S02]  /*7a00*/  LOP3.LUT R38, R39, 0x380, RZ, 0xc0, !PT ;  /* 0x0000038027267812 */ /* 0x000fe400078ec0ff */
[----:B------:R-:W-:Y:S02]  /*7a10*/  F2FP.BF16.F32.PACK_AB R12, R12, R15 ;  /* 0x0000000f0c0c723e */ /* 0x000fe400000010ff */
[----:B------:R-:W-:Y:S02]  /*7a20*/  F2FP.BF16.F32.PACK_AB R13, R131, R144 ;  /* 0x00000090830d723e */ /* 0x000fe400000010ff */
[----:B------:R-:W-:-:S02]  /*7a30*/  F2FP.BF16.F32.PACK_AB R14, R14, R53 ;  /* 0x000000350e0e723e */ /* 0x000fc400000010ff */
[----:B------:R-:W-:Y:S02]  /*7a40*/  F2FP.BF16.F32.PACK_AB R15, R132, R141 ;  /* 0x0000008d840f723e */ /* 0x000fe400000010ff */
[----:B0-----:R-:W-:Y:S02]  /*7a50*/  SHF.R.S32.HI R9, RZ, 0x1f, R55 ;  /* 0x0000001fff097819 */ /* 0x001fe40000011437 */
[----:B------:R-:W-:Y:S01]  /*7a60*/  SHF.R.S32.HI R8, RZ, 0x1f, R3 ;  /* 0x0000001fff087819 */ /* 0x000fe20000011403 */
[----:B------:R0:W-:Y:S01]  /*7a70*/  STSM.16.M88.4 [R57], R12 ;  /* 0x0000000c39007844 */ /* 0x0001e20000000200 */
[----:B------:R-:W-:Y:S02]  /*7a80*/  IADD3.X R51, R9, R51, R67, P0, !PT ;  /* 0x0000003309337210 */ /* 0x000fe400007fe443 */
[----:B------:R-:W-:Y:S01]  /*7a90*/  F2FP.BF16.F32.PACK_AB R24, R24, R25 ;  /* 0x000000191818723e */ /* 0x000fe200000010ff */
[----:B------:R-:W-:Y:S01]  /*7aa0*/  IMAD R8, R8, UR6, RZ ;  /* 0x0000000608087c24 */ /* 0x000fe2000f8e02ff */
[----:B------:R-:W-:Y:S01]  /*7ab0*/  MOV R58, R58 ;  /* 0x0000003a003a7202 */ /* 0x000fe20000000f00 */
[----:B------:R-:W-:Y:S01]  /*7ac0*/  IMAD.WIDE.U32 R50, R3, UR6, R50 ;  /* 0x0000000603327c25 */ /* 0x000fe2000f8e0032 */
[----:B------:R-:W-:-:S02]  /*7ad0*/  F2FP.BF16.F32.PACK_AB R25, R129, R142 ;  /* 0x0000008e8119723e */ /* 0x000fc400000010ff */
[----:B------:R-:W-:Y:S01]  /*7ae0*/  F2FP.BF16.F32.PACK_AB R26, R61, R60 ;  /* 0x0000003c3d1a723e */ /* 0x000fe200000010ff */
[----:B------:R-:W-:Y:S01]  /*7af0*/  IMAD R53, R3, UR7, R8 ;  /* 0x0000000703357c24 */ /* 0x000fe2000f8e0208 */
[----:B------:R-:W-:Y:S01]  /*7b00*/  F2FP.BF16.F32.PACK_AB R27, R130, R139 ;  /* 0x0000008b821b723e */ /* 0x000fe200000010ff */
[----:B------:R-:W-:Y:S01]  /*7b10*/  ULDC.64 UR6, c[0x0][0xb50] ;  /* 0x0002d40000067ab9 */ /* 0x000fe20000000a00 */
[----:B------:R-:W-:Y:S01]  /*7b20*/  LOP3.LUT R20, R21, 0x380, RZ, 0xc0, !PT ;  /* 0x0000038015147812 */ /* 0x000fe200078ec0ff */
[----:B------:R-:W-:Y:S01]  /*7b30*/  IMAD R3, R52, UR5, RZ ;  /* 0x0000000534037c24 */ /* 0x000fe2000f8e02ff */
[----:B------:R-:W-:Y:S01]  /*7b40*/  F2FP.BF16.F32.PACK_AB R4, R65, R64 ;  /* 0x000000404104723e */ /* 0x000fe200000010ff */
[----:B------:R-:W-:Y:S01]  /*7b50*/  STSM.16.M88.4 [R58], R24 ;  /* 0x000000183a007844 */ /* 0x000fe20000000200 */
[----:B------:R-:W-:Y:S02]  /*7b60*/  F2FP.BF16.F32.PACK_AB R5, R127, R140 ;  /* 0x0000008c7f05723e */ /* 0x000fe400000010ff */
[----:B------:R-:W-:-:S02]  /*7b70*/  F2FP.BF16.F32.PACK_AB R6, R69, R68 ;  /* 0x000000444506723e */ /* 0x000fc400000010ff */
[----:B------:R-:W-:Y:S02]  /*7b80*/  F2FP.BF16.F32.PACK_AB R7, R128, R137 ;  /* 0x000000898007723e */ /* 0x000fe400000010ff */
[----:B------:R-:W-:Y:S02]  /*7b90*/  SHF.R.U64 R38, R38, 0x3, RZ ;  /* 0x0000000326267819 */ /* 0x000fe400000012ff */
[----:B------:R-:W-:Y:S01]  /*7ba0*/  LEA R60, R74, R197, 0x7 ;  /* 0x000000c54a3c7211 */ /* 0x000fe200078e38ff */
[----:B------:R1:W-:Y:S01]  /*7bb0*/  STSM.16.M88.4 [R56], R4 ;  /* 0x0000000438007844 */ /* 0x0003e20000000200 */
[----:B------:R-:W-:Y:S02]  /*7bc0*/  SHF.R.U64 R20, R20, 0x3, RZ ;  /* 0x0000000314147819 */ /* 0x000fe400000012ff */
[----:B------:R-:W-:Y:S02]  /*7bd0*/  LOP3.LUT R38, R38, R39, RZ, 0x3c, !PT ;  /* 0x0000002726267212 */ /* 0x000fe400078e3cff */
[----:B------:R-:W-:-:S02]  /*7be0*/  IADD3.X R39, RZ, R49, RZ, P3, !PT ;  /* 0x00000031ff277210 */ /* 0x000fc40001ffe4ff */
[----:B------:R-:W-:Y:S02]  /*7bf0*/  LOP3.LUT P0, RZ, R193, 0x3, RZ, 0xc0, !PT ;  /* 0x00000003c1ff7812 */ /* 0x000fe4000780c0ff */
[----:B0-----:R-:W-:Y:S02]  /*7c00*/  LEA R12, P3, R50, UR6, 0x2 ;  /* 0x00000006320c7c11 */ /* 0x001fe4000f8610ff */
[----:B------:R-:W-:Y:S01]  /*7c10*/  LOP3.LUT R20, R20, R21, RZ, 0x3c, !PT ;  /* 0x0000001514147212 */ /* 0x000fe200078e3cff */
[----:B------:R-:W-:Y:S01]  /*7c20*/  IMAD.X R21, RZ, RZ, R49, P2 ;  /* 0x000000ffff157224 */ /* 0x000fe200010e0631 */
[C---:B------:R-:W-:Y:S02]  /*7c30*/  ISETP.GE.OR P2, PT, R60.reuse, R3, P0 ;  /* 0x000000033c00720c */ /* 0x040fe40000746670 */
[----:B------:R-:W-:Y:S01]  /*7c40*/  F2FP.BF16.F32.PACK_AB R8, R73, R72 ;  /* 0x000000484908723e */ /* 0x000fe200000010ff */
[----:B-1----:R-:W-:Y:S01]  /*7c50*/  VIADD R4, R60, 0x8 ;  /* 0x000000083c047836 */ /* 0x002fe20000000000 */
[----:B------:R-:W-:Y:S01]  /*7c60*/  F2FP.BF16.F32.PACK_AB R9, R126, R135 ;  /* 0x000000877e09723e */ /* 0x000fe200000010ff */
[----:B------:R-:W-:Y:S01]  /*7c70*/  IMAD.IADD R5, R51, 0x1, R53 ;  /* 0x0000000133057824 */ /* 0x000fe200078e0235 */
[----:B------:R-:W-:-:S02]  /*7c80*/  F2FP.BF16.F32.PACK_AB R10, R77, R76 ;  /* 0x0000004c4d0a723e */ /* 0x000fc400000010ff */
[----:B------:R-:W-:Y:S02]  /*7c90*/  F2FP.BF16.F32.PACK_AB R11, R121, R138 ;  /* 0x0000008a790b723e */ /* 0x000fe400000010ff */
[----:B------:R-:W-:Y:S02]  /*7ca0*/  ISETP.GE.OR P0, PT, R4, R3, P0 ;  /* 0x000000030400720c */ /* 0x000fe40000706670 */
[----:B------:R-:W-:Y:S01]  /*7cb0*/  LEA.HI.X R13, R50, UR7, R5, 0x2, P3 ;  /* 0x00000007320d7c11 */ /* 0x000fe200098f1405 */
[----:B------:R-:W-:Y:S01]  /*7cc0*/  STSM.16.M88.4 [R54], R8 ;  /* 0x0000000836007844 */ /* 0x000fe20000000200 */
[----:B------:R-:W-:Y:S02]  /*7cd0*/  F2FP.BF16.F32.PACK_AB R4, R81, R80 ;  /* 0x000000505104723e */ /* 0x000fe400000010ff */
[----:B------:R-:W-:Y:S01]  /*7ce0*/  F2FP.BF16.F32.PACK_AB R5, R123, R136 ;  /* 0x000000887b05723e */ /* 0x000fe200000010ff */
[----:B------:R-:W-:Y:S01]  /*7cf0*/  SHFL.IDX PT, R50, R12, RZ, 0x1c1f ;  /* 0x001c1fff0c327589 */ /* 0x000fe200000e0000 */
[----:B------:R-:W-:-:S02]  /*7d00*/  F2FP.BF16.F32.PACK_AB R6, R85, R84 ;  /* 0x000000545506723e */ /* 0x000fc400000010ff */
[----:B------:R-:W-:Y:S01]  /*7d10*/  F2FP.BF16.F32.PACK_AB R7, R124, R133 ;  /* 0x000000857c07723e */ /* 0x000fe200000010ff */
[----:B------:R-:W0:Y:S01]  /*7d20*/  SHFL.IDX PT, R51, R13, RZ, 0x1c1f ;  /* 0x001c1fff0d337589 */ /* 0x000e2200000e0000 */
[----:B------:R-:W-:Y:S02]  /*7d30*/  F2FP.BF16.F32.PACK_AB R88, R89, R88 ;  /* 0x000000585958723e */ /* 0x000fe400000010ff */
[----:B------:R-:W-:Y:S01]  /*7d40*/  F2FP.BF16.F32.PACK_AB R96, R97, R96 ;  /* 0x000000606160723e */ /* 0x000fe200000010ff */
[----:B------:R-:W-:Y:S01]  /*7d50*/  STSM.16.M88.4 [R22], R4 ;  /* 0x0000000416007844 */ /* 0x000fe20000000200 */
[----:B------:R-:W-:Y:S02]  /*7d60*/  MOV R86, R86 ;  /* 0x0000005600567202 */ /* 0x000fe40000000f00 */
[----:B------:R-:W-:Y:S01]  /*7d70*/  F2FP.BF16.F32.PACK_AB R89, R125, R134 ;  /* 0x000000867d59723e */ /* 0x000fe200000010ff */
[----:B------:R-:W-:Y:S01]  /*7d80*/  SHFL.IDX PT, R54, R12, 0x1, 0x1c1f ;  /* 0x003c1f000c367f89 */ /* 0x000fe200000e0000 */
[----:B------:R-:W-:-:S02]  /*7d90*/  F2FP.BF16.F32.PACK_AB R90, R93, R92 ;  /* 0x0000005c5d5a723e */ /* 0x000fc400000010ff */
[----:B------:R-:W-:Y:S01]  /*7da0*/  F2FP.BF16.F32.PACK_AB R91, R95, R94 ;  /* 0x0000005e5f5b723e */ /* 0x000fe200000010ff */
[----:B------:R-:W1:Y:S01]  /*7db0*/  SHFL.IDX PT, R55, R13, 0x1, 0x1c1f ;  /* 0x003c1f000d377f89 */ /* 0x000e6200000e0000 */
[----:B------:R-:W-:Y:S02]  /*7dc0*/  F2FP.BF16.F32.PACK_AB R97, R99, R98 ;  /* 0x000000626361723e */ /* 0x000fe400000010ff */
[----:B------:R-:W-:Y:S01]  /*7dd0*/  F2FP.BF16.F32.PACK_AB R104, R105, R104 ;  /* 0x000000686968723e */ /* 0x000fe200000010ff */
[----:B------:R-:W-:Y:S01]  /*7de0*/  STSM.16.M88.4 [R86], R88 ;  /* 0x0000005856007844 */ /* 0x000fe20000000200 */
[----:B------:R-:W-:Y:S02]  /*7df0*/  MOV R82, R82 ;  /* 0x0000005200527202 */ /* 0x000fe40000000f00 */
[----:B------:R-:W-:Y:S02]  /*7e00*/  F2FP.BF16.F32.PACK_AB R98, R101, R100 ;  /* 0x000000646562723e */ /* 0x000fe400000010ff */
[----:B------:R-:W-:-:S02]  /*7e10*/  F2FP.BF16.F32.PACK_AB R99, R103, R102 ;  /* 0x000000666763723e */ /* 0x000fc400000010ff */
[----:B------:R-:W-:Y:S02]  /*7e20*/  F2FP.BF16.F32.PACK_AB R105, R107, R106 ;  /* 0x0000006a6b69723e */ /* 0x000fe400000010ff */
[----:B------:R-:W-:Y:S01]  /*7e30*/  F2FP.BF16.F32.PACK_AB R112, R113, R112 ;  /* 0x000000707170723e */ /* 0x000fe200000010ff */
[----:B------:R-:W-:Y:S01]  /*7e40*/  STSM.16.M88.4 [R82], R96 ;  /* 0x0000006052007844 */ /* 0x000fe20000000200 */
[----:B------:R-:W-:Y:S02]  /*7e50*/  MOV R78, R78 ;  /* 0x0000004e004e7202 */ /* 0x000fe40000000f00 */
[----:B------:R-:W-:Y:S02]  /*7e60*/  F2FP.BF16.F32.PACK_AB R106, R109, R108 ;  /* 0x0000006c6d6a723e */ /* 0x000fe400000010ff */
[----:B------:R-:W-:Y:S02]  /*7e70*/  F2FP.BF16.F32.PACK_AB R107, R111, R110 ;  /* 0x0000006e6f6b723e */ /* 0x000fe400000010ff */
[----:B------:R-:W-:-:S02]  /*7e80*/  F2FP.BF16.F32.PACK_AB R113, R115, R114 ;  /* 0x000000727371723e */ /* 0x000fc400000010ff */
[----:B------:R-:W-:Y:S01]  /*7e90*/  F2FP.BF16.F32.PACK_AB R114, R117, R116 ;  /* 0x000000747572723e */ /* 0x000fe200000010ff */
[----:B------:R-:W-:Y:S01]  /*7ea0*/  STSM.16.M88.4 [R78], R104 ;  /* 0x000000684e007844 */ /* 0x000fe20000000200 */
[----:B------:R-:W-:Y:S02]  /*7eb0*/  F2FP.BF16.F32.PACK_AB R115, R119, R118 ;  /* 0x000000767773723e */ /* 0x000fe400000010ff */
[C---:B------:R-:W-:Y:S02]  /*7ec0*/  IADD3 R35, P5, R48.reuse, 0x2000, RZ ;  /* 0x0000200030237810 */ /* 0x040fe40007fbe0ff */
[----:B------:R-:W-:Y:S01]  /*7ed0*/  IADD3 R33, P6, R48, 0x3000, RZ ;  /* 0x0000300030217810 */ /* 0x000fe20007fde0ff */
[----:B------:R-:W-:Y:S01]  /*7ee0*/  STSM.16.M88.4 [R75], R112 ;  /* 0x000000704b007844 */ /* 0x000fe20000000200 */
[----:B------:R-:W-:Y:S02]  /*7ef0*/  LOP3.LUT R34, R35, 0x380, RZ, 0xc0, !PT ;  /* 0x0000038023227812 */ /* 0x000fe400078ec0ff */
[----:B------:R-:W-:Y:S01]  /*7f00*/  LOP3.LUT R32, R33, 0x380, RZ, 0xc0, !PT ;  /* 0x0000038021207812 */ /* 0x000fe200078ec0ff */
[----:B------:R-:W-:Y:S01]  /*7f10*/  BAR.SYNC.DEFER_BLOCKING 0x1, 0x100 ;  /* 0x0044000000007b1d */ /* 0x000fe20000010000 */
[----:B------:R-:W-:-:S02]  /*7f20*/  SHF.R.U64 R34, R34, 0x3, RZ ;  /* 0x0000000322227819 */ /* 0x000fc400000012ff */
[----:B------:R-:W-:Y:S02]  /*7f30*/  SHF.R.U64 R32, R32, 0x3, RZ ;  /* 0x0000000320207819 */ /* 0x000fe400000012ff */
[----:B------:R-:W-:Y:S01]  /*7f40*/  LOP3.LUT R34, R34, R35, RZ, 0x3c, !PT ;  /* 0x0000002322227212 */ /* 0x000fe200078e3cff */
[--C-:B------:R-:W-:Y:S01]  /*7f50*/  IMAD.X R35, RZ, RZ, R49.reuse, P5 ;  /* 0x000000ffff237224 */ /* 0x100fe200028e0631 */
[----:B------:R-:W-:Y:S01]  /*7f60*/  LOP3.LUT R32, R32, R33, RZ, 0x3c, !PT ;  /* 0x0000002120207212 */ /* 0x000fe200078e3cff */
[----:B------:R-:W-:Y:S01]  /*7f70*/  IMAD.X R33, RZ, RZ, R49, P6 ;  /* 0x000000ffff217224 */ /* 0x000fe200030e0631 */
[C---:B------:R-:W-:Y:S02]  /*7f80*/  IADD3 R37, P4, R48.reuse, 0x1000, RZ ;  /* 0x0000100030257810 */ /* 0x040fe40007f9e0ff */
[----:B------:R-:W-:Y:S02]  /*7f90*/  IADD3 R43, P5, R48, 0x9000, RZ ;  /* 0x00009000302b7810 */ /* 0x000fe40007fbe0ff */
[----:B------:R-:W-:-:S02]  /*7fa0*/  LOP3.LUT R36, R37, 0x380, RZ, 0xc0, !PT ;  /* 0x0000038025247812 */ /* 0x000fc400078ec0ff */
[----:B------:R-:W-:Y:S02]  /*7fb0*/  LOP3.LUT R42, R43, 0x380, RZ, 0xc0, !PT ;  /* 0x000003802b2a7812 */ /* 0x000fe400078ec0ff */
[----:B------:R-:W-:Y:S01]  /*7fc0*/  SHF.R.U64 R36, R36, 0x3, RZ ;  /* 0x0000000324247819 */ /* 0x000fe200000012ff */
[----:B------:R-:W-:Y:S01]  /*7fd0*/  UIMAD UR5, UR12, UR8, URZ ;  /* 0x000000080c0572a4 */ /* 0x000fe2000f8e023f */
[----:B------:R-:W-:Y:S02]  /*7fe0*/  SHF.R.U64 R42, R42, 0x3, RZ ;  /* 0x000000032a2a7819 */ /* 0x000fe400000012ff */
[----:B------:R-:W-:Y:S02]  /*7ff0*/  LOP3.LUT R36, R36, R37, RZ, 0x3c, !PT ;  /* 0x0000002524247212 */ /* 0x000fe400078e3cff */
[----:B------:R-:W-:Y:S01]  /*8000*/  IADD3.X R37, RZ, R49, RZ, P4, !PT ;  /* 0x00000031ff257210 */ /* 0x000fe200027fe4ff */
[----:B0-----:R-:W-:Y:S01]  /*8010*/  @!P2 ST.E desc[UR36][R50.64], R2 ;  /* 0x000000023200a985 */ /* 0x001fe2000c101924 */
[C---:B------:R-:W-:Y:S01]  /*8020*/  IADD3 R41, P4, R48.reuse, 0x8000, RZ ;  /* 0x0000800030297810 */ /* 0x040fe20007f9e0ff */
[----:B------:R-:W-:Y:S01]  /*8030*/  UIMAD.WIDE.U32 UR6, UR11, UR8, URZ ;  /* 0x000000080b0672a5 */ /* 0x000fe2000f8e003f */
[----:B------:R-:W-:Y:S01]  /*8040*/  IADD3 R45, P6, R48, 0xa000, RZ ;  /* 0x0000a000302d7810 */ /* 0x000fe20007fde0ff */
[----:B-1----:R0:W-:Y:S01]  /*8050*/  @!P0 ST.E desc[UR36][R54.64], R0 ;  /* 0x0000000036008985 */ /* 0x0021e2000c101924 */
[----:B------:R-:W-:Y:S01]  /*8060*/  UIMAD UR5, UR11, UR9, UR5 ;  /* 0x000000090b0572a4 */ /* 0x000fe2000f8e0205 */
[----:B------:R-:W-:-:S02]  /*8070*/  LOP3.LUT R42, R42, R43, RZ, 0x3c, !PT ;  /* 0x0000002b2a2a7212 */ /* 0x000fc400078e3cff */
[----:B------:R1:W5:Y:S01]  /*8080*/  LD.E.128 R8, desc[UR36][R34.64] ;  /* 0x0000002422087980 */ /* 0x000362000c101d00 */
[----:B------:R-:W-:Y:S01]  /*8090*/  LOP3.LUT R40, R41, 0x380, RZ, 0xc0, !PT ;  /* 0x0000038029287812 */ /* 0x000fe200078ec0ff */
[----:B------:R-:W-:Y:S01]  /*80a0*/  ULDC.64 UR8, c[0x0][0xaf0] ;  /* 0x0002bc0000087ab9 */ /* 0x000fe20000000a00 */
[----:B------:R-:W-:Y:S01]  /*80b0*/  LOP3.LUT R44, R45, 0x380, RZ, 0xc0, !PT ;  /* 0x000003802d2c7812 */ /* 0x000fe200078ec0ff */
[----:B------:R2:W5:Y:S01]  /*80c0*/  LD.E.128 R4, desc[UR36][R32.64] ;  /* 0x0000002420047980 */ /* 0x000562000c101d00 */
[----:B------:R-:W-:Y:S02]  /*80d0*/  LOP3.LUT R43, R48, 0x380, RZ, 0xc0, !PT ;  /* 0x00000380302b7812 */ /* 0x000fe400078ec0ff */
[----:B------:R-:W-:Y:S01]  /*80e0*/  LOP3.LUT R46, R155, 0x380, RZ, 0xc0, !PT ;  /* 0x000003809b2e7812 */ /* 0x000fe200078ec0ff */
[----:B0-----:R-:W0:Y:S01]  /*80f0*/  @P1 LDC R0, c[0x0][0xbec] ;  /* 0x0002fb00ff001b82 */ /* 0x001e220000000800 */
[----:B------:R3:W5:Y:S01]  /*8100*/  LD.E.128 R84, desc[UR36][R30.64] ;  /* 0x000000241e547980 */ /* 0x000762000c101d00 */
[----:B------:R-:W-:Y:S01]  /*8110*/  UIADD3 UR7, UR7, UR5, URZ ;  /* 0x0000000507077290 */ /* 0x000fe2000fffe03f */
[----:B------:R-:W-:-:S02]  /*8120*/  SHF.R.U64 R40, R40, 0x3, RZ ;  /* 0x0000000328287819 */ /* 0x000fc400000012ff */
[----:B------:R4:W5:Y:S03]  /*8130*/  LD.E.128 R56, desc[UR36][R20.64] ;  /* 0x0000002414387980 */ /* 0x000966000c101d00 */
[----:B-1----:R-:W1:Y:S01]  /*8140*/  @P1 LDC R35, c[0x0][0xbf0] ;  /* 0x0002fc00ff231b82 */ /* 0x002e620000000800 */
[----:B--2---:R-:W-:Y:S01]  /*8150*/  LEA R33, R19, R23, 0x5 ;  /* 0x0000001713217211 */ /* 0x004fe200078e28ff */
[----:B------:R2:W5:Y:S01]  /*8160*/  LD.E.128 R64, desc[UR36][R28.64] ;  /* 0x000000241c407980 */ /* 0x000562000c101d00 */
[----:B------:R-:W-:Y:S02]  /*8170*/  SHF.R.U64 R44, R44, 0x3, RZ ;  /* 0x000000032c2c7819 */ /* 0x000fe400000012ff */
[----:B------:R-:W-:Y:S01]  /*8180*/  SHF.R.U64 R43, R43, 0x3, RZ ;  /* 0x000000032b2b7819 */ /* 0x000fe200000012ff */
[----:B------:R0:W5:Y:S01]  /*8190*/  LD.E.128 R24, desc[UR36][R36.64] ;  /* 0x0000002424187980 */ /* 0x000162000c101d00 */
[----:B------:R-:W-:Y:S01]  /*81a0*/  SHF.R.U64 R46, R46, 0x3, RZ ;  /* 0x000000032e2e7819 */ /* 0x000fe200000012ff */
[----:B---3--:R-:W3:Y:S01]  /*81b0*/  LDC.64 R30, c[0x0][0xae0] ;  /* 0x0002b800ff1e7b82 */ /* 0x008ee20000000a00 */
[----:B------:R-:W-:Y:S01]  /*81c0*/  IMAD R33, R74, 0x80, R33 ;  /* 0x000000804a217824 */ /* 0x000fe200078e0221 */
[----:B------:R-:W-:Y:S01]  /*81d0*/  UIMAD UR5, UR10, UR8, URZ ;  /* 0x000000080a0572a4 */ /* 0x000fe2000f8e023f */
[----:B------:R-:W-:Y:S01]  /*81e0*/  LOP3.LUT R40, R40, R41, RZ, 0x3c, !PT ;  /* 0x0000002928287212 */ /* 0x000fe200078e3cff */
[----:B------:R-:W-:Y:S01]  /*81f0*/  IMAD.X R41, RZ, RZ, R49, P4 ;  /* 0x000000ffff297224 */ /* 0x000fe200020e0631 */
[----:B------:R-:W-:Y:S01]  /*8200*/  LOP3.LUT R44, R44, R45, RZ, 0x3c, !PT ;  /* 0x0000002d2c2c7212 */ /* 0x000fe200078e3cff */
[----:B------:R0:W5:Y:S01]  /*8210*/  LD.E.128 R12, desc[UR36][R38.64] ;  /* 0x00000024260c7980 */ /* 0x000162000c101d00 */
[----:B------:R-:W-:Y:S01]  /*8220*/  LOP3.LUT R48, R43, R48, RZ, 0x3c, !PT ;  /* 0x000000302b307212 */ /* 0x000fe200078e3cff */
[----:B0-----:R-:W-:Y:S01]  /*8230*/  @P1 IMAD.HI.U32 R0, R33, R0, RZ ;  /* 0x0000000021001227 */ /* 0x001fe200078e00ff */
[----:B------:R-:W-:-:S03]  /*8240*/  LOP3.LUT R46, R46, R155, RZ, 0x3c, !PT ;  /* 0x0000009b2e2e7212 */ /* 0x000fc600078e3cff */
[----:B----4-:R-:W-:Y:S01]  /*8250*/  IMAD.MOV.U32 R20, RZ, RZ, R33 ;  /* 0x000000ffff147224 */ /* 0x010fe200078e0021 */
[----:B------:R-:W-:Y:S01]  /*8260*/  UIMAD UR5, UR60, UR9, UR5 ;  /* 0x000000093c0572a4 */ /* 0x000fe2000f8e0205 */
[----:B------:R-:W-:Y:S01]  /*8270*/  IMAD.X R43, RZ, RZ, R49, P5 ;  /* 0x000000ffff2b7224 */ /* 0x000fe200028e0631 */
[----:B------:R-:W-:Y:S01]  /*8280*/  IADD3.X R45, RZ, R49, RZ, P6, !PT ;  /* 0x00000031ff2d7210 */ /* 0x000fe200037fe4ff */
[----:B------:R0:W5:Y:S01]  /*8290*/  LD.E.128 R60, desc[UR36][R48.64] ;  /* 0x00000024303c7980 */ /* 0x000162000c101d00 */
[----:B-1----:R-:W-:Y:S01]  /*82a0*/  @P1 SHF.R.U32.HI R20, RZ, R35, R0 ;  /* 0x00000023ff141219 */ /* 0x002fe20000011600 */
[----:B------:R-:W-:Y:S02]  /*82b0*/  UIMAD.WIDE.U32 UR60, UR60, UR8, UR6 ;  /* 0x000000083c3c72a5 */ /* 0x000fe4000f8e0006 */
[----:B------:R0:W5:Y:S01]  /*82c0*/  LD.E.128 R80, desc[UR36][R40.64] ;  /* 0x0000002428507980 */ /* 0x000162000c101d00 */
[----:B--2---:R-:W-:Y:S02]  /*82d0*/  IADD3 R29, -R20, RZ, RZ ;  /* 0x000000ff141d7210 */ /* 0x004fe40007ffe1ff */
[----:B------:R-:W-:Y:S01]  /*82e0*/  SHF.R.S32.HI R21, RZ, 0x1f, R20 ;  /* 0x0000001fff157819 */ /* 0x000fe20000011414 */
[----:B------:R-:W-:Y:S01]  /*82f0*/  UIADD3 UR61, UR61, UR5, URZ ;  /* 0x000000053d3d7290 */ /* 0x000fe2000fffe03f */
[----:B------:R0:W5:Y:S01]  /*8300*/  LD.E.128 R76, desc[UR36][R42.64] ;  /* 0x000000242a4c7980 */ /* 0x000162000c101d00 */
[----:B------:R-:W-:Y:S01]  /*8310*/  IMAD R29, R52, R29, R33 ;  /* 0x0000001d341d7224 */ /* 0x000fe200078e0221 */
[----:B------:R-:W-:Y:S01]  /*8320*/  ULDC.64 UR6, c[0x0][0xad8] ;  /* 0x0002b60000067ab9 */ /* 0x000fe20000000a00 */
[----:B---3--:R-:W-:Y:S01]  /*8330*/  IMAD R21, R21, R30, RZ ;  /* 0x0000001e15157224 */ /* 0x008fe200078e02ff */
[----:B------:R0:W5:Y:S02]  /*8340*/  LD.E.128 R68, desc[UR36][R44.64] ;  /* 0x000000242c447980 */ /* 0x000164000c101d00 */
[----:B------:R-:W-:-:S02]  /*8350*/  SHF.R.S32.HI R0, RZ, 0x1f, R29 ;  /* 0x0000001fff007819 */ /* 0x000fc4000001141d */
[----:B------:R0:W5:Y:S01]  /*8360*/  LD.E.128 R48, desc[UR36][R46.64] ;  /* 0x000000242e307980 */ /* 0x000162000c101d00 */
[C---:B------:R-:W-:Y:S01]  /*8370*/  IMAD R31, R20.reuse, R31, R21 ;  /* 0x0000001f141f7224 */ /* 0x040fe200078e0215 */
[----:B------:R-:W-:Y:S01]  /*8380*/  @!PT LDS RZ, [RZ] ;  /* 0x00000000fffff984 */ /* 0x000fe20000000800 */
[----:B------:R-:W-:Y:S01]  /*8390*/  @!PT LDS RZ, [RZ] ;  /* 0x00000000fffff984 */ /* 0x000fe20000000800 */
[----:B------:R-:W-:Y:S01]  /*83a0*/  @!PT LDS RZ, [RZ] ;  /* 0x00000000fffff984 */ /* 0x000fe20000000800 */
[----:B------:R-:W-:Y:S01]  /*83b0*/  @!PT LDS RZ, [RZ] ;  /* 0x00000000fffff984 */ /* 0x000fe20000000800 */
[----:B------:R1:W-:Y:S06]  /*83c0*/  MEMBAR.ALL.CTA ;  /* 0x0000000000007992 */ /* 0x0003ec0000008000 */
[----:B-1----:R-:W1:Y:S01]  /*83d0*/  FENCE.VIEW.ASYNC.S ;  /* 0x00000000000073c6 */ /* 0x002e620000000000 */
[----:B------:R-:W-:-:S04]  /*83e0*/  IMAD.WIDE.U32 R20, R20, R30, UR60 ;  /* 0x0000003c14147e25 */ /* 0x000fc8000f8e001e */
[----:B------:R-:W-:Y:S02]  /*83f0*/  IMAD.IADD R21, R21, 0x1, R31 ;  /* 0x0000000115157824 */ /* 0x000fe400078e021f */
[----:B------:R-:W-:Y:S02]  /*8400*/  IMAD R2, R0, UR6, RZ ;  /* 0x0000000600027c24 */ /* 0x000fe4000f8e02ff */
[----:B------:R-:W-:Y:S01]  /*8410*/  IMAD R74, R74, 0x80, R23 ;  /* 0x000000804a4a7824 */ /* 0x000fe200078e0217 */
[----:B------:R-:W-:Y:S01]  /*8420*/  UIADD3 UR4, UR4, 0x30820, URZ ;  /* 0x0003082004047890 */ /* 0x000fe2000fffe03f */
[C---:B------:R-:W-:Y:S02]  /*8430*/  IMAD R31, R29.reuse, UR7, R2 ;  /* 0x000000071d1f7c24 */ /* 0x040fe4000f8e0202 */
[----:B------:R-:W-:Y:S01]  /*8440*/  IMAD.WIDE.U32 R20, R29, UR6, R20 ;  /* 0x000000061d147c25 */ /* 0x000fe2000f8e0014 */
[----:B------:R-:W-:Y:S01]  /*8450*/  UIADD3 UR38, UR38, 0x1, URZ ;  /* 0x0000000126267890 */ /* 0x000fe2000fffe03f */
[-C--:B------:R-:W-:Y:S01]  /*8460*/  ISETP.GE.AND P2, PT, R74, R3.reuse, PT ;  /* 0x000000034a00720c */ /* 0x080fe20003f46270 */
[----:B------:R-:W-:Y:S01]  /*8470*/  ULDC.64 UR6, c[0x0][0xa80] ;  /* 0x0002a00000067ab9 */ /* 0x000fe20000000a00 */
[----:B------:R-:W-:Y:S01]  /*8480*/  IMAD.IADD R21, R21, 0x1, R31 ;  /* 0x0000000115157824 */ /* 0x000fe200078e021f */
[----:B------:R-:W-:Y:S01]  /*8490*/  UPRMT UR4, URZ, 0x654, UR4 ;  /* 0x000006543f047896 */ /* 0x000fe20008000004 */
[----:B------:R-:W-:Y:S01]  /*84a0*/  LEA R2, P3, R20, UR6, 0x1 ;  /* 0x0000000614027c11 */ /* 0x000fe2000f8608ff */
[----:B------:R-:W-:Y:S01]  /*84b0*/  ULDC UR5, c[0x0][0xc] ;  /* 0x0000030000057ab9 */ /* 0x000fe20000000800 */
[----:B------:R-:W-:Y:S01]  /*84c0*/  UISETP.NE.AND UP0, UPT, UR38, 0x2, UPT ;  /* 0x000000022600788c */ /* 0x000fe2000bf05270 */
[----:B------:R-:W-:Y:S01]  /*84d0*/  IADD3 R0, R74, 0x20, RZ ;  /* 0x000000204a007810 */ /* 0x000fe20007ffe0ff */
[----:B------:R-:W-:Y:S01]  /*84e0*/  UIADD3 UR13, UR5, UR13, URZ ;  /* 0x0000000d050d7290 */ /* 0x000fe2000fffe03f */
[----:B------:R-:W-:Y:S01]  /*84f0*/  LEA.HI.X R34, R20, UR7, R21, 0x1, P3 ;  /* 0x0000000714227c11 */ /* 0x000fe200098f0c15 */
[----:B------:R-:W-:Y:S01]  /*8500*/  USEL UR6, URZ, 0x1, UP0 ;  /* 0x000000013f067887 */ /* 0x000fe20008000000 */
[-C--:B------:R-:W-:Y:S01]  /*8510*/  ISETP.GE.AND P0, PT, R0, R3.reuse, PT ;  /* 0x000000030000720c */ /* 0x080fe20003f06270 */
[----:B------:R-:W-:Y:S01]  /*8520*/  VIADD R0, R74, 0x40 ;  /* 0x000000404a007836 */ /* 0x000fe20000000000 */
[----:B------:R-:W-:Y:S01]  /*8530*/  USEL UR38, UR38, URZ, UP0 ;  /* 0x0000003f26267287 */ /* 0x000fe20008000000 */
[----:B-1----:R0:W1:Y:S01]  /*8540*/  SHFL.IDX PT, R28, R2, RZ, 0x181f ;  /* 0x00181fff021c7589 */ /* 0x00206200000e0000 */
[----:B------:R-:W-:Y:S01]  /*8550*/  ULOP3.LUT UR39, UR39, UR6, URZ, 0x3c, !UPT ;  /* 0x0000000627277292 */ /* 0x000fe2000f8e3c3f */
[----:B------:R-:W-:Y:S01]  /*8560*/  MOV R22, UR13 ;  /* 0x0000000d00167c02 */ /* 0x000fe20008000f00 */
[----:B------:R-:W-:Y:S01]  /*8570*/  SYNCS.ARRIVE.TRANS64.RED.A1T0 RZ, [UR4], RZ ;  /* 0x000000ffffff79a7 */ /* 0x000fe20008100404 */
[----:B------:R0:W2:Y:S01]  /*8580*/  SHFL.IDX PT, R29, R34, RZ, 0x181f ;  /* 0x00181fff221d7589 */ /* 0x0000a200000e0000 */
[----:B------:R-:W-:Y:S01]  /*8590*/  BSSY B0, `(.L_x_31) ;  /* 0x000000f000007945 */ /* 0x000fe20003800000 */
[----:B------:R-:W-:-:S03]  /*85a0*/  ISETP.GE.AND P1, PT, R0, R3, PT ;  /* 0x000000030000720c */ /* 0x000fc60003f26270 */
[----:B------:R-:W-:Y:S10]  /*85b0*/  @P2 BRA `(.L_x_32) ;  /* 0x0000000000302947 */ /* 0x000ff40003800000 */
[----:B------:R-:W-:Y:S02]  /*85c0*/  ULDC UR4, c[0x0][0xac8] ;  /* 0x0002b20000047ab9 */ /* 0x000fe40000000800 */
[----:B------:R-:W-:Y:S02]  /*85d0*/  ISETP.GE.AND P3, PT, R18, UR4, PT ;  /* 0x0000000412007c0c */ /* 0x000fe4000bf66270 */
[----:B------:R-:W-:Y:S02]  /*85e0*/  ISETP.GE.AND P4, PT, R17, UR4, PT ;  /* 0x0000000411007c0c */ /* 0x000fe4000bf86270 */
[----:B------:R-:W-:-:S09]  /*85f0*/  ISETP.GE.AND P2, PT, R16, UR4, PT ;  /* 0x0000000410007c0c */ /* 0x000fd2000bf46270 */
[-C--:B-1----:R-:W-:Y:S02]  /*8600*/  @!P3 LEA R30, P5, R18, R28.reuse, 0x1 ;  /* 0x0000001c121eb211 */ /* 0x082fe400078a08ff */
[C---:B------:R-:W-:Y:S02]  /*8610*/  @!P4 LEA R32, P6, R17.reuse, R28, 0x1 ;  /* 0x0000001c1120c211 */ /* 0x040fe400078c08ff */
[----:B--2---:R-:W-:Y:S01]  /*8620*/  @!P2 IMAD.WIDE R20, R16, 0x2, R28 ;  /* 0x000000021014a825 */ /* 0x004fe200078e021c */
[-C--:B------:R-:W-:Y:S02]  /*8630*/  @!P3 LEA.HI.X R31, R18, R29.reuse, R203, 0x1, P5 ;  /* 0x0000001d121fb211 */ /* 0x080fe400028f0ccb */
[----:B------:R-:W-:Y:S02]  /*8640*/  @!P4 LEA.HI.X R33, R17, R29, R202, 0x1, P6 ;  /* 0x0000001d1121c211 */ /* 0x000fe400030f0cca */
[----:B-----5:R3:W-:Y:S04]  /*8650*/  @!P2 ST.E.128 desc[UR36][R20.64], R60 ;  /* 0x0000003c1400a985 */ /* 0x0207e8000c101d24 */
[----:B------:R3:W-:Y:S04]  /*8660*/  @!P3 ST.E.128 desc[UR36][R30.64], R84 ;  /* 0x000000541e00b985 */ /* 0x0007e8000c101d24 */
[----:B------:R3:W-:Y:S02]  /*8670*/  @!P4 ST.E.128 desc[UR36][R32.64], R80 ;  /* 0x000000502000c985 */ /* 0x0007e4000c101d24 */
.L_x_32:
[----:B------:R-:W-:Y:S05]  /*8680*/  BSYNC B0 ;  /* 0x0000000000007941 */ /* 0x000fea0003800000 */
.L_x_31:
[----:B--2---:R2:W4:Y:S01]  /*8690*/  SHFL.IDX PT, R29, R34, 0x1, 0x181f ;  /* 0x00381f00221d7f89 */ /* 0x00452200000e0000 */
[----:B------:R-:W-:Y:S03]  /*86a0*/  BSSY B0, `(.L_x_33) ;  /* 0x000000f000007945 */ /* 0x000fe60003800000 */
[----:B-1----:R2:W1:Y:S01]  /*86b0*/  SHFL.IDX PT, R28, R2, 0x1, 0x181f ;  /* 0x00381f00021c7f89 */ /* 0x00246200000e0000 */
[----:B------:R-:W-:Y:S05]  /*86c0*/  @P0 BRA `(.L_x_34) ;  /* 0x0000000000300947 */ /* 0x000fea0003800000 */
[----:B------:R-:W-:Y:S02]  /*86d0*/  ULDC UR4, c[0x0][0xac8] ;  /* 0x0002b20000047ab9 */ /* 0x000fe40000000800 */
[----:B------:R-:W-:Y:S02]  /*86e0*/  ISETP.GE.AND P4, PT, R18, UR4, PT ;  /* 0x0000000412007c0c */ /* 0x000fe4000bf86270 */
[----:B------:R-:W-:Y:S02]  /*86f0*/  ISETP.GE.AND P5, PT, R17, UR4, PT ;  /* 0x0000000411007c0c */ /* 0x000fe4000bfa6270 */
[----:B------:R-:W-:-:S09]  /*8700*/  ISETP.GE.AND P3, PT, R16, UR4, PT ;  /* 0x0000000410007c0c */ /* 0x000fd2000bf66270 */
[-C--:B-1-3--:R-:W-:Y:S02]  /*8710*/  @!P4 LEA R30, P0, R18, R28.reuse, 0x1 ;  /* 0x0000001c121ec211 */ /* 0x08afe400078008ff */
[C---:B------:R-:W-:Y:S02]  /*8720*/  @!P5 LEA R32, P2, R17.reuse, R28, 0x1 ;  /* 0x0000001c1120d211 */ /* 0x040fe400078408ff */
[----:B----4-:R-:W-:Y:S01]  /*8730*/  @!P3 IMAD.WIDE R20, R16, 0x2, R28 ;  /* 0x000000021014b825 */ /* 0x010fe200078e021c */
[-C--:B------:R-:W-:Y:S02]  /*8740*/  @!P4 LEA.HI.X R31, R18, R29.reuse, R203, 0x1, P0 ;  /* 0x0000001d121fc211 */ /* 0x080fe400000f0ccb */
[----:B------:R-:W-:Y:S02]  /*8750*/  @!P5 LEA.HI.X R33, R17, R29, R202, 0x1, P2 ;  /* 0x0000001d1121d211 */ /* 0x000fe400010f0cca */
[----:B-----5:R1:W-:Y:S04]  /*8760*/  @!P3 ST.E.128 desc[UR36][R20.64], R24 ;  /* 0x000000181400b985 */ /* 0x0203e8000c101d24 */
[----:B------:R1:W-:Y:S04]  /*8770*/  @!P4 ST.E.128 desc[UR36][R30.64], R64 ;  /* 0x000000401e00c985 */ /* 0x0003e8000c101d24 */
[----:B------:R1:W-:Y:S02]  /*8780*/  @!P5 ST.E.128 desc[UR36][R32.64], R76 ;  /* 0x0000004c2000d985 */ /* 0x0003e4000c101d24 */
.L_x_34:
[----:B------:R-:W-:Y:S05]  /*8790*/  BSYNC B0 ;  /* 0x0000000000007941 */ /* 0x000fea0003800000 */
.L_x_33:
[----:B-1---5:R1:W0:Y:S01]  /*87a0*/  SHFL.IDX PT, R25, R34, 0x2, 0x181f ;  /* 0x00581f0022197f89 */ /* 0x02222200000e0000 */
[----:B------:R-:W-:Y:S03]  /*87b0*/  BSSY B0, `(.L_x_35) ;  /* 0x000000f000007945 */ /* 0x000fe60003800000 */
[----:B------:R1:W0:Y:S01]  /*87c0*/  SHFL.IDX PT, R24, R2, 0x2, 0x181f ;  /* 0x00581f0002187f89 */ /* 0x00022200000e0000 */
[----:B------:R-:W-:Y:S05]  /*87d0*/  @P1 BRA `(.L_x_36) ;  /* 0x0000000000301947 */ /* 0x000fea0003800000 */
[----:B------:R-:W-:Y:S02]  /*87e0*/  ULDC UR4, c[0x0][0xac8] ;  /* 0x0002b20000047ab9 */ /* 0x000fe40000000800 */
[----:B------:R-:W-:Y:S02]  /*87f0*/  ISETP.GE.AND P3, PT, R18, UR4, PT ;  /* 0x0000000412007c0c */ /* 0x000fe4000bf66270 */
[----:B------:R-:W-:Y:S02]  /*8800*/  ISETP.GE.AND P4, PT, R17, UR4, PT ;  /* 0x0000000411007c0c */ /* 0x000fe4000bf86270 */
[----:B------:R-:W-:-:S09]  /*8810*/  ISETP.GE.AND P2, PT, R16, UR4, PT ;  /* 0x0000000410007c0c */ /* 0x000fd2000bf46270 */
[-C--:B0-----:R-:W-:Y:S02]  /*8820*/  @!P3 LEA R26, P0, R18, R24.reuse, 0x1 ;  /* 0x00000018121ab211 */ /* 0x081fe400078008ff */
[C---:B------:R-:W-:Y:S02]  /*8830*/  @!P4 LEA R28, P1, R17.reuse, R24, 0x1 ;  /* 0x00000018111cc211 */ /* 0x040fe400078208ff */
[----:B---3--:R-:W-:Y:S01]  /*8840*/  @!P2 IMAD.WIDE R20, R16, 0x2, R24 ;  /* 0x000000021014a825 */ /* 0x008fe200078e0218 */
[-C--:B------:R-:W-:Y:S02]  /*8850*/  @!P3 LEA.HI.X R27, R18, R25.reuse, R203, 0x1, P0 ;  /* 0x00000019121bb211 */ /* 0x080fe400000f0ccb */
[----:B----4-:R-:W-:Y:S02]  /*8860*/  @!P4 LEA.HI.X R29, R17, R25, R202, 0x1, P1 ;  /* 0x00000019111dc211 */ /* 0x010fe400008f0cca */
[----:B------:R0:W-:Y:S04]  /*8870*/  @!P2 ST.E.128 desc[UR36][R20.64], R8 ;  /* 0x000000081400a985 */ /* 0x0001e8000c101d24 */
[----:B------:R0:W-:Y:S04]  /*8880*/  @!P3 ST.E.128 desc[UR36][R26.64], R56 ;  /* 0x000000381a00b985 */ /* 0x0001e8000c101d24 */
[----:B------:R0:W-:Y:S02]  /*8890*/  @!P4 ST.E.128 desc[UR36][R28.64], R68 ;  /* 0x000000441c00c985 */ /* 0x0001e4000c101d24 */
.L_x_36:
[----:B------:R-:W-:Y:S05]  /*88a0*/  BSYNC B0 ;  /* 0x0000000000007941 */ /* 0x000fea0003800000 */
.L_x_35:
[----:B------:R-:W-:Y:S01]  /*88b0*/  R2UR UR4, R192 ;  /* 0x00000000c00472ca */ /* 0x000fe200000e0000 */
[----:B------:R-:W-:Y:S01]  /*88c0*/  VIADD R0, R74, 0x60 ;  /* 0x000000604a007836 */ /* 0x000fe20000000000 */
[----:B0-----:R0:W0:Y:S01]  /*88d0*/  SHFL.IDX PT, R9, R34, 0x3, 0x181f ;  /* 0x00781f0022097f89 */ /* 0x00102200000e0000 */
[----:B------:R-:W-:Y:S03]  /*88e0*/  BSSY B0, `(.L_x_37) ;  /* 0x0000012000007945 */ /* 0x000fe60003800000 */
[----:B------:R-:W-:Y:S01]  /*88f0*/  ISETP.GE.AND P0, PT, R0, R3, PT ;  /* 0x000000030000720c */ /* 0x000fe20003f06270 */
[----:B------:R0:W0:Y:S06]  /*8900*/  SHFL.IDX PT, R8, R2, 0x3, 0x181f ;  /* 0x00781f0002087f89 */ /* 0x00002c00000e0000 */
[----:B------:R-:W-:-:S06]  /*8910*/  UIADD3 UR4, UR4, 0x1, URZ ;  /* 0x0000000104047890 */ /* 0x000fcc000fffe03f */
[----:B------:R-:W-:Y:S01]  /*8920*/  IMAD.U32 R192, RZ, RZ, UR4 ;  /* 0x00000004ffc07e24 */ /* 0x000fe2000f8e00ff */
[----:B------:R-:W-:Y:S06]  /*8930*/  @P0 BRA `(.L_x_38) ;  /* 0x0000000000300947 */ /* 0x000fec0003800000 */
[----:B------:R-:W-:Y:S02]  /*8940*/  ULDC UR4, c[0x0][0xac8] ;  /* 0x0002b20000047ab9 */ /* 0x000fe40000000800 */
[----:B------:R-:W-:Y:S02]  /*8950*/  ISETP.GE.AND P3, PT, R18, UR4, PT ;  /* 0x0000000412007c0c */ /* 0x000fe4000bf66270 */
[----:B------:R-:W-:Y:S02]  /*8960*/  ISETP.GE.AND P4, PT, R17, UR4, PT ;  /* 0x0000000411007c0c */ /* 0x000fe4000bf86270 */
[----:B------:R-:W-:-:S09]  /*8970*/  ISETP.GE.AND P2, PT, R16, UR4, PT ;  /* 0x0000000410007c0c */ /* 0x000fd2000bf46270 */
[-C--:B0-----:R-:W-:Y:S02]  /*8980*/  @!P3 LEA R10, P0, R18, R8.reuse, 0x1 ;  /* 0x00000008120ab211 */ /* 0x081fe400078008ff */
[C---:B---3--:R-:W-:Y:S02]  /*8990*/  @!P4 LEA R20, P1, R17.reuse, R8, 0x1 ;  /* 0x000000081114c211 */ /* 0x048fe400078208ff */
[----:B-12---:R-:W-:Y:S01]  /*89a0*/  @!P2 IMAD.WIDE R2, R16, 0x2, R8 ;  /* 0x000000021002a825 */ /* 0x006fe200078e0208 */
[-C--:B------:R-:W-:Y:S02]  /*89b0*/  @!P3 LEA.HI.X R11, R18, R9.reuse, R203, 0x1, P0 ;  /* 0x00000009120bb211 */ /* 0x080fe400000f0ccb */
[----:B------:R-:W-:Y:S02]  /*89c0*/  @!P4 LEA.HI.X R21, R17, R9, R202, 0x1, P1 ;  /* 0x000000091115c211 */ /* 0x000fe400008f0cca */
[----:B------:R0:W-:Y:S04]  /*89d0*/  @!P2 ST.E.128 desc[UR36][R2.64], R4 ;  /* 0x000000040200a985 */ /* 0x0001e8000c101d24 */
[----:B------:R0:W-:Y:S04]  /*89e0*/  @!P3 ST.E.128 desc[UR36][R10.64], R12 ;  /* 0x0000000c0a00b985 */ /* 0x0001e8000c101d24 */
[----:B------:R0:W-:Y:S02]  /*89f0*/  @!P4 ST.E.128 desc[UR36][R20.64], R48 ;  /* 0x000000301400c985 */ /* 0x0001e4000c101d24 */
.L_x_38:
[----:B------:R-:W-:Y:S05]  /*8a00*/  BSYNC B0 ;  /* 0x0000000000007941 */ /* 0x000fea0003800000 */
.L_x_37:
[----:B------:R-:W5:Y:S01]  /*8a10*/  LDC R0, c[0x0][0xc34] ;  /* 0x00030d00ff007b82 */ /* 0x000f620000000800 */
[----:B------:R-:W-:-:S13]  /*8a20*/  R2UR UR4, R22 ;  /* 0x00000000160472ca */ /* 0x000fda00000e0000 */
[----:B-----5:R-:W-:-:S13]  /*8a30*/  ISETP.LE.AND P0, PT, R0, UR4, PT ;  /* 0x0000000400007c0c */ /* 0x020fda000bf03270 */
[----:B------:R-:W-:Y:S05]  /*8a40*/  @!P0 BRA `(.L_x_39) ;  /* 0xffffff8000b48947 */ /* 0x000fea000383ffff */
[----:B------:R-:W-:Y:S05]  /*8a50*/  EXIT ;  /* 0x000000000000794d */ /* 0x000fea0003800000 */
.L_x_5:
[----:B------:R-:W-:-:S08]  /*8a60*/  NOP ;  /* 0x0000000000007918 */ /* 0x000fd00000000000 */
[----:B0-----:R-:W0:-:S00]  /*8a70*/  USETMAXREG.DEALLOC.CTAPOOL 0x28 ;  /* 0x00000028000079c8 */ /* 0x001e0000080e0500 */
[----:B------:R-:W1:Y:S01]  /*8a80*/  S2UR UR9, SR_CTAID.X ;  /* 0x00000000000979c3 */ /* 0x000e620000002500 */
[----:B0-----:R-:W-:Y:S01]  /*8a90*/  MOV R0, 0x1 ;  /* 0x0000000100007802 */ /* 0x001fe20000000f00 */
[----:B------:R-:W-:Y:S02]  /*8aa0*/  IMAD.MOV.U32 R22, RZ, RZ, RZ ;  /* 0x000000ffff167224 */ /* 0x000fe400078e00ff */
[----:B------:R-:W-:-:S04]  /*8ab0*/  IMAD.MOV.U32 R25, RZ, RZ, 0x1 ;  /* 0x00000001ff197424 */ /* 0x000fc800078e00ff */
[----:B------:R-:W1:Y:S02]  /*8ac0*/  LDC R2, c[0x0][0xc34] ;  /* 0x00030d00ff027b82 */ /* 0x000e640000000800 */
[----:B-1----:R-:W-:-:S13]  /*8ad0*/  ISETP.LE.AND P0, PT, R2, UR9, PT ;  /* 0x0000000902007c0c */ /* 0x002fda000bf03270 */
[----:B------:R-:W-:Y:S05]  /*8ae0*/  @P0 BRA `(.L_x_40) ;  /* 0x0000003400680947 */ /* 0x000fea0003800000 */
[----:B------:R-:W2:Y:S01]  /*8af0*/  LDL R4, [R1+0x4] ;  /* 0x0000040001047983 */ /* 0x000ea20000100800 */
[----:B------:R-:W-:Y:S01]  /*8b00*/  SHF.L.U32 R27, R3, 0x3, RZ ;  /* 0x00000003031b7819 */ /* 0x000fe200000006ff */
[----:B------:R-:W-:Y:S01]  /*8b10*/  ULDC.64 UR6, c[0x0][0x2f0] ;  /* 0x0000bc0000067ab9 */ /* 0x000fe20000000a00 */
[----:B------:R-:W-:Y:S01]  /*8b20*/  ULDC UR8, c[0x0][0x2b8] ;  /* 0x0000ae0000087ab9 */ /* 0x000fe20000000800 */
[----:B------:R-:W-:Y:S01]  /*8b30*/  LOP3.LUT R16, R16, 0xfffffffd, RZ, 0xc0, !PT ;  /* 0xfffffffd10107812 */ /* 0x000fe200078ec0ff */
[----:B------:R-:W-:Y:S01]  /*8b40*/  ULDC.64 UR4, c[0x0][0x418] ;  /* 0x0001060000047ab9 */ /* 0x000fe20000000a00 */
[C---:B------:R-:W-:Y:S01]  /*8b50*/  LOP3.LUT R0, R27.reuse, 0x1f8, RZ, 0xc0, !PT ;  /* 0x000001f81b007812 */ /* 0x040fe200078ec0ff */
[----:B------:R-:W-:Y:S01]  /*8b60*/  UISETP.NE.U32.AND UP0, UPT, UR4, URZ, UPT ;  /* 0x0000003f0400728c */ /* 0x000fe2000bf05070 */
[----:B------:R-:W-:Y:S01]  /*8b70*/  LOP3.LUT R37, R27, 0x38, RZ, 0xc0, !PT ;  /* 0x000000381b257812 */ /* 0x000fe200078ec0ff */
[----:B------:R0:W-:Y:S01]  /*8b80*/  STL [R1], RZ ;  /* 0x000000ff01007387 */ /* 0x0001e20000100800 */
[----:B------:R-:W-:Y:S01]  /*8b90*/  LOP3.LUT R0, R0, 0x38, R3, 0x78, !PT ;  /* 0x0000003800007812 */ /* 0x000fe200078e7803 */
[----:B------:R-:W-:Y:S01]  /*8ba0*/  UISETP.NE.AND.EX UP0, UPT, UR5, URZ, UPT, UP0 ;  /* 0x0000003f0500728c */ /* 0x000fe2000bf05300 */
[C---:B------:R-:W-:Y:S01]  /*8bb0*/  LOP3.LUT R2, R37.reuse, 0x80, RZ, 0xfc, !PT ;  /* 0x0000008025027812 */ /* 0x040fe200078efcff */
[----:B------:R-:W-:Y:S01]  /*8bc0*/  ULDC UR4, c[0x0][0x424] ;  /* 0x0001090000047ab9 */ /* 0x000fe20000000800 */
[----:B------:R-:W-:Y:S01]  /*8bd0*/  LOP3.LUT R27, R0, 0x200, R27, 0xf8, !PT ;  /* 0x00000200001b7812 */ /* 0x000fe200078ef81b */
[----:B------:R-:W-:Y:S01]  /*8be0*/  USEL UR4, UR4, 0x1, UP0 ;  /* 0x0000000104047887 */ /* 0x000fe20008000000 */
[----:B------:R-:W-:Y:S01]  /*8bf0*/  LOP3.LUT R0, R37, 0x40, RZ, 0xfc, !PT ;  /* 0x0000004025007812 */ /* 0x000fe200078efcff */
[----:B------:R-:W-:Y:S01]  /*8c00*/  UMOV UR39, 0x400 ;  /* 0x0000040000277882 */ /* 0x000fe20000000000 */
[----:B------:R-:W-:Y:S01]  /*8c10*/  SHF.R.U32.HI R34, RZ, 0x3, R3 ;  /* 0x00000003ff227819 */ /* 0x000fe20000011603 */
[----:B------:R-:W-:Y:S01]  /*8c20*/  UIMAD UR38, UR4, UR6, URZ ;  /* 0x00000006042672a4 */ /* 0x000fe2000f8e023f */
[C---:B------:R-:W-:Y:S01]  /*8c30*/  ISETP.GE.AND P2, PT, R0.reuse, UR7, PT ;  /* 0x0000000700007c0c */ /* 0x040fe2000bf46270 */
[----:B------:R-:W-:Y:S01]  /*8c40*/  IMAD.SHL.U32 R3, R3, 0x10, RZ ;  /* 0x0000001003037824 */ /* 0x000fe200078e00ff */
[C---:B------:R-:W-:Y:S01]  /*8c50*/  ISETP.GE.AND P1, PT, R0.reuse, UR8, PT ;  /* 0x0000000800007c0c */ /* 0x040fe2000bf26270 */
[----:B------:R-:W-:Y:S01]  /*8c60*/  UIADD3 UR4, UR38, 0x5f, URZ ;  /* 0x0000005f26047890 */ /* 0x000fe2000fffe03f */
[----:B------:R-:W-:Y:S01]  /*8c70*/  ISETP.GE.AND P0, PT, R0, UR7, PT ;  /* 0x0000000700007c0c */ /* 0x000fe2000bf06270 */
[----:B------:R-:W1:Y:S01]  /*8c80*/  S2UR UR6, SR_CgaCtaId ;  /* 0x00000000000679c3 */ /* 0x000e620000008800 */
[----:B------:R-:W-:Y:S01]  /*8c90*/  LOP3.LUT R34, R34, 0xf, RZ, 0xc0, !PT ;  /* 0x0000000f22227812 */ /* 0x000fe200078ec0ff */
[----:B------:R-:W-:Y:S01]  /*8ca0*/  UIMAD.WIDE UR4, UR4, 0x2aaaaaab, URZ ;  /* 0x2aaaaaab040478a5 */ /* 0x000fe2000f8e023f */
[----:B------:R-:W-:Y:S01]  /*8cb0*/  MOV R36, UR9 ;  /* 0x0000000900247c02 */ /* 0x000fe20008000f00 */
[----:B------:R-:W-:Y:S01]  /*8cc0*/  IMAD.MOV.U32 R25, RZ, RZ, 0x1 ;  /* 0x00000001ff197424 */ /* 0x000fe200078e00ff */
[----:B------:R-:W-:Y:S01]  /*8cd0*/  LOP3.LUT R26, R34, 0x70, R3, 0xf8, !PT ;  /* 0x00000070221a7812 */ /* 0x000fe200078ef803 */
[----:B------:R-:W-:Y:S01]  /*8ce0*/  USHF.R.U32.HI UR4, URZ, 0x1f, UR5 ;  /* 0x0000001f3f047899 */ /* 0x000fe20008011605 */
[----:B------:R-:W-:Y:S01]  /*8cf0*/  IMAD.MOV.U32 R22, RZ, RZ, RZ ;  /* 0x000000ffff167224 */ /* 0x000fe200078e00ff */
[----:B------:R-:W-:Y:S01]  /*8d00*/  @P2 LOP3.LUT R16, R16, 0x2, RZ, 0xfc, !PT ;  /* 0x0000000210102812 */ /* 0x000fe200078efcff */
[----:B------:R-:W-:Y:S01]  /*8d10*/  ULDC UR40, c[0x0][0x448] ;  /* 0x0001120000287ab9 */ /* 0x000fe20000000800 */
[----:B------:R-:W-:Y:S01]  /*8d20*/  ULEA.HI.SX32 UR5, UR5, UR4, 0x1c ;  /* 0x0000000405057291 */ /* 0x000fe2000f8fe23f */
[----:B------:R-:W-:Y:S01]  /*8d30*/  ISETP.GE.AND P2, PT, R37, UR7, PT ;  /* 0x0000000725007c0c */ /* 0x000fe2000bf46270 */
[----:B------:R-:W-:Y:S01]  /*8d40*/  ULDC UR44, c[0x0][0xc] ;  /* 0x00000300002c7ab9 */ /* 0x000fe20000000800 */
[----:B------:R-:W-:Y:S01]  /*8d50*/  LOP3.LUT R16, R16, 0xfffffbff, RZ, 0xc0, !PT ;  /* 0xfffffbff10107812 */ /* 0x000fe200078ec0ff */
[----:B------:R-:W-:Y:S01]  /*8d60*/  UIADD3 UR43, UR5, -0x1, URZ ;  /* 0xffffffff052b7890 */ /* 0x000fe2000fffe03f */
[----:B------:R-:W-:-:S02]  /*8d70*/  ULDC UR4, c[0x0][0x288] ;  /* 0x0000a20000047ab9 */ /* 0x000fc40000000800 */
[----:B------:R-:W-:Y:S01]  /*8d80*/  @P1 LOP3.LUT R16, R16, 0x400, RZ, 0xfc, !PT ;  /* 0x0000040010101812 */ /* 0x000fe200078efcff */
[----:B------:R-:W-:Y:S01]  /*8d90*/  UIMAD UR40, UR40, UR4, URZ ;  /* 0x00000004282872a4 */ /* 0x000fe2000f8e023f */
[----:B------:R-:W-:Y:S01]  /*8da0*/  ISETP.GE.AND P1, PT, R2, UR8, PT ;  /* 0x0000000802007c0c */ /* 0x000fe2000bf26270 */
[----:B------:R-:W-:Y:S01]  /*8db0*/  IMAD.U32 R3, RZ, RZ, UR43 ;  /* 0x0000002bff037e24 */ /* 0x000fe2000f8e00ff */
[----:B------:R-:W-:Y:S01]  /*8dc0*/  LOP3.LUT R16, R16, 0xffffffef, RZ, 0xc0, !PT ;  /* 0xffffffef10107812 */ /* 0x000fe200078ec0ff */
[----:B------:R-:W-:Y:S02]  /*8dd0*/  UIADD3 UR41, UR5, -0x2, URZ ;  /* 0xfffffffe05297890 */ /* 0x000fe4000fffe03f */
[----:B-1----:R-:W-:Y:S01]  /*8de0*/  ULEA UR39, UR6, UR39, 0x18 ;  /* 0x0000002706277291 */ /* 0x002fe2000f8ec03f */
[----:B------:R-:W-:Y:S01]  /*8df0*/  @P0 LOP3.LUT R16, R16, 0x10, RZ, 0xfc, !PT ;  /* 0x0000001010100812 */ /* 0x000fe200078efcff */
[----:B------:R-:W-:Y:S01]  /*8e00*/  UIMAD UR6, UR43, -0x60, UR38 ;  /* 0xffffffa02b0678a4 */ /* 0x000fe2000f8e0226 */
[----:B------:R-:W-:-:S02]  /*8e10*/  ISETP.GE.AND P0, PT, R2, UR7, PT ;  /* 0x0000000702007c0c */ /* 0x000fc4000bf06270 */
[----:B------:R-:W-:Y:S02]  /*8e20*/  LOP3.LUT R16, R16, 0xfffffffe, RZ, 0xc0, !PT ;  /* 0xfffffffe10107812 */ /* 0x000fe400078ec0ff */
[----:B------:R-:W-:Y:S02]  /*8e30*/  LEA R0, R27, UR39, 0x1 ;  /* 0x000000271b007c11 */ /* 0x000fe4000f8e08ff */
[----:B------:R-:W-:-:S07]  /*8e40*/  IADD3 R33, -R34, UR6, RZ ;  /* 0x0000000622217c10 */ /* 0x000fce000fffe1ff */
[----:B------:R-:W-:Y:S02]  /*8e50*/  @P0 LOP3.LUT R16, R16, 0x1, RZ, 0xfc, !PT ;  /* 0x0000000110100812 */ /* 0x000fe400078efcff */
[----:B------:R-:W-:Y:S02]  /*8e60*/  ISETP.GE.AND P0, PT, R2, UR7, PT ;  /* 0x0000000702007c0c */ /* 0x000fe4000bf06270 */
[----:B------:R-:W-:-:S04]  /*8e70*/  LOP3.LUT R16, R16, 0xfffffdff, RZ, 0xc0, !PT ;  /* 0xfffffdff10107812 */ /* 0x000fc800078ec0ff */
[----:B------:R-:W-:Y:S02]  /*8e80*/  @P1 LOP3.LUT R16, R16, 0x200, RZ, 0xfc, !PT ;  /* 0x0000020010101812 */ /* 0x000fe400078efcff */
[----:B------:R-:W-:Y:S02]  /*8e90*/  ISETP.GE.AND P1, PT, R37, UR7, PT ;  /* 0x0000000725007c0c */ /* 0x000fe4000bf26270 */
[----:B------:R-:W-:-:S04]  /*8ea0*/  LOP3.LUT R16, R16, 0xfffffff7, RZ, 0xc0, !PT ;  /* 0xfffffff710107812 */ /* 0x000fc800078ec0ff */
[----:B------:R-:W-:-:S04]  /*8eb0*/  @P0 LOP3.LUT R16, R16, 0x8, RZ, 0xfc, !PT ;  /* 0x0000000810100812 */ /* 0x000fc800078efcff */
[----:B------:R-:W-:Y:S02]  /*8ec0*/  LOP3.LUT R16, R16, 0xfffffeff, RZ, 0xc0, !PT ;  /* 0xfffffeff10107812 */ /* 0x000fe400078ec0ff */
[----:B--2---:R-:W-:Y:S01]  /*8ed0*/  R2UR UR10, R4 ;  /* 0x00000000040a72ca */ /* 0x004fe200000e0000 */
[----:B------:R-:W-:-:S05]  /*8ee0*/  IMAD R4, R3, 0x60, R26 ;  /* 0x0000006003047824 */ /* 0x000fca00078e021a */
[----:B------:R-:W-:-:S04]  /*8ef0*/  ISETP.GE.AND P0, PT, R4, UR38, PT ;  /* 0x0000002604007c0c */ /* 0x000fc8000bf06270 */
[----:B------:R-:W-:-:S03]  /*8f00*/  ISETP.LT.U32.AND P0, PT, R26, 0x60, !P0 ;  /* 0x000000601a00780c */ /* 0x000fc60004701070 */
[----:B------:R-:W-:-:S10]  /*8f10*/  ULOP3.LUT UR42, UR10, 0x2, URZ, 0xfc, !UPT ;  /* 0x000000020a2a7892 */ /* 0x000fd4000f8efc3f */
[----:B------:R-:W-:Y:S02]  /*8f20*/  @P0 LOP3.LUT R16, R16, 0x100, RZ, 0xfc, !PT ;  /* 0x0000010010100812 */ /* 0x000fe400078efcff */
[----:B------:R-:W-:Y:S02]  /*8f30*/  ISETP.GE.AND P0, PT, R37, UR8, PT ;  /* 0x0000000825007c0c */ /* 0x000fe4000bf06270 */
[----:B------:R-:W-:-:S04]  /*8f40*/  LOP3.LUT R16, R16, 0xfffffffb, RZ, 0xc0, !PT ;  /* 0xfffffffb10107812 */ /* 0x000fc800078ec0ff */
[----:B------:R-:W-:-:S04]  /*8f50*/  @P2 LOP3.LUT R16, R16, 0x4, RZ, 0xfc, !PT ;  /* 0x0000000410102812 */ /* 0x000fc800078efcff */
[----:B------:R-:W-:-:S04]  /*8f60*/  LOP3.LUT R16, R16, 0xfffff7ff, RZ, 0xc0, !PT ;  /* 0xfffff7ff10107812 */ /* 0x000fc800078ec0ff */
[----:B------:R-:W-:-:S04]  /*8f70*/  LOP3.LUT R16, R16, 0xffffffdf, RZ, 0xc0, !PT ;  /* 0xffffffdf10107812 */ /* 0x000fc800078ec0ff */
[----:B------:R-:W-:-:S04]  /*8f80*/  @P1 LOP3.LUT R16, R16, 0x20, RZ, 0xfc, !PT ;  /* 0x0000002010101812 */ /* 0x000fc800078efcff */
[----:B0-----:R-:W-:-:S07]  /*8f90*/  @P0 LOP3.LUT R16, R16, 0x800, RZ, 0xfc, !PT ;  /* 0x0000080010100812 */ /* 0x001fce00078efcff */
.L_x_75:
[----:B0-----:R-:W0:Y:S01]  /*8fa0*/  LDC R0, c[0x0][0xc38] ;  /* 0x00030e00ff007b82 */ /* 0x001e220000000800 */
[----:B------:R-:W-:Y:S01]  /*8fb0*/  MOV R24, R36 ;  /* 0x0000002400187202 */ /* 0x000fe20000000f00 */
[----:B------:R-:W-:Y:S05]  /*8fc0*/  YIELD ;  /* 0x0000000000007946 */ /* 0x000fea0003800000 */
[----:B------:R-:W-:Y:S01]  /*8fd0*/  ULDC.64 UR4, c[0x0][0xa28] ;  /* 0x00028a0000047ab9 */ /* 0x000fe20000000a00 */
[----:B------:R-:W-:Y:S01]  /*8fe0*/  IMAD.MOV.U32 R31, RZ, RZ, RZ ;  /* 0x000000ffff1f7224 */ /* 0x000fe200078e00ff */
[----:B0-----:R-:W-:-:S13]  /*8ff0*/  ISETP.NE.AND P0, PT, R0, 0x1, PT ;  /* 0x000000010000780c */ /* 0x001fda0003f05270 */
[----:B------:R-:W0:Y:S08]  /*9000*/  @P0 LDC R3, c[0x0][0xc3c] ;  /* 0x00030f00ff030b82 */ /* 0x000e300000000800 */
[----:B------:R-:W1:Y:S01]  /*9010*/  @P0 LDC R5, c[0x0][0xc40] ;  /* 0x00031000ff050b82 */ /* 0x000e620000000800 */
[----:B0-----:R-:W-:-:S05]  /*9020*/  @P0 IMAD.HI.U32 R0, R36, R3, RZ ;  /* 0x0000000324000227 */ /* 0x001fca00078e00ff */
[----:B-1----:R-:W-:Y:S02]  /*9030*/  @P0 SHF.R.U32.HI R24, RZ, R5, R0 ;  /* 0x00000005ff180219 */ /* 0x002fe40000011600 */
[----:B------:R-:W0:Y:S03]  /*9040*/  LDC R0, c[0x0][0xc44] ;  /* 0x00031100ff007b82 */ /* 0x000e260000000800 */
[----:B------:R-:W-:Y:S01]  /*9050*/  IMAD.MOV.U32 R23, RZ, RZ, R24 ;  /* 0x000000ffff177224 */ /* 0x000fe200078e0018 */
[----:B0-----:R-:W-:-:S13]  /*9060*/  ISETP.NE.AND P0, PT, R0, 0x1, PT ;  /* 0x000000010000780c */ /* 0x001fda0003f05270 */
[----:B------:R-:W0:Y:S02]  /*9070*/  @P0 LDC.64 R2, c[0x0][0xc48] ;  /* 0x00031200ff020b82 */ /* 0x000e240000000a00 */
[----:B0-----:R-:W-:-:S05]  /*9080*/  @P0 IMAD.HI.U32 R0, R24, R2, RZ ;  /* 0x0000000218000227 */ /* 0x001fca00078e00ff */
[----:B------:R-:W-:Y:S02]  /*9090*/  @P0 SHF.R.U32.HI R23, RZ, R3, R0 ;  /* 0x00000003ff170219 */ /* 0x000fe40000011600 */
[----:B------:R-:W-:-:S04]  /*90a0*/  ISETP.NE.U32.AND P0, PT, RZ, UR4, PT ;  /* 0x00000004ff007c0c */ /* 0x000fc8000bf05070 */
[----:B------:R-:W-:-:S13]  /*90b0*/  ISETP.NE.AND.EX P0, PT, RZ, UR5, PT, P0 ;  /* 0x00000005ff007c0c */ /* 0x000fda000bf05300 */
[----:B------:R-:W0:Y:S01]  /*90c0*/  @P0 LDC.64 R2, c[0x0][0xa28] ;  /* 0x00028a00ff020b82 */ /* 0x000e220000000a00 */
[----:B------:R-:W-:-:S04]  /*90d0*/  UIADD3 UR4, UR39, 0x1e400, URZ ;  /* 0x0001e40027047890 */ /* 0x000fc8000fffe03f */
[----:B------:R-:W-:Y:S01]  /*90e0*/  ULOP3.LUT UP0, URZ, UR4, 0x3ff, URZ, 0xc0, !UPT ;  /* 0x000003ff043f7892 */ /* 0x000fe2000f80c03f */
[----:B0-----:R-:W-:-:S05]  /*90f0*/  @P0 IMAD.WIDE R2, R23, 0x4, R2 ;  /* 0x0000000417020825 */ /* 0x001fca00078e0202 */
[----:B------:R0:W5:Y:S01]  /*9100*/  @P0 LDG.E R31, desc[UR36][R2.64] ;  /* 0x00000024021f0981 */ /* 0x000162000c1e1900 */
[----:B------:R-:W-:-:S13]  /*9110*/  PLOP3.LUT P0, PT, PT, PT, UP0, 0x80, 0x0 ;  /* 0x000000000000781c */ /* 0x000fda0003f0f008 */
[----:B0-----:R-:W-:Y:S05]  /*9120*/  @!P0 BRA `(.L_x_41) ;  /* 0x0000000000408947 */ /* 0x001fea0003800000 */
[----:B------:R-:W-:Y:S01]  /*9130*/  MOV R2, 0x0 ;  /* 0x0000000000027802 */ /* 0x000fe20000000f00 */
[----:B------:R-:W-:Y:S01]  /*9140*/  ULDC.64 UR4, c[0x4][0x88] ;  /* 0x0100220000047ab9 */ /* 0x000fe20000000a00 */
[----:B------:R-:W-:Y:S01]  /*9150*/  ULDC.64 UR6, c[0x4][0x90] ;  /* 0x0100240000067ab9 */ /* 0x000fe20000000a00 */
[----:B------:R-:W-:Y:S01]  /*9160*/  MOV R4, UR4 ;  /* 0x0000000400047c02 */ /* 0x000fe20008000f00 */
[----:B------:R-:W-:Y:S01]  /*9170*/  IMAD.U32 R5, RZ, RZ, UR5 ;  /* 0x00000005ff057e24 */ /* 0x000fe2000f8e00ff */
[----:B------:R-:W-:Y:S01]  /*9180*/  ULDC.64 UR4, c[0x4][0x8] ;  /* 0x0100020000047ab9 */ /* 0x000fe20000000a00 */
[----:B------:R-:W0:Y:S01]  /*9190*/  LDC.64 R2, c[0x4][R2] ;  /* 0x0100000002027b82 */ /* 0x000e220000000a00 */
[----:B------:R-:W-:Y:S01]  /*91a0*/  IMAD.U32 R6, RZ, RZ, UR6 ;  /* 0x00000006ff067e24 */ /* 0x000fe2000f8e00ff */
[----:B------:R-:W-:Y:S01]  /*91b0*/  MOV R7, UR7 ;  /* 0x0000000700077c02 */ /* 0x000fe20008000f00 */
[----:B------:R-:W-:Y:S01]  /*91c0*/  IMAD.U32 R10, RZ, RZ, UR4 ;  /* 0x00000004ff0a7e24 */ /* 0x000fe2000f8e00ff */
[----:B------:R-:W-:Y:S01]  /*91d0*/  MOV R8, 0x70 ;  /* 0x0000007000087802 */ /* 0x000fe20000000f00 */
[----:B------:R-:W-:-:S02]  /*91e0*/  IMAD.U32 R11, RZ, RZ, UR5 ;  /* 0x00000005ff0b7e24 */ /* 0x000fc4000f8e00ff */
[----:B------:R-:W-:Y:S02]  /*91f0*/  IMAD.MOV.U32 R12, RZ, RZ, 0x1 ;  /* 0x00000001ff0c7424 */ /* 0x000fe400078e00ff */
[----:B------:R-:W-:-:S07]  /*9200*/  IMAD.MOV.U32 R13, RZ, RZ, RZ ;  /* 0x000000ffff0d7224 */ /* 0x000fce00078e00ff */
[----:B------:R-:W-:-:S07]  /*9210*/  LEPC R20, `(.L_x_41) ;  /* 0x000000001014794e */ /* 0x000fce0000000000 */
[----:B0----5:R-:W-:Y:S05]  /*9220*/  CALL.ABS.NOINC R2 ;  /* 0x0000000002007343 */ /* 0x021fea0003c00000 */
.L_x_41:
[----:B------:R-:W-:-:S04]  /*9230*/  UIADD3 UR4, UR39, 0x400, URZ ;  /* 0x0000040027047890 */ /* 0x000fc8000fffe03f */
[----:B------:R-:W-:-:S06]  /*9240*/  ULOP3.LUT UP0, URZ, UR4, 0x3ff, URZ, 0xc0, !UPT ;  /* 0x000003ff043f7892 */ /* 0x000fcc000f80c03f */
[----:B------:R-:W-:-:S13]  /*9250*/  PLOP3.LUT P0, PT, PT, PT, UP0, 0x80, 0x0 ;  /* 0x000000000000781c */ /* 0x000fda0003f0f008 */
[----:B------:R-:W-:Y:S05]  /*9260*/  @!P0 BRA `(.L_x_42) ;  /* 0x00000000007c8947 */ /* 0x000fea0003800000 */
[----:B------:R-:W-:Y:S01]  /*9270*/  MOV R17, 0x0 ;  /* 0x0000000000117802 */ /* 0x000fe20000000f00 */
[----:B------:R-:W-:Y:S01]  /*9280*/  ULDC.64 UR6, c[0x4][0x88] ;  /* 0x0100220000067ab9 */ /* 0x000fe20000000a00 */
[----:B------:R-:W-:Y:S01]  /*9290*/  ULDC.64 UR8, c[0x4][0x90] ;  /* 0x0100240000087ab9 */ /* 0x000fe20000000a00 */
[----:B------:R-:W-:Y:S01]  /*92a0*/  ULDC.64 UR4, c[0x4][0x10] ;  /* 0x0100040000047ab9 */ /* 0x000fe20000000a00 */
[----:B------:R0:W1:Y:S01]  /*92b0*/  LDC.64 R2, c[0x4][R17] ;  /* 0x0100000011027b82 */ /* 0x0000620000000a00 */
[----:B------:R-:W-:Y:S01]  /*92c0*/  MOV R4, UR6 ;  /* 0x0000000600047c02 */ /* 0x000fe20008000f00 */
[----:B------:R-:W-:Y:S01]  /*92d0*/  IMAD.U32 R5, RZ, RZ, UR7 ;  /* 0x00000007ff057e24 */ /* 0x000fe2000f8e00ff */
[----:B------:R-:W-:Y:S01]  /*92e0*/  MOV R7, UR9 ;  /* 0x0000000900077c02 */ /* 0x000fe20008000f00 */
[----:B------:R-:W-:Y:S01]  /*92f0*/  IMAD.U32 R6, RZ, RZ, UR8 ;  /* 0x00000008ff067e24 */ /* 0x000fe2000f8e00ff */
[----:B------:R-:W-:Y:S01]  /*9300*/  MOV R8, 0x70 ;  /* 0x0000007000087802 */ /* 0x000fe20000000f00 */
[----:B------:R-:W-:-:S02]  /*9310*/  IMAD.U32 R10, RZ, RZ, UR4 ;  /* 0x00000004ff0a7e24 */ /* 0x000fc4000f8e00ff */
[----:B------:R-:W-:Y:S02]  /*9320*/  IMAD.U32 R11, RZ, RZ, UR5 ;  /* 0x00000005ff0b7e24 */ /* 0x000fe4000f8e00ff */
[----:B------:R-:W-:Y:S02]  /*9330*/  IMAD.MOV.U32 R12, RZ, RZ, 0x1 ;  /* 0x00000001ff0c7424 */ /* 0x000fe400078e00ff */
[----:B0-----:R-:W-:-:S07]  /*9340*/  IMAD.MOV.U32 R13, RZ, RZ, RZ ;  /* 0x000000ffff0d7224 */ /* 0x001fce00078e00ff */
[----:B------:R-:W-:-:S07]  /*9350*/  LEPC R20, `(.L_x_43) ;  /* 0x000000001014794e */ /* 0x000fce0000000000 */
[----:B-1---5:R-:W-:Y:S05]  /*9360*/  CALL.ABS.NOINC R2 ;  /* 0x0000000002007343 */ /* 0x022fea0003c00000 */
.L_x_43:
[----:B------:R0:W1:Y:S01]  /*9370*/  LDC.64 R2, c[0x4][R17] ;  /* 0x0100000011027b82 */ /* 0x0000620000000a00 */
[----:B------:R-:W-:Y:S01]  /*9380*/  ULDC.64 UR4, c[0x4][0x88] ;  /* 0x0100220000047ab9 */ /* 0x000fe20000000a00 */
[----:B------:R-:W-:Y:S01]  /*9390*/  ULDC.64 UR6, c[0x4][0x90] ;  /* 0x0100240000067ab9 */ /* 0x000fe20000000a00 */
[----:B------:R-:W-:Y:S01]  /*93a0*/  MOV R4, UR4 ;  /* 0x0000000400047c02 */ /* 0x000fe20008000f00 */
        /* <DEDUP_REMOVED lines=11> */
.L_x_42:
[----:B------:R-:W-:Y:S01]  /*9460*/  ULDC.64 UR4, c[0x0][0x9f8] ;  /* 0x00027e0000047ab9 */ /* 0x000fe20000000a00 */
[----:B------:R-:W-:Y:S01]  /*9470*/  MOV R30, R23 ;  /* 0x00000017001e7202 */ /* 0x000fe20000000f00 */
[----:B------:R-:W0:Y:S01]  /*9480*/  LDC R8, c[0x0][0x430] ;  /* 0x00010c00ff087b82 */ /* 0x000e220000000800 */
[----:B------:R-:W-:Y:S01]  /*9490*/  ISETP.NE.U32.AND P0, PT, RZ, UR4, PT ;  /* 0x00000004ff007c0c */ /* 0x000fe2000bf05070 */
[----:B------:R-:W-:Y:S01]  /*94a0*/  IMAD.MOV R19, RZ, RZ, -R23 ;  /* 0x000000ffff137224 */ /* 0x000fe200078e0a17 */
[----:B------:R-:W-:Y:S02]  /*94b0*/  ULDC UR4, c[0x0][0xc44] ;  /* 0x0003110000047ab9 */ /* 0x000fe40000000800 */
[----:B------:R-:W-:-:S13]  /*94c0*/  ISETP.NE.AND.EX P0, PT, RZ, UR5, PT, P0 ;  /* 0x00000005ff007c0c */ /* 0x000fda000bf05300 */
[----:B------:R-:W1:Y:S02]  /*94d0*/  @P0 LDC.64 R2, c[0x0][0x9f8] ;  /* 0x00027e00ff020b82 */ /* 0x000e640000000a00 */
[----:B-1----:R-:W-:-:S05]  /*94e0*/  @P0 IMAD.WIDE R2, R23, 0x4, R2 ;  /* 0x0000000417020825 */ /* 0x002fca00078e0202 */
[----:B------:R1:W5:Y:S01]  /*94f0*/  @P0 LDG.E R30, desc[UR36][R2.64] ;  /* 0x00000024021e0981 */ /* 0x000362000c1e1900 */
[----:B------:R-:W-:Y:S01]  /*9500*/  UMOV UR5, 0xffffffff ;  /* 0xffffffff00057882 */ /* 0x000fe20000000000 */
[----:B------:R-:W-:Y:S02]  /*9510*/  IMAD R19, R19, UR4, R24 ;  /* 0x0000000413137c24 */ /* 0x000fe4000f8e0218 */
[----:B0-----:R-:W-:Y:S05]  /*9520*/  BRA.DIV UR5, `(.L_x_44) ;  /* 0x0000003205287947 */ /* 0x001fea000b800000 */
.L_x_92:
[----:B------:R-:W-:Y:S01]  /*9530*/  ISETP.NE.AND P0, PT, R8, 0x1, PT ;  /* 0x000000010800780c */ /* 0x000fe20003f05270 */
[----:B------:R-:W-:Y:S01]  /*9540*/  IMAD.U32 R0, RZ, RZ, UR43 ;  /* 0x0000002bff007e24 */ /* 0x000fe2000f8e00ff */
[----:B------:R-:W-:Y:S02]  /*9550*/  LOP3.LUT P1, RZ, R16, 0x100, RZ, 0xc0, !PT ;  /* 0x0000010010ff7812 */ /* 0x000fe4000782c0ff */
[----:B-----5:R-:W-:Y:S01]  /*9560*/  SHF.R.S32.HI R32, RZ, 0x1f, R30 ;  /* 0x0000001fff207819 */ /* 0x020fe2000001141e */
[----:B------:R-:W-:Y:S01]  /*9570*/  IMAD R0, R0, 0x60, R26 ;  /* 0x0000006000007824 */ /* 0x000fe200078e021a */
[----:B------:R-:W-:-:S04]  /*9580*/  LOP3.LUT R16, R16, 0xffffff7f, RZ, 0xc0, !PT ;  /* 0xffffff7f10107812 */ /* 0x000fc800078ec0ff */
[----:B------:R-:W-:-:S03]  /*9590*/  IADD3 R0, R0, R31, RZ ;  /* 0x0000001f00007210 */ /* 0x000fc60007ffe0ff */
[----:B-1----:R-:W0:Y:S01]  /*95a0*/  @P0 LDC R3, c[0x0][0x434] ;  /* 0x00010d00ff030b82 */ /* 0x002e220000000800 */
[----:B------:R-:W-:Y:S01]  /*95b0*/  @P0 LOP3.LUT R16, R16, 0x80, RZ, 0xfc, !PT ;  /* 0x0000008010100812 */ /* 0x000fe200078efcff */
[----:B------:R-:W-:-:S06]  /*95c0*/  IMAD.MOV.U32 R9, RZ, RZ, R0 ;  /* 0x000000ffff097224 */ /* 0x000fcc00078e0000 */
[----:B------:R-:W1:Y:S08]  /*95d0*/  @P0 LDC R5, c[0x0][0x438] ;  /* 0x00010e00ff050b82 */ /* 0x000e700000000800 */
[----:B------:R-:W2:Y:S01]  /*95e0*/  @P1 LDC.64 R6, c[0x0][0x428] ;  /* 0x00010a00ff061b82 */ /* 0x000ea20000000a00 */
[----:B0-----:R-:W-:-:S05]  /*95f0*/  @P0 IMAD.HI.U32 R2, R0, R3, RZ ;  /* 0x0000000300020227 */ /* 0x001fca00078e00ff */
[----:B-1----:R-:W-:Y:S02]  /*9600*/  @P0 SHF.R.U32.HI R9, RZ, R5, R2 ;  /* 0x00000005ff090219 */ /* 0x002fe40000011602 */
[----:B------:R-:W0:Y:S02]  /*9610*/  @P1 LDC.64 R4, c[0x0][0x418] ;  /* 0x00010600ff041b82 */ /* 0x000e240000000a00 */
[----:B------:R-:W-:Y:S01]  /*9620*/  @P1 SHF.R.S32.HI R3, RZ, 0x1f, R9 ;  /* 0x0000001fff031819 */ /* 0x000fe20000011409 */
[----:B--2---:R-:W-:-:S04]  /*9630*/  @P1 IMAD R2, R32, R6, RZ ;  /* 0x0000000620021224 */ /* 0x004fc800078e02ff */
[----:B------:R-:W-:Y:S02]  /*9640*/  @P1 IMAD R7, R30, R7, R2 ;  /* 0x000000071e071224 */ /* 0x000fe400078e0202 */
[----:B------:R-:W-:-:S04]  /*9650*/  @P1 IMAD.MOV.U32 R2, RZ, RZ, R9 ;  /* 0x000000ffff021224 */ /* 0x000fc800078e0009 */
[----:B------:R-:W-:-:S04]  /*9660*/  @P1 IMAD.WIDE.U32 R2, R30, R6, R2 ;  /* 0x000000061e021225 */ /* 0x000fc800078e0002 */
[----:B------:R-:W-:Y:S01]  /*9670*/  IMAD.MOV.U32 R6, RZ, RZ, RZ ;  /* 0x000000ffff067224 */ /* 0x000fe200078e00ff */
[----:B------:R-:W-:Y:S02]  /*9680*/  @P1 IADD3 R3, R3, R7, RZ ;  /* 0x0000000703031210 */ /* 0x000fe40007ffe0ff */
[----:B0-----:R-:W-:-:S04]  /*9690*/  @P1 LEA R4, P0, R2, R4, 0x2 ;  /* 0x0000000402041211 */ /* 0x001fc800078010ff */
[----:B------:R-:W-:Y:S01]  /*96a0*/  @P1 LEA.HI.X R5, R2, R5, R3, 0x2, P0 ;  /* 0x0000000502051211 */ /* 0x000fe200000f1403 */
[----:B------:R-:W-:-:S04]  /*96b0*/  IMAD.MOV R3, RZ, RZ, -R9 ;  /* 0x000000ffff037224 */ /* 0x000fc800078e0a09 */
[----:B------:R0:W5:Y:S01]  /*96c0*/  @P1 LDG.E R6, desc[UR36][R4.64] ;  /* 0x0000002404061981 */ /* 0x000162000c1e1900 */
[----:B------:R-:W-:Y:S02]  /*96d0*/  LOP3.LUT R16, R16, 0xffffffbf, RZ, 0xc0, !PT ;  /* 0xffffffbf10107812 */ /* 0x000fe400078ec0ff */
[----:B------:R-:W-:Y:S01]  /*96e0*/  SHF.R.S32.HI R29, RZ, 0x1f, R19 ;  /* 0x0000001fff1d7819 */ /* 0x000fe20000011413 */
[----:B0-----:R-:W-:Y:S01]  /*96f0*/  IMAD R5, R8, R3, R0 ;  /* 0x0000000308057224 */ /* 0x001fe200078e0200 */
[----:B------:R-:W-:-:S04]  /*9700*/  MOV R0, UR42 ;  /* 0x0000002a00007c02 */ /* 0x000fc80008000f00 */
[----:B------:R-:W-:-:S13]  /*9710*/  ISETP.NE.AND P0, PT, R0, 0x3, PT ;  /* 0x000000030000780c */ /* 0x000fda0003f05270 */
[----:B------:R-:W-:Y:S01]  /*9720*/  @P0 LOP3.LUT R16, R16, 0x40, RZ, 0xfc, !PT ;  /* 0x0000004010100812 */ /* 0x000fe200078efcff */
[----:B------:R-:W-:Y:S06]  /*9730*/  @!P0 BRA `(.L_x_45) ;  /* 0x0000000000048947 */ /* 0x000fec0003800000 */
[----:B------:R-:W-:Y:S01]  /*9740*/  BPT.TRAP 0x1 ;  /* 0x000000040000795c */ /* 0x000fe20000300000 */
.L_x_45:
[----:B------:R-:W-:Y:S01]  /*9750*/  SHF.R.S32.HI R7, RZ, 0x1f, R5 ;  /* 0x0000001fff077819 */ /* 0x000fe20000011405 */
[----:B------:R-:W-:Y:S01]  /*9760*/  ULDC.64 UR4, c[0x0][0x328] ;  /* 0x0000ca0000047ab9 */ /* 0x000fe20000000a00 */
[----:B-----5:R-:W-:Y:S01]  /*9770*/  SHF.R.S32.HI R4, RZ, 0x1f, R6 ;  /* 0x0000001fff047819 */ /* 0x020fe20000011406 */
[----:B------:R-:W-:Y:S01]  /*9780*/  IMAD.WIDE.U32 R2, R5, UR4, RZ ;  /* 0x0000000405027c25 */ /* 0x000fe2000f8e00ff */
[----:B------:R-:W-:Y:S03]  /*9790*/  BSSY B0, `(.L_x_46) ;  /* 0x0000015000007945 */ /* 0x000fe60003800000 */
[----:B------:R-:W-:-:S04]  /*97a0*/  IMAD R0, R7, UR4, RZ ;  /* 0x0000000407007c24 */ /* 0x000fc8000f8e02ff */
[----:B------:R-:W-:Y:S01]  /*97b0*/  IMAD R9, R5, UR5, R0 ;  /* 0x0000000505097c24 */ /* 0x000fe2000f8e0200 */
[----:B------:R-:W-:-:S03]  /*97c0*/  ULDC.64 UR4, c[0x0][0x338] ;  /* 0x0000ce0000047ab9 */ /* 0x000fc60000000a00 */
[----:B------:R-:W-:Y:S02]  /*97d0*/  IMAD.IADD R3, R3, 0x1, R9 ;  /* 0x0000000103037824 */ /* 0x000fe400078e0209 */
[----:B------:R-:W-:Y:S02]  /*97e0*/  IMAD R9, R4, UR4, RZ ;  /* 0x0000000404097c24 */ /* 0x000fe4000f8e02ff */
[----:B------:R-:W-:-:S04]  /*97f0*/  IMAD.WIDE.U32 R2, R6, UR4, R2 ;  /* 0x0000000406027c25 */ /* 0x000fc8000f8e0002 */
[----:B------:R-:W-:Y:S01]  /*9800*/  IMAD R9, R6, UR5, R9 ;  /* 0x0000000506097c24 */ /* 0x000fe2000f8e0209 */
[----:B------:R-:W-:Y:S02]  /*9810*/  ULDC.64 UR4, c[0x0][0x330] ;  /* 0x0000cc0000047ab9 */ /* 0x000fe40000000a00 */
[----:B------:R-:W-:Y:S02]  /*9820*/  IMAD R0, R29, UR4, RZ ;  /* 0x000000041d007c24 */ /* 0x000fe4000f8e02ff */
[----:B------:R-:W-:Y:S02]  /*9830*/  IMAD.IADD R3, R3, 0x1, R9 ;  /* 0x0000000103037824 */ /* 0x000fe400078e0209 */
[C---:B------:R-:W-:Y:S01]  /*9840*/  IMAD R9, R19.reuse, UR5, R0 ;  /* 0x0000000513097c24 */ /* 0x040fe2000f8e0200 */
[----:B------:R-:W-:Y:S01]  /*9850*/  LEA R0, R22, UR39, 0x3 ;  /* 0x0000002716007c11 */ /* 0x000fe2000f8e18ff */
[----:B------:R-:W-:Y:S01]  /*9860*/  IMAD.WIDE.U32 R2, R19, UR4, R2 ;  /* 0x0000000413027c25 */ /* 0x000fe2000f8e0002 */
[----:B------:R-:W-:-:S02]  /*9870*/  ULDC.64 UR4, c[0x0][0x318] ;  /* 0x0000c60000047ab9 */ /* 0x000fc40000000a00 */
[----:B------:R-:W-:Y:S02]  /*9880*/  LEA R17, P0, R2, UR4, 0x1 ;  /* 0x0000000402117c11 */ /* 0x000fe4000f8008ff */
[----:B------:R-:W-:-:S04]  /*9890*/  IADD3 R3, R3, R9, RZ ;  /* 0x0000000903037210 */ /* 0x000fc80007ffe0ff */
[----:B------:R-:W-:Y:S02]  /*98a0*/  LEA.HI.X R18, R2, UR5, R3, 0x1, P0 ;  /* 0x0000000502127c11 */ /* 0x000fe400080f0c03 */
[----:B------:R-:W-:-:S04]  /*98b0*/  SHF.L.U32 R3, R25, 0x1f, RZ ;  /* 0x0000001f19037819 */ /* 0x000fc800000006ff */
[----:B------:R-:W0:Y:S02]  /*98c0*/  SYNCS.PHASECHK.TRANS64.TRYWAIT P0, [R0+URZ+0x30840], R3 ;  /* 0x03084003000075a7 */ /* 0x000e24000800017f */
[----:B0-----:R-:W-:Y:S05]  /*98d0*/  @!P0 BRA `(.L_x_47) ;  /* 0x0000002c00708947 */ /* 0x001fea0003800000 */
.L_x_93:
[----:B------:R-:W-:Y:S05]  /*98e0*/  BSYNC B0 ;  /* 0x0000000000007941 */ /* 0x000fea0003800000 */
.L_x_46:
[----:B------:R-:W-:Y:S01]  /*98f0*/  ULDC.64 UR4, c[0x0][0x300] ;  /* 0x0000c00000047ab9 */ /* 0x000fe20000000a00 */
[C---:B------:R-:W-:Y:S01]  /*9900*/  LOP3.LUT P4, RZ, R16.reuse, 0x4, RZ, 0xc0, !PT ;  /* 0x0000000410ff7812 */ /* 0x040fe2000788c0ff */
[----:B------:R-:W-:Y:S01]  /*9910*/  IMAD R2, R7, UR4, RZ ;  /* 0x0000000407027c24 */ /* 0x000fe2000f8e02ff */
[C---:B------:R-:W-:Y:S02]  /*9920*/  LOP3.LUT P3, RZ, R16.reuse, 0x2, RZ, 0xc0, !PT ;  /* 0x0000000210ff7812 */ /* 0x040fe4000786c0ff */
[----:B------:R-:W-:Y:S01]  /*9930*/  LOP3.LUT P2, RZ, R16, 0x1, RZ, 0xc0, !PT ;  /* 0x0000000110ff7812 */ /* 0x000fe2000784c0ff */
[C---:B------:R-:W-:Y:S02]  /*9940*/  IMAD R7, R5.reuse, UR5, R2 ;  /* 0x0000000505077c24 */ /* 0x040fe4000f8e0202 */
[----:B0-----:R-:W-:Y:S01]  /*9950*/  IMAD.WIDE.U32 R2, R5, UR4, RZ ;  /* 0x0000000405027c25 */ /* 0x001fe2000f8e00ff */
        /* <DEDUP_REMOVED lines=8> */
[C---:B------:R-:W-:Y:S02]  /*99e0*/  IMAD R5, R19.reuse, UR5, R4 ;  /* 0x0000000513057c24 */ /* 0x040fe4000f8e0204 */
[----:B------:R-:W-:Y:S01]  /*99f0*/  IMAD.WIDE.U32 R2, R19, UR4, R2 ;  /* 0x0000000413027c25 */ /* 0x000fe2000f8e0002 */
[----:B------:R-:W-:-:S04]  /*9a00*/  ULDC.64 UR4, c[0x0][0x2e8] ;  /* 0x0000ba0000047ab9 */ /* 0x000fc80000000a00 */
[----:B------:R-:W-:Y:S01]  /*9a10*/  IADD3 R3, R3, R5, RZ ;  /* 0x0000000503037210 */ /* 0x000fe20007ffe0ff */
[----:B------:R-:W-:Y:S01]  /*9a20*/  IMAD R5, R22, 0x4800, R27 ;  /* 0x0000480016057824 */ /* 0x000fe200078e021b */
[----:B------:R-:W-:Y:S01]  /*9a30*/  LEA R4, P0, R2, UR4, 0x1 ;  /* 0x0000000402047c11 */ /* 0x000fe2000f8008ff */
[----:B------:R-:W-:-:S03]  /*9a40*/  UMOV UR4, 0xffffffff ;  /* 0xffffffff00047882 */ /* 0x000fc60000000000 */
[----:B------:R-:W-:Y:S01]  /*9a50*/  LEA.HI.X R6, R2, UR5, R3, 0x1, P0 ;  /* 0x0000000502067c11 */ /* 0x000fe200080f0c03 */
[----:B------:R-:W-:Y:S08]  /*9a60*/  BRA.DIV UR4, `(.L_x_48) ;  /* 0x0000002e04207947 */ /* 0x000ff0000b800000 */
[----:B------:R-:W0:Y:S01]  /*9a70*/  SHFL.IDX PT, R14, R4, RZ, 0x181f ;  /* 0x00181fff040e7589 */ /* 0x000e2200000e0000 */
[----:B------:R-:W-:-:S03]  /*9a80*/  ISETP.GE.AND P0, PT, R33, 0x1, PT ;  /* 0x000000012100780c */ /* 0x000fc60003f06270 */
[----:B------:R-:W1:Y:S04]  /*9a90*/  SHFL.IDX PT, R2, R6, RZ, 0x181f ;  /* 0x00181fff06027589 */ /* 0x000e6800000e0000 */
[----:B------:R-:W-:Y:S06]  /*9aa0*/  SHFL.IDX PT, R8, R6, 0x1, 0x181f ;  /* 0x00381f0006087f89 */ /* 0x000fec00000e0000 */
[----:B------:R-:W-:-:S02]  /*9ab0*/  @P0 LEA R7, R5, UR39, 0x1 ;  /* 0x0000002705070c11 */ /* 0x000fc4000f8e08ff */
[----:B0-----:R-:W-:-:S05]  /*9ac0*/  @P0 LEA R14, P1, R37, R14, 0x1 ;  /* 0x0000000e250e0211 */ /* 0x001fca00078208ff */
[----:B-1----:R-:W-:Y:S02]  /*9ad0*/  @P0 IMAD.X R3, RZ, RZ, R2, P1 ;  /* 0x000000ffff030224 */ /* 0x002fe400008e0602 */
[----:B------:R-:W-:Y:S02]  /*9ae0*/  @P0 IMAD.MOV.U32 R2, RZ, RZ, R14 ;  /* 0x000000ffff020224 */ /* 0x000fe400078e000e */
[----:B------:R-:W0:Y:S04]  /*9af0*/  SHFL.IDX PT, R14, R4, 0x1, 0x181f ;  /* 0x00381f00040e7f89 */ /* 0x000e2800000e0000 */
[----:B------:R-:W-:Y:S04]  /*9b00*/  @P0 LDGSTS.E.BYPASS.LTC128B.128 [R7+0x1e400], desc[UR36][R2.64], !P4 ;  /* 0x1e40000002070fae */ /* 0x000fe8000e101d64 */
[----:B------:R-:W-:Y:S04]  /*9b10*/  @P0 LDGSTS.E.BYPASS.LTC128B.128 [R7+0x21400], desc[UR36][R2.64+0x80], !P3 ;  /* 0x2140008002070fae */ /* 0x000fe8000d901d64 */
[----:B------:R1:W-:Y:S01]  /*9b20*/  @P0 LDGSTS.E.BYPASS.LTC128B.128 [R7+0x24400], desc[UR36][R2.64+0x100], !P2 ;  /* 0x2440010002070fae */ /* 0x0003e2000d101d64 */
[----:B------:R-:W-:-:S03]  /*9b30*/  ISETP.GE.AND P0, PT, R33, 0x11, PT ;  /* 0x000000112100780c */ /* 0x000fc60003f06270 */
[----:B-1----:R-:W-:Y:S10]  /*9b40*/  SHFL.IDX PT, R7, R6, 0x2, 0x181f ;  /* 0x00581f0006077f89 */ /* 0x002ff400000e0000 */
[----:B0-----:R-:W-:-:S02]  /*9b50*/  @P0 LEA R14, P1, R37, R14, 0x1 ;  /* 0x0000000e250e0211 */ /* 0x001fc400078208ff */
[----:B------:R-:W-:Y:S02]  /*9b60*/  @P0 LEA R21, R5, UR39, 0x1 ;  /* 0x0000002705150c11 */ /* 0x000fe4000f8e08ff */
[----:B------:R-:W-:Y:S01]  /*9b70*/  @P0 IADD3.X R9, RZ, R8, RZ, P1, !PT ;  /* 0x00000008ff090210 */ /* 0x000fe20000ffe4ff */
[----:B------:R-:W-:Y:S02]  /*9b80*/  @P0 IMAD.MOV.U32 R2, RZ, RZ, R14 ;  /* 0x000000ffff020224 */ /* 0x000fe400078e000e */
[----:B------:R-:W0:Y:S02]  /*9b90*/  SHFL.IDX PT, R14, R4, 0x2, 0x181f ;  /* 0x00581f00040e7f89 */ /* 0x000e2400000e0000 */
[----:B------:R-:W-:-:S05]  /*9ba0*/  @P0 IMAD.MOV.U32 R3, RZ, RZ, R9 ;  /* 0x000000ffff030224 */ /* 0x000fca00078e0009 */
[----:B------:R-:W-:Y:S04]  /*9bb0*/  @P0 LDGSTS.E.BYPASS.LTC128B.128 [R21+0x1ec00], desc[UR36][R2.64], !P4 ;  /* 0x1ec0000002150fae */ /* 0x000fe8000e101d64 */
[----:B------:R-:W-:Y:S04]  /*9bc0*/  @P0 LDGSTS.E.BYPASS.LTC128B.128 [R21+0x21c00], desc[UR36][R2.64+0x80], !P3 ;  /* 0x21c0008002150fae */ /* 0x000fe8000d901d64 */
[----:B------:R1:W-:Y:S01]  /*9bd0*/  @P0 LDGSTS.E.BYPASS.LTC128B.128 [R21+0x24c00], desc[UR36][R2.64+0x100], !P2 ;  /* 0x24c0010002150fae */ /* 0x0003e2000d101d64 */
[----:B------:R-:W-:-:S13]  /*9be0*/  ISETP.GE.AND P0, PT, R33, 0x21, PT ;  /* 0x000000212100780c */ /* 0x000fda0003f06270 */
[----:B0-----:R-:W-:Y:S02]  /*9bf0*/  @P0 LEA R14, P1, R37, R14, 0x1 ;  /* 0x0000000e250e0211 */ /* 0x001fe400078208ff */
[----:B------:R-:W-:Y:S02]  /*9c00*/  @P0 LEA R9, R5, UR39, 0x1 ;  /* 0x0000002705090c11 */ /* 0x000fe4000f8e08ff */
[----:B------:R-:W-:Y:S01]  /*9c10*/  @P0 IADD3.X R7, RZ, R7, RZ, P1, !PT ;  /* 0x00000007ff070210 */ /* 0x000fe20000ffe4ff */
[----:B-1----:R-:W-:Y:S02]  /*9c20*/  @P0 IMAD.MOV.U32 R2, RZ, RZ, R14 ;  /* 0x000000ffff020224 */ /* 0x002fe400078e000e */
[----:B------:R-:W0:Y:S02]  /*9c30*/  SHFL.IDX PT, R14, R4, 0x3, 0x181f ;  /* 0x00781f00040e7f89 */ /* 0x000e2400000e0000 */
[----:B------:R-:W-:Y:S02]  /*9c40*/  @P0 IMAD.MOV.U32 R3, RZ, RZ, R7 ;  /* 0x000000ffff030224 */ /* 0x000fe400078e0007 */
[----:B------:R-:W1:Y:S04]  /*9c50*/  SHFL.IDX PT, R7, R6, 0x3, 0x181f ;  /* 0x00781f0006077f89 */ /* 0x000e6800000e0000 */
[----:B------:R-:W-:Y:S04]  /*9c60*/  @P0 LDGSTS.E.BYPASS.LTC128B.128 [R9+0x1f400], desc[UR36][R2.64], !P4 ;  /* 0x1f40000002090fae */ /* 0x000fe8000e101d64 */
[----:B------:R-:W-:Y:S04]  /*9c70*/  @P0 LDGSTS.E.BYPASS.LTC128B.128 [R9+0x22400], desc[UR36][R2.64+0x80], !P3 ;  /* 0x2240008002090fae */ /* 0x000fe8000d901d64 */
[----:B------:R2:W-:Y:S01]  /*9c80*/  @P0 LDGSTS.E.BYPASS.LTC128B.128 [R9+0x25400], desc[UR36][R2.64+0x100], !P2 ;  /* 0x2540010002090fae */ /* 0x0005e2000d101d64 */
[----:B------:R-:W-:-:S13]  /*9c90*/  ISETP.GE.AND P0, PT, R33, 0x31, PT ;  /* 0x000000312100780c */ /* 0x000fda0003f06270 */
[----:B0-----:R-:W-:Y:S02]  /*9ca0*/  @P0 LEA R14, P1, R37, R14, 0x1 ;  /* 0x0000000e250e0211 */ /* 0x001fe400078208ff */
[----:B------:R-:W-:Y:S02]  /*9cb0*/  @P0 LEA R21, R5, UR39, 0x1 ;  /* 0x0000002705150c11 */ /* 0x000fe4000f8e08ff */
[----:B-1----:R-:W-:Y:S01]  /*9cc0*/  @P0 IADD3.X R7, RZ, R7, RZ, P1, !PT ;  /* 0x00000007ff070210 */ /* 0x002fe20000ffe4ff */
[----:B--2---:R-:W-:Y:S02]  /*9cd0*/  @P0 IMAD.MOV.U32 R2, RZ, RZ, R14 ;  /* 0x000000ffff020224 */ /* 0x004fe400078e000e */
        /* <DEDUP_REMOVED lines=11> */
[----:B------:R0:W1:Y:S02]  /*9d90*/  SHFL.IDX PT, R14, R4, 0x5, 0x181f ;  /* 0x00b81f00040e7f89 */ /* 0x00006400000e0000 */
[----:B------:R-:W-:Y:S02]  /*9da0*/  @P0 IMAD.MOV.U32 R3, RZ, RZ, R7 ;  /* 0x000000ffff030224 */ /* 0x000fe400078e0007 */
[----:B------:R0:W2:Y:S04]  /*9db0*/  SHFL.IDX PT, R7, R6, 0x5, 0x181f ;  /* 0x00b81f0006077f89 */ /* 0x0000a800000e0000 */
[----:B------:R0:W-:Y:S04]  /*9dc0*/  @P0 LDGSTS.E.BYPASS.LTC128B.128 [R9+0x20400], desc[UR36][R2.64], !P4 ;  /* 0x2040000002090fae */ /* 0x0001e8000e101d64 */
[----:B------:R0:W-:Y:S04]  /*9dd0*/  @P0 LDGSTS.E.BYPASS.LTC128B.128 [R9+0x23400], desc[UR36][R2.64+0x80], !P3 ;  /* 0x2340008002090fae */ /* 0x0001e8000d901d64 */
[----:B------:R0:W-:Y:S02]  /*9de0*/  @P0 LDGSTS.E.BYPASS.LTC128B.128 [R9+0x26400], desc[UR36][R2.64+0x100], !P2 ;  /* 0x2640010002090fae */ /* 0x0001e4000d101d64 */
.L_x_107:
[----:B------:R-:W-:-:S13]  /*9df0*/  ISETP.GE.AND P0, PT, R33, 0x51, PT ;  /* 0x000000512100780c */ /* 0x000fda0003f06270 */
[----:B01----:R-:W-:Y:S02]  /*9e00*/  @P0 LEA R2, P1, R37, R14, 0x1 ;  /* 0x0000000e25020211 */ /* 0x003fe400078208ff */
[----:B------:R-:W-:Y:S02]  /*9e10*/  @P0 LEA R5, R5, UR39, 0x1 ;  /* 0x0000002705050c11 */ /* 0x000fe4000f8e08ff */
[----:B--2---:R-:W-:-:S05]  /*9e20*/  @P0 IADD3.X R3, RZ, R7, RZ, P1, !PT ;  /* 0x00000007ff030210 */ /* 0x004fca0000ffe4ff */
[----:B------:R-:W-:Y:S01]  /*9e30*/  @!PT LDS RZ, [RZ] ;  /* 0x00000000fffff984 */ /* 0x000fe20000000800 */
[----:B------:R-:W-:Y:S01]  /*9e40*/  @!PT LDS RZ, [RZ] ;  /* 0x00000000fffff984 */ /* 0x000fe20000000800 */
[----:B------:R-:W-:Y:S01]  /*9e50*/  @!PT LDS RZ, [RZ] ;  /* 0x00000000fffff984 */ /* 0x000fe20000000800 */
[----:B------:R0:W-:Y:S04]  /*9e60*/  @P0 LDGSTS.E.BYPASS.LTC128B.128 [R5+0x20c00], desc[UR36][R2.64], !P4 ;  /* 0x20c0000002050fae */ /* 0x0001e8000e101d64 */
[----:B------:R0:W-:Y:S04]  /*9e70*/  @P0 LDGSTS.E.BYPASS.LTC128B.128 [R5+0x23c00], desc[UR36][R2.64+0x80], !P3 ;  /* 0x23c0008002050fae */ /* 0x0001e8000d901d64 */
[----:B------:R0:W-:Y:S01]  /*9e80*/  @P0 LDGSTS.E.BYPASS.LTC128B.128 [R5+0x26c00], desc[UR36][R2.64+0x100], !P2 ;  /* 0x26c0010002050fae */ /* 0x0001e2000d101d64 */
[----:B------:R-:W-:Y:S01]  /*9e90*/  PLOP3.LUT P0, PT, PT, PT, PT, 0x80, 0x0 ;  /* 0x000000000000781c */ /* 0x000fe20003f0f070 */
[----:B------:R-:W-:-:S12]  /*9ea0*/  NOP ;  /* 0x0000000000007918 */ /* 0x000fd80000000000 */
.L_x_49:
[----:B------:R-:W-:Y:S02]  /*9eb0*/  PLOP3.LUT P1, PT, P1, P0, PT, 0xa2, 0x0 ;  /* 0x000000000000781c */ /* 0x000fe40000f21472 */
[----:B------:R-:W-:-:S08]  /*9ec0*/  @P0 R2UR P1, UR4, R0 ;  /* 0x00000000000402ca */ /* 0x000fd00000020000 */
[----:B------:R-:W-:-:S05]  /*9ed0*/  @P0 PLOP3.LUT P0, PT, P1, PT, PT, 0x80, 0x0 ;  /* 0x000000000000081c */ /* 0x000fca0000f0f070 */
[----:B------:R-:W-:Y:S01]  /*9ee0*/  @!P1 SYNCS.ARRIVE.TRANS64.RED.A0T1 RZ, [UR4+0x30830], RZ ;  /* 0x030830ffffff99a7 */ /* 0x000fe20008200404 */
[----:B------:R-:W-:Y:S07]  /*9ef0*/  @!P1 ARRIVES.LDGSTSBAR.64.TRANSCNT [UR4+0x30830] ;  /* 0x03083000ff0099b0 */ /* 0x000fee0008000a84 */
[----:B------:R-:W-:Y:S05]  /*9f00*/  @P0 BRA.U.ANY `(.L_x_49) ;  /* 0xfffffffd00e80947 */ /* 0x000fea000393ffff */
[----:B------:R-:W-:Y:S01]  /*9f10*/  NOP ;  /* 0x0000000000007918 */ /* 0x000fe20000000000 */
[----:B------:R-:W-:-:S13]  /*9f20*/  LOP3.LUT P2, RZ, R16, 0x40, RZ, 0xc0, !PT ;  /* 0x0000004010ff7812 */ /* 0x000fda000784c0ff */
[----:B------:R-:W-:Y:S05]  /*9f30*/  @!P2 BRA `(.L_x_50) ;  /* 0x000000000004a947 */ /* 0x000fea0003800000 */
[----:B------:R-:W-:Y:S01]  /*9f40*/  BPT.TRAP 0x1 ;  /* 0x000000040000795c */ /* 0x000fe20000300000 */
.L_x_50:
[----:B------:R1:W-:Y:S02]  /*9f50*/  SYNCS.ARRIVE.TRANS64.A1T0 RZ, [R0+URZ+0x30830], RZ ;  /* 0x030830ff00ff79a7 */ /* 0x0003e4000810003f */
[----:B------:R-:W-:Y:S05]  /*9f60*/  WARPSYNC.ALL ;  /* 0x0000000000007948 */ /* 0x000fea0003800000 */
[----:B------:R-:W-:-:S04]  /*9f70*/  UIADD3 UR4, UR39, 0x12400, URZ ;  /* 0x0001240027047890 */ /* 0x000fc8000fffe03f */
[----:B------:R-:W-:Y:S01]  /*9f80*/  ULOP3.LUT UP0, URZ, UR4, 0x3ff, URZ, 0xc0, !UPT ;  /* 0x000003ff043f7892 */ /* 0x000fe2000f80c03f */
[----:B------:R-:W-:Y:S05]  /*9f90*/  BAR.SYNC.DEFER_BLOCKING 0x8, 0x180 ;  /* 0x0206000000007b1d */ /* 0x000fea0000010000 */
[----:B------:R-:W-:-:S13]  /*9fa0*/  PLOP3.LUT P0, PT, PT, PT, UP0, 0x80, 0x0 ;  /* 0x000000000000781c */ /* 0x000fda0003f0f008 */
[----:B------:R-:W-:Y:S05]  /*9fb0*/  @!P0 BRA `(.L_x_51) ;  /* 0x0000000000408947 */ /* 0x000fea0003800000 */
[----:B0-----:R-:W-:Y:S01]  /*9fc0*/  MOV R2, 0x0 ;  /* 0x0000000000027802 */ /* 0x001fe20000000f00 */
[----:B------:R-:W-:Y:S01]  /*9fd0*/  ULDC.64 UR6, c[0x4][0x88] ;  /* 0x0100220000067ab9 */ /* 0x000fe20000000a00 */
[----:B------:R-:W-:Y:S01]  /*9fe0*/  ULDC.64 UR8, c[0x4][0x90] ;  /* 0x0100240000087ab9 */ /* 0x000fe20000000a00 */
[----:B------:R-:W-:Y:S01]  /*9ff0*/  ULDC.64 UR4, c[0x4][0x20] ;  /* 0x0100080000047ab9 */ /* 0x000fe20000000a00 */
[----:B------:R-:W-:Y:S01]  /*a000*/  IMAD.U32 R4, RZ, RZ, UR6 ;  /* 0x00000006ff047e24 */ /* 0x000fe2000f8e00ff */
[----:B------:R-:W-:Y:S01]  /*a010*/  MOV R6, UR8 ;  /* 0x0000000800067c02 */ /* 0x000fe20008000f00 */
[----:B------:R-:W0:Y:S01]  /*a020*/  LDC.64 R2, c[0x4][R2] ;  /* 0x0100000002027b82 */ /* 0x000e220000000a00 */
[----:B------:R-:W-:Y:S01]  /*a030*/  IMAD.U32 R5, RZ, RZ, UR7 ;  /* 0x00000007ff057e24 */ /* 0x000fe2000f8e00ff */
[----:B------:R-:W-:Y:S01]  /*a040*/  MOV R11, UR5 ;  /* 0x00000005000b7c02 */ /* 0x000fe20008000f00 */
[----:B------:R-:W-:Y:S01]  /*a050*/  IMAD.U32 R7, RZ, RZ, UR9 ;  /* 0x00000009ff077e24 */ /* 0x000fe2000f8e00ff */
[----:B------:R-:W-:Y:S01]  /*a060*/  MOV R13, RZ ;  /* 0x000000ff000d7202 */ /* 0x000fe20000000f00 */
[----:B------:R-:W-:-:S02]  /*a070*/  IMAD.U32 R10, RZ, RZ, UR4 ;  /* 0x00000004ff0a7e24 */ /* 0x000fc4000f8e00ff */
[----:B------:R-:W-:Y:S02]  /*a080*/  IMAD.MOV.U32 R8, RZ, RZ, 0x70 ;  /* 0x00000070ff087424 */ /* 0x000fe400078e00ff */
[----:B------:R-:W-:-:S07]  /*a090*/  IMAD.MOV.U32 R12, RZ, RZ, 0x1 ;  /* 0x00000001ff0c7424 */ /* 0x000fce00078e00ff */
[----:B------:R-:W-:-:S07]  /*a0a0*/  LEPC R20, `(.L_x_51) ;  /* 0x000000001014794e */ /* 0x000fce0000000000 */
[----:B01----:R-:W-:Y:S05]  /*a0b0*/  CALL.ABS.NOINC R2 ;  /* 0x0000000002007343 */ /* 0x003fea0003c00000 */
.L_x_51:
[----:B-1----:R-:W1:Y:S01]  /*a0c0*/  LDC R0, c[0x0][0x448] ;  /* 0x00011200ff007b82 */ /* 0x002e620000000800 */
[----:B0-----:R-:W-:Y:S01]  /*a0d0*/  IMAD.MOV R3, RZ, RZ, -R24 ;  /* 0x000000ffff037224 */ /* 0x001fe200078e0a18 */
[----:B------:R-:W-:Y:S01]  /*a0e0*/  ULDC UR4, c[0x0][0xc38] ;  /* 0x00030e0000047ab9 */ /* 0x000fe20000000800 */
[----:B------:R-:W-:Y:S02]  /*a0f0*/  SHF.R.S32.HI R6, RZ, 0x1f, R23 ;  /* 0x0000001fff067819 */ /* 0x000fe40000011417 */
[----:B------:R-:W-:Y:S01]  /*a100*/  IMAD R4, R3, UR4, R36 ;  /* 0x0000000403047c24 */ /* 0x000fe2000f8e0224 */
[----:B------:R-:W-:Y:S01]  /*a110*/  ULDC.64 UR4, c[0x0][0x2d8] ;  /* 0x0000b60000047ab9 */ /* 0x000fe20000000a00 */
[----:B------:R-:W-:Y:S02]  /*a120*/  LOP3.LUT P3, RZ, R16, 0x800, RZ, 0xc0, !PT ;  /* 0x0000080010ff7812 */ /* 0x000fe4000786c0ff */
[----:B------:R-:W-:Y:S01]  /*a130*/  IMAD.SHL.U32 R4, R4, 0x80, RZ ;  /* 0x0000008004047824 */ /* 0x000fe200078e00ff */
[----:B------:R-:W-:-:S02]  /*a140*/  LOP3.LUT P4, RZ, R16, 0x400, RZ, 0xc0, !PT ;  /* 0x0000040010ff7812 */ /* 0x000fc4000788c0ff */
[----:B------:R-:W-:Y:S02]  /*a150*/  LOP3.LUT P5, RZ, R16, 0x200, RZ, 0xc0, !PT ;  /* 0x0000020010ff7812 */ /* 0x000fe400078ac0ff */
[----:B------:R-:W-:Y:S02]  /*a160*/  LOP3.LUT R7, R26, R4, RZ, 0xfc, !PT ;  /* 0x000000041a077212 */ /* 0x000fe400078efcff */
[----:B------:R-:W-:Y:S02]  /*a170*/  LEA R20, R27, UR39, 0x1 ;  /* 0x000000271b147c11 */ /* 0x000fe4000f8e08ff */
[----:B------:R-:W-:Y:S02]  /*a180*/  MOV R5, R7 ;  /* 0x0000000700057202 */ /* 0x000fe40000000f00 */
[----:B-1----:R-:W-:-:S13]  /*a190*/  ISETP.NE.AND P0, PT, R0, 0x1, PT ;  /* 0x000000010000780c */ /* 0x002fda0003f05270 */
[----:B------:R-:W0:Y:S08]  /*a1a0*/  @P0 LDC R2, c[0x0][0x44c] ;  /* 0x00011300ff020b82 */ /* 0x000e300000000800 */
[----:B------:R-:W1:Y:S01]  /*a1b0*/  @P0 LDC R9, c[0x0][0x450] ;  /* 0x00011400ff090b82 */ /* 0x000e620000000800 */
[----:B0-----:R-:W-:-:S05]  /*a1c0*/  @P0 IMAD.HI.U32 R2, R7, R2, RZ ;  /* 0x0000000207020227 */ /* 0x001fca00078e00ff */
[----:B-1----:R-:W-:Y:S01]  /*a1d0*/  @P0 SHF.R.U32.HI R5, RZ, R9, R2 ;  /* 0x00000009ff050219 */ /* 0x002fe20000011602 */
[----:B------:R-:W-:-:S04]  /*a1e0*/  IMAD R2, R29, UR4, RZ ;  /* 0x000000041d027c24 */ /* 0x000fc8000f8e02ff */
[C---:B------:R-:W-:Y:S02]  /*a1f0*/  IMAD R9, R19.reuse, UR5, R2 ;  /* 0x0000000513097c24 */ /* 0x040fe4000f8e0202 */
[----:B------:R-:W-:Y:S01]  /*a200*/  IMAD.WIDE.U32 R2, R19, UR4, RZ ;  /* 0x0000000413027c25 */ /* 0x000fe2000f8e00ff */
[----:B------:R-:W-:-:S03]  /*a210*/  ULDC.64 UR4, c[0x0][0x2e0] ;  /* 0x0000b80000047ab9 */ /* 0x000fc60000000a00 */
[----:B------:R-:W-:Y:S02]  /*a220*/  IMAD R6, R6, UR4, RZ ;  /* 0x0000000406067c24 */ /* 0x000fe4000f8e02ff */
[----:B------:R-:W-:Y:S02]  /*a230*/  IMAD.IADD R3, R3, 0x1, R9 ;  /* 0x0000000103037824 */ /* 0x000fe400078e0209 */
[C---:B------:R-:W-:Y:S02]  /*a240*/  IMAD R9, R23.reuse, UR5, R6 ;  /* 0x0000000517097c24 */ /* 0x040fe4000f8e0206 */
[----:B------:R-:W-:Y:S02]  /*a250*/  IMAD.MOV R6, RZ, RZ, -R5 ;  /* 0x000000ffff067224 */ /* 0x000fe400078e0a05 */
[----:B------:R-:W-:Y:S01]  /*a260*/  IMAD.WIDE.U32 R2, R23, UR4, R2 ;  /* 0x0000000417027c25 */ /* 0x000fe2000f8e0002 */
[----:B------:R-:W-:-:S03]  /*a270*/  ULDC.64 UR4, c[0x0][0x2d0] ;  /* 0x0000b40000047ab9 */ /* 0x000fc60000000a00 */
[----:B------:R-:W-:Y:S01]  /*a280*/  IMAD R7, R0, R6, R7 ;  /* 0x0000000600077224 */ /* 0x000fe200078e0207 */
[----:B------:R-:W-:Y:S02]  /*a290*/  SHF.R.S32.HI R0, RZ, 0x1f, R5 ;  /* 0x0000001fff007819 */ /* 0x000fe40000011405 */
[----:B------:R-:W-:-:S03]  /*a2a0*/  IADD3 R3, R3, R9, RZ ;  /* 0x0000000903037210 */ /* 0x000fc60007ffe0ff */
[----:B------:R-:W-:Y:S02]  /*a2b0*/  IMAD R0, R0, UR4, RZ ;  /* 0x0000000400007c24 */ /* 0x000fe4000f8e02ff */
[----:B------:R-:W-:-:S04]  /*a2c0*/  IMAD.WIDE.U32 R2, R5, UR4, R2 ;  /* 0x0000000405027c25 */ /* 0x000fc8000f8e0002 */
[----:B------:R-:W-:Y:S01]  /*a2d0*/  IMAD R5, R5, UR5, R0 ;  /* 0x0000000505057c24 */ /* 0x000fe2000f8e0200 */
[----:B------:R-:W-:Y:S01]  /*a2e0*/  SHF.R.S32.HI R0, RZ, 0x1f, R7 ;  /* 0x0000001fff007819 */ /* 0x000fe20000011407 */
[----:B------:R-:W-:Y:S02]  /*a2f0*/  ULDC.64 UR4, c[0x0][0x2c8] ;  /* 0x0000b20000047ab9 */ /* 0x000fe40000000a00 */
[----:B------:R-:W-:Y:S02]  /*a300*/  IMAD.IADD R3, R3, 0x1, R5 ;  /* 0x0000000103037824 */ /* 0x000fe400078e0205 */
[----:B------:R-:W-:Y:S02]  /*a310*/  IMAD R0, R0, UR4, RZ ;  /* 0x0000000400007c24 */ /* 0x000fe4000f8e02ff */
[----:B------:R-:W-:-:S04]  /*a320*/  IMAD.WIDE.U32 R2, R7, UR4, R2 ;  /* 0x0000000407027c25 */ /* 0x000fc8000f8e0002 */
[----:B------:R-:W-:Y:S01]  /*a330*/  IMAD R5, R7, UR5, R0 ;  /* 0x0000000507057c24 */ /* 0x000fe2000f8e0200 */
[----:B------:R-:W-:Y:S02]  /*a340*/  ULDC.64 UR4, c[0x0][0x280] ;  /* 0x0000a00000047ab9 */ /* 0x000fe40000000a00 */
[----:B------:R-:W-:Y:S01]  /*a350*/  LEA R0, P0, R2, UR4, 0x1 ;  /* 0x0000000402007c11 */ /* 0x000fe2000f8008ff */
[----:B------:R-:W-:Y:S01]  /*a360*/  IMAD.IADD R5, R3, 0x1, R5 ;  /* 0x0000000103057824 */ /* 0x000fe200078e0205 */
[----:B------:R-:W-:-:S04]  /*a370*/  UMOV UR4, 0xffffffff ;  /* 0xffffffff00047882 */ /* 0x000fc80000000000 */
[----:B------:R-:W-:Y:S01]  /*a380*/  LEA.HI.X R5, R2, UR5, R5, 0x1, P0 ;  /* 0x0000000502057c11 */ /* 0x000fe200080f0c05 */
[----:B------:R-:W-:Y:S06]  /*a390*/  BRA.DIV UR4, `(.L_x_52) ;  /* 0x0000002a04d07947 */ /* 0x000fec000b800000 */
[----:B------:R-:W0:Y:S01]  /*a3a0*/  SHFL.IDX PT, R14, R0, RZ, 0x181f ;  /* 0x00181fff000e7589 */ /* 0x000e2200000e0000 */
[----:B------:R-:W-:-:S03]  /*a3b0*/  IADD3 R4, R34, R4, RZ ;  /* 0x0000000422047210 */ /* 0x000fc60007ffe0ff */
[----:B------:R-:W1:Y:S01]  /*a3c0*/  SHFL.IDX PT, R2, R5, RZ, 0x181f ;  /* 0x00181fff05027589 */ /* 0x000e6200000e0000 */
[C---:B------:R-:W-:Y:S02]  /*a3d0*/  ISETP.GE.AND P0, PT, R4.reuse, UR40, PT ;  /* 0x0000002804007c0c */ /* 0x040fe4000bf06270 */
[----:B------:R-:W-:Y:S01]  /*a3e0*/  IADD3 R7, R4, 0x10, RZ ;  /* 0x0000001004077810 */ /* 0x000fe20007ffe0ff */
[----:B------:R-:W-:Y:S10]  /*a3f0*/  SHFL.IDX PT, R6, R5, 0x1, 0x181f ;  /* 0x00381f0005067f89 */ /* 0x000ff400000e0000 */
[----:B0-----:R-:W-:-:S05]  /*a400*/  @!P0 LEA R14, P1, R37, R14, 0x1 ;  /* 0x0000000e250e8211 */ /* 0x001fca00078208ff */
[----:B-1----:R-:W-:Y:S02]  /*a410*/  @!P0 IMAD.X R3, RZ, RZ, R2, P1 ;  /* 0x000000ffff038224 */ /* 0x002fe400008e0602 */
[----:B------:R-:W-:Y:S02]  /*a420*/  @!P0 IMAD.MOV.U32 R2, RZ, RZ, R14 ;  /* 0x000000ffff028224 */ /* 0x000fe400078e000e */
[----:B------:R-:W0:Y:S04]  /*a430*/  SHFL.IDX PT, R14, R0, 0x1, 0x181f ;  /* 0x00381f00000e7f89 */ /* 0x000e2800000e0000 */
[----:B------:R-:W-:Y:S04]  /*a440*/  @!P0 LDGSTS.E.BYPASS.LTC128B.128 [R20+0x12400], desc[UR36][R2.64], !P3 ;  /* 0x1240000002148fae */ /* 0x000fe8000d901d64 */
[----:B------:R-:W-:Y:S04]  /*a450*/  @!P0 LDGSTS.E.BYPASS.LTC128B.128 [R20+0x16400], desc[UR36][R2.64+0x80], !P4 ;  /* 0x1640008002148fae */ /* 0x000fe8000e101d64 */
[----:B------:R1:W-:Y:S01]  /*a460*/  @!P0 LDGSTS.E.BYPASS.LTC128B.128 [R20+0x1a400], desc[UR36][R2.64+0x100], !P5 ;  /* 0x1a40010002148fae */ /* 0x0003e2000e901d64 */
[----:B------:R-:W-:-:S13]  /*a470*/  ISETP.GE.AND P0, PT, R7, UR40, PT ;  /* 0x0000002807007c0c */ /* 0x000fda000bf06270 */
[----:B0-----:R-:W-:-:S05]  /*a480*/  @!P0 LEA R14, P1, R37, R14, 0x1 ;  /* 0x0000000e250e8211 */ /* 0x001fca00078208ff */
[----:B------:R-:W-:Y:S02]  /*a490*/  @!P0 IMAD.X R7, RZ, RZ, R6, P1 ;  /* 0x000000ffff078224 */ /* 0x000fe400008e0606 */
[----:B-1----:R-:W-:Y:S01]  /*a4a0*/  @!P0 IMAD.MOV.U32 R2, RZ, RZ, R14 ;  /* 0x000000ffff028224 */ /* 0x002fe200078e000e */
[----:B------:R-:W-:Y:S02]  /*a4b0*/  SHFL.IDX PT, R6, R5, 0x2, 0x181f ;  /* 0x00581f0005067f89 */ /* 0x000fe400000e0000 */
[----:B------:R-:W-:Y:S01]  /*a4c0*/  @!P0 MOV R3, R7 ;  /* 0x0000000700038202 */ /* 0x000fe20000000f00 */
[----:B------:R-:W-:Y:S01]  /*a4d0*/  VIADD R7, R4, 0x20 ;  /* 0x0000002004077836 */ /* 0x000fe20000000000 */
[----:B------:R-:W0:Y:S04]  /*a4e0*/  SHFL.IDX PT, R14, R0, 0x2, 0x181f ;  /* 0x00581f00000e7f89 */ /* 0x000e2800000e0000 */
[----:B------:R-:W-:Y:S04]  /*a4f0*/  @!P0 LDGSTS.E.BYPASS.LTC128B.128 [R20+0x12c00], desc[UR36][R2.64], !P3 ;  /* 0x12c0000002148fae */ /* 0x000fe8000d901d64 */
[----:B------:R-:W-:Y:S04]  /*a500*/  @!P0 LDGSTS.E.BYPASS.LTC128B.128 [R20+0x16c00], desc[UR36][R2.64+0x80], !P4 ;  /* 0x16c0008002148fae */ /* 0x000fe8000e101d64 */
[----:B------:R1:W-:Y:S01]  /*a510*/  @!P0 LDGSTS.E.BYPASS.LTC128B.128 [R20+0x1ac00], desc[UR36][R2.64+0x100], !P5 ;  /* 0x1ac0010002148fae */ /* 0x0003e2000e901d64 */
[----:B------:R-:W-:-:S13]  /*a520*/  ISETP.GE.AND P0, PT, R7, UR40, PT ;  /* 0x0000002807007c0c */ /* 0x000fda000bf06270 */
[----:B0-----:R-:W-:-:S04]  /*a530*/  @!P0 LEA R14, P1, R37, R14, 0x1 ;  /* 0x0000000e250e8211 */ /* 0x001fc800078208ff */
[----:B-1----:R-:W-:Y:S01]  /*a540*/  @!P0 MOV R2, R14 ;  /* 0x0000000e00028202 */ /* 0x002fe20000000f00 */
[----:B------:R-:W-:Y:S01]  /*a550*/  @!P0 IMAD.X R7, RZ, RZ, R6, P1 ;  /* 0x000000ffff078224 */ /* 0x000fe200008e0606 */
[----:B------:R-:W0:Y:S03]  /*a560*/  SHFL.IDX PT, R14, R0, 0x3, 0x181f ;  /* 0x00781f00000e7f89 */ /* 0x000e2600000e0000 */
[----:B------:R-:W-:Y:S01]  /*a570*/  @!P0 IMAD.MOV.U32 R3, RZ, RZ, R7 ;  /* 0x000000ffff038224 */ /* 0x000fe200078e0007 */
[----:B------:R-:W1:Y:S01]  /*a580*/  SHFL.IDX PT, R6, R5, 0x3, 0x181f ;  /* 0x00781f0005067f89 */ /* 0x000e6200000e0000 */
[----:B------:R-:W-:-:S03]  /*a590*/  VIADD R7, R4, 0x30 ;  /* 0x0000003004077836 */ /* 0x000fc60000000000 */
[----:B------:R-:W-:Y:S04]  /*a5a0*/  @!P0 LDGSTS.E.BYPASS.LTC128B.128 [R20+0x13400], desc[UR36][R2.64], !P3 ;  /* 0x1340000002148fae */ /* 0x000fe8000d901d64 */
[----:B------:R-:W-:Y:S04]  /*a5b0*/  @!P0 LDGSTS.E.BYPASS.LTC128B.128 [R20+0x17400], desc[UR36][R2.64+0x80], !P4 ;  /* 0x1740008002148fae */ /* 0x000fe8000e101d64 */
[----:B------:R2:W-:Y:S01]  /*a5c0*/  @!P0 LDGSTS.E.BYPASS.LTC128B.128 [R20+0x1b400], desc[UR36][R2.64+0x100], !P5 ;  /* 0x1b40010002148fae */ /* 0x0005e2000e901d64 */
[----:B------:R-:W-:-:S13]  /*a5d0*/  ISETP.GE.AND P0, PT, R7, UR40, PT ;  /* 0x0000002807007c0c */ /* 0x000fda000bf06270 */
[----:B0-----:R-:W-:-:S04]  /*a5e0*/  @!P0 LEA R14, P1, R37, R14, 0x1 ;  /* 0x0000000e250e8211 */ /* 0x001fc800078208ff */
[----:B-1----:R-:W-:Y:S01]  /*a5f0*/  @!P0 IADD3.X R7, RZ, R6, RZ, P1, !PT ;  /* 0x00000006ff078210 */ /* 0x002fe20000ffe4ff */
[----:B--2---:R-:W-:Y:S01]  /*a600*/  @!P0 IMAD.MOV.U32 R2, RZ, RZ, R14 ;  /* 0x000000ffff028224 */ /* 0x004fe200078e000e */
[----:B------:R-:W-:Y:S03]  /*a610*/  SHFL.IDX PT, R6, R5, 0x4, 0x181f ;  /* 0x00981f0005067f89 */ /* 0x000fe600000e0000 */
[----:B------:R-:W-:Y:S01]  /*a620*/  @!P0 IMAD.MOV.U32 R3, RZ, RZ, R7 ;  /* 0x000000ffff038224 */ /* 0x000fe200078e0007 */
[----:B------:R-:W0:Y:S01]  /*a630*/  SHFL.IDX PT, R14, R0, 0x4, 0x181f ;  /* 0x00981f00000e7f89 */ /* 0x000e2200000e0000 */
[----:B------:R-:W-:-:S03]  /*a640*/  IADD3 R7, R4, 0x40, RZ ;  /* 0x0000004004077810 */ /* 0x000fc60007ffe0ff */
        /* <DEDUP_REMOVED lines=29> */
[----:B------:R0:W1:Y:S03]  /*a820*/  SHFL.IDX PT, R6, R5, 0x7, 0x181f ;  /* 0x00f81f0005067f89 */ /* 0x00006600000e0000 */
[----:B------:R-:W-:Y:S01]  /*a830*/  @!P0 IMAD.MOV.U32 R3, RZ, RZ, R7 ;  /* 0x000000ffff038224 */ /* 0x000fe200078e0007 */
[----:B------:R0:W2:Y:S04]  /*a840*/  SHFL.IDX PT, R14, R0, 0x7, 0x181f ;  /* 0x00f81f00000e7f89 */ /* 0x0000a800000e0000 */
[----:B------:R0:W-:Y:S04]  /*a850*/  @!P0 LDGSTS.E.BYPASS.LTC128B.128 [R20+0x15400], desc[UR36][R2.64], !P3 ;  /* 0x1540000002148fae */ /* 0x0001e8000d901d64 */
[----:B------:R0:W-:Y:S04]  /*a860*/  @!P0 LDGSTS.E.BYPASS.LTC128B.128 [R20+0x19400], desc[UR36][R2.64+0x80], !P4 ;  /* 0x1940008002148fae */ /* 0x0001e8000e101d64 */
[----:B------:R0:W-:Y:S02]  /*a870*/  @!P0 LDGSTS.E.BYPASS.LTC128B.128 [R20+0x1d400], desc[UR36][R2.64+0x100], !P5 ;  /* 0x1d40010002148fae */ /* 0x0001e4000e901d64 */
.L_x_124:
[----:B0-----:R-:W3:Y:S01]  /*a880*/  LDL R0, [R1] ;  /* 0x0000000001007983 */ /* 0x001ee20000100800 */
[----:B------:R-:W-:-:S04]  /*a890*/  IADD3 R4, R4, 0x70, RZ ;  /* 0x0000007004047810 */ /* 0x000fc80007ffe0ff */
[----:B------:R-:W-:-:S13]  /*a8a0*/  ISETP.GE.AND P0, PT, R4, UR40, PT ;  /* 0x0000002804007c0c */ /* 0x000fda000bf06270 */
[----:B--2---:R-:W-:-:S05]  /*a8b0*/  @!P0 LEA R2, P1, R37, R14, 0x1 ;  /* 0x0000000e25028211 */ /* 0x004fca00078208ff */
[----:B-1----:R-:W-:-:S05]  /*a8c0*/  @!P0 IMAD.X R3, RZ, RZ, R6, P1 ;  /* 0x000000ffff038224 */ /* 0x002fca00008e0606 */
[----:B------:R-:W-:Y:S01]  /*a8d0*/  @!PT LDS RZ, [RZ] ;  /* 0x00000000fffff984 */ /* 0x000fe20000000800 */
[----:B------:R-:W-:Y:S01]  /*a8e0*/  @!PT LDS RZ, [RZ] ;  /* 0x00000000fffff984 */ /* 0x000fe20000000800 */
[----:B------:R-:W-:Y:S01]  /*a8f0*/  @!PT LDS RZ, [RZ] ;  /* 0x00000000fffff984 */ /* 0x000fe20000000800 */
[----:B------:R0:W-:Y:S04]  /*a900*/  @!P0 LDGSTS.E.BYPASS.LTC128B.128 [R20+0x15c00], desc[UR36][R2.64], !P3 ;  /* 0x15c0000002148fae */ /* 0x0001e8000d901d64 */
[----:B------:R0:W-:Y:S04]  /*a910*/  @!P0 LDGSTS.E.BYPASS.LTC128B.128 [R20+0x19c00], desc[UR36][R2.64+0x80], !P4 ;  /* 0x19c0008002148fae */ /* 0x0001e8000e101d64 */
[----:B------:R0:W-:Y:S01]  /*a920*/  @!P0 LDGSTS.E.BYPASS.LTC128B.128 [R20+0x1dc00], desc[UR36][R2.64+0x100], !P5 ;  /* 0x1dc0010002148fae */ /* 0x0001e2000e901d64 */
[----:B------:R-:W-:Y:S01]  /*a930*/  NOP ;  /* 0x0000000000007918 */ /* 0x000fe20000000000 */
[----:B------:R-:W-:Y:S02]  /*a940*/  SYNCS.ARRIVE.TRANS64.RED.A0T1 RZ, [UR39+0x30800], RZ ;  /* 0x030800ffffff79a7 */ /* 0x000fe40008200427 */
[----:B------:R-:W-:Y:S01]  /*a950*/  ARRIVES.LDGSTSBAR.64.TRANSCNT [UR39+0x30800] ;  /* 0x03080000ff0079b0 */ /* 0x000fe20008000aa7 */
[----:B---3--:R-:W-:-:S04]  /*a960*/  LOP3.LUT R0, R0, 0x1, RZ, 0xc, !PT ;  /* 0x0000000100007812 */ /* 0x008fc800078e0cff */
[----:B------:R-:W-:Y:S01]  /*a970*/  SHF.L.U32 R0, R0, 0x1f, RZ ;  /* 0x0000001f00007819 */ /* 0x000fe200000006ff */
[----:B------:R-:W-:Y:S01]  /*a980*/  NOP ;  /* 0x0000000000007918 */ /* 0x000fe20000000000 */
[----:B------:R-:W-:Y:S01]  /*a990*/  SYNCS.ARRIVE.TRANS64.A1T0 RZ, [UR39+0x30800], RZ ;  /* 0x030800ffffff79a7 */ /* 0x000fe20008100027 */
[----:B------:R-:W-:Y:S01]  /*a9a0*/  BSSY B0, `(.L_x_53) ;  /* 0x0000003000007945 */ /* 0x000fe20003800000 */
[----:B------:R-:W1:Y:S03]  /*a9b0*/  SYNCS.PHASECHK.TRANS64.TRYWAIT P0, [UR39+0x30820], R0 ;  /* 0x03082000ff0075a7 */ /* 0x000e660008000167 */
[----:B01----:R-:W-:Y:S05]  /*a9c0*/  @!P0 BRA `(.L_x_54) ;  /* 0x0000002c00dc8947 */ /* 0x003fea0003800000 */
.L_x_125:
[----:B------:R-:W-:Y:S05]  /*a9d0*/  BSYNC B0 ;  /* 0x0000000000007941 */ /* 0x000fea0003800000 */
.L_x_53:
[----:B------:R-:W-:Y:S01]  /*a9e0*/  UISETP.GE.AND UP0, UPT, UR38, 0x61, UPT ;  /* 0x000000612600788c */ /* 0x000fe2000bf06270 */
[----:B------:R-:W-:-:S05]  /*a9f0*/  IMAD.U32 R20, RZ, RZ, UR43 ;  /* 0x0000002bff147e24 */ /* 0x000fca000f8e00ff */
[----:B------:R-:W-:-:S13]  /*aa00*/  PLOP3.LUT P0, PT, PT, PT, UP0, 0x40, 0x0 ;  /* 0x000000000000781c */ /* 0x000fda0003f0e808 */
[----:B------:R-:W-:Y:S05]  /*aa10*/  @P0 BRA `(.L_x_55) ;  /* 0x0000000c00e80947 */ /* 0x000fea0003800000 */
[----:B------:R-:W-:Y:S01]  /*aa20*/  BSSY B0, `(.L_x_55) ;  /* 0x00000f9000007945 */ /* 0x000fe20003800000 */
[----:B------:R-:W-:Y:S01]  /*aa30*/  MOV R21, R25 ;  /* 0x0000001900157202 */ /* 0x000fe20000000f00 */
[----:B------:R-:W-:Y:S01]  /*aa40*/  IMAD.MOV.U32 R7, RZ, RZ, R22 ;  /* 0x000000ffff077224 */ /* 0x000fe200078e0016 */
[----:B------:R-:W-:Y:S01]  /*aa50*/  MOV R28, UR43 ;  /* 0x0000002b001c7c02 */ /* 0x000fe20008000f00 */
[----:B------:R-:W-:-:S07]  /*aa60*/  IMAD.U32 R6, RZ, RZ, UR41 ;  /* 0x00000029ff067e24 */ /* 0x000fce000f8e00ff */
.L_x_68:
[----:B0-----:R-:W0:Y:S01]  /*aa70*/  LDC R0, c[0x0][0x430] ;  /* 0x00010c00ff007b82 */ /* 0x001e220000000800 */
[----:B------:R-:W-:Y:S01]  /*aa80*/  ISETP.GT.U32.AND P0, PT, R26, 0x5f, PT ;  /* 0x0000005f1a00780c */ /* 0x000fe20003f04070 */
[----:B------:R-:W-:Y:S01]  /*aa90*/  IMAD R3, R6, 0x60, R31 ;  /* 0x0000006006037824 */ /* 0x000fe200078e021f */
[----:B------:R-:W-:Y:S01]  /*aaa0*/  LOP3.LUT P2, RZ, R16, 0x40, RZ, 0xc0, !PT ;  /* 0x0000004010ff7812 */ /* 0x000fe2000784c0ff */
[----:B------:R-:W-:Y:S02]  /*aab0*/  ULDC UR4, c[0x0][0x430] ;  /* 0x00010c0000047ab9 */ /* 0x000fe40000000800 */
[----:B------:R-:W-:-:S04]  /*aac0*/  IMAD.IADD R10, R26, 0x1, R3 ;  /* 0x000000011a0a7824 */ /* 0x000fc800078e0203 */
[----:B------:R-:W-:-:S04]  /*aad0*/  IMAD.MOV.U32 R11, RZ, RZ, R10 ;  /* 0x000000ffff0b7224 */ /* 0x000fc800078e000a */
[----:B------:R-:W1:Y:S01]  /*aae0*/  @!P0 LDC.64 R8, c[0x0][0x428] ;  /* 0x00010a00ff088b82 */ /* 0x000e620000000a00 */
[----:B0-----:R-:W-:-:S13]  /*aaf0*/  ISETP.NE.AND P1, PT, R0, 0x1, PT ;  /* 0x000000010000780c */ /* 0x001fda0003f25270 */
[----:B------:R-:W0:Y:S08]  /*ab00*/  @P1 LDC R5, c[0x0][0x434] ;  /* 0x00010d00ff051b82 */ /* 0x000e300000000800 */
[----:B------:R-:W2:Y:S01]  /*ab10*/  @P1 LDC R3, c[0x0][0x438] ;  /* 0x00010e00ff031b82 */ /* 0x000ea20000000800 */
[----:B0-----:R-:W-:-:S07]  /*ab20*/  @P1 IMAD.HI.U32 R0, R10, R5, RZ ;  /* 0x000000050a001227 */ /* 0x001fce00078e00ff */
[----:B------:R-:W0:Y:S01]  /*ab30*/  @!P0 LDC.64 R4, c[0x0][0x418] ;  /* 0x00010600ff048b82 */ /* 0x000e220000000a00 */
[----:B--2---:R-:W-:Y:S01]  /*ab40*/  @P1 SHF.R.U32.HI R11, RZ, R3, R0 ;  /* 0x00000003ff0b1219 */ /* 0x004fe20000011600 */
[----:B-1----:R-:W-:-:S03]  /*ab50*/  @!P0 IMAD R0, R32, R8, RZ ;  /* 0x0000000820008224 */ /* 0x002fc600078e02ff */
[----:B------:R-:W-:Y:S01]  /*ab60*/  @!P0 SHF.R.S32.HI R3, RZ, 0x1f, R11 ;  /* 0x0000001fff038819 */ /* 0x000fe2000001140b */
[----:B------:R-:W-:Y:S01]  /*ab70*/  @!P0 IMAD R9, R30, R9, R0 ;  /* 0x000000091e098224 */ /* 0x000fe200078e0200 */
[----:B------:R-:W-:-:S05]  /*ab80*/  @!P0 MOV R2, R11 ;  /* 0x0000000b00028202 */ /* 0x000fca0000000f00 */
[----:B------:R-:W-:-:S04]  /*ab90*/  @!P0 IMAD.WIDE.U32 R2, R30, R8, R2 ;  /* 0x000000081e028225 */ /* 0x000fc800078e0002 */
[----:B------:R-:W-:Y:S01]  /*aba0*/  @!P0 IMAD.IADD R0, R9, 0x1, R3 ;  /* 0x0000000109008824 */ /* 0x000fe200078e0203 */
[----:B0-----:R-:W-:-:S04]  /*abb0*/  @!P0 LEA R4, P1, R2, R4, 0x2 ;  /* 0x0000000402048211 */ /* 0x001fc800078210ff */
[----:B------:R-:W-:Y:S01]  /*abc0*/  @!P0 LEA.HI.X R5, R2, R5, R0, 0x2, P1 ;  /* 0x0000000502058211 */ /* 0x000fe200008f1400 */
[----:B------:R-:W-:Y:S01]  /*abd0*/  IMAD.MOV.U32 R0, RZ, RZ, RZ ;  /* 0x000000ffff007224 */ /* 0x000fe200078e00ff */
[----:B------:R-:W-:Y:S01]  /*abe0*/  IADD3 R22, R7, 0x1, RZ ;  /* 0x0000000107167810 */ /* 0x000fe20007ffe0ff */
[----:B------:R-:W-:-:S04]  /*abf0*/  IMAD.MOV R3, RZ, RZ, -R11 ;  /* 0x000000ffff037224 */ /* 0x000fc800078e0a0b */
[----:B------:R0:W5:Y:S01]  /*ac00*/  @!P0 LDG.E R0, desc[UR36][R4.64] ;  /* 0x0000002404008981 */ /* 0x000162000c1e1900 */
[----:B------:R-:W-:Y:S01]  /*ac10*/  ISETP.NE.AND P0, PT, R22, 0x2, PT ;  /* 0x000000021600780c */ /* 0x000fe20003f05270 */
[----:B------:R-:W-:-:S03]  /*ac20*/  IMAD.MOV.U32 R20, RZ, RZ, R6 ;  /* 0x000000ffff147224 */ /* 0x000fc600078e0006 */
[----:B------:R-:W-:Y:S02]  /*ac30*/  SEL R2, RZ, 0x1, P0 ;  /* 0x00000001ff027807 */ /* 0x000fe40000000000 */
[----:B------:R-:W-:Y:S02]  /*ac40*/  SEL R22, R22, RZ, P0 ;  /* 0x000000ff16167207 */ /* 0x000fe40000000000 */
[----:B------:R-:W-:Y:S01]  /*ac50*/  LOP3.LUT R25, R21, R2, RZ, 0x3c, !PT ;  /* 0x0000000215197212 */ /* 0x000fe200078e3cff */
[----:B0-----:R-:W-:Y:S01]  /*ac60*/  IMAD R5, R3, UR4, R10 ;  /* 0x0000000403057c24 */ /* 0x001fe2000f8e020a */
[----:B------:R-:W-:Y:S06]  /*ac70*/  @!P2 BRA `(.L_x_56) ;  /* 0x000000000004a947 */ /* 0x000fec0003800000 */
[----:B------:R-:W-:Y:S01]  /*ac80*/  BPT.TRAP 0x1 ;  /* 0x000000040000795c */ /* 0x000fe20000300000 */
.L_x_56:
[----:B------:R-:W-:Y:S01]  /*ac90*/  LEA R6, R22, UR39, 0x3 ;  /* 0x0000002716067c11 */ /* 0x000fe2000f8e18ff */
[----:B------:R-:W-:Y:S01]  /*aca0*/  BSSY B1, `(.L_x_57) ;  /* 0x0000004000017945 */ /* 0x000fe20003800000 */
[----:B------:R-:W-:-:S04]  /*acb0*/  SHF.L.U32 R3, R25, 0x1f, RZ ;  /* 0x0000001f19037819 */ /* 0x000fc800000006ff */
[----:B------:R-:W0:Y:S02]  /*acc0*/  SYNCS.PHASECHK.TRANS64.TRYWAIT P0, [R6+URZ+0x30840], R3 ;  /* 0x03084003060075a7 */ /* 0x000e24000800017f */
[----:B0-----:R-:W-:Y:S05]  /*acd0*/  @!P0 BRA `(.L_x_58) ;  /* 0x0000002c00308947 */ /* 0x001fea0003800000 */
.L_x_126:
[----:B------:R-:W-:Y:S05]  /*ace0*/  BSYNC B1 ;  /* 0x0000000000017941 */ /* 0x000fea0003800000 */
.L_x_57:
[----:B------:R-:W-:Y:S01]  /*acf0*/  SHF.R.S32.HI R23, RZ, 0x1f, R5 ;  /* 0x0000001fff177819 */ /* 0x000fe20000011405 */
[----:B------:R-:W-:Y:S01]  /*ad00*/  ULDC.64 UR4, c[0x0][0x300] ;  /* 0x0000c00000047ab9 */ /* 0x000fe20000000a00 */
[----:B-----5:R-:W-:Y:S02]  /*ad10*/  SHF.R.S32.HI R24, RZ, 0x1f, R0 ;  /* 0x0000001fff187819 */ /* 0x020fe40000011400 */
[C---:B------:R-:W-:Y:S01]  /*ad20*/  LOP3.LUT P3, RZ, R16.reuse, 0x4, RZ, 0xc0, !PT ;  /* 0x0000000410ff7812 */ /* 0x040fe2000786c0ff */
[----:B------:R-:W-:Y:S01]  /*ad30*/  IMAD R2, R23, UR4, RZ ;  /* 0x0000000417027c24 */ /* 0x000fe2000f8e02ff */
[C---:B------:R-:W-:Y:S02]  /*ad40*/  LOP3.LUT P2, RZ, R16.reuse, 0x2, RZ, 0xc0, !PT ;  /* 0x0000000210ff7812 */ /* 0x040fe4000784c0ff */
[----:B------:R-:W-:Y:S01]  /*ad50*/  LOP3.LUT P1, RZ, R16, 0x1, RZ, 0xc0, !PT ;  /* 0x0000000110ff7812 */ /* 0x000fe2000782c0ff */
[C---:B------:R-:W-:Y:S02]  /*ad60*/  IMAD R9, R5.reuse, UR5, R2 ;  /* 0x0000000505097c24 */ /* 0x040fe4000f8e0202 */
[----:B0-----:R-:W-:Y:S01]  /*ad70*/  IMAD.WIDE.U32 R2, R5, UR4, RZ ;  /* 0x0000000405027c25 */ /* 0x001fe2000f8e00ff */
[----:B------:R-:W-:-:S04]  /*ad80*/  ULDC.64 UR4, c[0x0][0x310] ;  /* 0x0000c40000047ab9 */ /* 0x000fc80000000a00 */
[----:B------:R-:W-:Y:S01]  /*ad90*/  IADD3 R3, R3, R9, RZ ;  /* 0x0000000903037210 */ /* 0x000fe20007ffe0ff */
[----:B------:R-:W-:-:S04]  /*ada0*/  IMAD R9, R24, UR4, RZ ;  /* 0x0000000418097c24 */ /* 0x000fc8000f8e02ff */
[C---:B------:R-:W-:Y:S02]  /*adb0*/  IMAD R9, R0.reuse, UR5, R9 ;  /* 0x0000000500097c24 */ /* 0x040fe4000f8e0209 */
[----:B------:R-:W-:Y:S01]  /*adc0*/  IMAD.WIDE.U32 R2, R0, UR4, R2 ;  /* 0x0000000400027c25 */ /* 0x000fe2000f8e0002 */
[----:B------:R-:W-:-:S03]  /*add0*/  ULDC.64 UR4, c[0x0][0x308] ;  /* 0x0000c20000047ab9 */ /* 0x000fc60000000a00 */
[----:B------:R-:W-:Y:S02]  /*ade0*/  IMAD.IADD R3, R3, 0x1, R9 ;  /* 0x0000000103037824 */ /* 0x000fe400078e0209 */
[----:B------:R-:W-:Y:S02]  /*adf0*/  IMAD R4, R29, UR4, RZ ;  /* 0x000000041d047c24 */ /* 0x000fe4000f8e02ff */
[----:B------:R-:W-:-:S04]  /*ae00*/  IMAD.WIDE.U32 R2, R19, UR4, R2 ;  /* 0x0000000413027c25 */ /* 0x000fc8000f8e0002 */
[----:B------:R-:W-:Y:S01]  /*ae10*/  IMAD R9, R19, UR5, R4 ;  /* 0x0000000513097c24 */ /* 0x000fe2000f8e0204 */
[----:B------:R-:W-:Y:S02]  /*ae20*/  ULDC.64 UR4, c[0x0][0x2e8] ;  /* 0x0000ba0000047ab9 */ /* 0x000fe40000000a00 */
[----:B------:R-:W-:Y:S01]  /*ae30*/  LEA R8, P0, R2, UR4, 0x1 ;  /* 0x0000000402087c11 */ /* 0x000fe2000f8008ff */
[----:B------:R-:W-:Y:S01]  /*ae40*/  IMAD.IADD R3, R9, 0x1, R3 ;  /* 0x0000000109037824 */ /* 0x000fe200078e0203 */
[----:B------:R-:W-:Y:S01]  /*ae50*/  UMOV UR4, 0xffffffff ;  /* 0xffffffff00047882 */ /* 0x000fe20000000000 */
[----:B------:R-:W-:-:S03]  /*ae60*/  IMAD R9, R22, 0x4800, R27 ;  /* 0x0000480016097824 */ /* 0x000fc600078e021b */
[----:B------:R-:W-:Y:S01]  /*ae70*/  LEA.HI.X R10, R2, UR5, R3, 0x1, P0 ;  /* 0x00000005020a7c11 */ /* 0x000fe200080f0c03 */
[----:B------:R-:W-:Y:S06]  /*ae80*/  BRA.DIV UR4, `(.L_x_59) ;  /* 0x0000002a04d87947 */ /* 0x000fec000b800000 */
[----:B------:R-:W0:Y:S01]  /*ae90*/  SHFL.IDX PT, R14, R8, RZ, 0x181f ;  /* 0x00181fff080e7589 */ /* 0x000e2200000e0000 */
[----:B------:R-:W-:Y:S02]  /*aea0*/  SHF.L.U32 R4, R37, 0x1, RZ ;  /* 0x0000000125047819 */ /* 0x000fe400000006ff */
[----:B------:R-:W-:Y:S01]  /*aeb0*/  LEA R9, R9, UR39, 0x1 ;  /* 0x0000002709097c11 */ /* 0x000fe2000f8e08ff */
[----:B------:R-:W1:Y:S04]  /*aec0*/  SHFL.IDX PT, R3, R10, RZ, 0x181f ;  /* 0x00181fff0a037589 */ /* 0x000e6800000e0000 */
[----:B------:R-:W-:Y:S01]  /*aed0*/  SHFL.IDX PT, R35, R10, 0x2, 0x181f ;  /* 0x00581f000a237f89 */ /* 0x000fe200000e0000 */
[----:B0-----:R-:W-:-:S03]  /*aee0*/  IADD3 R2, P0, R14, R4, RZ ;  /* 0x000000040e027210 */ /* 0x001fc60007f1e0ff */
[----:B------:R-:W0:Y:S02]  /*aef0*/  SHFL.IDX PT, R14, R8, 0x1, 0x181f ;  /* 0x00381f00080e7f89 */ /* 0x000e2400000e0000 */
[----:B-1----:R-:W-:-:S05]  /*af00*/  IMAD.X R3, RZ, RZ, R3, P0 ;  /* 0x000000ffff037224 */ /* 0x002fca00000e0603 */
[----:B------:R-:W-:Y:S04]  /*af10*/  LDGSTS.E.BYPASS.LTC128B.128 [R9+0x1e400], desc[UR36][R2.64], !P3 ;  /* 0x1e40000002097fae */ /* 0x000fe8000d901d64 */
[----:B------:R-:W-:Y:S04]  /*af20*/  LDGSTS.E.BYPASS.LTC128B.128 [R9+0x21400], desc[UR36][R2.64+0x80], !P2 ;  /* 0x2140008002097fae */ /* 0x000fe8000d101d64 */
[----:B------:R1:W-:Y:S04]  /*af30*/  LDGSTS.E.BYPASS.LTC128B.128 [R9+0x24400], desc[UR36][R2.64+0x100], !P1 ;  /* 0x2440010002097fae */ /* 0x0003e8000c901d64 */
[----:B-1----:R-:W1:Y:S01]  /*af40*/  SHFL.IDX PT, R3, R10, 0x1, 0x181f ;  /* 0x00381f000a037f89 */ /* 0x002e6200000e0000 */
[----:B0-----:R-:W-:-:S03]  /*af50*/  IADD3 R2, P0, R14, R4, RZ ;  /* 0x000000040e027210 */ /* 0x001fc60007f1e0ff */
[----:B------:R-:W0:Y:S02]  /*af60*/  SHFL.IDX PT, R14, R8, 0x2, 0x181f ;  /* 0x00581f00080e7f89 */ /* 0x000e2400000e0000 */
[----:B-1----:R-:W-:-:S05]  /*af70*/  IMAD.X R3, RZ, RZ, R3, P0 ;  /* 0x000000ffff037224 */ /* 0x002fca00000e0603 */
[----:B------:R-:W-:Y:S04]  /*af80*/  LDGSTS.E.BYPASS.LTC128B.128 [R9+0x1ec00], desc[UR36][R2.64], !P3 ;  /* 0x1ec0000002097fae */ /* 0x000fe8000d901d64 */
[----:B------:R-:W-:Y:S04]  /*af90*/  LDGSTS.E.BYPASS.LTC128B.128 [R9+0x21c00], desc[UR36][R2.64+0x80], !P2 ;  /* 0x21c0008002097fae */ /* 0x000fe8000d101d64 */
[----:B------:R0:W-:Y:S02]  /*afa0*/  LDGSTS.E.BYPASS.LTC128B.128 [R9+0x24c00], desc[UR36][R2.64+0x100], !P1 ;  /* 0x24c0010002097fae */ /* 0x0001e4000c901d64 */
[----:B0-----:R-:W-:-:S02]  /*afb0*/  IADD3 R2, P0, R14, R4, RZ ;  /* 0x000000040e027210 */ /* 0x001fc40007f1e0ff */
[----:B------:R-:W0:Y:S02]  /*afc0*/  SHFL.IDX PT, R14, R8, 0x3, 0x181f ;  /* 0x00781f00080e7f89 */ /* 0x000e2400000e0000 */
[----:B------:R-:W-:Y:S02]  /*afd0*/  IADD3.X R3, RZ, R35, RZ, P0, !PT ;  /* 0x00000023ff037210 */ /* 0x000fe400007fe4ff */
[----:B------:R-:W1:Y:S04]  /*afe0*/  SHFL.IDX PT, R35, R10, 0x3, 0x181f ;  /* 0x00781f000a237f89 */ /* 0x000e6800000e0000 */
[----:B------:R-:W-:Y:S04]  /*aff0*/  LDGSTS.E.BYPASS.LTC128B.128 [R9+0x1f400], desc[UR36][R2.64], !P3 ;  /* 0x1f40000002097fae */ /* 0x000fe8000d901d64 */
[----:B------:R-:W-:Y:S04]  /*b000*/  LDGSTS.E.BYPASS.LTC128B.128 [R9+0x22400], desc[UR36][R2.64+0x80], !P2 ;  /* 0x2240008002097fae */ /* 0x000fe8000d101d64 */
[----:B------:R0:W-:Y:S02]  /*b010*/  LDGSTS.E.BYPASS.LTC128B.128 [R9+0x25400], desc[UR36][R2.64+0x100], !P1 ;  /* 0x2540010002097fae */ /* 0x0001e4000c901d64 */
[----:B0-----:R-:W-:-:S02]  /*b020*/  IADD3 R2, P0, R14, R4, RZ ;  /* 0x000000040e027210 */ /* 0x001fc40007f1e0ff */
[----:B------:R-:W0:Y:S03]  /*b030*/  SHFL.IDX PT, R14, R8, 0x4, 0x181f ;  /* 0x00981f00080e7f89 */ /* 0x000e2600000e0000 */
[----:B-1----:R-:W-:Y:S02]  /*b040*/  IMAD.X R3, RZ, RZ, R35, P0 ;  /* 0x000000ffff037224 */ /* 0x002fe400000e0623 */
[----:B------:R-:W1:Y:S04]  /*b050*/  SHFL.IDX PT, R35, R10, 0x4, 0x181f ;  /* 0x00981f000a237f89 */ /* 0x000e6800000e0000 */
[----:B------:R-:W-:Y:S04]  /*b060*/  LDGSTS.E.BYPASS.LTC128B.128 [R9+0x1fc00], desc[UR36][R2.64], !P3 ;  /* 0x1fc0000002097fae */ /* 0x000fe8000d901d64 */
[----:B------:R-:W-:Y:S04]  /*b070*/  LDGSTS.E.BYPASS.LTC128B.128 [R9+0x22c00], desc[UR36][R2.64+0x80], !P2 ;  /* 0x22c0008002097fae */ /* 0x000fe8000d101d64 */
[----:B------:R0:W-:Y:S02]  /*b080*/  LDGSTS.E.BYPASS.LTC128B.128 [R9+0x25c00], desc[UR36][R2.64+0x100], !P1 ;  /* 0x25c0010002097fae */ /* 0x0001e4000c901d64 */
[----:B0-----:R-:W-:-:S02]  /*b090*/  IADD3 R2, P0, R14, R4, RZ ;  /* 0x000000040e027210 */ /* 0x001fc40007f1e0ff */
[----:B------:R0:W2:Y:S03]  /*b0a0*/  SHFL.IDX PT, R14, R8, 0x5, 0x181f ;  /* 0x00b81f00080e7f89 */ /* 0x0000a600000e0000 */
[----:B-1----:R-:W-:Y:S02]  /*b0b0*/  IMAD.X R3, RZ, RZ, R35, P0 ;  /* 0x000000ffff037224 */ /* 0x002fe400000e0623 */
[----:B------:R0:W1:Y:S04]  /*b0c0*/  SHFL.IDX PT, R35, R10, 0x5, 0x181f ;  /* 0x00b81f000a237f89 */ /* 0x00006800000e0000 */
[----:B------:R0:W-:Y:S04]  /*b0d0*/  LDGSTS.E.BYPASS.LTC128B.128 [R9+0x20400], desc[UR36][R2.64], !P3 ;  /* 0x2040000002097fae */ /* 0x0001e8000d901d64 */
[----:B------:R0:W-:Y:S04]  /*b0e0*/  LDGSTS.E.BYPASS.LTC128B.128 [R9+0x23400], desc[UR36][R2.64+0x80], !P2 ;  /* 0x2340008002097fae */ /* 0x0001e8000d101d64 */
[----:B------:R0:W-:Y:S02]  /*b0f0*/  LDGSTS.E.BYPASS.LTC128B.128 [R9+0x26400], desc[UR36][R2.64+0x100], !P1 ;  /* 0x2640010002097fae */ /* 0x0001e4000c901d64 */
.L_x_140:
[----:B0-2---:R-:W-:-:S04]  /*b100*/  IADD3 R2, P0, R14, R4, RZ ;  /* 0x000000040e027210 */ /* 0x005fc80007f1e0ff */
[----:B-1----:R-:W-:Y:S02]  /*b110*/  IADD3.X R3, RZ, R35, RZ, P0, !PT ;  /* 0x00000023ff037210 */ /* 0x002fe400007fe4ff */
[----:B------:R-:W-:-:S03]  /*b120*/  PLOP3.LUT P0, PT, PT, PT, PT, 0x80, 0x0 ;  /* 0x000000000000781c */ /* 0x000fc60003f0f070 */
[----:B------:R-:W-:Y:S01]  /*b130*/  @!PT LDS RZ, [RZ] ;  /* 0x00000000fffff984 */ /* 0x000fe20000000800 */
[----:B------:R-:W-:Y:S01]  /*b140*/  @!PT LDS RZ, [RZ] ;  /* 0x00000000fffff984 */ /* 0x000fe20000000800 */
[----:B------:R-:W-:Y:S01]  /*b150*/  @!PT LDS RZ, [RZ] ;  /* 0x00000000fffff984 */ /* 0x000fe20000000800 */
[----:B------:R0:W-:Y:S04]  /*b160*/  LDGSTS.E.BYPASS.LTC128B.128 [R9+0x20c00], desc[UR36][R2.64], !P3 ;  /* 0x20c0000002097fae */ /* 0x0001e8000d901d64 */
[----:B------:R0:W-:Y:S04]  /*b170*/  LDGSTS.E.BYPASS.LTC128B.128 [R9+0x23c00], desc[UR36][R2.64+0x80], !P2 ;  /* 0x23c0008002097fae */ /* 0x0001e8000d101d64 */
[----:B------:R0:W-:Y:S01]  /*b180*/  LDGSTS.E.BYPASS.LTC128B.128 [R9+0x26c00], desc[UR36][R2.64+0x100], !P1 ;  /* 0x26c0010002097fae */ /* 0x0001e2000c901d64 */
[----:B------:R-:W-:Y:S01]  /*b190*/  NOP ;  /* 0x0000000000007918 */ /* 0x000fe20000000000 */
.L_x_60:
        /* <DEDUP_REMOVED lines=10> */
.L_x_61:
[----:B------:R1:W-:Y:S01]  /*b240*/  SYNCS.ARRIVE.TRANS64.A1T0 RZ, [R6+URZ+0x30830], RZ ;  /* 0x030830ff06ff79a7 */ /* 0x0003e2000810003f */
[----:B------:R-:W-:Y:S05]  /*b250*/  @!P2 BRA `(.L_x_62) ;  /* 0x000000000004a947 */ /* 0x000fea0003800000 */
[----:B------:R-:W-:Y:S01]  /*b260*/  BPT.TRAP 0x1 ;  /* 0x000000040000795c */ /* 0x000fe20000300000 */
.L_x_62:
[----:B0-----:R-:W-:Y:S01]  /*b270*/  SHF.L.U32 R9, R21, 0x1f, RZ ;  /* 0x0000001f15097819 */ /* 0x001fe200000006ff */
[----:B------:R-:W-:Y:S01]  /*b280*/  IMAD.MOV.U32 R3, RZ, RZ, -0x60 ;  /* 0xffffffa0ff037424 */ /* 0x000fe200078e00ff */
[----:B-1----:R-:W-:Y:S01]  /*b290*/  LEA R6, R7, UR39, 0x3 ;  /* 0x0000002707067c11 */ /* 0x002fe2000f8e18ff */
[----:B------:R-:W-:Y:S02]  /*b2a0*/  BSSY B1, `(.L_x_63) ;  /* 0x0000004000017945 */ /* 0x000fe40003800000 */
[----:B------:R-:W-:Y:S01]  /*b2b0*/  IMAD R3, R28, R3, UR38 ;  /* 0x000000261c037e24 */ /* 0x000fe2000f8e0203 */
[----:B------:R-:W0:Y:S02]  /*b2c0*/  SYNCS.PHASECHK.TRANS64.TRYWAIT P0, [R6+URZ+0x30860], R9 ;  /* 0x03086009060075a7 */ /* 0x000e24000800017f */
[----:B0-----:R-:W-:Y:S05]  /*b2d0*/  @!P0 BRA `(.L_x_64) ;  /* 0x0000002c007c8947 */ /* 0x001fea0003800000 */
.L_x_141:
[----:B------:R-:W-:Y:S05]  /*b2e0*/  BSYNC B1 ;  /* 0x0000000000017941 */ /* 0x000fea0003800000 */
.L_x_63:
[----:B------:R-:W-:Y:S01]  /*b2f0*/  UMOV UR4, 0xffffffff ;  /* 0xffffffff00047882 */ /* 0x000fe20000000000 */
[C---:B------:R-:W-:Y:S01]  /*b300*/  LOP3.LUT P3, RZ, R16.reuse, 0x20, RZ, 0xc0, !PT ;  /* 0x0000002010ff7812 */ /* 0x040fe2000786c0ff */
[----:B------:R-:W-:Y:S01]  /*b310*/  IMAD R7, R7, 0x4800, R27 ;  /* 0x0000480007077824 */ /* 0x000fe200078e021b */
[C---:B------:R-:W-:Y:S01]  /*b320*/  LOP3.LUT P2, RZ, R16.reuse, 0x10, RZ, 0xc0, !PT ;  /* 0x0000001010ff7812 */ /* 0x040fe2000784c0ff */
[----:B------:R-:W-:Y:S01]  /*b330*/  IMAD.IADD R8, R3, 0x1, -R34 ;  /* 0x0000000103087824 */ /* 0x000fe200078e0a22 */
[----:B------:R-:W-:Y:S01]  /*b340*/  LOP3.LUT P1, RZ, R16, 0x8, RZ, 0xc0, !PT ;  /* 0x0000000810ff7812 */ /* 0x000fe2000782c0ff */
[----:B------:R-:W-:-:S12]  /*b350*/  BRA.DIV UR4, `(.L_x_65) ;  /* 0x0000002e04707947 */ /* 0x000fd8000b800000 */
[----:B------:R-:W1:Y:S01]  /*b360*/  SHFL.IDX PT, R14, R17, RZ, 0x181f ;  /* 0x00181fff110e7589 */ /* 0x000e6200000e0000 */
[----:B------:R-:W-:-:S03]  /*b370*/  LEA R7, R7, UR39, 0x1 ;  /* 0x0000002707077c11 */ /* 0x000fc6000f8e08ff */
[----:B------:R-:W2:Y:S01]  /*b380*/  SHFL.IDX PT, R3, R18, RZ, 0x181f ;  /* 0x00181fff12037589 */ /* 0x000ea200000e0000 */
[----:B-1----:R-:W-:-:S03]  /*b390*/  IADD3 R2, P0, R14, R4, RZ ;  /* 0x000000040e027210 */ /* 0x002fc60007f1e0ff */
[----:B------:R-:W1:Y:S01]  /*b3a0*/  SHFL.IDX PT, R14, R17, 0x1, 0x181f ;  /* 0x00381f00110e7f89 */ /* 0x000e6200000e0000 */
[----:B--2---:R-:W-:Y:S02]  /*b3b0*/  IADD3.X R3, RZ, R3, RZ, P0, !PT ;  /* 0x00000003ff037210 */ /* 0x004fe400007fe4ff */
[----:B------:R-:W-:-:S13]  /*b3c0*/  ISETP.LT.OR P0, PT, R8, 0x1, P3 ;  /* 0x000000010800780c */ /* 0x000fda0001f01670 */
[----:B------:R-:W-:Y:S01]  /*b3d0*/  LDGSTS.E.BYPASS.LTC128B.128 [R7+0x400], desc[UR36][R2.64], !P0 ;  /* 0x0040000002077fae */ /* 0x000fe2000c101d64 */
[----:B------:R-:W-:-:S13]  /*b3e0*/  ISETP.LT.OR P0, PT, R8, 0x1, P2 ;  /* 0x000000010800780c */ /* 0x000fda0001701670 */
[----:B------:R-:W-:Y:S01]  /*b3f0*/  LDGSTS.E.BYPASS.LTC128B.128 [R7+0x3400], desc[UR36][R2.64+0x80], !P0 ;  /* 0x0340008002077fae */ /* 0x000fe2000c101d64 */
[----:B------:R-:W-:-:S13]  /*b400*/  ISETP.LT.OR P0, PT, R8, 0x1, P1 ;  /* 0x000000010800780c */ /* 0x000fda0000f01670 */
[----:B------:R2:W-:Y:S04]  /*b410*/  LDGSTS.E.BYPASS.LTC128B.128 [R7+0x6400], desc[UR36][R2.64+0x100], !P0 ;  /* 0x0640010002077fae */ /* 0x0005e8000c101d64 */
[----:B--2---:R-:W2:Y:S01]  /*b420*/  SHFL.IDX PT, R3, R18, 0x1, 0x181f ;  /* 0x00381f0012037f89 */ /* 0x004ea200000e0000 */
[----:B-1----:R-:W-:-:S03]  /*b430*/  IADD3 R2, P0, R14, R4, RZ ;  /* 0x000000040e027210 */ /* 0x002fc60007f1e0ff */
[----:B------:R-:W1:Y:S02]  /*b440*/  SHFL.IDX PT, R14, R17, 0x2, 0x181f ;  /* 0x00581f00110e7f89 */ /* 0x000e6400000e0000 */
[----:B--2---:R-:W-:Y:S01]  /*b450*/  IMAD.X R3, RZ, RZ, R3, P0 ;  /* 0x000000ffff037224 */ /* 0x004fe200000e0603 */
        /* <DEDUP_REMOVED lines=28> */
[----:B------:R-:W1:Y:S04]  /*b620*/  SHFL.IDX PT, R18, R18, 0x5, 0x181f ;  /* 0x00b81f0012127f89 */ /* 0x000e6800000e0000 */
[----:B------:R3:W4:Y:S01]  /*b630*/  SHFL.IDX PT, R14, R17, 0x5, 0x181f ;  /* 0x00b81f00110e7f89 */ /* 0x00072200000e0000 */
[----:B--2---:R-:W-:Y:S01]  /*b640*/  IMAD.X R3, RZ, RZ, R3, P0 ;  /* 0x000000ffff037224 */ /* 0x004fe200000e0603 */
[----:B------:R-:W-:-:S13]  /*b650*/  ISETP.LT.OR P0, PT, R8, 0x41, P3 ;  /* 0x000000410800780c */ /* 0x000fda0001f01670 */
[----:B------:R3:W-:Y:S01]  /*b660*/  LDGSTS.E.BYPASS.LTC128B.128 [R7+0x2400], desc[UR36][R2.64], !P0 ;  /* 0x0240000002077fae */ /* 0x0007e2000c101d64 */
[----:B------:R-:W-:-:S13]  /*b670*/  ISETP.LT.OR P0, PT, R8, 0x41, P2 ;  /* 0x000000410800780c */ /* 0x000fda0001701670 */
[----:B------:R3:W-:Y:S01]  /*b680*/  LDGSTS.E.BYPASS.LTC128B.128 [R7+0x5400], desc[UR36][R2.64+0x80], !P0 ;  /* 0x0540008002077fae */ /* 0x0007e2000c101d64 */
[----:B------:R-:W-:-:S13]  /*b690*/  ISETP.LT.OR P0, PT, R8, 0x41, P1 ;  /* 0x000000410800780c */ /* 0x000fda0000f01670 */
[----:B-1--4-:R3:W-:Y:S02]  /*b6a0*/  LDGSTS.E.BYPASS.LTC128B.128 [R7+0x8400], desc[UR36][R2.64+0x100], !P0 ;  /* 0x0840010002077fae */ /* 0x0127e4000c101d64 */
.L_x_155:
[----:B0--3--:R-:W-:Y:S01]  /*b6b0*/  IADD3 R2, P0, R14, R4, RZ ;  /* 0x000000040e027210 */ /* 0x009fe20007f1e0ff */
[----:B------:R-:W-:Y:S02]  /*b6c0*/  ULDC.64 UR4, c[0x0][0x328] ;  /* 0x0000ca0000047ab9 */ /* 0x000fe40000000a00 */
[----:B------:R-:W-:Y:S02]  /*b6d0*/  IMAD R4, R23, UR4, RZ ;  /* 0x0000000417047c24 */ /* 0x000fe4000f8e02ff */
[----:B------:R-:W-:Y:S01]  /*b6e0*/  IMAD.X R3, RZ, RZ, R18, P0 ;  /* 0x000000ffff037224 */ /* 0x000fe200000e0612 */
[----:B------:R-:W-:Y:S01]  /*b6f0*/  ISETP.LT.OR P0, PT, R8, 0x51, P3 ;  /* 0x000000510800780c */ /* 0x000fe20001f01670 */
[----:B------:R-:W-:-:S12]  /*b700*/  IMAD R9, R5, UR5, R4 ;  /* 0x0000000505097c24 */ /* 0x000fd8000f8e0204 */
[----:B------:R-:W-:Y:S01]  /*b710*/  @!PT LDS RZ, [RZ] ;  /* 0x00000000fffff984 */ /* 0x000fe20000000800 */
[----:B------:R-:W-:Y:S01]  /*b720*/  @!PT LDS RZ, [RZ] ;  /* 0x00000000fffff984 */ /* 0x000fe20000000800 */
[----:B------:R-:W-:Y:S01]  /*b730*/  @!PT LDS RZ, [RZ] ;  /* 0x00000000fffff984 */ /* 0x000fe20000000800 */
[----:B------:R-:W-:Y:S01]  /*b740*/  LDGSTS.E.BYPASS.LTC128B.128 [R7+0x2c00], desc[UR36][R2.64], !P0 ;  /* 0x02c0000002077fae */ /* 0x000fe2000c101d64 */
[----:B------:R-:W-:-:S13]  /*b750*/  ISETP.LT.OR P0, PT, R8, 0x51, P2 ;  /* 0x000000510800780c */ /* 0x000fda0001701670 */
[----:B------:R-:W-:Y:S01]  /*b760*/  LDGSTS.E.BYPASS.LTC128B.128 [R7+0x5c00], desc[UR36][R2.64+0x80], !P0 ;  /* 0x05c0008002077fae */ /* 0x000fe2000c101d64 */
[----:B------:R-:W-:-:S13]  /*b770*/  ISETP.LT.OR P0, PT, R8, 0x51, P1 ;  /* 0x000000510800780c */ /* 0x000fda0000f01670 */
[----:B------:R0:W-:Y:S02]  /*b780*/  LDGSTS.E.BYPASS.LTC128B.128 [R7+0x8c00], desc[UR36][R2.64+0x100], !P0 ;  /* 0x08c0010002077fae */ /* 0x0001e4000c101d64 */
[----:B0-----:R-:W-:Y:S01]  /*b790*/  IMAD.WIDE.U32 R2, R5, UR4, RZ ;  /* 0x0000000405027c25 */ /* 0x001fe2000f8e00ff */
[----:B------:R-:W-:-:S03]  /*b7a0*/  ULDC.64 UR4, c[0x0][0x338] ;  /* 0x0000ce0000047ab9 */ /* 0x000fc60000000a00 */
[----:B------:R-:W-:Y:S01]  /*b7b0*/  IMAD R5, R24, UR4, RZ ;  /* 0x0000000418057c24 */ /* 0x000fe2000f8e02ff */
[----:B------:R-:W-:-:S03]  /*b7c0*/  IADD3 R3, R3, R9, RZ ;  /* 0x0000000903037210 */ /* 0x000fc60007ffe0ff */
[C---:B------:R-:W-:Y:S02]  /*b7d0*/  IMAD R5, R0.reuse, UR5, R5 ;  /* 0x0000000500057c24 */ /* 0x040fe4000f8e0205 */
[----:B------:R-:W-:Y:S01]  /*b7e0*/  IMAD.WIDE.U32 R2, R0, UR4, R2 ;  /* 0x0000000400027c25 */ /* 0x000fe2000f8e0002 */
[----:B------:R-:W-:-:S03]  /*b7f0*/  ULDC.64 UR4, c[0x0][0x330] ;  /* 0x0000cc0000047ab9 */ /* 0x000fc60000000a00 */
[----:B------:R-:W-:Y:S02]  /*b800*/  IMAD R0, R29, UR4, RZ ;  /* 0x000000041d007c24 */ /* 0x000fe4000f8e02ff */
[----:B------:R-:W-:Y:S02]  /*b810*/  IMAD.IADD R3, R3, 0x1, R5 ;  /* 0x0000000103037824 */ /* 0x000fe400078e0205 */
[C---:B------:R-:W-:Y:S01]  /*b820*/  IMAD R5, R19.reuse, UR5, R0 ;  /* 0x0000000513057c24 */ /* 0x040fe2000f8e0200 */
[----:B------:R-:W-:Y:S01]  /*b830*/  NOP ;  /* 0x0000000000007918 */ /* 0x000fe20000000000 */
[----:B------:R-:W-:Y:S01]  /*b840*/  IMAD.WIDE.U32 R2, R19, UR4, R2 ;  /* 0x0000000413027c25 */ /* 0x000fe2000f8e0002 */
[----:B------:R-:W-:-:S03]  /*b850*/  ULDC.64 UR4, c[0x0][0x318] ;  /* 0x0000c60000047ab9 */ /* 0x000fc60000000a00 */
[----:B------:R-:W-:Y:S01]  /*b860*/  IMAD.IADD R3, R5, 0x1, R3 ;  /* 0x0000000105037824 */ /* 0x000fe200078e0203 */
[----:B------:R-:W-:-:S04]  /*b870*/  LEA R17, P0, R2, UR4, 0x1 ;  /* 0x0000000402117c11 */ /* 0x000fc8000f8008ff */
[----:B------:R-:W-:Y:S02]  /*b880*/  LEA.HI.X R18, R2, UR5, R3, 0x1, P0 ;  /* 0x0000000502127c11 */ /* 0x000fe400080f0c03 */
[----:B------:R-:W-:-:S13]  /*b890*/  PLOP3.LUT P0, PT, PT, PT, PT, 0x80, 0x0 ;  /* 0x000000000000781c */ /* 0x000fda0003f0f070 */
.L_x_66:
        /* <DEDUP_REMOVED lines=10> */
.L_x_67:
[C---:B------:R-:W-:Y:S01]  /*b940*/  ISETP.GT.AND P0, PT, R20.reuse, RZ, PT ;  /* 0x000000ff1400720c */ /* 0x040fe20003f04270 */
[----:B------:R0:W-:Y:S01]  /*b950*/  SYNCS.ARRIVE.TRANS64.A1T0 RZ, [R6+URZ+0x30850], RZ ;  /* 0x030850ff06ff79a7 */ /* 0x0001e2000810003f */
[----:B------:R-:W-:Y:S01]  /*b960*/  IMAD.MOV.U32 R21, RZ, RZ, R25 ;  /* 0x000000ffff157224 */ /* 0x000fe200078e0019 */
[----:B------:R-:W-:Y:S01]  /*b970*/  MOV R28, R20 ;  /* 0x00000014001c7202 */ /* 0x000fe20000000f00 */
[----:B------:R-:W-:Y:S01]  /*b980*/  IMAD.MOV.U32 R7, RZ, RZ, R22 ;  /* 0x000000ffff077224 */ /* 0x000fe200078e0016 */
[----:B0-----:R-:W-:-:S08]  /*b990*/  IADD3 R6, R20, -0x1, RZ ;  /* 0xffffffff14067810 */ /* 0x001fd00007ffe0ff */
[----:B------:R-:W-:Y:S05]  /*b9a0*/  @P0 BRA `(.L_x_68) ;  /* 0xfffffff000300947 */ /* 0x000fea000383ffff */
[----:B------:R-:W-:Y:S05]  /*b9b0*/  BSYNC B0 ;  /* 0x0000000000007941 */ /* 0x000fea0003800000 */
.L_x_55:
[----:B------:R-:W-:-:S13]  /*b9c0*/  LOP3.LUT P0, RZ, R16, 0x40, RZ, 0xc0, !PT ;  /* 0x0000004010ff7812 */ /* 0x000fda000780c0ff */
[----:B------:R-:W-:Y:S05]  /*b9d0*/  @!P0 BRA `(.L_x_69) ;  /* 0x0000000000048947 */ /* 0x000fea0003800000 */
[----:B------:R-:W-:Y:S01]  /*b9e0*/  BPT.TRAP 0x1 ;  /* 0x000000040000795c */ /* 0x000fe20000300000 */
.L_x_69:
[----:B------:R-:W-:Y:S01]  /*b9f0*/  LEA R4, R22, UR39, 0x3 ;  /* 0x0000002716047c11 */ /* 0x000fe2000f8e18ff */
[----:B------:R-:W-:Y:S01]  /*ba00*/  IMAD.MOV.U32 R5, RZ, RZ, -0x60 ;  /* 0xffffffa0ff057424 */ /* 0x000fe200078e00ff */
[----:B0-----:R-:W-:Y:S01]  /*ba10*/  SHF.L.U32 R3, R25, 0x1f, RZ ;  /* 0x0000001f19037819 */ /* 0x001fe200000006ff */
[----:B------:R-:W-:Y:S02]  /*ba20*/  BSSY B0, `(.L_x_70) ;  /* 0x0000004000007945 */ /* 0x000fe40003800000 */
[----:B------:R-:W-:Y:S01]  /*ba30*/  IMAD R5, R20, R5, UR38 ;  /* 0x0000002614057e24 */ /* 0x000fe2000f8e0205 */
[----:B------:R-:W0:Y:S02]  /*ba40*/  SYNCS.PHASECHK.TRANS64.TRYWAIT P0, [R4+URZ+0x30860], R3 ;  /* 0x03086003040075a7 */ /* 0x000e24000800017f */
[----:B0-----:R-:W-:Y:S05]  /*ba50*/  @!P0 BRA `(.L_x_71) ;  /* 0x0000002c00ac8947 */ /* 0x001fea0003800000 */
.L_x_156:
[----:B------:R-:W-:Y:S05]  /*ba60*/  BSYNC B0 ;  /* 0x0000000000007941 */ /* 0x000fea0003800000 */
.L_x_70:
[----:B------:R-:W-:Y:S01]  /*ba70*/  UMOV UR4, 0xffffffff ;  /* 0xffffffff00047882 */ /* 0x000fe20000000000 */
[----:B------:R-:W-:Y:S01]  /*ba80*/  LOP3.LUT P3, RZ, R16, 0x20, RZ, 0xc0, !PT ;  /* 0x0000002010ff7812 */ /* 0x000fe2000786c0ff */
[----:B------:R-:W-:Y:S01]  /*ba90*/  IMAD R7, R22, 0x4800, R27 ;  /* 0x0000480016077824 */ /* 0x000fe200078e021b */
[C---:B------:R-:W-:Y:S01]  /*baa0*/  LOP3.LUT P2, RZ, R16.reuse, 0x10, RZ, 0xc0, !PT ;  /* 0x0000001010ff7812 */ /* 0x040fe2000784c0ff */
[----:B------:R-:W-:Y:S01]  /*bab0*/  IMAD.IADD R5, R5, 0x1, -R34 ;  /* 0x0000000105057824 */ /* 0x000fe200078e0a22 */
[----:B------:R-:W-:Y:S01]  /*bac0*/  LOP3.LUT P1, RZ, R16, 0x8, RZ, 0xc0, !PT ;  /* 0x0000000810ff7812 */ /* 0x000fe2000782c0ff */
[----:B------:R-:W-:-:S12]  /*bad0*/  BRA.DIV UR4, `(.L_x_72) ;  /* 0x0000002e04a07947 */ /* 0x000fd8000b800000 */
[----:B------:R-:W1:Y:S01]  /*bae0*/  SHFL.IDX PT, R14, R17, RZ, 0x181f ;  /* 0x00181fff110e7589 */ /* 0x000e6200000e0000 */
[----:B------:R-:W-:-:S03]  /*baf0*/  SHF.L.U32 R6, R37, 0x1, RZ ;  /* 0x0000000125067819 */ /* 0x000fc600000006ff */
[----:B------:R-:W0:Y:S01]  /*bb00*/  SHFL.IDX PT, R0, R18, RZ, 0x181f ;  /* 0x00181fff12007589 */ /* 0x000e2200000e0000 */
[----:B-1----:R-:W-:-:S03]  /*bb10*/  IADD3 R2, P0, R14, R6, RZ ;  /* 0x000000060e027210 */ /* 0x002fc60007f1e0ff */
[----:B------:R-:W1:Y:S02]  /*bb20*/  SHFL.IDX PT, R14, R17, 0x1, 0x181f ;  /* 0x00381f00110e7f89 */ /* 0x000e6400000e0000 */
[----:B0-----:R-:W-:Y:S01]  /*bb30*/  IMAD.X R3, RZ, RZ, R0, P0 ;  /* 0x000000ffff037224 */ /* 0x001fe200000e0600 */
[----:B------:R-:W-:Y:S02]  /*bb40*/  ISETP.LT.OR P0, PT, R5, 0x1, P3 ;  /* 0x000000010500780c */ /* 0x000fe40001f01670 */
[----:B------:R-:W-:Y:S02]  /*bb50*/  LEA R0, R7, UR39, 0x1 ;  /* 0x0000002707007c11 */ /* 0x000fe4000f8e08ff */
[----:B------:R-:W0:Y:S09]  /*bb60*/  SHFL.IDX PT, R7, R18, 0x1, 0x181f ;  /* 0x00381f0012077f89 */ /* 0x000e3200000e0000 */
[----:B------:R-:W-:Y:S01]  /*bb70*/  LDGSTS.E.BYPASS.LTC128B.128 [R0+0x400], desc[UR36][R2.64], !P0 ;  /* 0x0040000002007fae */ /* 0x000fe2000c101d64 */
[----:B------:R-:W-:-:S13]  /*bb80*/  ISETP.LT.OR P0, PT, R5, 0x1, P2 ;  /* 0x000000010500780c */ /* 0x000fda0001701670 */
[----:B------:R-:W-:Y:S01]  /*bb90*/  LDGSTS.E.BYPASS.LTC128B.128 [R0+0x3400], desc[UR36][R2.64+0x80], !P0 ;  /* 0x0340008002007fae */ /* 0x000fe2000c101d64 */
[----:B------:R-:W-:-:S13]  /*bba0*/  ISETP.LT.OR P0, PT, R5, 0x1, P1 ;  /* 0x000000010500780c */ /* 0x000fda0000f01670 */
[----:B------:R1:W-:Y:S02]  /*bbb0*/  LDGSTS.E.BYPASS.LTC128B.128 [R0+0x6400], desc[UR36][R2.64+0x100], !P0 ;  /* 0x0640010002007fae */ /* 0x0003e4000c101d64 */
[----:B-1----:R-:W-:Y:S02]  /*bbc0*/  IADD3 R2, P0, R14, R6, RZ ;  /* 0x000000060e027210 */ /* 0x002fe40007f1e0ff */
[----:B------:R-:W1:Y:S03]  /*bbd0*/  SHFL.IDX PT, R14, R17, 0x2, 0x181f ;  /* 0x00581f00110e7f89 */ /* 0x000e6600000e0000 */
[----:B0-----:R-:W-:Y:S01]  /*bbe0*/  IMAD.X R3, RZ, RZ, R7, P0 ;  /* 0x000000ffff037224 */ /* 0x001fe200000e0607 */
[----:B------:R-:W-:Y:S01]  /*bbf0*/  ISETP.LT.OR P0, PT, R5, 0x11, P3 ;  /* 0x000000110500780c */ /* 0x000fe20001f01670 */
[----:B------:R-:W0:-:S12]  /*bc00*/  SHFL.IDX PT, R7, R18, 0x2, 0x181f ;  /* 0x00581f0012077f89 */ /* 0x000e1800000e0000 */
[----:B------:R-:W-:Y:S01]  /*bc10*/  LDGSTS.E.BYPASS.LTC128B.128 [R0+0xc00], desc[UR36][R2.64], !P0 ;  /* 0x00c0000002007fae */ /* 0x000fe2000c101d64 */
[----:B------:R-:W-:-:S13]  /*bc20*/  ISETP.LT.OR P0, PT, R5, 0x11, P2 ;  /* 0x000000110500780c */ /* 0x000fda0001701670 */
[----:B------:R-:W-:Y:S01]  /*bc30*/  LDGSTS.E.BYPASS.LTC128B.128 [R0+0x3c00], desc[UR36][R2.64+0x80], !P0 ;  /* 0x03c0008002007fae */ /* 0x000fe2000c101d64 */
[----:B------:R-:W-:-:S13]  /*bc40*/  ISETP.LT.OR P0, PT, R5, 0x11, P1 ;  /* 0x000000110500780c */ /* 0x000fda0000f01670 */
[----:B------:R1:W-:Y:S02]  /*bc50*/  LDGSTS.E.BYPASS.LTC128B.128 [R0+0x6c00], desc[UR36][R2.64+0x100], !P0 ;  /* 0x06c0010002007fae */ /* 0x0003e4000c101d64 */
[----:B-1----:R-:W-:Y:S02]  /*bc60*/  IADD3 R2, P0, R14, R6, RZ ;  /* 0x000000060e027210 */ /* 0x002fe40007f1e0ff */
[----:B------:R-:W1:Y:S02]  /*bc70*/  SHFL.IDX PT, R14, R17, 0x3, 0x181f ;  /* 0x00781f00110e7f89 */ /* 0x000e6400000e0000 */
[----:B0-----:R-:W-:Y:S02]  /*bc80*/  IADD3.X R3, RZ, R7, RZ, P0, !PT ;  /* 0x00000007ff037210 */ /* 0x001fe400007fe4ff */
        /* <DEDUP_REMOVED lines=18> */
[----:B------:R1:W2:Y:S03]  /*bdb0*/  SHFL.IDX PT, R14, R17, 0x5, 0x181f ;  /* 0x00b81f00110e7f89 */ /* 0x0002a600000e0000 */
[----:B0-----:R-:W-:Y:S01]  /*bdc0*/  IMAD.X R3, RZ, RZ, R7, P0 ;  /* 0x000000ffff037224 */ /* 0x001fe200000e0607 */
[----:B------:R-:W-:Y:S01]  /*bdd0*/  ISETP.LT.OR P0, PT, R5, 0x41, P3 ;  /* 0x000000410500780c */ /* 0x000fe20001f01670 */
[----:B------:R1:W3:-:S12]  /*bde0*/  SHFL.IDX PT, R7, R18, 0x5, 0x181f ;  /* 0x00b81f0012077f89 */ /* 0x0002d800000e0000 */
[----:B------:R1:W-:Y:S01]  /*bdf0*/  LDGSTS.E.BYPASS.LTC128B.128 [R0+0x2400], desc[UR36][R2.64], !P0 ;  /* 0x0240000002007fae */ /* 0x0003e2000c101d64 */
[----:B------:R-:W-:-:S13]  /*be00*/  ISETP.LT.OR P0, PT, R5, 0x41, P2 ;  /* 0x000000410500780c */ /* 0x000fda0001701670 */
[----:B------:R1:W-:Y:S01]  /*be10*/  LDGSTS.E.BYPASS.LTC128B.128 [R0+0x5400], desc[UR36][R2.64+0x80], !P0 ;  /* 0x0540008002007fae */ /* 0x0003e2000c101d64 */
[----:B------:R-:W-:-:S13]  /*be20*/  ISETP.LT.OR P0, PT, R5, 0x41, P1 ;  /* 0x000000410500780c */ /* 0x000fda0000f01670 */
[----:B--23--:R1:W-:Y:S02]  /*be30*/  LDGSTS.E.BYPASS.LTC128B.128 [R0+0x8400], desc[UR36][R2.64+0x100], !P0 ;  /* 0x0840010002007fae */ /* 0x00c3e4000c101d64 */
.L_x_170:
[----:B01----:R-:W-:-:S04]  /*be40*/  IADD3 R2, P0, R14, R6, RZ ;  /* 0x000000060e027210 */ /* 0x003fc80007f1e0ff */
[----:B------:R-:W-:Y:S02]  /*be50*/  IADD3.X R3, RZ, R7, RZ, P0, !PT ;  /* 0x00000007ff037210 */ /* 0x000fe400007fe4ff */
[----:B------:R-:W-:-:S13]  /*be60*/  ISETP.LT.OR P0, PT, R5, 0x51, P3 ;  /* 0x000000510500780c */ /* 0x000fda0001f01670 */
[----:B------:R-:W-:Y:S01]  /*be70*/  @!PT LDS RZ, [RZ] ;  /* 0x00000000fffff984 */ /* 0x000fe20000000800 */
[----:B------:R-:W-:Y:S01]  /*be80*/  @!PT LDS RZ, [RZ] ;  /* 0x00000000fffff984 */ /* 0x000fe20000000800 */
[----:B------:R-:W-:Y:S01]  /*be90*/  @!PT LDS RZ, [RZ] ;  /* 0x00000000fffff984 */ /* 0x000fe20000000800 */
[----:B------:R0:W-:Y:S01]  /*bea0*/  LDGSTS.E.BYPASS.LTC128B.128 [R0+0x2c00], desc[UR36][R2.64], !P0 ;  /* 0x02c0000002007fae */ /* 0x0001e2000c101d64 */
[----:B------:R-:W-:-:S13]  /*beb0*/  ISETP.LT.OR P0, PT, R5, 0x51, P2 ;  /* 0x000000510500780c */ /* 0x000fda0001701670 */
[----:B------:R0:W-:Y:S01]  /*bec0*/  LDGSTS.E.BYPASS.LTC128B.128 [R0+0x5c00], desc[UR36][R2.64+0x80], !P0 ;  /* 0x05c0008002007fae */ /* 0x0001e2000c101d64 */
[----:B------:R-:W-:-:S13]  /*bed0*/  ISETP.LT.OR P0, PT, R5, 0x51, P1 ;  /* 0x000000510500780c */ /* 0x000fda0000f01670 */
[----:B------:R0:W-:Y:S01]  /*bee0*/  LDGSTS.E.BYPASS.LTC128B.128 [R0+0x8c00], desc[UR36][R2.64+0x100], !P0 ;  /* 0x08c0010002007fae */ /* 0x0001e2000c101d64 */
[----:B------:R-:W-:Y:S01]  /*bef0*/  PLOP3.LUT P0, PT, PT, PT, PT, 0x80, 0x0 ;  /* 0x000000000000781c */ /* 0x000fe20003f0f070 */
[----:B------:R-:W-:-:S12]  /*bf00*/  NOP ;  /* 0x0000000000007918 */ /* 0x000fd80000000000 */
.L_x_73:
        /* <DEDUP_REMOVED lines=10> */
.L_x_74:
[----:B0-----:R-:W2:Y:S01]  /*bfb0*/  LDL.LU R2, [R1] ;  /* 0x0000000001027983 */ /* 0x001ea20000300800 */
[----:B------:R-:W-:Y:S01]  /*bfc0*/  VIADD R22, R22, 0x1 ;  /* 0x0000000116167836 */ /* 0x000fe20000000000 */
[----:B------:R-:W-:Y:S01]  /*bfd0*/  ULDC UR4, c[0x0][0xc34] ;  /* 0x00030d0000047ab9 */ /* 0x000fe20000000800 */
[----:B------:R-:W-:Y:S01]  /*bfe0*/  VIADD R36, R36, UR44 ;  /* 0x0000002c24247c36 */ /* 0x000fe20008000000 */
[----:B------:R0:W-:Y:S02]  /*bff0*/  SYNCS.ARRIVE.TRANS64.A1T0 RZ, [R4+URZ+0x30850], RZ ;  /* 0x030850ff04ff79a7 */ /* 0x0001e4000810003f */
[----:B------:R-:W-:-:S04]  /*c000*/  ISETP.NE.AND P0, PT, R22, 0x2, PT ;  /* 0x000000021600780c */ /* 0x000fc80003f05270 */
[----:B------:R-:W-:Y:S02]  /*c010*/  SEL R22, R22, RZ, P0 ;  /* 0x000000ff16167207 */ /* 0x000fe40000000000 */
[----:B------:R-:W-:Y:S02]  /*c020*/  SEL R0, RZ, 0x1, P0 ;  /* 0x00000001ff007807 */ /* 0x000fe40000000000 */
[----:B------:R-:W-:Y:S02]  /*c030*/  ISETP.GE.AND P0, PT, R36, UR4, PT ;  /* 0x0000000424007c0c */ /* 0x000fe4000bf06270 */
[----:B------:R-:W-:Y:S02]  /*c040*/  LOP3.LUT R25, R25, R0, RZ, 0x3c, !PT ;  /* 0x0000000019197212 */ /* 0x000fe400078e3cff */
[----:B--2---:R-:W-:-:S05]  /*c050*/  IADD3 R2, R2, 0x1, RZ ;  /* 0x0000000102027810 */ /* 0x004fca0007ffe0ff */
[----:B------:R0:W-:Y:S04]  /*c060*/  STL [R1], R2 ;  /* 0x0000000201007387 */ /* 0x0001e80000100800 */
[----:B------:R-:W-:Y:S05]  /*c070*/  @!P0 BRA `(.L_x_75) ;  /* 0xffffffcc00c88947 */ /* 0x000fea000383ffff */
[----:B------:R-:W-:-:S07]  /*c080*/  LOP3.LUT R0, R2, 0x1, RZ, 0xc, !PT ;  /* 0x0000000102007812 */ /* 0x000fce00078e0cff */
.L_x_40:
[----:B------:R-:W1:Y:S01]  /*c090*/  S2R R3, SR_CgaCtaId ;  /* 0x0000000000037919 */ /* 0x000e620000008800 */
[----:B0-----:R-:W-:Y:S01]  /*c0a0*/  MOV R2, 0x400 ;  /* 0x0000040000027802 */ /* 0x001fe20000000f00 */
[----:B------:R-:W-:Y:S01]  /*c0b0*/  BSSY B0, `(.L_x_76) ;  /* 0x0000005000007945 */ /* 0x000fe20003800000 */
[----:B------:R-:W-:Y:S02]  /*c0c0*/  SHF.L.U32 R0, R0, 0x1f, RZ ;  /* 0x0000001f00007819 */ /* 0x000fe400000006ff */
[----:B-1----:R-:W-:-:S04]  /*c0d0*/  LEA R5, R3, R2, 0x18 ;  /* 0x0000000203057211 */ /* 0x002fc800078ec0ff */
[----:B------:R-:W0:Y:S02]  /*c0e0*/  SYNCS.PHASECHK.TRANS64.TRYWAIT P0, [R5+URZ+0x30820], R0 ;  /* 0x03082000050075a7 */ /* 0x000e24000800017f */
[----:B0-----:R-:W-:Y:S05]  /*c0f0*/  @!P0 BRA `(.L_x_77) ;  /* 0x0000003000488947 */ /* 0x001fea0003800000 */
.L_x_171:
[----:B------:R-:W-:Y:S05]  /*c100*/  BSYNC B0 ;  /* 0x0000000000007941 */ /* 0x000fea0003800000 */
.L_x_76:
[----:B------:R-:W-:-:S03]  /*c110*/  UMOV UR4, 0xffffffff ;  /* 0xffffffff00047882 */ /* 0x000fc60000000000 */
[----:B------:R-:W-:Y:S05]  /*c120*/  BRA.DIV UR4, `(.L_x_78) ;  /* 0x0000003204507947 */ /* 0x000fea000b800000 */
[----:B0-----:R-:W0:Y:S02]  /*c130*/  S2R R0, SR_TID.X ;  /* 0x0000000000007919 */ /* 0x001e240000002100 */
[----:B0-----:R-:W-:-:S04]  /*c140*/  SHF.R.U32.HI R0, RZ, 0x5, R0 ;  /* 0x00000005ff007819 */ /* 0x001fc80000011600 */
[----:B------:R-:W-:-:S05]  /*c150*/  LOP3.LUT R0, R0, 0x3, RZ, 0xc0, !PT ;  /* 0x0000000300007812 */ /* 0x000fca00078ec0ff */
[----:B------:R0:W1:Y:S02]  /*c160*/  SHFL.IDX PT, R14, R0, RZ, 0x1f ;  /* 0x00001fff000e7589 */ /* 0x00006400000e0000 */
.L_x_174:
[----:B-1----:R-:W-:Y:S01]  /*c170*/  ISETP.NE.AND P0, PT, R14, RZ, PT ;  /* 0x000000ff0e00720c */ /* 0x002fe20003f05270 */
[----:B------:R-:W-:-:S12]  /*c180*/  BSSY B0, `(.L_x_79) ;  /* 0x0000026000007945 */ /* 0x000fd80003800000 */
[----:B------:R-:W-:Y:S05]  /*c190*/  @P0 BRA `(.L_x_80) ;  /* 0x0000000000900947 */ /* 0x000fea0003800000 */
[----:B------:R-:W-:-:S03]  /*c1a0*/  UMOV UR4, 0xffffffff ;  /* 0xffffffff00047882 */ /* 0x000fc60000000000 */
[----:B------:R-:W-:Y:S05]  /*c1b0*/  BRA.DIV UR4, `(.L_x_81) ;  /* 0x0000003204607947 */ /* 0x000fea000b800000 */
[----:B------:R-:W-:-:S13]  /*c1c0*/  ELECT P6, URZ, PT ;  /* 0x00000000003f782f */ /* 0x000fda00038c0000 */
.L_x_177:
[----:B------:R-:W-:Y:S05]  /*c1d0*/  @!P6 BRA `(.L_x_80) ;  /* 0x000000000080e947 */ /* 0x000fea0003800000 */
[----:B0-----:R-:W2:Y:S02]  /*c1e0*/  LDL R0, [R1+0x4] ;  /* 0x0000040001007983 */ /* 0x001ea40000100800 */
[----:B--2---:R-:W-:-:S13]  /*c1f0*/  R2UR UR4, R0 ;  /* 0x00000000000472ca */ /* 0x004fda00000e0000 */
[----:B------:R-:W-:-:S06]  /*c200*/  ULOP3.LUT UR4, UR4, 0x2, URZ, 0xfc, !UPT ;  /* 0x0000000204047892 */ /* 0x000fcc000f8efc3f */
[----:B------:R-:W-:-:S05]  /*c210*/  IMAD.U32 R0, RZ, RZ, UR4 ;  /* 0x00000004ff007e24 */ /* 0x000fca000f8e00ff */
[----:B------:R-:W-:-:S13]  /*c220*/  ISETP.NE.AND P0, PT, R0, 0x3, PT ;  /* 0x000000030000780c */ /* 0x000fda0003f05270 */
[----:B------:R-:W-:Y:S05]  /*c230*/  @!P0 BRA `(.L_x_82) ;  /* 0x0000000000048947 */ /* 0x000fea0003800000 */
[----:B------:R-:W-:Y:S01]  /*c240*/  BPT.TRAP 0x1 ;  /* 0x000000040000795c */ /* 0x000fe20000300000 */
.L_x_82:
[C---:B------:R-:W-:Y:S01]  /*c250*/  IMAD R3, R22.reuse, 0x8, R5 ;  /* 0x0000000816037824 */ /* 0x040fe200078e0205 */
[----:B------:R-:W-:Y:S02]  /*c260*/  SHF.L.U32 R2, R25, 0x1f, RZ ;  /* 0x0000001f19027819 */ /* 0x000fe400000006ff */
[----:B------:R-:W-:Y:S02]  /*c270*/  IADD3 R22, R22, 0x1, RZ ;  /* 0x0000000116167810 */ /* 0x000fe40007ffe0ff */
[----:B------:R-:W0:Y:S02]  /*c280*/  SYNCS.PHASECHK.TRANS64.TRYWAIT P1, [R3+URZ+0x30840], R2 ;  /* 0x03084002030075a7 */ /* 0x000e24000802017f */
[----:B------:R-:W-:-:S04]  /*c290*/  ISETP.NE.AND P2, PT, R22, 0x2, PT ;  /* 0x000000021600780c */ /* 0x000fc80003f45270 */
[----:B------:R-:W-:Y:S01]  /*c2a0*/  SEL R0, RZ, 0x1, P2 ;  /* 0x00000001ff007807 */ /* 0x000fe20001000000 */
[----:B0-----:R-:W-:Y:S08]  /*c2b0*/  @!P1 BRA `(.L_x_83) ;  /* 0x0000003000409947 */ /* 0x001ff00003800000 */
.L_x_178:
[----:B------:R-:W-:Y:S02]  /*c2c0*/  SEL R22, R22, RZ, P2 ;  /* 0x000000ff16167207 */ /* 0x000fe40001000000 */
[----:B------:R-:W-:Y:S01]  /*c2d0*/  LOP3.LUT R0, R25, R0, RZ, 0x3c, !PT ;  /* 0x0000000019007212 */ /* 0x000fe200078e3cff */
[----:B------:R-:W-:Y:S06]  /*c2e0*/  @!P0 BRA `(.L_x_84) ;  /* 0x0000000000048947 */ /* 0x000fec0003800000 */
[----:B------:R-:W-:Y:S01]  /*c2f0*/  BPT.TRAP 0x1 ;  /* 0x000000040000795c */ /* 0x000fe20000300000 */
.L_x_84:
[----:B------:R-:W-:Y:S01]  /*c300*/  IMAD R5, R22, 0x8, R5 ;  /* 0x0000000816057824 */ /* 0x000fe200078e0205 */
[----:B------:R-:W-:-:S04]  /*c310*/  SHF.L.U32 R0, R0, 0x1f, RZ ;  /* 0x0000001f00007819 */ /* 0x000fc800000006ff */
[----:B------:R-:W1:Y:S02]  /*c320*/  SYNCS.PHASECHK.TRANS64.TRYWAIT P1, [R5+URZ+0x30840], R0 ;  /* 0x03084000050075a7 */ /* 0x000e64000802017f */
[----:B-1----:R-:W-:Y:S05]  /*c330*/  @!P1 BRA `(.L_x_85) ;  /* 0x0000003000349947 */ /* 0x002fea0003800000 */
.L_x_179:
[----:B------:R-:W-:Y:S05]  /*c340*/  @!P0 BRA `(.L_x_86) ;  /* 0x0000000000048947 */ /* 0x000fea0003800000 */
[----:B------:R-:W-:Y:S01]  /*c350*/  BPT.TRAP 0x1 ;  /* 0x000000040000795c */ /* 0x000fe20000300000 */
.L_x_86:
[----:B------:R-:W2:Y:S02]  /*c360*/  SYNCS.PHASECHK.TRANS64.TRYWAIT P1, [R3+URZ+0x30860], R2 ;  /* 0x03086002030075a7 */ /* 0x000ea4000802017f */
[----:B--2---:R-:W-:Y:S05]  /*c370*/  @!P1 BRA `(.L_x_87) ;  /* 0x0000003000389947 */ /* 0x004fea0003800000 */
.L_x_180:
[----:B------:R-:W-:Y:S05]  /*c380*/  @!P0 BRA `(.L_x_88) ;  /* 0x0000000000048947 */ /* 0x000fea0003800000 */
[----:B------:R-:W-:Y:S01]  /*c390*/  BPT.TRAP 0x1 ;  /* 0x000000040000795c */ /* 0x000fe20000300000 */
.L_x_88:
[----:B---3--:R3:W4:Y:S02]  /*c3a0*/  SYNCS.PHASECHK.TRANS64.TRYWAIT P0, [R5+URZ+0x30860], R0 ;  /* 0x03086000050075a7 */ /* 0x008724000800017f */
[----:B----4-:R-:W-:Y:S05]  /*c3b0*/  @!P0 NANOSLEEP.SYNCS 0x989680 ;  /* 0x009896800000895d */ /* 0x010fea0003900000 */
[----:B------:R-:W4:Y:S02]  /*c3c0*/  @!P0 SYNCS.PHASECHK.TRANS64 P0, [R5+URZ+0x30860], R0 ;  /* 0x03086000050085a7 */ /* 0x000f24000800007f */
[----:B----4-:R-:W-:Y:S05]  /*c3d0*/  @!P0 BRA `(.L_x_88) ;  /* 0xfffffffc00f08947 */ /* 0x010fea000383ffff */
.L_x_80:
[----:B------:R-:W-:Y:S05]  /*c3e0*/  BSYNC B0 ;  /* 0x0000000000007941 */ /* 0x000fea0003800000 */
.L_x_79:
[----:B------:R-:W-:Y:S05]  /*c3f0*/  EXIT ;  /* 0x000000000000794d */ /* 0x000fea0003800000 */
.L_x_8:
[----:B0-----:R-:W-:-:S04]  /*c400*/  IMAD.U32 R3, RZ, RZ, UR40 ;  /* 0x00000028ff037e24 */ /* 0x001fc8000f8e00ff */
[----:B------:R0:W1:Y:S03]  /*c410*/  SYNCS.PHASECHK.TRANS64.TRYWAIT P1, [R3+URZ+0x30800], R0 ;  /* 0x03080000030075a7 */ /* 0x000066000802017f */
[----:B-1----:R-:W-:Y:S05]  /*c420*/  @!P1 NANOSLEEP.SYNCS 0x989680 ;  /* 0x009896800000995d */ /* 0x002fea0003900000 */
[----:B------:R-:W1:Y:S02]  /*c430*/  @!P1 SYNCS.PHASECHK.TRANS64 P1, [R3+URZ+0x30800], R0 ;  /* 0x03080000030095a7 */ /* 0x000e64000802007f */
[----:B-1----:R-:W-:Y:S05]  /*c440*/  @!P1 BRA `(.L_x_8) ;  /* 0xfffffffc00ec9947 */ /* 0x002fea000383ffff */
[----:B------:R-:W-:Y:S05]  /*c450*/  BRA `(.L_x_89) ;  /* 0xffffff4c00447947 */ /* 0x000fea000383ffff */
.L_x_12:
[----:B-1----:R1:W2:Y:S02]  /*c460*/  SYNCS.PHASECHK.TRANS64.TRYWAIT P1, [R0+URZ+0x30830], R3 ;  /* 0x03083003000075a7 */ /* 0x0022a4000802017f */
[----:B--2---:R-:W-:Y:S05]  /*c470*/  @!P1 NANOSLEEP.SYNCS 0x989680 ;  /* 0x009896800000995d */ /* 0x004fea0003900000 */
[----:B------:R-:W2:Y:S02]  /*c480*/  @!P1 SYNCS.PHASECHK.TRANS64 P1, [R0+URZ+0x30830], R3 ;  /* 0x03083003000095a7 */ /* 0x000ea4000802007f */
[----:B--2---:R-:W-:Y:S05]  /*c490*/  @!P1 BRA `(.L_x_12) ;  /* 0xfffffffc00f09947 */ /* 0x004fea000383ffff */
[----:B------:R-:W-:Y:S05]  /*c4a0*/  BRA `(.L_x_11) ;  /* 0xffffff4c00647947 */ /* 0x000fea000383ffff */
.L_x_18:
[----:B-1----:R-:W-:-:S04]  /*c4b0*/  MOV R4, UR9 ;  /* 0x0000000900047c02 */ /* 0x002fc80008000f00 */
[----:B------:R1:W2:Y:S03]  /*c4c0*/  SYNCS.PHASECHK.TRANS64.TRYWAIT P1, [R4+URZ+0x30830], R3 ;  /* 0x03083003040075a7 */ /* 0x0002a6000802017f */
[----:B--2---:R-:W-:Y:S05]  /*c4d0*/  @!P1 NANOSLEEP.SYNCS 0x989680 ;  /* 0x009896800000995d */ /* 0x004fea0003900000 */
[----:B------:R-:W2:Y:S02]  /*c4e0*/  @!P1 SYNCS.PHASECHK.TRANS64 P1, [R4+URZ+0x30830], R3 ;  /* 0x03083003040095a7 */ /* 0x000ea4000802007f */
[----:B--2---:R-:W-:Y:S05]  /*c4f0*/  @!P1 BRA `(.L_x_18) ;  /* 0xfffffffc00ec9947 */ /* 0x004fea000383ffff */
[----:B------:R-:W-:Y:S05]  /*c500*/  BRA `(.L_x_17) ;  /* 0xffffff7400f87947 */ /* 0x000fea000383ffff */
.L_x_22:
[----:B01----:R-:W-:-:S04]  /*c510*/  IMAD.U32 R3, RZ, RZ, UR10 ;  /* 0x0000000aff037e24 */ /* 0x003fc8000f8e00ff */
[----:B------:R0:W1:Y:S03]  /*c520*/  SYNCS.PHASECHK.TRANS64.TRYWAIT P1, [R3+URZ+0x30850], R0 ;  /* 0x03085000030075a7 */ /* 0x000066000802017f */
[----:B-1----:R-:W-:Y:S05]  /*c530*/  @!P1 NANOSLEEP.SYNCS 0x989680 ;  /* 0x009896800000995d */ /* 0x002fea0003900000 */
[----:B------:R-:W1:Y:S02]  /*c540*/  @!P1 SYNCS.PHASECHK.TRANS64 P1, [R3+URZ+0x30850], R0 ;  /* 0x03085000030095a7 */ /* 0x000e64000802007f */
[----:B-1----:R-:W-:Y:S05]  /*c550*/  @!P1 BRA `(.L_x_22) ;  /* 0xfffffffc00ec9947 */ /* 0x002fea000383ffff */
[----:B------:R-:W-:Y:S05]  /*c560*/  BRA `(.L_x_21) ;  /* 0xffffff8000b87947 */ /* 0x000fea000383ffff */
.L_x_29:
[----:B-1----:R-:W-:-:S04]  /*c570*/  IMAD.U32 R7, RZ, RZ, UR10 ;  /* 0x0000000aff077e24 */ /* 0x002fc8000f8e00ff */
[----:B------:R1:W2:Y:S03]  /*c580*/  SYNCS.PHASECHK.TRANS64.TRYWAIT P1, [R7+URZ+0x30850], R0 ;  /* 0x03085000070075a7 */ /* 0x0002a6000802017f */
[----:B--2---:R-:W-:Y:S05]  /*c590*/  @!P1 NANOSLEEP.SYNCS 0x989680 ;  /* 0x009896800000995d */ /* 0x004fea0003900000 */
[----:B------:R-:W2:Y:S02]  /*c5a0*/  @!P1 SYNCS.PHASECHK.TRANS64 P1, [R7+URZ+0x30850], R0 ;  /* 0x03085000070095a7 */ /* 0x000ea4000802007f */
[----:B--2---:R-:W-:Y:S05]  /*c5b0*/  @!P1 BRA `(.L_x_29) ;  /* 0xfffffffc00ec9947 */ /* 0x004fea000383ffff */
[----:B------:R-:W-:Y:S05]  /*c5c0*/  BRA `(.L_x_28) ;  /* 0xffffffa000507947 */ /* 0x000fea000383ffff */
.L_x_44:
[----:B------:R-:W0:Y:S01]  /*c5d0*/  S2R R17, SR_TID.X ;  /* 0x0000000000117919 */ /* 0x000e220000002100 */
[----:B------:R-:W-:Y:S01]  /*c5e0*/  BSSY B0, `(.L_x_90) ;  /* 0x000000a000007945 */ /* 0x000fe20003800000 */
[----:B------:R-:W-:Y:S01]  /*c5f0*/  IMAD.MOV.U32 R12, RZ, RZ, RZ ;  /* 0x000000ffff0c7224 */ /* 0x000fe200078e00ff */
[----:B------:R-:W-:Y:S01]  /*c600*/  MOV R15, 0xffffffff ;  /* 0xffffffff000f7802 */ /* 0x000fe20000000f00 */
[----:B------:R-:W-:Y:S01]  /*c610*/  IMAD.MOV.U32 R11, RZ, RZ, 0x1f ;  /* 0x0000001fff0b7424 */ /* 0x000fe200078e00ff */
[----:B0-----:R-:W-:-:S04]  /*c620*/  SHF.R.U32.HI R17, RZ, 0x5, R17 ;  /* 0x00000005ff117819 */ /* 0x001fc80000011611 */
[----:B------:R-:W-:-:S04]  /*c630*/  LOP3.LUT R17, R17, 0x3, RZ, 0xc0, !PT ;  /* 0x0000000311117812 */ /* 0x000fc800078ec0ff */
[----:B------:R-:W-:-:S07]  /*c640*/  MOV R13, R17 ;  /* 0x00000011000d7202 */ /* 0x000fce0000000f00 */
[----:B-1---5:R-:W-:Y:S05]  /*c650*/  WARPSYNC.COLLECTIVE R15, `(.L_x_91) ;  /* 0x000000000f087348 */ /* 0x022fea0003c00000 */
[----:B------:R0:W2:Y:S02]  /*c660*/  SHFL.IDX P6, R14, R13, R12, R11 ;  /* 0x0000000c0d0e7389 */ /* 0x0000a400000c000b */
[----:B012--5:R-:W-:Y:S01]  /*c670*/  ENDCOLLECTIVE ;  /* 0x000000000000791b */ /* 0x027fe20003800000 */
.L_x_91:
[----:B------:R-:W-:Y:S05]  /*c680*/  BSYNC B0 ;  /* 0x0000000000007941 */ /* 0x000fea0003800000 */
.L_x_90:
[----:B------:R-:W-:Y:S05]  /*c690*/  BRA `(.L_x_92) ;  /* 0xffffffcc00a47947 */ /* 0x000fea000383ffff */
.L_x_47:
[----:B0-----:R0:W1:Y:S02]  /*c6a0*/  SYNCS.PHASECHK.TRANS64.TRYWAIT P0, [R0+URZ+0x30840], R3 ;  /* 0x03084003000075a7 */ /* 0x001064000800017f */
[----:B-1----:R-:W-:Y:S05]  /*c6b0*/  @!P0 NANOSLEEP.SYNCS 0x989680 ;  /* 0x009896800000895d */ /* 0x002fea0003900000 */
[----:B------:R-:W1:Y:S02]  /*c6c0*/  @!P0 SYNCS.PHASECHK.TRANS64 P0, [R0+URZ+0x30840], R3 ;  /* 0x03084003000085a7 */ /* 0x000e64000800007f */
[----:B-1----:R-:W-:Y:S05]  /*c6d0*/  @!P0 BRA `(.L_x_47) ;  /* 0xfffffffc00f08947 */ /* 0x002fea000383ffff */
[----:B------:R-:W-:Y:S05]  /*c6e0*/  BRA `(.L_x_93) ;  /* 0xffffffd0007c7947 */ /* 0x000fea000383ffff */
.L_x_48:
[----:B------:R-:W-:Y:S01]  /*c6f0*/  BSSY B0, `(.L_x_94) ;  /* 0x0000008000007945 */ /* 0x000fe20003800000 */
[----:B------:R-:W-:Y:S01]  /*c700*/  IMAD.MOV.U32 R13, RZ, RZ, R6 ;  /* 0x000000ffff0d7224 */ /* 0x000fe200078e0006 */
[----:B------:R-:W-:Y:S01]  /*c710*/  MOV R11, 0x181f ;  /* 0x0000181f000b7802 */ /* 0x000fe20000000f00 */
[----:B------:R-:W-:Y:S02]  /*c720*/  IMAD.MOV.U32 R12, RZ, RZ, RZ ;  /* 0x000000ffff0c7224 */ /* 0x000fe400078e00ff */
[----:B------:R-:W-:-:S07]  /*c730*/  IMAD.MOV.U32 R15, RZ, RZ, -0x1 ;  /* 0xffffffffff0f7424 */ /* 0x000fce00078e00ff */
[----:B------:R-:W-:Y:S05]  /*c740*/  WARPSYNC.COLLECTIVE R15, `(.L_x_95) ;  /* 0x000000000f087348 */ /* 0x000fea0003c00000 */
[----:B------:R0:W1:Y:S02]  /*c750*/  SHFL.IDX P6, R14, R13, R12, R11 ;  /* 0x0000000c0d0e7389 */ /* 0x00006400000c000b */
[----:B01----:R-:W-:Y:S01]  /*c760*/  ENDCOLLECTIVE ;  /* 0x000000000000791b */ /* 0x003fe20003800000 */
.L_x_95:
[----:B------:R-:W-:Y:S05]  /*c770*/  BSYNC B0 ;  /* 0x0000000000007941 */ /* 0x000fea0003800000 */
.L_x_94:
[----:B------:R-:W-:Y:S01]  /*c780*/  MOV R13, R4 ;  /* 0x00000004000d7202 */ /* 0x000fe20000000f00 */
[----:B------:R-:W-:Y:S01]  /*c790*/  IMAD.MOV.U32 R12, RZ, RZ, RZ ;  /* 0x000000ffff0c7224 */ /* 0x000fe200078e00ff */
[----:B------:R-:W-:Y:S01]  /*c7a0*/  MOV R15, 0xffffffff ;  /* 0xffffffff000f7802 */ /* 0x000fe20000000f00 */
[----:B------:R-:W-:Y:S01]  /*c7b0*/  IMAD.MOV.U32 R11, RZ, RZ, 0x181f ;  /* 0x0000181fff0b7424 */ /* 0x000fe200078e00ff */
[----:B------:R-:W-:Y:S01]  /*c7c0*/  ISETP.GE.AND P0, PT, R33, 0x1, PT ;  /* 0x000000012100780c */ /* 0x000fe20003f06270 */
[----:B------:R-:W-:-:S12]  /*c7d0*/  IMAD.MOV.U32 R2, RZ, RZ, R14 ;  /* 0x000000ffff027224 */ /* 0x000fd800078e000e */
[----:B------:R-:W-:Y:S05]  /*c7e0*/  WARPSYNC.COLLECTIVE R15, `(.L_x_96) ;  /* 0x000000000f087348 */ /* 0x000fea0003c00000 */
[----:B------:R0:W1:Y:S02]  /*c7f0*/  SHFL.IDX P6, R14, R13, R12, R11 ;  /* 0x0000000c0d0e7389 */ /* 0x00006400000c000b */
[----:B01----:R-:W-:Y:S01]  /*c800*/  ENDCOLLECTIVE ;  /* 0x000000000000791b */ /* 0x003fe20003800000 */
.L_x_96:
[----:B------:R-:W-:Y:S02]  /*c810*/  @P0 LEA R7, R5, UR39, 0x1 ;  /* 0x0000002705070c11 */ /* 0x000fe4000f8e08ff */
[----:B------:R-:W-:Y:S01]  /*c820*/  MOV R13, R6 ;  /* 0x00000006000d7202 */ /* 0x000fe20000000f00 */
[----:B------:R-:W-:Y:S01]  /*c830*/  IMAD.MOV.U32 R12, RZ, RZ, 0x1 ;  /* 0x00000001ff0c7424 */ /* 0x000fe200078e00ff */
[----:B------:R-:W-:-:S05]  /*c840*/  @P0 LEA R14, P1, R37, R14, 0x1 ;  /* 0x0000000e250e0211 */ /* 0x000fca00078208ff */
[----:B------:R-:W-:Y:S02]  /*c850*/  @P0 IMAD.X R3, RZ, RZ, R2, P1 ;  /* 0x000000ffff030224 */ /* 0x000fe400008e0602 */
[----:B------:R-:W-:-:S07]  /*c860*/  @P0 IMAD.MOV.U32 R2, RZ, RZ, R14 ;  /* 0x000000ffff020224 */ /* 0x000fce00078e000e */
[----:B------:R-:W-:Y:S05]  /*c870*/  WARPSYNC.COLLECTIVE R15, `(.L_x_97) ;  /* 0x000000000f087348 */ /* 0x000fea0003c00000 */
[----:B------:R0:W1:Y:S02]  /*c880*/  SHFL.IDX P6, R14, R13, R12, R11 ;  /* 0x0000000c0d0e7389 */ /* 0x00006400000c000b */
[----:B01----:R-:W-:Y:S01]  /*c890*/  ENDCOLLECTIVE ;  /* 0x000000000000791b */ /* 0x003fe20003800000 */
.L_x_97:
[----:B------:R-:W-:Y:S01]  /*c8a0*/  @!PT LDS RZ, [RZ] ;  /* 0x00000000fffff984 */ /* 0x000fe20000000800 */
[----:B------:R-:W-:Y:S01]  /*c8b0*/  @!PT LDS RZ, [RZ] ;  /* 0x00000000fffff984 */ /* 0x000fe20000000800 */
[----:B------:R-:W-:Y:S01]  /*c8c0*/  @!PT LDS RZ, [RZ] ;  /* 0x00000000fffff984 */ /* 0x000fe20000000800 */
[----:B------:R0:W-:Y:S04]  /*c8d0*/  @P0 LDGSTS.E.BYPASS.LTC128B.128 [R7+0x1e400], desc[UR36][R2.64], !P4 ;  /* 0x1e40000002070fae */ /* 0x0001e8000e101d64 */
[----:B------:R0:W-:Y:S04]  /*c8e0*/  @P0 LDGSTS.E.BYPASS.LTC128B.128 [R7+0x21400], desc[UR36][R2.64+0x80], !P3 ;  /* 0x2140008002070fae */ /* 0x0001e8000d901d64 */
[----:B------:R0:W-:Y:S01]  /*c8f0*/  @P0 LDGSTS.E.BYPASS.LTC128B.128 [R7+0x24400], desc[UR36][R2.64+0x100], !P2 ;  /* 0x2440010002070fae */ /* 0x0001e2000d101d64 */
[----:B------:R-:W-:Y:S02]  /*c900*/  ISETP.GE.AND P0, PT, R33, 0x11, PT ;  /* 0x000000112100780c */ /* 0x000fe40003f06270 */
[----:B------:R-:W-:Y:S01]  /*c910*/  MOV R13, R4 ;  /* 0x00000004000d7202 */ /* 0x000fe20000000f00 */
[----:B------:R-:W-:-:S10]  /*c920*/  IMAD.MOV.U32 R8, RZ, RZ, R14 ;  /* 0x000000ffff087224 */ /* 0x000fd400078e000e */
[----:B0-----:R-:W-:Y:S05]  /*c930*/  WARPSYNC.COLLECTIVE R15, `(.L_x_98) ;  /* 0x000000000f087348 */ /* 0x001fea0003c00000 */
[----:B------:R1:W2:Y:S02]  /*c940*/  SHFL.IDX P6, R14, R13, R12, R11 ;  /* 0x0000000c0d0e7389 */ /* 0x0002a400000c000b */
[----:B012---:R-:W-:Y:S01]  /*c950*/  ENDCOLLECTIVE ;  /* 0x000000000000791b */ /* 0x007fe20003800000 */
.L_x_98:
[----:B------:R-:W-:Y:S01]  /*c960*/  @P0 LEA R21, R5, UR39, 0x1 ;  /* 0x0000002705150c11 */ /* 0x000fe2000f8e08ff */
[----:B------:R-:W-:Y:S02]  /*c970*/  IMAD.MOV.U32 R13, RZ, RZ, R6 ;  /* 0x000000ffff0d7224 */ /* 0x000fe400078e0006 */
[----:B------:R-:W-:Y:S01]  /*c980*/  IMAD.MOV.U32 R12, RZ, RZ, 0x2 ;  /* 0x00000002ff0c7424 */ /* 0x000fe200078e00ff */
[----:B------:R-:W-:-:S05]  /*c990*/  @P0 LEA R14, P1, R37, R14, 0x1 ;  /* 0x0000000e250e0211 */ /* 0x000fca00078208ff */
[----:B------:R-:W-:-:S08]  /*c9a0*/  @P0 IMAD.MOV.U32 R2, RZ, RZ, R14 ;  /* 0x000000ffff020224 */ /* 0x000fd000078e000e */
[----:B------:R-:W-:Y:S05]  /*c9b0*/  WARPSYNC.COLLECTIVE R15, `(.L_x_99) ;  /* 0x000000000f087348 */ /* 0x000fea0003c00000 */
[----:B------:R0:W1:Y:S02]  /*c9c0*/  SHFL.IDX P6, R14, R13, R12, R11 ;  /* 0x0000000c0d0e7389 */ /* 0x00006400000c000b */
[----:B01----:R-:W-:Y:S01]  /*c9d0*/  ENDCOLLECTIVE ;  /* 0x000000000000791b */ /* 0x003fe20003800000 */
.L_x_99:
[----:B------:R-:W-:-:S05]  /*c9e0*/  @P0 IMAD.X R9, RZ, RZ, R8, P1 ;  /* 0x000000ffff090224 */ /* 0x000fca00008e0608 */
[----:B------:R-:W-:-:S05]  /*c9f0*/  @P0 MOV R3, R9 ;  /* 0x0000000900030202 */ /* 0x000fca0000000f00 */
[----:B------:R-:W-:Y:S01]  /*ca00*/  @!PT LDS RZ, [RZ] ;  /* 0x00000000fffff984 */ /* 0x000fe20000000800 */
[----:B------:R-:W-:Y:S01]  /*ca10*/  @!PT LDS RZ, [RZ] ;  /* 0x00000000fffff984 */ /* 0x000fe20000000800 */
[----:B------:R-:W-:Y:S01]  /*ca20*/  @!PT LDS RZ, [RZ] ;  /* 0x00000000fffff984 */ /* 0x000fe20000000800 */
[----:B------:R0:W-:Y:S01]  /*ca30*/  @P0 LDGSTS.E.BYPASS.LTC128B.128 [R21+0x1ec00], desc[UR36][R2.64], !P4 ;  /* 0x1ec0000002150fae */ /* 0x0001e2000e101d64 */
[----:B------:R-:W-:-:S03]  /*ca40*/  IMAD.MOV.U32 R13, RZ, RZ, R4 ;  /* 0x000000ffff0d7224 */ /* 0x000fc600078e0004 */
[----:B------:R0:W-:Y:S04]  /*ca50*/  @P0 LDGSTS.E.BYPASS.LTC128B.128 [R21+0x21c00], desc[UR36][R2.64+0x80], !P3 ;  /* 0x21c0008002150fae */ /* 0x0001e8000d901d64 */
[----:B------:R0:W-:Y:S01]  /*ca60*/  @P0 LDGSTS.E.BYPASS.LTC128B.128 [R21+0x24c00], desc[UR36][R2.64+0x100], !P2 ;  /* 0x24c0010002150fae */ /* 0x0001e2000d101d64 */
[----:B------:R-:W-:Y:S02]  /*ca70*/  ISETP.GE.AND P0, PT, R33, 0x21, PT ;  /* 0x000000212100780c */ /* 0x000fe40003f06270 */
[----:B------:R-:W-:-:S11]  /*ca80*/  MOV R7, R14 ;  /* 0x0000000e00077202 */ /* 0x000fd60000000f00 */
[----:B0-----:R-:W-:Y:S05]  /*ca90*/  WARPSYNC.COLLECTIVE R15, `(.L_x_100) ;  /* 0x000000000f087348 */ /* 0x001fea0003c00000 */
[----:B------:R1:W2:Y:S02]  /*caa0*/  SHFL.IDX P6, R14, R13, R12, R11 ;  /* 0x0000000c0d0e7389 */ /* 0x0002a400000c000b */
[----:B012---:R-:W-:Y:S01]  /*cab0*/  ENDCOLLECTIVE ;  /* 0x000000000000791b */ /* 0x007fe20003800000 */
.L_x_100:
[----:B------:R-:W-:Y:S01]  /*cac0*/  @P0 LEA R9, R5, UR39, 0x1 ;  /* 0x0000002705090c11 */ /* 0x000fe2000f8e08ff */
[----:B------:R-:W-:Y:S01]  /*cad0*/  IMAD.MOV.U32 R13, RZ, RZ, R6 ;  /* 0x000000ffff0d7224 */ /* 0x000fe200078e0006 */
[----:B------:R-:W-:Y:S02]  /*cae0*/  MOV R12, 0x3 ;  /* 0x00000003000c7802 */ /* 0x000fe40000000f00 */
[----:B------:R-:W-:-:S04]  /*caf0*/  @P0 LEA R14, P1, R37, R14, 0x1 ;  /* 0x0000000e250e0211 */ /* 0x000fc800078208ff */
[----:B------:R-:W-:Y:S01]  /*cb00*/  @P0 MOV R2, R14 ;  /* 0x0000000e00020202 */ /* 0x000fe20000000f00 */
[----:B------:R-:W-:-:S08]  /*cb10*/  @P0 IMAD.X R7, RZ, RZ, R7, P1 ;  /* 0x000000ffff070224 */ /* 0x000fd000008e0607 */
[----:B------:R-:W-:Y:S05]  /*cb20*/  WARPSYNC.COLLECTIVE R15, `(.L_x_101) ;  /* 0x000000000f087348 */ /* 0x000fea0003c00000 */
[----:B------:R0:W1:Y:S02]  /*cb30*/  SHFL.IDX P6, R14, R13, R12, R11 ;  /* 0x0000000c0d0e7389 */ /* 0x00006400000c000b */
[----:B01----:R-:W-:Y:S01]  /*cb40*/  ENDCOLLECTIVE ;  /* 0x000000000000791b */ /* 0x003fe20003800000 */
.L_x_101:
[----:B------:R-:W-:-:S05]  /*cb50*/  @P0 IMAD.MOV.U32 R3, RZ, RZ, R7 ;  /* 0x000000ffff030224 */ /* 0x000fca00078e0007 */
[----:B------:R-:W-:Y:S01]  /*cb60*/  @!PT LDS RZ, [RZ] ;  /* 0x00000000fffff984 */ /* 0x000fe20000000800 */
[----:B------:R-:W-:Y:S01]  /*cb70*/  @!PT LDS RZ, [RZ] ;  /* 0x00000000fffff984 */ /* 0x000fe20000000800 */
[----:B------:R-:W-:Y:S01]  /*cb80*/  @!PT LDS RZ, [RZ] ;  /* 0x00000000fffff984 */ /* 0x000fe20000000800 */
[----:B------:R0:W-:Y:S04]  /*cb90*/  @P0 LDGSTS.E.BYPASS.LTC128B.128 [R9+0x1f400], desc[UR36][R2.64], !P4 ;  /* 0x1f40000002090fae */ /* 0x0001e8000e101d64 */
[----:B------:R0:W-:Y:S01]  /*cba0*/  @P0 LDGSTS.E.BYPASS.LTC128B.128 [R9+0x22400], desc[UR36][R2.64+0x80], !P3 ;  /* 0x2240008002090fae */ /* 0x0001e2000d901d64 */
[----:B------:R-:W-:-:S03]  /*cbb0*/  IMAD.MOV.U32 R13, RZ, RZ, R4 ;  /* 0x000000ffff0d7224 */ /* 0x000fc600078e0004 */
[----:B------:R0:W-:Y:S01]  /*cbc0*/  @P0 LDGSTS.E.BYPASS.LTC128B.128 [R9+0x25400], desc[UR36][R2.64+0x100], !P2 ;  /* 0x2540010002090fae */ /* 0x0001e2000d101d64 */
[----:B------:R-:W-:Y:S01]  /*cbd0*/  ISETP.GE.AND P0, PT, R33, 0x31, PT ;  /* 0x000000312100780c */ /* 0x000fe20003f06270 */
[----:B------:R-:W-:-:S12]  /*cbe0*/  IMAD.MOV.U32 R7, RZ, RZ, R14 ;  /* 0x000000ffff077224 */ /* 0x000fd800078e000e */
[----:B0-----:R-:W-:Y:S05]  /*cbf0*/  WARPSYNC.COLLECTIVE R15, `(.L_x_102) ;  /* 0x000000000f087348 */ /* 0x001fea0003c00000 */
[----:B------:R1:W2:Y:S02]  /*cc00*/  SHFL.IDX P6, R14, R13, R12, R11 ;  /* 0x0000000c0d0e7389 */ /* 0x0002a400000c000b */
[----:B012---:R-:W-:Y:S01]  /*cc10*/  ENDCOLLECTIVE ;  /* 0x000000000000791b */ /* 0x007fe20003800000 */
.L_x_102:
[----:B------:R-:W-:Y:S02]  /*cc20*/  @P0 LEA R21, R5, UR39, 0x1 ;  /* 0x0000002705150c11 */ /* 0x000fe4000f8e08ff */
[----:B------:R-:W-:Y:S01]  /*cc30*/  MOV R13, R6 ;  /* 0x00000006000d7202 */ /* 0x000fe20000000f00 */
[----:B------:R-:W-:Y:S01]  /*cc40*/  IMAD.MOV.U32 R12, RZ, RZ, 0x4 ;  /* 0x00000004ff0c7424 */ /* 0x000fe200078e00ff */
[----:B------:R-:W-:-:S04]  /*cc50*/  @P0 LEA R14, P1, R37, R14, 0x1 ;  /* 0x0000000e250e0211 */ /* 0x000fc800078208ff */
[----:B------:R-:W-:Y:S01]  /*cc60*/  @P0 IADD3.X R7, RZ, R7, RZ, P1, !PT ;  /* 0x00000007ff070210 */ /* 0x000fe20000ffe4ff */
[----:B------:R-:W-:-:S08]  /*cc70*/  @P0 IMAD.MOV.U32 R2, RZ, RZ, R14 ;  /* 0x000000ffff020224 */ /* 0x000fd000078e000e */
[----:B------:R-:W-:Y:S05]  /*cc80*/  WARPSYNC.COLLECTIVE R15, `(.L_x_103) ;  /* 0x000000000f087348 */ /* 0x000fea0003c00000 */
[----:B------:R0:W1:Y:S02]  /*cc90*/  SHFL.IDX P6, R14, R13, R12, R11 ;  /* 0x0000000c0d0e7389 */ /* 0x00006400000c000b */
[----:B01----:R-:W-:Y:S01]  /*cca0*/  ENDCOLLECTIVE ;  /* 0x000000000000791b */ /* 0x003fe20003800000 */
.L_x_103:
[----:B------:R-:W-:-:S05]  /*ccb0*/  @P0 IMAD.MOV.U32 R3, RZ, RZ, R7 ;  /* 0x000000ffff030224 */ /* 0x000fca00078e0007 */
[----:B------:R-:W-:Y:S01]  /*ccc0*/  @!PT LDS RZ, [RZ] ;  /* 0x00000000fffff984 */ /* 0x000fe20000000800 */
[----:B------:R-:W-:Y:S01]  /*ccd0*/  @!PT LDS RZ, [RZ] ;  /* 0x00000000fffff984 */ /* 0x000fe20000000800 */
[----:B------:R-:W-:Y:S01]  /*cce0*/  @!PT LDS RZ, [RZ] ;  /* 0x00000000fffff984 */ /* 0x000fe20000000800 */
[----:B------:R0:W-:Y:S04]  /*ccf0*/  @P0 LDGSTS.E.BYPASS.LTC128B.128 [R21+0x1fc00], desc[UR36][R2.64], !P4 ;  /* 0x1fc0000002150fae */ /* 0x0001e8000e101d64 */
[----:B------:R0:W-:Y:S01]  /*cd00*/  @P0 LDGSTS.E.BYPASS.LTC128B.128 [R21+0x22c00], desc[UR36][R2.64+0x80], !P3 ;  /* 0x22c0008002150fae */ /* 0x0001e2000d901d64 */
[----:B------:R-:W-:-:S03]  /*cd10*/  MOV R13, R4 ;  /* 0x00000004000d7202 */ /* 0x000fc60000000f00 */
[----:B------:R0:W-:Y:S01]  /*cd20*/  @P0 LDGSTS.E.BYPASS.LTC128B.128 [R21+0x25c00], desc[UR36][R2.64+0x100], !P2 ;  /* 0x25c0010002150fae */ /* 0x0001e2000d101d64 */
[----:B------:R-:W-:Y:S01]  /*cd30*/  ISETP.GE.AND P0, PT, R33, 0x41, PT ;  /* 0x000000412100780c */ /* 0x000fe20003f06270 */
[----:B------:R-:W-:-:S12]  /*cd40*/  IMAD.MOV.U32 R7, RZ, RZ, R14 ;  /* 0x000000ffff077224 */ /* 0x000fd800078e000e */
[----:B0-----:R-:W-:Y:S05]  /*cd50*/  WARPSYNC.COLLECTIVE R15, `(.L_x_104) ;  /* 0x000000000f087348 */ /* 0x001fea0003c00000 */
[----:B------:R1:W2:Y:S02]  /*cd60*/  SHFL.IDX P6, R14, R13, R12, R11 ;  /* 0x0000000c0d0e7389 */ /* 0x0002a400000c000b */
[----:B012---:R-:W-:Y:S01]  /*cd70*/  ENDCOLLECTIVE ;  /* 0x000000000000791b */ /* 0x007fe20003800000 */
.L_x_104:
        /* <DEDUP_REMOVED lines=8> */
.L_x_105:
        /* <DEDUP_REMOVED lines=9> */
[----:B------:R-:W-:-:S07]  /*ce90*/  MOV R7, R14 ;  /* 0x0000000e00077202 */ /* 0x000fce0000000f00 */
[----:B0-----:R-:W-:Y:S05]  /*cea0*/  WARPSYNC.COLLECTIVE R15, `(.L_x_106) ;  /* 0x000000000f087348 */ /* 0x001fea0003c00000 */
[----:B------:R1:W2:Y:S02]  /*ceb0*/  SHFL.IDX P6, R14, R13, R12, R11 ;  /* 0x0000000c0d0e7389 */ /* 0x0002a400000c000b */
[----:B012---:R-:W-:Y:S01]  /*cec0*/  ENDCOLLECTIVE ;  /* 0x000000000000791b */ /* 0x007fe20003800000 */
.L_x_106:
[----:B------:R-:W-:Y:S05]  /*ced0*/  BRA `(.L_x_107) ;  /* 0xffffffcc00c47947 */ /* 0x000fea000383ffff */
.L_x_52:
[----:B------:R-:W-:Y:S01]  /*cee0*/  IMAD.MOV.U32 R13, RZ, RZ, R5 ;  /* 0x000000ffff0d7224 */ /* 0x000fe200078e0005 */
[----:B------:R-:W-:Y:S01]  /*cef0*/  MOV R12, RZ ;  /* 0x000000ff000c7202 */ /* 0x000fe20000000f00 */
[----:B------:R-:W-:Y:S02]  /*cf00*/  IMAD.MOV.U32 R11, RZ, RZ, 0x181f ;  /* 0x0000181fff0b7424 */ /* 0x000fe400078e00ff */
[----:B------:R-:W-:Y:S02]  /*cf10*/  IMAD.MOV.U32 R15, RZ, RZ, -0x1 ;  /* 0xffffffffff0f7424 */ /* 0x000fe400078e00ff */
[----:B------:R-:W-:-:S07]  /*cf20*/  IMAD.IADD R4, R34, 0x1, R4 ;  /* 0x0000000122047824 */ /* 0x000fce00078e0204 */
[----:B------:R-:W-:Y:S05]  /*cf30*/  WARPSYNC.COLLECTIVE R15, `(.L_x_108) ;  /* 0x000000000f087348 */ /* 0x000fea0003c00000 */
[----:B------:R0:W1:Y:S02]  /*cf40*/  SHFL.IDX P6, R14, R13, R12, R11 ;  /* 0x0000000c0d0e7389 */ /* 0x00006400000c000b */
[----:B01----:R-:W-:Y:S01]  /*cf50*/  ENDCOLLECTIVE ;  /* 0x000000000000791b */ /* 0x003fe20003800000 */
.L_x_108:
[C---:B------:R-:W-:Y:S01]  /*cf60*/  VIADD R6, R4.reuse, 0x10 ;  /* 0x0000001004067836 */ /* 0x040fe20000000000 */
[----:B------:R-:W-:Y:S01]  /*cf70*/  ISETP.GE.AND P0, PT, R4, UR40, PT ;  /* 0x0000002804007c0c */ /* 0x000fe2000bf06270 */
[----:B------:R-:W-:Y:S01]  /*cf80*/  IMAD.MOV.U32 R13, RZ, RZ, R0 ;  /* 0x000000ffff0d7224 */ /* 0x000fe200078e0000 */
[----:B------:R-:W-:-:S11]  /*cf90*/  MOV R2, R14 ;  /* 0x0000000e00027202 */ /* 0x000fd60000000f00 */
[----:B------:R-:W-:Y:S05]  /*cfa0*/  WARPSYNC.COLLECTIVE R15, `(.L_x_109) ;  /* 0x000000000f087348 */ /* 0x000fea0003c00000 */
[----:B------:R0:W1:Y:S02]  /*cfb0*/  SHFL.IDX P6, R14, R13, R12, R11 ;  /* 0x0000000c0d0e7389 */ /* 0x00006400000c000b */
[----:B01----:R-:W-:Y:S01]  /*cfc0*/  ENDCOLLECTIVE ;  /* 0x000000000000791b */ /* 0x003fe20003800000 */
.L_x_109:
[----:B------:R-:W-:Y:S01]  /*cfd0*/  MOV R13, R5 ;  /* 0x00000005000d7202 */ /* 0x000fe20000000f00 */
[----:B------:R-:W-:Y:S01]  /*cfe0*/  IMAD.MOV.U32 R12, RZ, RZ, 0x1 ;  /* 0x00000001ff0c7424 */ /* 0x000fe200078e00ff */
[----:B------:R-:W-:-:S04]  /*cff0*/  @!P0 LEA R14, P1, R37, R14, 0x1 ;  /* 0x0000000e250e8211 */ /* 0x000fc800078208ff */
[----:B------:R-:W-:Y:S01]  /*d000*/  @!P0 IADD3.X R3, RZ, R2, RZ, P1, !PT ;  /* 0x00000002ff038210 */ /* 0x000fe20000ffe4ff */
[----:B------:R-:W-:-:S08]  /*d010*/  @!P0 IMAD.MOV.U32 R2, RZ, RZ, R14 ;  /* 0x000000ffff028224 */ /* 0x000fd000078e000e */
[----:B------:R-:W-:Y:S05]  /*d020*/  WARPSYNC.COLLECTIVE R15, `(.L_x_110) ;  /* 0x000000000f087348 */ /* 0x000fea0003c00000 */
[----:B------:R0:W1:Y:S02]  /*d030*/  SHFL.IDX P6, R14, R13, R12, R11 ;  /* 0x0000000c0d0e7389 */ /* 0x00006400000c000b */
[----:B01----:R-:W-:Y:S01]  /*d040*/  ENDCOLLECTIVE ;  /* 0x000000000000791b */ /* 0x003fe20003800000 */
.L_x_110:
[----:B------:R-:W-:Y:S01]  /*d050*/  @!PT LDS RZ, [RZ] ;  /* 0x00000000fffff984 */ /* 0x000fe20000000800 */
[----:B------:R-:W-:Y:S01]  /*d060*/  @!PT LDS RZ, [RZ] ;  /* 0x00000000fffff984 */ /* 0x000fe20000000800 */
[----:B------:R-:W-:Y:S01]  /*d070*/  @!PT LDS RZ, [RZ] ;  /* 0x00000000fffff984 */ /* 0x000fe20000000800 */
[----:B------:R0:W-:Y:S04]  /*d080*/  @!P0 LDGSTS.E.BYPASS.LTC128B.128 [R20+0x12400], desc[UR36][R2.64], !P3 ;  /* 0x1240000002148fae */ /* 0x0001e8000d901d64 */
[----:B------:R0:W-:Y:S04]  /*d090*/  @!P0 LDGSTS.E.BYPASS.LTC128B.128 [R20+0x16400], desc[UR36][R2.64+0x80], !P4 ;  /* 0x1640008002148fae */ /* 0x0001e8000e101d64 */
[----:B------:R0:W-:Y:S01]  /*d0a0*/  @!P0 LDGSTS.E.BYPASS.LTC128B.128 [R20+0x1a400], desc[UR36][R2.64+0x100], !P5 ;  /* 0x1a40010002148fae */ /* 0x0001e2000e901d64 */
[----:B------:R-:W-:Y:S02]  /*d0b0*/  ISETP.GE.AND P0, PT, R6, UR40, PT ;  /* 0x0000002806007c0c */ /* 0x000fe4000bf06270 */
[----:B------:R-:W-:Y:S01]  /*d0c0*/  MOV R13, R0 ;  /* 0x00000000000d7202 */ /* 0x000fe20000000f00 */
[----:B------:R-:W-:-:S10]  /*d0d0*/  IMAD.MOV.U32 R6, RZ, RZ, R14 ;  /* 0x000000ffff067224 */ /* 0x000fd400078e000e */
[----:B0-----:R-:W-:Y:S05]  /*d0e0*/  WARPSYNC.COLLECTIVE R15, `(.L_x_111) ;  /* 0x000000000f087348 */ /* 0x001fea0003c00000 */
[----:B------:R1:W2:Y:S02]  /*d0f0*/  SHFL.IDX P6, R14, R13, R12, R11 ;  /* 0x0000000c0d0e7389 */ /* 0x0002a400000c000b */
[----:B012---:R-:W-:Y:S01]  /*d100*/  ENDCOLLECTIVE ;  /* 0x000000000000791b */ /* 0x007fe20003800000 */
.L_x_111:
[----:B------:R-:W-:Y:S01]  /*d110*/  IMAD.MOV.U32 R13, RZ, RZ, R5 ;  /* 0x000000ffff0d7224 */ /* 0x000fe200078e0005 */
[----:B------:R-:W-:Y:S02]  /*d120*/  MOV R12, 0x2 ;  /* 0x00000002000c7802 */ /* 0x000fe40000000f00 */
[----:B------:R-:W-:-:S05]  /*d130*/  @!P0 LEA R14, P1, R37, R14, 0x1 ;  /* 0x0000000e250e8211 */ /* 0x000fca00078208ff */
[----:B------:R-:W-:-:S08]  /*d140*/  @!P0 IMAD.MOV.U32 R2, RZ, RZ, R14 ;  /* 0x000000ffff028224 */ /* 0x000fd000078e000e */
[----:B------:R-:W-:Y:S05]  /*d150*/  WARPSYNC.COLLECTIVE R15, `(.L_x_112) ;  /* 0x000000000f087348 */ /* 0x000fea0003c00000 */
[----:B------:R0:W1:Y:S02]  /*d160*/  SHFL.IDX P6, R14, R13, R12, R11 ;  /* 0x0000000c0d0e7389 */ /* 0x00006400000c000b */
[----:B01----:R-:W-:Y:S01]  /*d170*/  ENDCOLLECTIVE ;  /* 0x000000000000791b */ /* 0x003fe20003800000 */
.L_x_112:
[----:B------:R-:W-:Y:S02]  /*d180*/  @!P0 IMAD.X R7, RZ, RZ, R6, P1 ;  /* 0x000000ffff078224 */ /* 0x000fe400008e0606 */
[----:B------:R-:W-:-:S03]  /*d190*/  VIADD R6, R4, 0x20 ;  /* 0x0000002004067836 */ /* 0x000fc60000000000 */
[----:B------:R-:W-:-:S05]  /*d1a0*/  @!P0 MOV R3, R7 ;  /* 0x0000000700038202 */ /* 0x000fca0000000f00 */
[----:B------:R-:W-:Y:S01]  /*d1b0*/  @!PT LDS RZ, [RZ] ;  /* 0x00000000fffff984 */ /* 0x000fe20000000800 */
[----:B------:R-:W-:Y:S01]  /*d1c0*/  @!PT LDS RZ, [RZ] ;  /* 0x00000000fffff984 */ /* 0x000fe20000000800 */
[----:B------:R-:W-:Y:S01]  /*d1d0*/  @!PT LDS RZ, [RZ] ;  /* 0x00000000fffff984 */ /* 0x000fe20000000800 */
[----:B------:R0:W-:Y:S01]  /*d1e0*/  @!P0 LDGSTS.E.BYPASS.LTC128B.128 [R20+0x12c00], desc[UR36][R2.64], !P3 ;  /* 0x12c0000002148fae */ /* 0x0001e2000d901d64 */
[----:B------:R-:W-:-:S03]  /*d1f0*/  IMAD.MOV.U32 R13, RZ, RZ, R0 ;  /* 0x000000ffff0d7224 */ /* 0x000fc600078e0000 */
[----:B------:R0:W-:Y:S04]  /*d200*/  @!P0 LDGSTS.E.BYPASS.LTC128B.128 [R20+0x16c00], desc[UR36][R2.64+0x80], !P4 ;  /* 0x16c0008002148fae */ /* 0x0001e8000e101d64 */
[----:B------:R0:W-:Y:S01]  /*d210*/  @!P0 LDGSTS.E.BYPASS.LTC128B.128 [R20+0x1ac00], desc[UR36][R2.64+0x100], !P5 ;  /* 0x1ac0010002148fae */ /* 0x0001e2000e901d64 */
[----:B------:R-:W-:Y:S01]  /*d220*/  ISETP.GE.AND P0, PT, R6, UR40, PT ;  /* 0x0000002806007c0c */ /* 0x000fe2000bf06270 */
[----:B------:R-:W-:-:S12]  /*d230*/  IMAD.MOV.U32 R6, RZ, RZ, R14 ;  /* 0x000000ffff067224 */ /* 0x000fd800078e000e */
[----:B0-----:R-:W-:Y:S05]  /*d240*/  WARPSYNC.COLLECTIVE R15, `(.L_x_113) ;  /* 0x000000000f087348 */ /* 0x001fea0003c00000 */
[----:B------:R1:W2:Y:S02]  /*d250*/  SHFL.IDX P6, R14, R13, R12, R11 ;  /* 0x0000000c0d0e7389 */ /* 0x0002a400000c000b */
[----:B012---:R-:W-:Y:S01]  /*d260*/  ENDCOLLECTIVE ;  /* 0x000000000000791b */ /* 0x007fe20003800000 */
.L_x_113:
[----:B------:R-:W-:Y:S02]  /*d270*/  IMAD.MOV.U32 R13, RZ, RZ, R5 ;  /* 0x000000ffff0d7224 */ /* 0x000fe400078e0005 */
[----:B------:R-:W-:Y:S01]  /*d280*/  IMAD.MOV.U32 R12, RZ, RZ, 0x3 ;  /* 0x00000003ff0c7424 */ /* 0x000fe200078e00ff */
[----:B------:R-:W-:-:S04]  /*d290*/  @!P0 LEA R14, P1, R37, R14, 0x1 ;  /* 0x0000000e250e8211 */ /* 0x000fc800078208ff */
[----:B------:R-:W-:Y:S01]  /*d2a0*/  @!P0 IADD3.X R7, RZ, R6, RZ, P1, !PT ;  /* 0x00000006ff078210 */ /* 0x000fe20000ffe4ff */
[----:B------:R-:W-:Y:S01]  /*d2b0*/  @!P0 IMAD.MOV.U32 R2, RZ, RZ, R14 ;  /* 0x000000ffff028224 */ /* 0x000fe200078e000e */
[----:B------:R-:W-:-:S07]  /*d2c0*/  IADD3 R6, R4, 0x30, RZ ;  /* 0x0000003004067810 */ /* 0x000fce0007ffe0ff */
[----:B------:R-:W-:Y:S05]  /*d2d0*/  WARPSYNC.COLLECTIVE R15, `(.L_x_114) ;  /* 0x000000000f087348 */ /* 0x000fea0003c00000 */
[----:B------:R0:W1:Y:S02]  /*d2e0*/  SHFL.IDX P6, R14, R13, R12, R11 ;  /* 0x0000000c0d0e7389 */ /* 0x00006400000c000b */
[----:B01----:R-:W-:Y:S01]  /*d2f0*/  ENDCOLLECTIVE ;  /* 0x000000000000791b */ /* 0x003fe20003800000 */
.L_x_114:
[----:B------:R-:W-:-:S05]  /*d300*/  @!P0 IMAD.MOV.U32 R3, RZ, RZ, R7 ;  /* 0x000000ffff038224 */ /* 0x000fca00078e0007 */
[----:B------:R-:W-:Y:S01]  /*d310*/  @!PT LDS RZ, [RZ] ;  /* 0x00000000fffff984 */ /* 0x000fe20000000800 */
[----:B------:R-:W-:Y:S01]  /*d320*/  @!PT LDS RZ, [RZ] ;  /* 0x00000000fffff984 */ /* 0x000fe20000000800 */
[----:B------:R-:W-:Y:S01]  /*d330*/  @!PT LDS RZ, [RZ] ;  /* 0x00000000fffff984 */ /* 0x000fe20000000800 */
[----:B------:R0:W-:Y:S04]  /*d340*/  @!P0 LDGSTS.E.BYPASS.LTC128B.128 [R20+0x13400], desc[UR36][R2.64], !P3 ;  /* 0x1340000002148fae */ /* 0x0001e8000d901d64 */
[----:B------:R0:W-:Y:S01]  /*d350*/  @!P0 LDGSTS.E.BYPASS.LTC128B.128 [R20+0x17400], desc[UR36][R2.64+0x80], !P4 ;  /* 0x1740008002148fae */ /* 0x0001e2000e101d64 */
[----:B------:R-:W-:-:S03]  /*d360*/  IMAD.MOV.U32 R13, RZ, RZ, R0 ;  /* 0x000000ffff0d7224 */ /* 0x000fc600078e0000 */
[----:B------:R0:W-:Y:S01]  /*d370*/  @!P0 LDGSTS.E.BYPASS.LTC128B.128 [R20+0x1b400], desc[UR36][R2.64+0x100], !P5 ;  /* 0x1b40010002148fae */ /* 0x0001e2000e901d64 */
[----:B------:R-:W-:Y:S02]  /*d380*/  ISETP.GE.AND P0, PT, R6, UR40, PT ;  /* 0x0000002806007c0c */ /* 0x000fe4000bf06270 */
[----:B------:R-:W-:-:S11]  /*d390*/  MOV R6, R14 ;  /* 0x0000000e00067202 */ /* 0x000fd60000000f00 */
[----:B0-----:R-:W-:Y:S05]  /*d3a0*/  WARPSYNC.COLLECTIVE R15, `(.L_x_115) ;  /* 0x000000000f087348 */ /* 0x001fea0003c00000 */
[----:B------:R1:W2:Y:S02]  /*d3b0*/  SHFL.IDX P6, R14, R13, R12, R11 ;  /* 0x0000000c0d0e7389 */ /* 0x0002a400000c000b */
[----:B012---:R-:W-:Y:S01]  /*d3c0*/  ENDCOLLECTIVE ;  /* 0x000000000000791b */ /* 0x007fe20003800000 */
.L_x_115:
[----:B------:R-:W-:Y:S01]  /*d3d0*/  MOV R13, R5 ;  /* 0x00000005000d7202 */ /* 0x000fe20000000f00 */
[----:B------:R-:W-:Y:S01]  /*d3e0*/  IMAD.MOV.U32 R12, RZ, RZ, 0x4 ;  /* 0x00000004ff0c7424 */ /* 0x000fe200078e00ff */
[----:B------:R-:W-:-:S04]  /*d3f0*/  @!P0 LEA R14, P1, R37, R14, 0x1 ;  /* 0x0000000e250e8211 */ /* 0x000fc800078208ff */
[----:B------:R-:W-:Y:S01]  /*d400*/  @!P0 MOV R2, R14 ;  /* 0x0000000e00028202 */ /* 0x000fe20000000f00 */
[----:B------:R-:W-:-:S08]  /*d410*/  @!P0 IMAD.X R7, RZ, RZ, R6, P1 ;  /* 0x000000ffff078224 */ /* 0x000fd000008e0606 */
[----:B------:R-:W-:Y:S05]  /*d420*/  WARPSYNC.COLLECTIVE R15, `(.L_x_116) ;  /* 0x000000000f087348 */ /* 0x000fea0003c00000 */
[----:B------:R0:W1:Y:S02]  /*d430*/  SHFL.IDX P6, R14, R13, R12, R11 ;  /* 0x0000000c0d0e7389 */ /* 0x00006400000c000b */
[----:B01----:R-:W-:Y:S01]  /*d440*/  ENDCOLLECTIVE ;  /* 0x000000000000791b */ /* 0x003fe20003800000 */
.L_x_116:
[----:B------:R-:W-:Y:S02]  /*d450*/  VIADD R6, R4, 0x40 ;  /* 0x0000004004067836 */ /* 0x000fe40000000000 */
[----:B------:R-:W-:-:S05]  /*d460*/  @!P0 IMAD.MOV.U32 R3, RZ, RZ, R7 ;  /* 0x000000ffff038224 */ /* 0x000fca00078e0007 */
[----:B------:R-:W-:Y:S01]  /*d470*/  @!PT LDS RZ, [RZ] ;  /* 0x00000000fffff984 */ /* 0x000fe20000000800 */
[----:B------:R-:W-:Y:S01]  /*d480*/  @!PT LDS RZ, [RZ] ;  /* 0x00000000fffff984 */ /* 0x000fe20000000800 */
[----:B------:R-:W-:Y:S01]  /*d490*/  @!PT LDS RZ, [RZ] ;  /* 0x00000000fffff984 */ /* 0x000fe20000000800 */
[----:B------:R0:W-:Y:S04]  /*d4a0*/  @!P0 LDGSTS.E.BYPASS.LTC128B.128 [R20+0x13c00], desc[UR36][R2.64], !P3 ;  /* 0x13c0000002148fae */ /* 0x0001e8000d901d64 */
[----:B------:R0:W-:Y:S01]  /*d4b0*/  @!P0 LDGSTS.E.BYPASS.LTC128B.128 [R20+0x17c00], desc[UR36][R2.64+0x80], !P4 ;  /* 0x17c0008002148fae */ /* 0x0001e2000e101d64 */
[----:B------:R-:W-:-:S03]  /*d4c0*/  MOV R13, R0 ;  /* 0x00000000000d7202 */ /* 0x000fc60000000f00 */
[----:B------:R0:W-:Y:S01]  /*d4d0*/  @!P0 LDGSTS.E.BYPASS.LTC128B.128 [R20+0x1bc00], desc[UR36][R2.64+0x100], !P5 ;  /* 0x1bc0010002148fae */ /* 0x0001e2000e901d64 */
[----:B------:R-:W-:Y:S01]  /*d4e0*/  ISETP.GE.AND P0, PT, R6, UR40, PT ;  /* 0x0000002806007c0c */ /* 0x000fe2000bf06270 */
[----:B------:R-:W-:-:S12]  /*d4f0*/  IMAD.MOV.U32 R6, RZ, RZ, R14 ;  /* 0x000000ffff067224 */ /* 0x000fd800078e000e */
[----:B0-----:R-:W-:Y:S05]  /*d500*/  WARPSYNC.COLLECTIVE R15, `(.L_x_117) ;  /* 0x000000000f087348 */ /* 0x001fea0003c00000 */
[----:B------:R1:W2:Y:S02]  /*d510*/  SHFL.IDX P6, R14, R13, R12, R11 ;  /* 0x0000000c0d0e7389 */ /* 0x0002a400000c000b */
[----:B012---:R-:W-:Y:S01]  /*d520*/  ENDCOLLECTIVE ;  /* 0x000000000000791b */ /* 0x007fe20003800000 */
.L_x_117:
[----:B------:R-:W-:Y:S01]  /*d530*/  IMAD.MOV.U32 R13, RZ, RZ, R5 ;  /* 0x000000ffff0d7224 */ /* 0x000fe200078e0005 */
[----:B------:R-:W-:Y:S02]  /*d540*/  MOV R12, 0x5 ;  /* 0x00000005000c7802 */ /* 0x000fe40000000f00 */
[----:B------:R-:W-:-:S05]  /*d550*/  @!P0 LEA R14, P1, R37, R14, 0x1 ;  /* 0x0000000e250e8211 */ /* 0x000fca00078208ff */
[----:B------:R-:W-:-:S08]  /*d560*/  @!P0 IMAD.MOV.U32 R2, RZ, RZ, R14 ;  /* 0x000000ffff028224 */ /* 0x000fd000078e000e */
[----:B------:R-:W-:Y:S05]  /*d570*/  WARPSYNC.COLLECTIVE R15, `(.L_x_118) ;  /* 0x000000000f087348 */ /* 0x000fea0003c00000 */
[----:B------:R0:W1:Y:S02]  /*d580*/  SHFL.IDX P6, R14, R13, R12, R11 ;  /* 0x0000000c0d0e7389 */ /* 0x00006400000c000b */
[----:B01----:R-:W-:Y:S01]  /*d590*/  ENDCOLLECTIVE ;  /* 0x000000000000791b */ /* 0x003fe20003800000 */
.L_x_118:
        /* <DEDUP_REMOVED lines=15> */
.L_x_119:
        /* <DEDUP_REMOVED lines=9> */
.L_x_120:
        /* <DEDUP_REMOVED lines=13> */
.L_x_121:
[----:B------:R-:W-:Y:S01]  /*d7f0*/  IMAD.MOV.U32 R13, RZ, RZ, R5 ;  /* 0x000000ffff0d7224 */ /* 0x000fe200078e0005 */
[----:B------:R-:W-:Y:S02]  /*d800*/  MOV R12, 0x7 ;  /* 0x00000007000c7802 */ /* 0x000fe40000000f00 */
[----:B------:R-:W-:-:S04]  /*d810*/  @!P0 LEA R14, P1, R37, R14, 0x1 ;  /* 0x0000000e250e8211 */ /* 0x000fc800078208ff */
[----:B------:R-:W-:Y:S01]  /*d820*/  @!P0 MOV R2, R14 ;  /* 0x0000000e00028202 */ /* 0x000fe20000000f00 */
[----:B------:R-:W-:-:S08]  /*d830*/  @!P0 IMAD.X R7, RZ, RZ, R6, P1 ;  /* 0x000000ffff078224 */ /* 0x000fd000008e0606 */
[----:B------:R-:W-:Y:S05]  /*d840*/  WARPSYNC.COLLECTIVE R15, `(.L_x_122) ;  /* 0x000000000f087348 */ /* 0x000fea0003c00000 */
[----:B------:R0:W1:Y:S02]  /*d850*/  SHFL.IDX P6, R14, R13, R12, R11 ;  /* 0x0000000c0d0e7389 */ /* 0x00006400000c000b */
[----:B01----:R-:W-:Y:S01]  /*d860*/  ENDCOLLECTIVE ;  /* 0x000000000000791b */ /* 0x003fe20003800000 */
.L_x_122:
        /* <DEDUP_REMOVED lines=8> */
[----:B------:R-:W-:-:S07]  /*d8f0*/  IMAD.MOV.U32 R6, RZ, RZ, R14 ;  /* 0x000000ffff067224 */ /* 0x000fce00078e000e */
[----:B0-----:R-:W-:Y:S05]  /*d900*/  WARPSYNC.COLLECTIVE R15, `(.L_x_123) ;  /* 0x000000000f087348 */ /* 0x001fea0003c00000 */
[----:B------:R1:W2:Y:S02]  /*d910*/  SHFL.IDX P6, R14, R13, R12, R11 ;  /* 0x0000000c0d0e7389 */ /* 0x0002a400000c000b */
[----:B012---:R-:W-:Y:S01]  /*d920*/  ENDCOLLECTIVE ;  /* 0x000000000000791b */ /* 0x007fe20003800000 */
.L_x_123:
[----:B------:R-:W-:Y:S05]  /*d930*/  BRA `(.L_x_124) ;  /* 0xffffffcc00d07947 */ /* 0x000fea000383ffff */
.L_x_54:
[----:B0-----:R-:W-:-:S04]  /*d940*/  MOV R3, UR39 ;  /* 0x0000002700037c02 */ /* 0x001fc80008000f00 */
[----:B------:R0:W1:Y:S03]  /*d950*/  SYNCS.PHASECHK.TRANS64.TRYWAIT P0, [R3+URZ+0x30820], R0 ;  /* 0x03082000030075a7 */ /* 0x000066000800017f */
[----:B-1----:R-:W-:Y:S05]  /*d960*/  @!P0 NANOSLEEP.SYNCS 0x989680 ;  /* 0x009896800000895d */ /* 0x002fea0003900000 */
[----:B------:R-:W1:Y:S02]  /*d970*/  @!P0 SYNCS.PHASECHK.TRANS64 P0, [R3+URZ+0x30820], R0 ;  /* 0x03082000030085a7 */ /* 0x000e64000800007f */
[----:B-1----:R-:W-:Y:S05]  /*d980*/  @!P0 BRA `(.L_x_54) ;  /* 0xfffffffc00ec8947 */ /* 0x002fea000383ffff */
[----:B------:R-:W-:Y:S05]  /*d990*/  BRA `(.L_x_125) ;  /* 0xffffffd0000c7947 */ /* 0x000fea000383ffff */
.L_x_58:
[----:B0-----:R0:W1:Y:S02]  /*d9a0*/  SYNCS.PHASECHK.TRANS64.TRYWAIT P0, [R6+URZ+0x30840], R3 ;  /* 0x03084003060075a7 */ /* 0x001064000800017f */
[----:B-1----:R-:W-:Y:S05]  /*d9b0*/  @!P0 NANOSLEEP.SYNCS 0x989680 ;  /* 0x009896800000895d */ /* 0x002fea0003900000 */
[----:B------:R-:W1:Y:S02]  /*d9c0*/  @!P0 SYNCS.PHASECHK.TRANS64 P0, [R6+URZ+0x30840], R3 ;  /* 0x03084003060085a7 */ /* 0x000e64000800007f */
[----:B-1----:R-:W-:Y:S05]  /*d9d0*/  @!P0 BRA `(.L_x_58) ;  /* 0xfffffffc00f08947 */ /* 0x002fea000383ffff */
[----:B------:R-:W-:Y:S05]  /*d9e0*/  BRA `(.L_x_126) ;  /* 0xffffffd000bc7947 */ /* 0x000fea000383ffff */
.L_x_59:
        /* <DEDUP_REMOVED lines=8> */
.L_x_128:
[----:B------:R-:W-:Y:S05]  /*da70*/  BSYNC B1 ;  /* 0x0000000000017941 */ /* 0x000fea0003800000 */
.L_x_127:
[----:B------:R-:W-:Y:S01]  /*da80*/  MOV R13, R8 ;  /* 0x00000008000d7202 */ /* 0x000fe20000000f00 */
[----:B------:R-:W-:Y:S01]  /*da90*/  IMAD.MOV.U32 R12, RZ, RZ, RZ ;  /* 0x000000ffff0c7224 */ /* 0x000fe200078e00ff */
[----:B------:R-:W-:Y:S01]  /*daa0*/  MOV R15, 0xffffffff ;  /* 0xffffffff000f7802 */ /* 0x000fe20000000f00 */
[----:B------:R-:W-:Y:S01]  /*dab0*/  IMAD.MOV.U32 R11, RZ, RZ, 0x181f ;  /* 0x0000181fff0b7424 */ /* 0x000fe200078e00ff */
[----:B------:R-:W-:Y:S01]  /*dac0*/  LEA R9, R9, UR39, 0x1 ;  /* 0x0000002709097c11 */ /* 0x000fe2000f8e08ff */
[----:B------:R-:W-:Y:S02]  /*dad0*/  IMAD.MOV.U32 R3, RZ, RZ, R14 ;  /* 0x000000ffff037224 */ /* 0x000fe400078e000e */
[----:B------:R-:W-:-:S07]  /*dae0*/  IMAD.SHL.U32 R4, R37, 0x2, RZ ;  /* 0x0000000225047824 */ /* 0x000fce00078e00ff */
[----:B------:R-:W-:Y:S05]  /*daf0*/  WARPSYNC.COLLECTIVE R15, `(.L_x_129) ;  /* 0x000000000f087348 */ /* 0x000fea0003c00000 */
[----:B------:R0:W1:Y:S02]  /*db00*/  SHFL.IDX P6, R14, R13, R12, R11 ;  /* 0x0000000c0d0e7389 */ /* 0x00006400000c000b */
[----:B01----:R-:W-:Y:S01]  /*db10*/  ENDCOLLECTIVE ;  /* 0x000000000000791b */ /* 0x003fe20003800000 */
.L_x_129:
[----:B------:R-:W-:Y:S01]  /*db20*/  MOV R13, R10 ;  /* 0x0000000a000d7202 */ /* 0x000fe20000000f00 */
[----:B------:R-:W-:Y:S01]  /*db30*/  IMAD.MOV.U32 R12, RZ, RZ, 0x1 ;  /* 0x00000001ff0c7424 */ /* 0x000fe200078e00ff */
[----:B------:R-:W-:-:S13]  /*db40*/  IADD3 R2, P0, R14, R4, RZ ;  /* 0x000000040e027210 */ /* 0x000fda0007f1e0ff */
[----:B------:R-:W-:Y:S05]  /*db50*/  WARPSYNC.COLLECTIVE R15, `(.L_x_130) ;  /* 0x000000000f087348 */ /* 0x000fea0003c00000 */
[----:B------:R0:W1:Y:S02]  /*db60*/  SHFL.IDX P6, R14, R13, R12, R11 ;  /* 0x0000000c0d0e7389 */ /* 0x00006400000c000b */
[----:B01----:R-:W-:Y:S01]  /*db70*/  ENDCOLLECTIVE ;  /* 0x000000000000791b */ /* 0x003fe20003800000 */
.L_x_130:
[----:B------:R-:W-:-:S05]  /*db80*/  IMAD.X R3, RZ, RZ, R3, P0 ;  /* 0x000000ffff037224 */ /* 0x000fca00000e0603 */
[----:B------:R-:W-:Y:S01]  /*db90*/  @!PT LDS RZ, [RZ] ;  /* 0x00000000fffff984 */ /* 0x000fe20000000800 */
[----:B------:R-:W-:Y:S01]  /*dba0*/  @!PT LDS RZ, [RZ] ;  /* 0x00000000fffff984 */ /* 0x000fe20000000800 */
[----:B------:R-:W-:Y:S01]  /*dbb0*/  @!PT LDS RZ, [RZ] ;  /* 0x00000000fffff984 */ /* 0x000fe20000000800 */
[----:B------:R-:W-:Y:S04]  /*dbc0*/  LDGSTS.E.BYPASS.LTC128B.128 [R9+0x1e400], desc[UR36][R2.64], !P3 ;  /* 0x1e40000002097fae */ /* 0x000fe8000d901d64 */
[----:B------:R-:W-:Y:S01]  /*dbd0*/  LDGSTS.E.BYPASS.LTC128B.128 [R9+0x21400], desc[UR36][R2.64+0x80], !P2 ;  /* 0x2140008002097fae */ /* 0x000fe2000d101d64 */
[----:B------:R-:W-:-:S03]  /*dbe0*/  MOV R13, R8 ;  /* 0x00000008000d7202 */ /* 0x000fc60000000f00 */
[----:B------:R0:W-:Y:S02]  /*dbf0*/  LDGSTS.E.BYPASS.LTC128B.128 [R9+0x24400], desc[UR36][R2.64+0x100], !P1 ;  /* 0x2440010002097fae */ /* 0x0001e4000c901d64 */
[----:B0-----:R-:W-:-:S07]  /*dc00*/  IMAD.MOV.U32 R3, RZ, RZ, R14 ;  /* 0x000000ffff037224 */ /* 0x001fce00078e000e */
[----:B------:R-:W-:Y:S05]  /*dc10*/  WARPSYNC.COLLECTIVE R15, `(.L_x_131) ;  /* 0x000000000f087348 */ /* 0x000fea0003c00000 */
[----:B------:R0:W1:Y:S02]  /*dc20*/  SHFL.IDX P6, R14, R13, R12, R11 ;  /* 0x0000000c0d0e7389 */ /* 0x00006400000c000b */
[----:B01----:R-:W-:Y:S01]  /*dc30*/  ENDCOLLECTIVE ;  /* 0x000000000000791b */ /* 0x003fe20003800000 */
.L_x_131:
[----:B------:R-:W-:Y:S01]  /*dc40*/  IMAD.MOV.U32 R13, RZ, RZ, R10 ;  /* 0x000000ffff0d7224 */ /* 0x000fe200078e000a */
[----:B------:R-:W-:Y:S02]  /*dc50*/  MOV R12, 0x2 ;  /* 0x00000002000c7802 */ /* 0x000fe40000000f00 */
[----:B------:R-:W-:-:S13]  /*dc60*/  IADD3 R2, P0, R14, R4, RZ ;  /* 0x000000040e027210 */ /* 0x000fda0007f1e0ff */
[----:B------:R-:W-:Y:S05]  /*dc70*/  WARPSYNC.COLLECTIVE R15, `(.L_x_132) ;  /* 0x000000000f087348 */ /* 0x000fea0003c00000 */
[----:B------:R0:W1:Y:S02]  /*dc80*/  SHFL.IDX P6, R14, R13, R12, R11 ;  /* 0x0000000c0d0e7389 */ /* 0x00006400000c000b */
[----:B01----:R-:W-:Y:S01]  /*dc90*/  ENDCOLLECTIVE ;  /* 0x000000000000791b */ /* 0x003fe20003800000 */
.L_x_132:
[----:B------:R-:W-:-:S05]  /*dca0*/  IMAD.X R3, RZ, RZ, R3, P0 ;  /* 0x000000ffff037224 */ /* 0x000fca00000e0603 */
[----:B------:R-:W-:Y:S01]  /*dcb0*/  @!PT LDS RZ, [RZ] ;  /* 0x00000000fffff984 */ /* 0x000fe20000000800 */
[----:B------:R-:W-:Y:S01]  /*dcc0*/  @!PT LDS RZ, [RZ] ;  /* 0x00000000fffff984 */ /* 0x000fe20000000800 */
[----:B------:R-:W-:Y:S01]  /*dcd0*/  @!PT LDS RZ, [RZ] ;  /* 0x00000000fffff984 */ /* 0x000fe20000000800 */
[----:B------:R0:W-:Y:S04]  /*dce0*/  LDGSTS.E.BYPASS.LTC128B.128 [R9+0x1ec00], desc[UR36][R2.64], !P3 ;  /* 0x1ec0000002097fae */ /* 0x0001e8000d901d64 */
[----:B------:R0:W-:Y:S01]  /*dcf0*/  LDGSTS.E.BYPASS.LTC128B.128 [R9+0x21c00], desc[UR36][R2.64+0x80], !P2 ;  /* 0x21c0008002097fae */ /* 0x0001e2000d101d64 */
[----:B------:R-:W-:-:S03]  /*dd00*/  IMAD.MOV.U32 R13, RZ, RZ, R8 ;  /* 0x000000ffff0d7224 */ /* 0x000fc600078e0008 */
[----:B------:R0:W-:Y:S01]  /*dd10*/  LDGSTS.E.BYPASS.LTC128B.128 [R9+0x24c00], desc[UR36][R2.64+0x100], !P1 ;  /* 0x24c0010002097fae */ /* 0x0001e2000c901d64 */
[----:B------:R-:W-:-:S07]  /*dd20*/  IMAD.MOV.U32 R35, RZ, RZ, R14 ;  /* 0x000000ffff237224 */ /* 0x000fce00078e000e */
[----:B0-----:R-:W-:Y:S05]  /*dd30*/  WARPSYNC.COLLECTIVE R15, `(.L_x_133) ;  /* 0x000000000f087348 */ /* 0x001fea0003c00000 */
[----:B------:R1:W2:Y:S02]  /*dd40*/  SHFL.IDX P6, R14, R13, R12, R11 ;  /* 0x0000000c0d0e7389 */ /* 0x0002a400000c000b */
[----:B012---:R-:W-:Y:S01]  /*dd50*/  ENDCOLLECTIVE ;  /* 0x000000000000791b */ /* 0x007fe20003800000 */
.L_x_133:
[----:B------:R-:W-:Y:S02]  /*dd60*/  IMAD.MOV.U32 R13, RZ, RZ, R10 ;  /* 0x000000ffff0d7224 */ /* 0x000fe400078e000a */
[----:B------:R-:W-:Y:S01]  /*dd70*/  IMAD.MOV.U32 R12, RZ, RZ, 0x3 ;  /* 0x00000003ff0c7424 */ /* 0x000fe200078e00ff */
[----:B------:R-:W-:-:S13]  /*dd80*/  IADD3 R2, P0, R14, R4, RZ ;  /* 0x000000040e027210 */ /* 0x000fda0007f1e0ff */
[----:B------:R-:W-:Y:S05]  /*dd90*/  WARPSYNC.COLLECTIVE R15, `(.L_x_134) ;  /* 0x000000000f087348 */ /* 0x000fea0003c00000 */
[----:B------:R0:W1:Y:S02]  /*dda0*/  SHFL.IDX P6, R14, R13, R12, R11 ;  /* 0x0000000c0d0e7389 */ /* 0x00006400000c000b */
[----:B01----:R-:W-:Y:S01]  /*ddb0*/  ENDCOLLECTIVE ;  /* 0x000000000000791b */ /* 0x003fe20003800000 */
.L_x_134:
[----:B------:R-:W-:-:S05]  /*ddc0*/  IADD3.X R3, RZ, R35, RZ, P0, !PT ;  /* 0x00000023ff037210 */ /* 0x000fca00007fe4ff */
[----:B------:R-:W-:Y:S01]  /*ddd0*/  @!PT LDS RZ, [RZ] ;  /* 0x00000000fffff984 */ /* 0x000fe20000000800 */
[----:B------:R-:W-:Y:S01]  /*dde0*/  @!PT LDS RZ, [RZ] ;  /* 0x00000000fffff984 */ /* 0x000fe20000000800 */
[----:B------:R-:W-:Y:S01]  /*ddf0*/  @!PT LDS RZ, [RZ] ;  /* 0x00000000fffff984 */ /* 0x000fe20000000800 */
[----:B------:R0:W-:Y:S04]  /*de00*/  LDGSTS.E.BYPASS.LTC128B.128 [R9+0x1f400], desc[UR36][R2.64], !P3 ;  /* 0x1f40000002097fae */ /* 0x0001e8000d901d64 */
[----:B------:R0:W-:Y:S01]  /*de10*/  LDGSTS.E.BYPASS.LTC128B.128 [R9+0x22400], desc[UR36][R2.64+0x80], !P2 ;  /* 0x2240008002097fae */ /* 0x0001e2000d101d64 */
[----:B------:R-:W-:-:S03]  /*de20*/  IMAD.MOV.U32 R13, RZ, RZ, R8 ;  /* 0x000000ffff0d7224 */ /* 0x000fc600078e0008 */
[----:B------:R0:W-:Y:S01]  /*de30*/  LDGSTS.E.BYPASS.LTC128B.128 [R9+0x25400], desc[UR36][R2.64+0x100], !P1 ;  /* 0x2540010002097fae */ /* 0x0001e2000c901d64 */
[----:B------:R-:W-:-:S07]  /*de40*/  MOV R35, R14 ;  /* 0x0000000e00237202 */ /* 0x000fce0000000f00 */
[----:B0-----:R-:W-:Y:S05]  /*de50*/  WARPSYNC.COLLECTIVE R15, `(.L_x_135) ;  /* 0x000000000f087348 */ /* 0x001fea0003c00000 */
[----:B------:R1:W2:Y:S02]  /*de60*/  SHFL.IDX P6, R14, R13, R12, R11 ;  /* 0x0000000c0d0e7389 */ /* 0x0002a400000c000b */
[----:B012---:R-:W-:Y:S01]  /*de70*/  ENDCOLLECTIVE ;  /* 0x000000000000791b */ /* 0x007fe20003800000 */
.L_x_135:
[----:B------:R-:W-:Y:S01]  /*de80*/  MOV R13, R10 ;  /* 0x0000000a000d7202 */ /* 0x000fe20000000f00 */
[----:B------:R-:W-:Y:S01]  /*de90*/  IMAD.MOV.U32 R12, RZ, RZ, 0x4 ;  /* 0x00000004ff0c7424 */ /* 0x000fe200078e00ff */
[----:B------:R-:W-:-:S13]  /*dea0*/  IADD3 R2, P0, R14, R4, RZ ;  /* 0x000000040e027210 */ /* 0x000fda0007f1e0ff */
[----:B------:R-:W-:Y:S05]  /*deb0*/  WARPSYNC.COLLECTIVE R15, `(.L_x_136) ;  /* 0x000000000f087348 */ /* 0x000fea0003c00000 */
[----:B------:R0:W1:Y:S02]  /*dec0*/  SHFL.IDX P6, R14, R13, R12, R11 ;  /* 0x0000000c0d0e7389 */ /* 0x00006400000c000b */
[----:B01----:R-:W-:Y:S01]  /*ded0*/  ENDCOLLECTIVE ;  /* 0x000000000000791b */ /* 0x003fe20003800000 */
.L_x_136:
[----:B------:R-:W-:-:S05]  /*dee0*/  IMAD.X R3, RZ, RZ, R35, P0 ;  /* 0x000000ffff037224 */ /* 0x000fca00000e0623 */
[----:B------:R-:W-:Y:S01]  /*def0*/  @!PT LDS RZ, [RZ] ;  /* 0x00000000fffff984 */ /* 0x000fe20000000800 */
[----:B------:R-:W-:Y:S01]  /*df00*/  @!PT LDS RZ, [RZ] ;  /* 0x00000000fffff984 */ /* 0x000fe20000000800 */
[----:B------:R-:W-:Y:S01]  /*df10*/  @!PT LDS RZ, [RZ] ;  /* 0x00000000fffff984 */ /* 0x000fe20000000800 */
[----:B------:R0:W-:Y:S04]  /*df20*/  LDGSTS.E.BYPASS.LTC128B.128 [R9+0x1fc00], desc[UR36][R2.64], !P3 ;  /* 0x1fc0000002097fae */ /* 0x0001e8000d901d64 */
[----:B------:R0:W-:Y:S01]  /*df30*/  LDGSTS.E.BYPASS.LTC128B.128 [R9+0x22c00], desc[UR36][R2.64+0x80], !P2 ;  /* 0x22c0008002097fae */ /* 0x0001e2000d101d64 */
[----:B------:R-:W-:-:S03]  /*df40*/  MOV R13, R8 ;  /* 0x00000008000d7202 */ /* 0x000fc60000000f00 */
[----:B------:R0:W-:Y:S01]  /*df50*/  LDGSTS.E.BYPASS.LTC128B.128 [R9+0x25c00], desc[UR36][R2.64+0x100], !P1 ;  /* 0x25c0010002097fae */ /* 0x0001e2000c901d64 */
[----:B------:R-:W-:-:S07]  /*df60*/  IMAD.MOV.U32 R35, RZ, RZ, R14 ;  /* 0x000000ffff237224 */ /* 0x000fce00078e000e */
[----:B0-----:R-:W-:Y:S05]  /*df70*/  WARPSYNC.COLLECTIVE R15, `(.L_x_137) ;  /* 0x000000000f087348 */ /* 0x001fea0003c00000 */
[----:B------:R1:W2:Y:S02]  /*df80*/  SHFL.IDX P6, R14, R13, R12, R11 ;  /* 0x0000000c0d0e7389 */ /* 0x0002a400000c000b */
[----:B012---:R-:W-:Y:S01]  /*df90*/  ENDCOLLECTIVE ;  /* 0x000000000000791b */ /* 0x007fe20003800000 */
.L_x_137:
[----:B------:R-:W-:Y:S01]  /*dfa0*/  IMAD.MOV.U32 R13, RZ, RZ, R10 ;  /* 0x000000ffff0d7224 */ /* 0x000fe200078e000a */
[----:B------:R-:W-:Y:S02]  /*dfb0*/  MOV R12, 0x5 ;  /* 0x00000005000c7802 */ /* 0x000fe40000000f00 */
[----:B------:R-:W-:-:S13]  /*dfc0*/  IADD3 R2, P0, R14, R4, RZ ;  /* 0x000000040e027210 */ /* 0x000fda0007f1e0ff */
[----:B------:R-:W-:Y:S05]  /*dfd0*/  WARPSYNC.COLLECTIVE R15, `(.L_x_138) ;  /* 0x000000000f087348 */ /* 0x000fea0003c00000 */
[----:B------:R0:W1:Y:S02]  /*dfe0*/  SHFL.IDX P6, R14, R13, R12, R11 ;  /* 0x0000000c0d0e7389 */ /* 0x00006400000c000b */
[----:B01----:R-:W-:Y:S01]  /*dff0*/  ENDCOLLECTIVE ;  /* 0x000000000000791b */ /* 0x003fe20003800000 */
.L_x_138:
        /* <DEDUP_REMOVED lines=12> */
.L_x_139:
[----:B------:R-:W-:Y:S05]  /*e0c0*/  BRA `(.L_x_140) ;  /* 0xffffffd0000c7947 */ /* 0x000fea000383ffff */
.L_x_64:
[----:B0-----:R0:W1:Y:S02]  /*e0d0*/  SYNCS.PHASECHK.TRANS64.TRYWAIT P0, [R6+URZ+0x30860], R9 ;  /* 0x03086009060075a7 */ /* 0x001064000800017f */
[----:B-1----:R-:W-:Y:S05]  /*e0e0*/  @!P0 NANOSLEEP.SYNCS 0x989680 ;  /* 0x009896800000895d */ /* 0x002fea0003900000 */
[----:B------:R-:W1:Y:S02]  /*e0f0*/  @!P0 SYNCS.PHASECHK.TRANS64 P0, [R6+URZ+0x30860], R9 ;  /* 0x03086009060085a7 */ /* 0x000e64000800007f */
[----:B-1----:R-:W-:Y:S05]  /*e100*/  @!P0 BRA `(.L_x_64) ;  /* 0xfffffffc00f08947 */ /* 0x002fea000383ffff */
[----:B------:R-:W-:Y:S05]  /*e110*/  BRA `(.L_x_141) ;  /* 0xffffffd000707947 */ /* 0x000fea000383ffff */
.L_x_65:
[----:B------:R-:W-:Y:S01]  /*e120*/  BSSY B1, `(.L_x_142) ;  /* 0x0000008000017945 */ /* 0x000fe20003800000 */
[----:B------:R-:W-:Y:S01]  /*e130*/  MOV R13, R18 ;  /* 0x00000012000d7202 */ /* 0x000fe20000000f00 */
[----:B------:R-:W-:Y:S01]  /*e140*/  IMAD.MOV.U32 R12, RZ, RZ, RZ ;  /* 0x000000ffff0c7224 */ /* 0x000fe200078e00ff */
[----:B------:R-:W-:Y:S01]  /*e150*/  MOV R15, 0xffffffff ;  /* 0xffffffff000f7802 */ /* 0x000fe20000000f00 */
[----:B------:R-:W-:-:S07]  /*e160*/  IMAD.MOV.U32 R11, RZ, RZ, 0x181f ;  /* 0x0000181fff0b7424 */ /* 0x000fce00078e00ff */
[----:B0-----:R-:W-:Y:S05]  /*e170*/  WARPSYNC.COLLECTIVE R15, `(.L_x_143) ;  /* 0x000000000f087348 */ /* 0x001fea0003c00000 */
[----:B------:R1:W2:Y:S02]  /*e180*/  SHFL.IDX P6, R14, R13, R12, R11 ;  /* 0x0000000c0d0e7389 */ /* 0x0002a400000c000b */
[----:B012---:R-:W-:Y:S01]  /*e190*/  ENDCOLLECTIVE ;  /* 0x000000000000791b */ /* 0x007fe20003800000 */
.L_x_143:
[----:B------:R-:W-:Y:S05]  /*e1a0*/  BSYNC B1 ;  /* 0x0000000000017941 */ /* 0x000fea0003800000 */
.L_x_142:
[----:B------:R-:W-:Y:S01]  /*e1b0*/  IMAD.MOV.U32 R13, RZ, RZ, R17 ;  /* 0x000000ffff0d7224 */ /* 0x000fe200078e0011 */
[----:B------:R-:W-:Y:S01]  /*e1c0*/  MOV R12, RZ ;  /* 0x000000ff000c7202 */ /* 0x000fe20000000f00 */
[----:B------:R-:W-:Y:S01]  /*e1d0*/  IMAD.MOV.U32 R11, RZ, RZ, 0x181f ;  /* 0x0000181fff0b7424 */ /* 0x000fe200078e00ff */
[----:B------:R-:W-:Y:S01]  /*e1e0*/  LEA R7, R7, UR39, 0x1 ;  /* 0x0000002707077c11 */ /* 0x000fe2000f8e08ff */
[----:B------:R-:W-:Y:S02]  /*e1f0*/  IMAD.MOV.U32 R15, RZ, RZ, -0x1 ;  /* 0xffffffffff0f7424 */ /* 0x000fe400078e00ff */
[----:B------:R-:W-:-:S07]  /*e200*/  IMAD.MOV.U32 R3, RZ, RZ, R14 ;  /* 0x000000ffff037224 */ /* 0x000fce00078e000e */
[----:B------:R-:W-:Y:S05]  /*e210*/  WARPSYNC.COLLECTIVE R15, `(.L_x_144) ;  /* 0x000000000f087348 */ /* 0x000fea0003c00000 */
[----:B------:R0:W1:Y:S02]  /*e220*/  SHFL.IDX P6, R14, R13, R12, R11 ;  /* 0x0000000c0d0e7389 */ /* 0x00006400000c000b */
[----:B01----:R-:W-:Y:S01]  /*e230*/  ENDCOLLECTIVE ;  /* 0x000000000000791b */ /* 0x003fe20003800000 */
.L_x_144:
[----:B------:R-:W-:Y:S02]  /*e240*/  IMAD.MOV.U32 R13, RZ, RZ, R18 ;  /* 0x000000ffff0d7224 */ /* 0x000fe400078e0012 */
[----:B------:R-:W-:Y:S01]  /*e250*/  IMAD.MOV.U32 R12, RZ, RZ, 0x1 ;  /* 0x00000001ff0c7424 */ /* 0x000fe200078e00ff */
[----:B------:R-:W-:-:S13]  /*e260*/  IADD3 R2, P0, R14, R4, RZ ;  /* 0x000000040e027210 */ /* 0x000fda0007f1e0ff */
[----:B------:R-:W-:Y:S05]  /*e270*/  WARPSYNC.COLLECTIVE R15, `(.L_x_145) ;  /* 0x000000000f087348 */ /* 0x000fea0003c00000 */
[----:B------:R0:W1:Y:S02]  /*e280*/  SHFL.IDX P6, R14, R13, R12, R11 ;  /* 0x0000000c0d0e7389 */ /* 0x00006400000c000b */
[----:B01----:R-:W-:Y:S01]  /*e290*/  ENDCOLLECTIVE ;  /* 0x000000000000791b */ /* 0x003fe20003800000 */
.L_x_145:
[----:B------:R-:W-:Y:S02]  /*e2a0*/  IADD3.X R3, RZ, R3, RZ, P0, !PT ;  /* 0x00000003ff037210 */ /* 0x000fe400007fe4ff */
[----:B------:R-:W-:Y:S01]  /*e2b0*/  ISETP.LT.OR P0, PT, R8, 0x1, P3 ;  /* 0x000000010800780c */ /* 0x000fe20001f01670 */
[----:B------:R-:W-:-:S12]  /*e2c0*/  IMAD.MOV.U32 R13, RZ, RZ, R17 ;  /* 0x000000ffff0d7224 */ /* 0x000fd800078e0011 */
        /* <DEDUP_REMOVED lines=8> */
[----:B0-----:R-:W-:-:S07]  /*e350*/  MOV R3, R14 ;  /* 0x0000000e00037202 */ /* 0x001fce0000000f00 */
[----:B------:R-:W-:Y:S05]  /*e360*/  WARPSYNC.COLLECTIVE R15, `(.L_x_146) ;  /* 0x000000000f087348 */ /* 0x000fea0003c00000 */
[----:B------:R0:W1:Y:S02]  /*e370*/  SHFL.IDX P6, R14, R13, R12, R11 ;  /* 0x0000000c0d0e7389 */ /* 0x00006400000c000b */
[----:B01----:R-:W-:Y:S01]  /*e380*/  ENDCOLLECTIVE ;  /* 0x000000000000791b */ /* 0x003fe20003800000 */
.L_x_146:
[----:B------:R-:W-:Y:S01]  /*e390*/  MOV R13, R18 ;  /* 0x00000012000d7202 */ /* 0x000fe20000000f00 */
[----:B------:R-:W-:Y:S01]  /*e3a0*/  IMAD.MOV.U32 R12, RZ, RZ, 0x2 ;  /* 0x00000002ff0c7424 */ /* 0x000fe200078e00ff */
[----:B------:R-:W-:-:S13]  /*e3b0*/  IADD3 R2, P0, R14, R4, RZ ;  /* 0x000000040e027210 */ /* 0x000fda0007f1e0ff */
[----:B------:R-:W-:Y:S05]  /*e3c0*/  WARPSYNC.COLLECTIVE R15, `(.L_x_147) ;  /* 0x000000000f087348 */ /* 0x000fea0003c00000 */
[----:B------:R0:W1:Y:S02]  /*e3d0*/  SHFL.IDX P6, R14, R13, R12, R11 ;  /* 0x0000000c0d0e7389 */ /* 0x00006400000c000b */
[----:B01----:R-:W-:Y:S01]  /*e3e0*/  ENDCOLLECTIVE ;  /* 0x000000000000791b */ /* 0x003fe20003800000 */
.L_x_147:
[----:B------:R-:W-:Y:S01]  /*e3f0*/  IMAD.X R3, RZ, RZ, R3, P0 ;  /* 0x000000ffff037224 */ /* 0x000fe200000e0603 */
[----:B------:R-:W-:Y:S02]  /*e400*/  ISETP.LT.OR P0, PT, R8, 0x11, P3 ;  /* 0x000000110800780c */ /* 0x000fe40001f01670 */
[----:B------:R-:W-:-:S11]  /*e410*/  MOV R13, R17 ;  /* 0x00000011000d7202 */ /* 0x000fd60000000f00 */
        /* <DEDUP_REMOVED lines=8> */
[----:B0-----:R-:W-:-:S07]  /*e4a0*/  IMAD.MOV.U32 R3, RZ, RZ, R14 ;  /* 0x000000ffff037224 */ /* 0x001fce00078e000e */
[----:B------:R-:W-:Y:S05]  /*e4b0*/  WARPSYNC.COLLECTIVE R15, `(.L_x_148) ;  /* 0x000000000f087348 */ /* 0x000fea0003c00000 */
[----:B------:R0:W1:Y:S02]  /*e4c0*/  SHFL.IDX P6, R14, R13, R12, R11 ;  /* 0x0000000c0d0e7389 */ /* 0x00006400000c000b */
[----:B01----:R-:W-:Y:S01]  /*e4d0*/  ENDCOLLECTIVE ;  /* 0x000000000000791b */ /* 0x003fe20003800000 */
.L_x_148:
[----:B------:R-:W-:Y:S01]  /*e4e0*/  IMAD.MOV.U32 R13, RZ, RZ, R18 ;  /* 0x000000ffff0d7224 */ /* 0x000fe200078e0012 */
[----:B------:R-:W-:Y:S02]  /*e4f0*/  MOV R12, 0x3 ;  /* 0x00000003000c7802 */ /* 0x000fe40000000f00 */
[----:B------:R-:W-:-:S13]  /*e500*/  IADD3 R2, P0, R14, R4, RZ ;  /* 0x000000040e027210 */ /* 0x000fda0007f1e0ff */
[----:B------:R-:W-:Y:S05]  /*e510*/  WARPSYNC.COLLECTIVE R15, `(.L_x_149) ;  /* 0x000000000f087348 */ /* 0x000fea0003c00000 */
[----:B------:R0:W1:Y:S02]  /*e520*/  SHFL.IDX P6, R14, R13, R12, R11 ;  /* 0x0000000c0d0e7389 */ /* 0x00006400000c000b */
[----:B01----:R-:W-:Y:S01]  /*e530*/  ENDCOLLECTIVE ;  /* 0x000000000000791b */ /* 0x003fe20003800000 */
.L_x_149:
[----:B------:R-:W-:Y:S01]  /*e540*/  IMAD.X R3, RZ, RZ, R3, P0 ;  /* 0x000000ffff037224 */ /* 0x000fe200000e0603 */
        /* <DEDUP_REMOVED lines=14> */
.L_x_150:
[----:B------:R-:W-:Y:S02]  /*e630*/  IMAD.MOV.U32 R13, RZ, RZ, R18 ;  /* 0x000000ffff0d7224 */ /* 0x000fe400078e0012 */
[----:B------:R-:W-:Y:S01]  /*e640*/  IMAD.MOV.U32 R12, RZ, RZ, 0x4 ;  /* 0x00000004ff0c7424 */ /* 0x000fe200078e00ff */
[----:B------:R-:W-:-:S13]  /*e650*/  IADD3 R2, P0, R14, R4, RZ ;  /* 0x000000040e027210 */ /* 0x000fda0007f1e0ff */
[----:B------:R-:W-:Y:S05]  /*e660*/  WARPSYNC.COLLECTIVE R15, `(.L_x_151) ;  /* 0x000000000f087348 */ /* 0x000fea0003c00000 */
[----:B------:R0:W1:Y:S02]  /*e670*/  SHFL.IDX P6, R14, R13, R12, R11 ;  /* 0x0000000c0d0e7389 */ /* 0x00006400000c000b */
[----:B01----:R-:W-:Y:S01]  /*e680*/  ENDCOLLECTIVE ;  /* 0x000000000000791b */ /* 0x003fe20003800000 */
.L_x_151:
        /* <DEDUP_REMOVED lines=15> */
.L_x_152:
[----:B------:R-:W-:Y:S01]  /*e780*/  MOV R13, R18 ;  /* 0x00000012000d7202 */ /* 0x000fe20000000f00 */
[----:B------:R-:W-:Y:S01]  /*e790*/  IMAD.MOV.U32 R12, RZ, RZ, 0x5 ;  /* 0x00000005ff0c7424 */ /* 0x000fe200078e00ff */
[----:B------:R-:W-:-:S13]  /*e7a0*/  IADD3 R2, P0, R14, R4, RZ ;  /* 0x000000040e027210 */ /* 0x000fda0007f1e0ff */
[----:B------:R-:W-:Y:S05]  /*e7b0*/  WARPSYNC.COLLECTIVE R15, `(.L_x_153) ;  /* 0x000000000f087348 */ /* 0x000fea0003c00000 */
[----:B------:R0:W1:Y:S02]  /*e7c0*/  SHFL.IDX P6, R14, R13, R12, R11 ;  /* 0x0000000c0d0e7389 */ /* 0x00006400000c000b */
[----:B01----:R-:W-:Y:S01]  /*e7d0*/  ENDCOLLECTIVE ;  /* 0x000000000000791b */ /* 0x003fe20003800000 */
.L_x_153:
[----:B------:R-:W-:Y:S01]  /*e7e0*/  IMAD.X R3, RZ, RZ, R3, P0 ;  /* 0x000000ffff037224 */ /* 0x000fe200000e0603 */
[----:B------:R-:W-:Y:S02]  /*e7f0*/  ISETP.LT.OR P0, PT, R8, 0x41, P3 ;  /* 0x000000410800780c */ /* 0x000fe40001f01670 */
[----:B------:R-:W-:-:S11]  /*e800*/  MOV R13, R17 ;  /* 0x00000011000d7202 */ /* 0x000fd60000000f00 */
[----:B------:R-:W-:Y:S01]  /*e810*/  @!PT LDS RZ, [RZ] ;  /* 0x00000000fffff984 */ /* 0x000fe20000000800 */
[----:B------:R-:W-:Y:S01]  /*e820*/  @!PT LDS RZ, [RZ] ;  /* 0x00000000fffff984 */ /* 0x000fe20000000800 */
[----:B------:R-:W-:Y:S01]  /*e830*/  @!PT LDS RZ, [RZ] ;  /* 0x00000000fffff984 */ /* 0x000fe20000000800 */
[----:B------:R0:W-:Y:S01]  /*e840*/  LDGSTS.E.BYPASS.LTC128B.128 [R7+0x2400], desc[UR36][R2.64], !P0 ;  /* 0x0240000002077fae */ /* 0x0001e2000c101d64 */
[----:B------:R-:W-:Y:S01]  /*e850*/  ISETP.LT.OR P0, PT, R8, 0x41, P2 ;  /* 0x000000410800780c */ /* 0x000fe20001701670 */
[----:B------:R-:W-:-:S12]  /*e860*/  IMAD.MOV.U32 R18, RZ, RZ, R14 ;  /* 0x000000ffff127224 */ /* 0x000fd800078e000e */
[----:B0-----:R-:W-:Y:S05]  /*e870*/  WARPSYNC.COLLECTIVE R15, `(.L_x_154) ;  /* 0x000000000f087348 */ /* 0x001fea0003c00000 */
[----:B------:R1:W2:Y:S02]  /*e880*/  SHFL.IDX P6, R14, R13, R12, R11 ;  /* 0x0000000c0d0e7389 */ /* 0x0002a400000c000b */
[----:B012---:R-:W-:Y:S01]  /*e890*/  ENDCOLLECTIVE ;  /* 0x000000000000791b */ /* 0x007fe20003800000 */
.L_x_154:
[----:B------:R-:W-:Y:S01]  /*e8a0*/  @!PT LDS RZ, [RZ] ;  /* 0x00000000fffff984 */ /* 0x000fe20000000800 */
[----:B------:R-:W-:Y:S01]  /*e8b0*/  @!PT LDS RZ, [RZ] ;  /* 0x00000000fffff984 */ /* 0x000fe20000000800 */
[----:B------:R-:W-:Y:S01]  /*e8c0*/  @!PT LDS RZ, [RZ] ;  /* 0x00000000fffff984 */ /* 0x000fe20000000800 */
[----:B------:R0:W-:Y:S01]  /*e8d0*/  LDGSTS.E.BYPASS.LTC128B.128 [R7+0x5400], desc[UR36][R2.64+0x80], !P0 ;  /* 0x0540008002077fae */ /* 0x0001e2000c101d64 */
[----:B------:R-:W-:-:S13]  /*e8e0*/  ISETP.LT.OR P0, PT, R8, 0x41, P1 ;  /* 0x000000410800780c */ /* 0x000fda0000f01670 */
[----:B------:R0:W-:Y:S01]  /*e8f0*/  LDGSTS.E.BYPASS.LTC128B.128 [R7+0x8400], desc[UR36][R2.64+0x100], !P0 ;  /* 0x0840010002077fae */ /* 0x0001e2000c101d64 */
[----:B------:R-:W-:Y:S05]  /*e900*/  BRA `(.L_x_155) ;  /* 0xffffffcc00687947 */ /* 0x000fea000383ffff */
.L_x_71:
[----:B0-----:R0:W1:Y:S02]  /*e910*/  SYNCS.PHASECHK.TRANS64.TRYWAIT P0, [R4+URZ+0x30860], R3 ;  /* 0x03086003040075a7 */ /* 0x001064000800017f */
[----:B-1----:R-:W-:Y:S05]  /*e920*/  @!P0 NANOSLEEP.SYNCS 0x989680 ;  /* 0x009896800000895d */ /* 0x002fea0003900000 */
[----:B------:R-:W1:Y:S02]  /*e930*/  @!P0 SYNCS.PHASECHK.TRANS64 P0, [R4+URZ+0x30860], R3 ;  /* 0x03086003040085a7 */ /* 0x000e64000800007f */
[----:B-1----:R-:W-:Y:S05]  /*e940*/  @!P0 BRA `(.L_x_71) ;  /* 0xfffffffc00f08947 */ /* 0x002fea000383ffff */
[----:B------:R-:W-:Y:S05]  /*e950*/  BRA `(.L_x_156) ;  /* 0xffffffd000407947 */ /* 0x000fea000383ffff */
.L_x_72:
[----:B------:R-:W-:Y:S01]  /*e960*/  BSSY B0, `(.L_x_157) ;  /* 0x0000008000007945 */ /* 0x000fe20003800000 */
[----:B------:R-:W-:Y:S01]  /*e970*/  IMAD.MOV.U32 R13, RZ, RZ, R18 ;  /* 0x000000ffff0d7224 */ /* 0x000fe200078e0012 */
[----:B------:R-:W-:Y:S01]  /*e980*/  MOV R11, 0x181f ;  /* 0x0000181f000b7802 */ /* 0x000fe20000000f00 */
[----:B------:R-:W-:Y:S02]  /*e990*/  IMAD.MOV.U32 R12, RZ, RZ, RZ ;  /* 0x000000ffff0c7224 */ /* 0x000fe400078e00ff */
[----:B------:R-:W-:-:S07]  /*e9a0*/  IMAD.MOV.U32 R15, RZ, RZ, -0x1 ;  /* 0xffffffffff0f7424 */ /* 0x000fce00078e00ff */
[----:B0-----:R-:W-:Y:S05]  /*e9b0*/  WARPSYNC.COLLECTIVE R15, `(.L_x_158) ;  /* 0x000000000f087348 */ /* 0x001fea0003c00000 */
[----:B------:R1:W2:Y:S02]  /*e9c0*/  SHFL.IDX P6, R14, R13, R12, R11 ;  /* 0x0000000c0d0e7389 */ /* 0x0002a400000c000b */
[----:B012---:R-:W-:Y:S01]  /*e9d0*/  ENDCOLLECTIVE ;  /* 0x000000000000791b */ /* 0x007fe20003800000 */
.L_x_158:
[----:B------:R-:W-:Y:S05]  /*e9e0*/  BSYNC B0 ;  /* 0x0000000000007941 */ /* 0x000fea0003800000 */
.L_x_157:
[----:B------:R-:W-:Y:S01]  /*e9f0*/  MOV R13, R17 ;  /* 0x00000011000d7202 */ /* 0x000fe20000000f00 */
[----:B------:R-:W-:Y:S01]  /*ea00*/  IMAD.MOV.U32 R12, RZ, RZ, RZ ;  /* 0x000000ffff0c7224 */ /* 0x000fe200078e00ff */
[----:B------:R-:W-:Y:S01]  /*ea10*/  MOV R15, 0xffffffff ;  /* 0xffffffff000f7802 */ /* 0x000fe20000000f00 */
[----:B------:R-:W-:Y:S02]  /*ea20*/  IMAD.MOV.U32 R11, RZ, RZ, 0x181f ;  /* 0x0000181fff0b7424 */ /* 0x000fe400078e00ff */
[----:B------:R-:W-:Y:S02]  /*ea30*/  IMAD.MOV.U32 R0, RZ, RZ, R14 ;  /* 0x000000ffff007224 */ /* 0x000fe400078e000e */
[----:B------:R-:W-:-:S07]  /*ea40*/  IMAD.SHL.U32 R6, R37, 0x2, RZ ;  /* 0x0000000225067824 */ /* 0x000fce00078e00ff */
[----:B------:R-:W-:Y:S05]  /*ea50*/  WARPSYNC.COLLECTIVE R15, `(.L_x_159) ;  /* 0x000000000f087348 */ /* 0x000fea0003c00000 */
[----:B------:R0:W1:Y:S02]  /*ea60*/  SHFL.IDX P6, R14, R13, R12, R11 ;  /* 0x0000000c0d0e7389 */ /* 0x00006400000c000b */
[----:B01----:R-:W-:Y:S01]  /*ea70*/  ENDCOLLECTIVE ;  /* 0x000000000000791b */ /* 0x003fe20003800000 */
.L_x_159:
[----:B------:R-:W-:Y:S01]  /*ea80*/  MOV R13, R18 ;  /* 0x00000012000d7202 */ /* 0x000fe20000000f00 */
[----:B------:R-:W-:Y:S01]  /*ea90*/  IMAD.MOV.U32 R12, RZ, RZ, 0x1 ;  /* 0x00000001ff0c7424 */ /* 0x000fe200078e00ff */
[----:B------:R-:W-:-:S13]  /*eaa0*/  IADD3 R2, P0, R14, R6, RZ ;  /* 0x000000060e027210 */ /* 0x000fda0007f1e0ff */
[----:B------:R-:W-:Y:S05]  /*eab0*/  WARPSYNC.COLLECTIVE R15, `(.L_x_160) ;  /* 0x000000000f087348 */ /* 0x000fea0003c00000 */
[----:B------:R0:W1:Y:S02]  /*eac0*/  SHFL.IDX P6, R14, R13, R12, R11 ;  /* 0x0000000c0d0e7389 */ /* 0x00006400000c000b */
[----:B01----:R-:W-:Y:S01]  /*ead0*/  ENDCOLLECTIVE ;  /* 0x000000000000791b */ /* 0x003fe20003800000 */
.L_x_160:
[----:B------:R-:W-:Y:S01]  /*eae0*/  IMAD.X R3, RZ, RZ, R0, P0 ;  /* 0x000000ffff037224 */ /* 0x000fe200000e0600 */
[----:B------:R-:W-:Y:S02]  /*eaf0*/  ISETP.LT.OR P0, PT, R5, 0x1, P3 ;  /* 0x000000010500780c */ /* 0x000fe40001f01670 */
[----:B------:R-:W-:Y:S02]  /*eb00*/  LEA R0, R7, UR39, 0x1 ;  /* 0x0000002707007c11 */ /* 0x000fe4000f8e08ff */
[----:B------:R-:W-:-:S09]  /*eb10*/  MOV R13, R17 ;  /* 0x00000011000d7202 */ /* 0x000fd20000000f00 */
        /* <DEDUP_REMOVED lines=9> */
.L_x_161:
[----:B------:R-:W-:Y:S01]  /*ebb0*/  @!PT LDS RZ, [RZ] ;  /* 0x00000000fffff984 */ /* 0x000fe20000000800 */
[----:B------:R-:W-:Y:S01]  /*ebc0*/  @!PT LDS RZ, [RZ] ;  /* 0x00000000fffff984 */ /* 0x000fe20000000800 */
[----:B------:R-:W-:Y:S01]  /*ebd0*/  @!PT LDS RZ, [RZ] ;  /* 0x00000000fffff984 */ /* 0x000fe20000000800 */
[----:B------:R-:W-:Y:S01]  /*ebe0*/  LDGSTS.E.BYPASS.LTC128B.128 [R0+0x3400], desc[UR36][R2.64+0x80], !P0 ;  /* 0x0340008002007fae */ /* 0x000fe2000c101d64 */
[----:B------:R-:W-:Y:S01]  /*ebf0*/  ISETP.LT.OR P0, PT, R5, 0x1, P1 ;  /* 0x000000010500780c */ /* 0x000fe20000f01670 */
[----:B------:R-:W-:Y:S01]  /*ec00*/  IMAD.MOV.U32 R13, RZ, RZ, R18 ;  /* 0x000000ffff0d7224 */ /* 0x000fe200078e0012 */
[----:B------:R-:W-:-:S11]  /*ec10*/  MOV R12, 0x2 ;  /* 0x00000002000c7802 */ /* 0x000fd60000000f00 */
[----:B------:R0:W-:Y:S02]  /*ec20*/  LDGSTS.E.BYPASS.LTC128B.128 [R0+0x6400], desc[UR36][R2.64+0x100], !P0 ;  /* 0x0640010002007fae */ /* 0x0001e4000c101d64 */
[----:B0-----:R-:W-:-:S13]  /*ec30*/  IADD3 R2, P0, R14, R6, RZ ;  /* 0x000000060e027210 */ /* 0x001fda0007f1e0ff */
[----:B------:R-:W-:Y:S05]  /*ec40*/  WARPSYNC.COLLECTIVE R15, `(.L_x_162) ;  /* 0x000000000f087348 */ /* 0x000fea0003c00000 */
[----:B------:R0:W1:Y:S02]  /*ec50*/  SHFL.IDX P6, R14, R13, R12, R11 ;  /* 0x0000000c0d0e7389 */ /* 0x00006400000c000b */
[----:B01----:R-:W-:Y:S01]  /*ec60*/  ENDCOLLECTIVE ;  /* 0x000000000000791b */ /* 0x003fe20003800000 */
.L_x_162:
[----:B------:R-:W-:Y:S01]  /*ec70*/  IMAD.X R3, RZ, RZ, R7, P0 ;  /* 0x000000ffff037224 */ /* 0x000fe200000e0607 */
[----:B------:R-:W-:Y:S01]  /*ec80*/  ISETP.LT.OR P0, PT, R5, 0x11, P3 ;  /* 0x000000110500780c */ /* 0x000fe20001f01670 */
[----:B------:R-:W-:-:S12]  /*ec90*/  IMAD.MOV.U32 R13, RZ, RZ, R17 ;  /* 0x000000ffff0d7224 */ /* 0x000fd800078e0011 */
        /* <DEDUP_REMOVED lines=9> */
.L_x_163:
[----:B------:R-:W-:Y:S01]  /*ed30*/  @!PT LDS RZ, [RZ] ;  /* 0x00000000fffff984 */ /* 0x000fe20000000800 */
[----:B------:R-:W-:Y:S01]  /*ed40*/  @!PT LDS RZ, [RZ] ;  /* 0x00000000fffff984 */ /* 0x000fe20000000800 */
[----:B------:R-:W-:Y:S01]  /*ed50*/  @!PT LDS RZ, [RZ] ;  /* 0x00000000fffff984 */ /* 0x000fe20000000800 */
[----:B------:R-:W-:Y:S01]  /*ed60*/  LDGSTS.E.BYPASS.LTC128B.128 [R0+0x3c00], desc[UR36][R2.64+0x80], !P0 ;  /* 0x03c0008002007fae */ /* 0x000fe2000c101d64 */
[----:B------:R-:W-:Y:S01]  /*ed70*/  ISETP.LT.OR P0, PT, R5, 0x11, P1 ;  /* 0x000000110500780c */ /* 0x000fe20000f01670 */
[----:B------:R-:W-:Y:S02]  /*ed80*/  IMAD.MOV.U32 R13, RZ, RZ, R18 ;  /* 0x000000ffff0d7224 */ /* 0x000fe400078e0012 */
[----:B------:R-:W-:-:S10]  /*ed90*/  IMAD.MOV.U32 R12, RZ, RZ, 0x3 ;  /* 0x00000003ff0c7424 */ /* 0x000fd400078e00ff */
[----:B------:R0:W-:Y:S02]  /*eda0*/  LDGSTS.E.BYPASS.LTC128B.128 [R0+0x6c00], desc[UR36][R2.64+0x100], !P0 ;  /* 0x06c0010002007fae */ /* 0x0001e4000c101d64 */
[----:B0-----:R-:W-:-:S13]  /*edb0*/  IADD3 R2, P0, R14, R6, RZ ;  /* 0x000000060e027210 */ /* 0x001fda0007f1e0ff */
[----:B------:R-:W-:Y:S05]  /*edc0*/  WARPSYNC.COLLECTIVE R15, `(.L_x_164) ;  /* 0x000000000f087348 */ /* 0x000fea0003c00000 */
[----:B------:R0:W1:Y:S02]  /*edd0*/  SHFL.IDX P6, R14, R13, R12, R11 ;  /* 0x0000000c0d0e7389 */ /* 0x00006400000c000b */
[----:B01----:R-:W-:Y:S01]  /*ede0*/  ENDCOLLECTIVE ;  /* 0x000000000000791b */ /* 0x003fe20003800000 */
.L_x_164:
[----:B------:R-:W-:Y:S02]  /*edf0*/  IADD3.X R3, RZ, R7, RZ, P0, !PT ;  /* 0x00000007ff037210 */ /* 0x000fe400007fe4ff */
[----:B------:R-:W-:Y:S01]  /*ee00*/  ISETP.LT.OR P0, PT, R5, 0x21, P3 ;  /* 0x000000210500780c */ /* 0x000fe20001f01670 */
[----:B------:R-:W-:-:S12]  /*ee10*/  IMAD.MOV.U32 R13, RZ, RZ, R17 ;  /* 0x000000ffff0d7224 */ /* 0x000fd800078e0011 */
[----:B------:R-:W-:Y:S01]  /*ee20*/  @!PT LDS RZ, [RZ] ;  /* 0x00000000fffff984 */ /* 0x000fe20000000800 */
[----:B------:R-:W-:Y:S01]  /*ee30*/  @!PT LDS RZ, [RZ] ;  /* 0x00000000fffff984 */ /* 0x000fe20000000800 */
[----:B------:R-:W-:Y:S01]  /*ee40*/  @!PT LDS RZ, [RZ] ;  /* 0x00000000fffff984 */ /* 0x000fe20000000800 */
[----:B------:R0:W-:Y:S01]  /*ee50*/  LDGSTS.E.BYPASS.LTC128B.128 [R0+0x1400], desc[UR36][R2.64], !P0 ;  /* 0x0140000002007fae */ /* 0x0001e2000c101d64 */
[----:B------:R-:W-:Y:S02]  /*ee60*/  ISETP.LT.OR P0, PT, R5, 0x21, P2 ;  /* 0x000000210500780c */ /* 0x000fe40001701670 */
[----:B------:R-:W-:-:S11]  /*ee70*/  MOV R7, R14 ;  /* 0x0000000e00077202 */ /* 0x000fd60000000f00 */
[----:B0-----:R-:W-:Y:S05]  /*ee80*/  WARPSYNC.COLLECTIVE R15, `(.L_x_165) ;  /* 0x000000000f087348 */ /* 0x001fea0003c00000 */
[----:B------:R1:W2:Y:S02]  /*ee90*/  SHFL.IDX P6, R14, R13, R12, R11 ;  /* 0x0000000c0d0e7389 */ /* 0x0002a400000c000b */
[----:B012---:R-:W-:Y:S01]  /*eea0*/  ENDCOLLECTIVE ;  /* 0x000000000000791b */ /* 0x007fe20003800000 */
.L_x_165:
[----:B------:R-:W-:Y:S01]  /*eeb0*/  @!PT LDS RZ, [RZ] ;  /* 0x00000000fffff984 */ /* 0x000fe20000000800 */
[----:B------:R-:W-:Y:S01]  /*eec0*/  @!PT LDS RZ, [RZ] ;  /* 0x00000000fffff984 */ /* 0x000fe20000000800 */
[----:B------:R-:W-:Y:S01]  /*eed0*/  @!PT LDS RZ, [RZ] ;  /* 0x00000000fffff984 */ /* 0x000fe20000000800 */
[----:B------:R-:W-:Y:S01]  /*eee0*/  LDGSTS.E.BYPASS.LTC128B.128 [R0+0x4400], desc[UR36][R2.64+0x80], !P0 ;  /* 0x0440008002007fae */ /* 0x000fe2000c101d64 */
[----:B------:R-:W-:Y:S02]  /*eef0*/  ISETP.LT.OR P0, PT, R5, 0x21, P1 ;  /* 0x000000210500780c */ /* 0x000fe40000f01670 */
[----:B------:R-:W-:Y:S01]  /*ef00*/  MOV R13, R18 ;  /* 0x00000012000d7202 */ /* 0x000fe20000000f00 */
[----:B------:R-:W-:-:S10]  /*ef10*/  IMAD.MOV.U32 R12, RZ, RZ, 0x4 ;  /* 0x00000004ff0c7424 */ /* 0x000fd400078e00ff */
[----:B------:R0:W-:Y:S02]  /*ef20*/  LDGSTS.E.BYPASS.LTC128B.128 [R0+0x7400], desc[UR36][R2.64+0x100], !P0 ;  /* 0x0740010002007fae */ /* 0x0001e4000c101d64 */
[----:B0-----:R-:W-:-:S13]  /*ef30*/  IADD3 R2, P0, R14, R6, RZ ;  /* 0x000000060e027210 */ /* 0x001fda0007f1e0ff */
[----:B------:R-:W-:Y:S05]  /*ef40*/  WARPSYNC.COLLECTIVE R15, `(.L_x_166) ;  /* 0x000000000f087348 */ /* 0x000fea0003c00000 */
[----:B------:R0:W1:Y:S02]  /*ef50*/  SHFL.IDX P6, R14, R13, R12, R11 ;  /* 0x0000000c0d0e7389 */ /* 0x00006400000c000b */
[----:B01----:R-:W-:Y:S01]  /*ef60*/  ENDCOLLECTIVE ;  /* 0x000000000000791b */ /* 0x003fe20003800000 */
.L_x_166:
        /* <DEDUP_REMOVED lines=12> */
.L_x_167:
        /* <DEDUP_REMOVED lines=12> */
.L_x_168:
        /* <DEDUP_REMOVED lines=12> */
.L_x_169:
[----:B------:R-:W-:Y:S01]  /*f1b0*/  @!PT LDS RZ, [RZ] ;  /* 0x00000000fffff984 */ /* 0x000fe20000000800 */
[----:B------:R-:W-:Y:S01]  /*f1c0*/  @!PT LDS RZ, [RZ] ;  /* 0x00000000fffff984 */ /* 0x000fe20000000800 */
[----:B------:R-:W-:Y:S01]  /*f1d0*/  @!PT LDS RZ, [RZ] ;  /* 0x00000000fffff984 */ /* 0x000fe20000000800 */
[----:B------:R0:W-:Y:S01]  /*f1e0*/  LDGSTS.E.BYPASS.LTC128B.128 [R0+0x5400], desc[UR36][R2.64+0x80], !P0 ;  /* 0x0540008002007fae */ /* 0x0001e2000c101d64 */
[----:B------:R-:W-:-:S13]  /*f1f0*/  ISETP.LT.OR P0, PT, R5, 0x41, P1 ;  /* 0x000000410500780c */ /* 0x000fda0000f01670 */
[----:B------:R0:W-:Y:S01]  /*f200*/  LDGSTS.E.BYPASS.LTC128B.128 [R0+0x8400], desc[UR36][R2.64+0x100], !P0 ;  /* 0x0840010002007fae */ /* 0x0001e2000c101d64 */
[----:B------:R-:W-:Y:S05]  /*f210*/  BRA `(.L_x_170) ;  /* 0xffffffcc00087947 */ /* 0x000fea000383ffff */
.L_x_77:
[----:B0-----:R0:W1:Y:S02]  /*f220*/  SYNCS.PHASECHK.TRANS64.TRYWAIT P0, [R5+URZ+0x30820], R0 ;  /* 0x03082000050075a7 */ /* 0x001064000800017f */
[----:B-1----:R-:W-:Y:S05]  /*f230*/  @!P0 NANOSLEEP.SYNCS 0x989680 ;  /* 0x009896800000895d */ /* 0x002fea0003900000 */
[----:B------:R-:W1:Y:S02]  /*f240*/  @!P0 SYNCS.PHASECHK.TRANS64 P0, [R5+URZ+0x30820], R0 ;  /* 0x03082000050085a7 */ /* 0x000e64000800007f */
[----:B-1----:R-:W-:Y:S05]  /*f250*/  @!P0 BRA `(.L_x_77) ;  /* 0xfffffffc00f08947 */ /* 0x002fea000383ffff */
[----:B------:R-:W-:Y:S05]  /*f260*/  BRA `(.L_x_171) ;  /* 0xffffffcc00a47947 */ /* 0x000fea000383ffff */
.L_x_78:
[----:B------:R-:W1:Y:S01]  /*f270*/  S2R R2, SR_TID.X ;  /* 0x0000000000027919 */ /* 0x000e620000002100 */
[----:B------:R-:W-:Y:S01]  /*f280*/  BSSY B0, `(.L_x_172) ;  /* 0x000000a000007945 */ /* 0x000fe20003800000 */
[----:B------:R-:W-:Y:S01]  /*f290*/  IMAD.MOV.U32 R12, RZ, RZ, RZ ;  /* 0x000000ffff0c7224 */ /* 0x000fe200078e00ff */
[----:B------:R-:W-:Y:S01]  /*f2a0*/  MOV R15, 0xffffffff ;  /* 0xffffffff000f7802 */ /* 0x000fe20000000f00 */
[----:B------:R-:W-:Y:S01]  /*f2b0*/  IMAD.MOV.U32 R11, RZ, RZ, 0x1f ;  /* 0x0000001fff0b7424 */ /* 0x000fe200078e00ff */
[----:B-1----:R-:W-:-:S04]  /*f2c0*/  SHF.R.U32.HI R2, RZ, 0x5, R2 ;  /* 0x00000005ff027819 */ /* 0x002fc80000011602 */
[----:B------:R-:W-:-:S04]  /*f2d0*/  LOP3.LUT R2, R2, 0x3, RZ, 0xc0, !PT ;  /* 0x0000000302027812 */ /* 0x000fc800078ec0ff */
[----:B------:R-:W-:-:S07]  /*f2e0*/  MOV R13, R2 ;  /* 0x00000002000d7202 */ /* 0x000fce0000000f00 */
[----:B0-----:R-:W-:Y:S05]  /*f2f0*/  WARPSYNC.COLLECTIVE R15, `(.L_x_173) ;  /* 0x000000000f087348 */ /* 0x001fea0003c00000 */
[----:B------:R1:W2:Y:S02]  /*f300*/  SHFL.IDX P6, R14, R13, R12, R11 ;  /* 0x0000000c0d0e7389 */ /* 0x0002a400000c000b */
[----:B012---:R-:W-:Y:S01]  /*f310*/  ENDCOLLECTIVE ;  /* 0x000000000000791b */ /* 0x007fe20003800000 */
.L_x_173:
[----:B------:R-:W-:Y:S05]  /*f320*/  BSYNC B0 ;  /* 0x0000000000007941 */ /* 0x000fea0003800000 */
.L_x_172:
[----:B------:R-:W-:Y:S05]  /*f330*/  BRA `(.L_x_174) ;  /* 0xffffffcc008c7947 */ /* 0x000fea000383ffff */
.L_x_81:
[----:B------:R-:W-:Y:S01]  /*f340*/  BSSY B1, `(.L_x_175) ;  /* 0x0000006000017945 */ /* 0x000fe20003800000 */
[----:B------:R-:W-:-:S07]  /*f350*/  IMAD.MOV.U32 R15, RZ, RZ, -0x1 ;  /* 0xffffffffff0f7424 */ /* 0x000fce00078e00ff */
[----:B0-----:R-:W-:Y:S05]  /*f360*/  WARPSYNC.COLLECTIVE R15, `(.L_x_176) ;  /* 0x000000000f0c7348 */ /* 0x001fea0003c00000 */
[----:B------:R-:W-:Y:S02]  /*f370*/  ELECT P6, UR62, PT ;  /* 0x00000000003e782f */ /* 0x000fe400038c0000 */
[----:B------:R-:W-:Y:S01]  /*f380*/  MOV R14, UR62 ;  /* 0x0000003e000e7c02 */ /* 0x000fe20008000f00 */
[----:B0-----:R-:W-:Y:S10]  /*f390*/  ENDCOLLECTIVE ;  /* 0x000000000000791b */ /* 0x001ff40003800000 */
.L_x_176:
[----:B------:R-:W-:Y:S05]  /*f3a0*/  BSYNC B1 ;  /* 0x0000000000017941 */ /* 0x000fea0003800000 */
.L_x_175:
[----:B------:R-:W-:Y:S05]  /*f3b0*/  BRA `(.L_x_177) ;  /* 0xffffffcc00847947 */ /* 0x000fea000383ffff */
.L_x_83:
[----:B0-----:R0:W1:Y:S02]  /*f3c0*/  SYNCS.PHASECHK.TRANS64.TRYWAIT P1, [R3+URZ+0x30840], R2 ;  /* 0x03084002030075a7 */ /* 0x001064000802017f */
[----:B-1----:R-:W-:Y:S05]  /*f3d0*/  @!P1 NANOSLEEP.SYNCS 0x989680 ;  /* 0x009896800000995d */ /* 0x002fea0003900000 */
[----:B------:R-:W1:Y:S02]  /*f3e0*/  @!P1 SYNCS.PHASECHK.TRANS64 P1, [R3+URZ+0x30840], R2 ;  /* 0x03084002030095a7 */ /* 0x000e64000802007f */
[----:B-1----:R-:W-:Y:S05]  /*f3f0*/  @!P1 BRA `(.L_x_83) ;  /* 0xfffffffc00f09947 */ /* 0x002fea000383ffff */
[----:B------:R-:W-:Y:S05]  /*f400*/  BRA `(.L_x_178) ;  /* 0xffffffcc00ac7947 */ /* 0x000fea000383ffff */
.L_x_85:
[----:B-1----:R1:W2:Y:S02]  /*f410*/  SYNCS.PHASECHK.TRANS64.TRYWAIT P1, [R5+URZ+0x30840], R0 ;  /* 0x03084000050075a7 */ /* 0x0022a4000802017f */
[----:B--2---:R-:W-:Y:S05]  /*f420*/  @!P1 NANOSLEEP.SYNCS 0x989680 ;  /* 0x009896800000995d */ /* 0x004fea0003900000 */
[----:B------:R-:W2:Y:S02]  /*f430*/  @!P1 SYNCS.PHASECHK.TRANS64 P1, [R5+URZ+0x30840], R0 ;  /* 0x03084000050095a7 */ /* 0x000ea4000802007f */
[----:B--2---:R-:W-:Y:S05]  /*f440*/  @!P1 BRA `(.L_x_85) ;  /* 0xfffffffc00f09947 */ /* 0x004fea000383ffff */
[----:B------:R-:W-:Y:S05]  /*f450*/  BRA `(.L_x_179) ;  /* 0xffffffcc00b87947 */ /* 0x000fea000383ffff */
.L_x_87:
[----:B--2---:R2:W3:Y:S02]  /*f460*/  SYNCS.PHASECHK.TRANS64.TRYWAIT P1, [R3+URZ+0x30860], R2 ;  /* 0x03086002030075a7 */ /* 0x0044e4000802017f */
[----:B---3--:R-:W-:Y:S05]  /*f470*/  @!P1 NANOSLEEP.SYNCS 0x989680 ;  /* 0x009896800000995d */ /* 0x008fea0003900000 */
[----:B------:R-:W3:Y:S02]  /*f480*/  @!P1 SYNCS.PHASECHK.TRANS64 P1, [R3+URZ+0x30860], R2 ;  /* 0x03086002030095a7 */ /* 0x000ee4000802007f */
[----:B---3--:R-:W-:Y:S05]  /*f490*/  @!P1 BRA `(.L_x_87) ;  /* 0xfffffffc00f09947 */ /* 0x008fea000383ffff */
[----:B------:R-:W-:Y:S05]  /*f4a0*/  BRA `(.L_x_180) ;  /* 0xffffffcc00b47947 */ /* 0x000fea000383ffff */
.L_x_181:
[----:B------:R-:W-:-:S00]  /*f4b0*/  BRA `(.L_x_181) ;  /* 0xfffffffc00fc7947 */ /* 0x000fc0000383ffff */
[----:B------:R-:W-:-:S00]  /*f4c0*/  NOP ;  /* 0x0000000000007918 */ /* 0x000fc00000000000 */
        /* <DEDUP_REMOVED lines=11> */
.L_x_3220:


//--------------------- .text._ZN7cutlass13device_kernelIN5flash11enable_sm90INS1_16FlashAttnFwdSm90INS1_25CollectiveMainloopFwdSm90ILi2EN4cute5tupleIJNS5_1CILi1EEES8_S8_EEENS6_IJNS7_ILi128EEENS7_ILi96EEENS7_ILi192EEEEEELi192ENS_10bfloat16_tEfNS_4arch4Sm90ELb0ELb0ELb1ELb1ELb1ELb0ELb0ELb1ELb1ELb1ELb0ELb0EEENS1_21CollectiveEpilogueFwdINS6_IJSA_SC_SB_EEES9_SE_SG_Li256ELb1ELb1ELb0ELb0EEENS1_36VarlenDynamicPersistentTileSchedulerILi128ELi96ELi256ELi128ELb0ELb1ELb1ELb0ELb1ELb1EEEEEEEEEvNT_6ParamsE --------------------------
	.section	.text._ZN7cutlass13device_kernelIN5flash11enable_sm90INS1_16FlashAttnFwdSm90INS1_25CollectiveMainloopFwdSm90ILi2EN4cute5tupleIJNS5_1CILi1EEES8_S8_EEENS6_IJNS7_ILi128EEENS7_ILi96EEENS7_ILi192EEEEEELi192ENS_10bfloat16_tEfNS_4arch4Sm90ELb0ELb0ELb1ELb1ELb1ELb0ELb0ELb1ELb1ELb1ELb0ELb0EEENS1_21CollectiveEpilogueFwdINS6_IJSA_SC_SB_EEES9_SE_SG_Li256ELb1ELb1ELb0ELb0EEENS1_36VarlenDynamicPersistentTileSchedulerILi128ELi96ELi256ELi128ELb0ELb1ELb1ELb0ELb1ELb1EEEEEEEEEvNT_6ParamsE,"ax",@progbits
	.align	128
.text._ZN7cutlass13device_kernelIN5flash11enable_sm90INS1_16FlashAttnFwdSm90INS1_25CollectiveMainloopFwdSm90ILi2EN4cute5tupleIJNS5_1CILi1EEES8_S8_EEENS6_IJNS7_ILi128EEENS7_ILi96EEENS7_ILi192EEEEEELi192ENS_10bfloat16_tEfNS_4arch4Sm90ELb0ELb0ELb1ELb1ELb1ELb0ELb0ELb1ELb1ELb1ELb0ELb0EEENS1_21CollectiveEpilogueFwdINS6_IJSA_SC_SB_EEES9_SE_SG_Li256ELb1ELb1ELb0ELb0EEENS1_36VarlenDynamicPersistentTileSchedulerILi128ELi96ELi256ELi128ELb0ELb1ELb1ELb0ELb1ELb1EEEEEEEEEvNT_6ParamsE:
        .type           _ZN7cutlass13device_kernelIN5flash11enable_sm90INS1_16FlashAttnFwdSm90INS1_25CollectiveMainloopFwdSm90ILi2EN4cute5tupleIJNS5_1CILi1EEES8_S8_EEENS6_IJNS7_ILi128EEENS7_ILi96EEENS7_ILi192EEEEEELi192ENS_10bfloat16_tEfNS_4arch4Sm90ELb0ELb0ELb1ELb1ELb1ELb0ELb0ELb1ELb1ELb1ELb0ELb0EEENS1_21CollectiveEpilogueFwdINS6_IJSA_SC_SB_EEES9_SE_SG_Li256ELb1ELb1ELb0ELb0EEENS1_36VarlenDynamicPersistentTileSchedulerILi128ELi96ELi256ELi128ELb0ELb1ELb1ELb0ELb1ELb1EEEEEEEEEvNT_6ParamsE,@function
        .size           _ZN7cutlass13device_kernelIN5flash11enable_sm90INS1_16FlashAttnFwdSm90INS1_25CollectiveMainloopFwdSm90ILi2EN4cute5tupleIJNS5_1CILi1EEES8_S8_EEENS6_IJNS7_ILi128EEENS7_ILi96EEENS7_ILi192EEEEEELi192ENS_10bfloat16_tEfNS_4arch4Sm90ELb0ELb0ELb1ELb1ELb1ELb0ELb0ELb1ELb1ELb1ELb0ELb0EEENS1_21CollectiveEpilogueFwdINS6_IJSA_SC_SB_EEES9_SE_SG_Li256ELb1ELb1ELb0ELb0EEENS1_36VarlenDynamicPersistentTileSchedulerILi128ELi96ELi256ELi128ELb0ELb1ELb1ELb0ELb1ELb1EEEEEEEEEvNT_6ParamsE,(.L_x_3221 - _ZN7cutlass13device_kernelIN5flash11enable_sm90INS1_16FlashAttnFwdSm90INS1_25CollectiveMainloopFwdSm90ILi2EN4cute5tupleIJNS5_1CILi1EEES8_S8_EEENS6_IJNS7_ILi128EEENS7_ILi96EEENS7_ILi192EEEEEELi192ENS_10bfloat16_tEfNS_4arch4Sm90ELb0ELb0ELb1ELb1ELb1ELb0ELb0ELb1ELb1ELb1ELb0ELb0EEENS1_21CollectiveEpilogueFwdINS6_IJSA_SC_SB_EEES9_SE_SG_Li256ELb1ELb1ELb0ELb0EEENS1_36VarlenDynamicPersistentTileSchedulerILi128ELi96ELi256ELi128ELb0ELb1ELb1ELb0ELb1ELb1EEEEEEEEEvNT_6ParamsE)
        .other          _ZN7cutlass13device_kernelIN5flash11enable_sm90INS1_16FlashAttnFwdSm90INS1_25CollectiveMainloopFwdSm90ILi2EN4cute5tupleIJNS5_1CILi1EEES8_S8_EEENS6_IJNS7_ILi128EEENS7_ILi96EEENS7_ILi192EEEEEELi192ENS_10bfloat16_tEfNS_4arch4Sm90ELb0ELb0ELb1ELb1ELb1ELb0ELb0ELb1ELb1ELb1ELb0ELb0EEENS1_21CollectiveEpilogueFwdINS6_IJSA_SC_SB_EEES9_SE_SG_Li256ELb1ELb1ELb0ELb0EEENS1_36VarlenDynamicPersistentTileSchedulerILi128ELi96ELi256ELi128ELb0ELb1ELb1ELb0ELb1ELb1EEEEEEEEEvNT_6ParamsE,@"STO_CUDA_ENTRY STV_DEFAULT"
_ZN7cutlass13device_kernelIN5flash11enable_sm90INS1_16FlashAttnFwdSm90INS1_25CollectiveMainloopFwdSm90ILi2EN4cute5tupleIJNS5_1CILi1EEES8_S8_EEENS6_IJNS7_ILi128EEENS7_ILi96EEENS7_ILi192EEEEEELi192ENS_10bfloat16_tEfNS_4arch4Sm90ELb0ELb0ELb1ELb1ELb1ELb0ELb0ELb1ELb1ELb1ELb0ELb0EEENS1_21CollectiveEpilogueFwdINS6_IJSA_SC_SB_EEES9_SE_SG_Li256ELb1ELb1ELb0ELb0EEENS1_36VarlenDynamicPersistentTileSchedulerILi128ELi96ELi256ELi128ELb0ELb1ELb1ELb0ELb1ELb1EEEEEEEEEvNT_6ParamsE:
        /* <DEDUP_REMOVED lines=45> */
.L_x_182:
        /* <DEDUP_REMOVED lines=22> */
.L_x_183:
        /* <DEDUP_REMOVED lines=18> */
.L_x_184:
        /* <DEDUP_REMOVED lines=22> */
.L_x_185:
        /* <DEDUP_REMOVED lines=23> */
.L_x_186:
        /* <DEDUP_REMOVED lines=10> */
.L_x_188:
[----:B------:R-:W-:-:S08]  /*08c0*/  NOP ;  /* 0x0000000000007918 */ /* 0x000fd00000000000 */
[----:B------:R-:W1:Y:S02]  /*08d0*/  USETMAXREG.TRY_ALLOC.CTAPOOL UP0, 0xe8 ;  /* 0x000000e8000079c8 */ /* 0x000e640008000600 */
[----:B-1----:R-:W-:-:S13]  /*08e0*/  PLOP3.LUT P0, PT, PT, PT, UP0, 0x80, 0x0 ;  /* 0x000000000000781c */ /* 0x002fda0003f0f008 */
[----:B------:R-:W-:Y:S05]  /*08f0*/  @!P0 BRA `(.L_x_188) ;  /* 0xfffffffc00f08947 */ /* 0x000fea000383ffff */
[----:B------:R-:W1:Y:S08]  /*0900*/  S2UR UR5, SR_CgaCtaId ;  /* 0x00000000000579c3 */ /* 0x000e700000008800 */
[----:B------:R-:W-:Y:S06]  /*0910*/  BAR.ARV 0x8, 0x180 ;  /* 0x0206000000007b1d */ /* 0x000fec0000002000 */
[----:B------:R-:W-:-:S02]  /*0920*/  UMOV UR4, 0x400 ;  /* 0x0000040000047882 */ /* 0x000fc40000000000 */
[----:B------:R-:W-:Y:S01]  /*0930*/  BAR.SYNC.DEFER_BLOCKING 0x5, 0x180 ;  /* 0x0146000000007b1d */ /* 0x000fe20000010000 */
[----:B-1----:R-:W-:-:S09]  /*0940*/  ULEA UR4, UR5, UR4, 0x18 ;  /* 0x0000000405047291 */ /* 0x002fd2000f8ec03f */
[----:B------:R-:W1:Y:S01]  /*0950*/  LDS.128 R36, [UR4+0x308d0] ;  /* 0x0308d004ff247984 */ /* 0x000e620008000c00 */
[----:B------:R-:W-:Y:S01]  /*0960*/  ULDC UR4, c[0x0][0xc3c] ;  /* 0x00030f0000047ab9 */ /* 0x000fe20000000800 */
[----:B------:R-:W-:Y:S06]  /*0970*/  BAR.ARV 0x4, 0x180 ;  /* 0x0106000000007b1d */ /* 0x000fec0000002000 */
[----:B-1----:R-:W-:-:S13]  /*0980*/  ISETP.GE.AND P0, PT, R39, UR4, PT ;  /* 0x0000000427007c0c */ /* 0x002fda000bf06270 */
[----:B------:R-:W-:Y:S05]  /*0990*/  @P0 EXIT ;  /* 0x000000000000094d */ /* 0x000fea0003800000 */
[----:B0-----:R-:W2:Y:S01]  /*09a0*/  LDL R2, [R1+0x28] ;  /* 0x0000280001027983 */ /* 0x001ea20000100800 */
[----:B------:R-:W-:Y:S01]  /*09b0*/  R2UR UR5, R37 ;  /* 0x00000000250572ca */ /* 0x000fe200000e0000 */
[----:B------:R-:W-:Y:S01]  /*09c0*/  UMOV UR39, URZ ;  /* 0x0000003f00277c82 */ /* 0x000fe20008000000 */
[----:B------:R-:W-:Y:S01]  /*09d0*/  R2UR UR6, R38 ;  /* 0x00000000260672ca */ /* 0x000fe200000e0000 */
[----:B------:R-:W0:Y:S01]  /*09e0*/  S2R R0, SR_TID.X ;  /* 0x0000000000007919 */ /* 0x000e220000002100 */
[----:B------:R-:W-:Y:S01]  /*09f0*/  UMOV UR38, URZ ;  /* 0x0000003f00267c82 */ /* 0x000fe20008000000 */
[----:B0-----:R-:W-:-:S05]  /*0a00*/  VIADD R204, R0, 0xffffff80 ;  /* 0xffffff8000cc7836 */ /* 0x001fca0000000000 */
[----:B------:R-:W-:-:S04]  /*0a10*/  SHF.R.S32.HI R3, RZ, 0x1f, R204 ;  /* 0x0000001fff037819 */ /* 0x000fc800000114cc */
[CC--:B------:R-:W-:Y:S02]  /*0a20*/  LEA.HI R0, R3.reuse, R204.reuse, RZ, 0x7 ;  /* 0x000000cc03007211 */ /* 0x0c0fe400078f38ff */
[----:B------:R-:W-:Y:S02]  /*0a30*/  LEA.HI R4, R3, R204, RZ, 0x5 ;  /* 0x000000cc03047211 */ /* 0x000fe400078f28ff */
[----:B------:R-:W-:Y:S02]  /*0a40*/  LOP3.LUT R5, R0, 0xffffff80, RZ, 0xc0, !PT ;  /* 0xffffff8000057812 */ /* 0x000fe400078ec0ff */
[----:B------:R-:W-:Y:S02]  /*0a50*/  SHF.L.U32 R4, R4, 0x5, RZ ;  /* 0x0000000504047819 */ /* 0x000fe400000006ff */
[----:B------:R-:W-:Y:S01]  /*0a60*/  SHF.R.S32.HI R195, RZ, 0x7, R0 ;  /* 0x00000007ffc37819 */ /* 0x000fe20000011400 */
[----:B------:R-:W-:Y:S01]  /*0a70*/  IMAD.IADD R194, R204, 0x1, -R5 ;  /* 0x00000001ccc27824 */ /* 0x000fe200078e0a05 */
[----:B------:R-:W-:-:S02]  /*0a80*/  LOP3.LUT R4, R4, 0xfffffc00, RZ, 0xc0, !PT ;  /* 0xfffffc0004047812 */ /* 0x000fc400078ec0ff */
[----:B------:R-:W-:Y:S02]  /*0a90*/  LEA.HI R0, R0, R195, RZ, 0x1 ;  /* 0x000000c300007211 */ /* 0x000fe400078f08ff */
[----:B------:R-:W-:Y:S02]  /*0aa0*/  SHF.R.S32.HI R9, RZ, 0x1f, R194 ;  /* 0x0000001fff097819 */ /* 0x000fe400000114c2 */
[----:B------:R-:W-:Y:S02]  /*0ab0*/  LOP3.LUT R0, R0, 0x3fffffe, RZ, 0xc0, !PT ;  /* 0x03fffffe00007812 */ /* 0x000fe400078ec0ff */
[CC--:B------:R-:W-:Y:S02]  /*0ac0*/  LEA.HI R6, R9.reuse, R194.reuse, RZ, 0x2 ;  /* 0x000000c209067211 */ /* 0x0c0fe400078f10ff */
[----:B------:R-:W-:Y:S02]  /*0ad0*/  LEA.HI R9, R9, R194, RZ, 0x5 ;  /* 0x000000c209097211 */ /* 0x000fe400078f28ff */
[----:B------:R-:W-:-:S02]  /*0ae0*/  SHF.R.S32.HI R8, RZ, 0x2, R6 ;  /* 0x00000002ff087819 */ /* 0x000fc40000011406 */
[----:B------:R-:W-:Y:S02]  /*0af0*/  SHF.R.S32.HI R11, RZ, 0x1f, R6 ;  /* 0x0000001fff0b7819 */ /* 0x000fe40000011406 */
[----:B------:R-:W-:Y:S02]  /*0b00*/  SHF.R.S32.HI R9, RZ, 0x5, R9 ;  /* 0x00000005ff097819 */ /* 0x000fe40000011409 */
[----:B------:R-:W-:Y:S02]  /*0b10*/  LEA.HI R11, R11, R8, RZ, 0x3 ;  /* 0x000000080b0b7211 */ /* 0x000fe400078f18ff */
[----:B------:R-:W-:Y:S02]  /*0b20*/  IADD3 R0, R195, -R0, RZ ;  /* 0x80000000c3007210 */ /* 0x000fe40007ffe0ff */
[----:B------:R-:W-:-:S04]  /*0b30*/  LOP3.LUT R11, R11, 0xfffffff8, RZ, 0xc0, !PT ;  /* 0xfffffff80b0b7812 */ /* 0x000fc800078ec0ff */
[----:B------:R-:W-:-:S05]  /*0b40*/  IADD3 R8, R8, -R11, RZ ;  /* 0x8000000b08087210 */ /* 0x000fca0007ffe0ff */
[----:B------:R-:W-:-:S04]  /*0b50*/  IMAD R9, R9, 0x10, R8 ;  /* 0x0000001009097824 */ /* 0x000fc800078e0208 */
[----:B------:R-:W-:Y:S01]  /*0b60*/  IMAD R196, R0, 0x40, R9 ;  /* 0x0000004000c47824 */ /* 0x000fe200078e0209 */
[----:B--2---:R-:W-:Y:S02]  /*0b70*/  R2UR UR4, R2 ;  /* 0x00000000020472ca */ /* 0x004fe400000e0000 */
[----:B------:R-:W-:-:S04]  /*0b80*/  LEA.HI R2, R3, R204, RZ, 0x4 ;  /* 0x000000cc03027211 */ /* 0x000fc800078f20ff */
[----:B------:R-:W-:Y:S02]  /*0b90*/  SHF.R.S32.HI R7, RZ, 0x4, R2 ;  /* 0x00000004ff077819 */ /* 0x000fe40000011402 */
[C---:B------:R-:W-:Y:S02]  /*0ba0*/  LOP3.LUT R5, R2.reuse, 0x3fffff0, RZ, 0xc0, !PT ;  /* 0x03fffff002057812 */ /* 0x040fe400078ec0ff */
[----:B------:R-:W-:-:S03]  /*0bb0*/  LEA.HI R2, R2, R7, RZ, 0x1 ;  /* 0x0000000702027211 */ /* 0x000fc600078f08ff */
[----:B------:R-:W-:Y:S01]  /*0bc0*/  IMAD.IADD R5, R204, 0x1, -R5 ;  /* 0x00000001cc057824 */ /* 0x000fe200078e0a05 */
[----:B------:R-:W-:Y:S01]  /*0bd0*/  LOP3.LUT R2, R2, 0x1ffffffe, RZ, 0xc0, !PT ;  /* 0x1ffffffe02027812 */ /* 0x000fe200078ec0ff */
[----:B------:R-:W-:Y:S02]  /*0be0*/  ULOP3.LUT UR7, UR4, 0x1, URZ, 0xfc, !UPT ;  /* 0x0000000104077892 */ /* 0x000fe4000f8efc3f */
[----:B------:R-:W-:Y:S01]  /*0bf0*/  IMAD R5, R5, 0x40, R4 ;  /* 0x0000004005057824 */ /* 0x000fe200078e0204 */
[-C--:B------:R-:W-:Y:S01]  /*0c00*/  LEA.HI R4, R3, R204.reuse, RZ, 0x2 ;  /* 0x000000cc03047211 */ /* 0x080fe200078f10ff */
[----:B------:R-:W-:Y:S01]  /*0c10*/  IMAD.IADD R2, R7, 0x1, -R2 ;  /* 0x0000000107027824 */ /* 0x000fe200078e0a02 */
[----:B------:R-:W-:Y:S01]  /*0c20*/  LEA.HI R3, R3, R204, RZ, 0x3 ;  /* 0x000000cc03037211 */ /* 0x000fe200078f18ff */
[----:B------:R-:W-:Y:S01]  /*0c30*/  UMOV UR4, URZ ;  /* 0x0000003f00047c82 */ /* 0x000fe20008000000 */
[----:B------:R-:W-:Y:S01]  /*0c40*/  LOP3.LUT R7, R6, 0x7ffffffc, RZ, 0xc0, !PT ;  /* 0x7ffffffc06077812 */ /* 0x000fe200078ec0ff */
[----:B------:R-:W-:Y:S01]  /*0c50*/  IMAD R199, R2, 0x8, R5 ;  /* 0x0000000802c77824 */ /* 0x000fe200078e0205 */
[----:B------:R-:W-:Y:S01]  /*0c60*/  LOP3.LUT R5, R4, 0xfffffffc, RZ, 0xc0, !PT ;  /* 0xfffffffc04057812 */ /* 0x000fe200078ec0ff */
[----:B------:R-:W-:Y:S01]  /*0c70*/  IMAD.MOV.U32 R4, RZ, RZ, -0x2 ;  /* 0xfffffffeff047424 */ /* 0x000fe200078e00ff */
[----:B------:R-:W-:Y:S01]  /*0c80*/  LOP3.LUT R19, R3, 0xfffffff8, RZ, 0xc0, !PT ;  /* 0xfffffff803137812 */ /* 0x000fe200078ec0ff */
[----:B------:R-:W-:Y:S01]  /*0c90*/  IMAD.IADD R7, R194, 0x1, -R7 ;  /* 0x00000001c2077824 */ /* 0x000fe200078e0a07 */
[----:B------:R-:W-:Y:S01]  /*0ca0*/  SHF.R.S32.HI R23, RZ, 0x3, R3 ;  /* 0x00000003ff177819 */ /* 0x000fe20000011403 */
[----:B------:R-:W-:-:S02]  /*0cb0*/  IMAD.IADD R5, R204, 0x1, -R5 ;  /* 0x00000001cc057824 */ /* 0x000fc400078e0a05 */
[----:B------:R-:W-:Y:S02]  /*0cc0*/  IMAD.IADD R19, R204, 0x1, -R19 ;  /* 0x00000001cc137824 */ /* 0x000fe400078e0a13 */
[----:B------:R-:W-:Y:S01]  /*0cd0*/  IMAD R197, R7, R4, 0x60 ;  /* 0x0000006007c57424 */ /* 0x000fe200078e0204 */
[----:B------:R-:W-:Y:S01]  /*0ce0*/  LEA.HI R2, R5, R5, RZ, 0x1 ;  /* 0x0000000505027211 */ /* 0x000fe200078f08ff */
[----:B------:R-:W-:Y:S02]  /*0cf0*/  IMAD.SHL.U32 R16, R19, 0x8, RZ ;  /* 0x0000000813107824 */ /* 0x000fe400078e00ff */
[----:B------:R-:W-:Y:S01]  /*0d00*/  IMAD.U32 R200, RZ, RZ, UR7 ;  /* 0x00000007ffc87e24 */ /* 0x000fe2000f8e00ff */
[----:B------:R-:W-:Y:S01]  /*0d10*/  LOP3.LUT R2, R2, 0x1ffffffe, RZ, 0xc0, !PT ;  /* 0x1ffffffe02027812 */ /* 0x000fe200078ec0ff */
[C---:B------:R-:W-:Y:S01]  /*0d20*/  VIADD R18, R16.reuse, 0x80 ;  /* 0x0000008010127836 */ /* 0x040fe20000000000 */
[----:B------:R-:W-:Y:S01]  /*0d30*/  IADD3 R17, R16, 0x40, RZ ;  /* 0x0000004010117810 */ /* 0x000fe20007ffe0ff */
[----:B------:R-:W-:Y:S01]  /*0d40*/  IMAD.U32 R193, RZ, RZ, UR4 ;  /* 0x00000004ffc17e24 */ /* 0x000fe2000f8e00ff */
[----:B------:R-:W-:Y:S01]  /*0d50*/  SHF.R.S32.HI R203, RZ, 0x1f, R16 ;  /* 0x0000001fffcb7819 */ /* 0x000fe20000011410 */
[----:B------:R-:W-:Y:S01]  /*0d60*/  IMAD.IADD R5, R5, 0x1, -R2 ;  /* 0x0000000105057824 */ /* 0x000fe200078e0a02 */
[----:B------:R-:W-:-:S02]  /*0d70*/  SHF.R.S32.HI R202, RZ, 0x1f, R17 ;  /* 0x0000001fffca7819 */ /* 0x000fc40000011411 */
[----:B------:R-:W-:Y:S01]  /*0d80*/  SHF.R.S32.HI R201, RZ, 0x1f, R18 ;  /* 0x0000001fffc97819 */ /* 0x000fe20000011412 */
[----:B------:R-:W-:-:S07]  /*0d90*/  IMAD R198, R5, 0x8, R196 ;  /* 0x0000000805c67824 */ /* 0x000fce00078e02c4 */
.L_x_234:
[----:B012---:R-:W0:Y:S01]  /*0da0*/  LDC.64 R2, c[0x0][0xc88] ;  /* 0x00032200ff027b82 */ /* 0x007e220000000a00 */
[----:B------:R-:W-:Y:S01]  /*0db0*/  ULDC.64 UR8, c[0x0][0xa28] ;  /* 0x00028a0000087ab9 */ /* 0x000fe20000000a00 */
[----:B------:R-:W-:Y:S01]  /*0dc0*/  ULDC.64 UR10, c[0x0][0xa20] ;  /* 0x00028800000a7ab9 */ /* 0x000fe20000000a00 */
[----:B------:R-:W-:Y:S01]  /*0dd0*/  MOV R22, UR5 ;  /* 0x0000000500167c02 */ /* 0x000fe20008000f00 */
[----:B------:R-:W-:Y:S01]  /*0de0*/  ULDC UR7, c[0x0][0x2f0] ;  /* 0x0000bc0000077ab9 */ /* 0x000fe20000000800 */
[----:B0-----:R-:W-:Y:S01]  /*0df0*/  IMAD.WIDE R2, R39, 0x4, R2 ;  /* 0x0000000427027825 */ /* 0x001fe200078e0202 */
[----:B------:R-:W-:Y:S02]  /*0e00*/  UISETP.NE.U32.AND UP0, UPT, UR8, URZ, UPT ;  /* 0x0000003f0800728c */ /* 0x000fe4000bf05070 */
[----:B------:R-:W-:Y:S01]  /*0e10*/  UISETP.NE.U32.AND UP1, UPT, UR10, URZ, UPT ;  /* 0x0000003f0a00728c */ /* 0x000fe2000bf25070 */
[----:B------:R-:W-:Y:S02]  /*0e20*/  ULDC UR5, c[0x0][0x424] ;  /* 0x0001090000057ab9 */ /* 0x000fe40000000800 */
[----:B------:R-:W2:Y:S01]  /*0e30*/  LDG.E R2, desc[UR36][R2.64] ;  /* 0x0000002402027981 */ /* 0x000ea2000c1e1900 */
[----:B------:R-:W-:-:S02]  /*0e40*/  UISETP.NE.AND.EX UP0, UPT, UR9, URZ, UPT, UP0 ;  /* 0x0000003f0900728c */ /* 0x000fc4000bf05300 */
[----:B------:R-:W-:-:S04]  /*0e50*/  UISETP.NE.AND.EX UP1, UPT, UR11, URZ, UPT, UP1 ;  /* 0x0000003f0b00728c */ /* 0x000fc8000bf25310 */
[----:B------:R-:W-:Y:S02]  /*0e60*/  PLOP3.LUT P0, PT, PT, PT, UP0, 0x80, 0x0 ;  /* 0x000000000000781c */ /* 0x000fe40003f0f008 */
[----:B------:R-:W-:Y:S02]  /*0e70*/  PLOP3.LUT P1, PT, PT, PT, UP1, 0x80, 0x0 ;  /* 0x000000000000781c */ /* 0x000fe40003f2f018 */
[----:B--2---:R-:W-:-:S13]  /*0e80*/  R2UR UR60, R2 ;  /* 0x00000000023c72ca */ /* 0x004fda00000e0000 */
[----:B------:R-:W-:Y:S02]  /*0e90*/  USHF.R.S32.HI UR4, URZ, 0x1f, UR60 ;  /* 0x0000001f3f047899 */ /* 0x000fe4000801143c */
[----:B------:R-:W-:Y:S02]  /*0ea0*/  @UP0 ULEA UR8, UP2, UR60, UR8, 0x2 ;  /* 0x000000083c080291 */ /* 0x000fe4000f84103f */
[----:B------:R-:W-:Y:S02]  /*0eb0*/  @UP1 ULEA UR10, UP3, UR60, UR10, 0x2 ;  /* 0x0000000a3c0a1291 */ /* 0x000fe4000f86103f */
[----:B------:R-:W-:Y:S02]  /*0ec0*/  @UP0 ULEA.HI.X UR9, UR60, UR9, UR4, 0x2, UP2 ;  /* 0x000000093c090291 */ /* 0x000fe400090f1404 */
[----:B------:R-:W-:Y:S01]  /*0ed0*/  MOV R192, UR4 ;  /* 0x0000000400c07c02 */ /* 0x000fe20008000f00 */
[----:B------:R-:W-:Y:S01]  /*0ee0*/  @UP1 ULEA.HI.X UR11, UR60, UR11, UR4, 0x2, UP3 ;  /* 0x0000000b3c0b1291 */ /* 0x000fe200098f1404 */
[----:B------:R-:W-:-:S02]  /*0ef0*/  IMAD.U32 R2, RZ, RZ, UR8 ;  /* 0x00000008ff027e24 */ /* 0x000fc4000f8e00ff */
[----:B------:R-:W-:Y:S02]  /*0f00*/  IMAD.U32 R4, RZ, RZ, UR10 ;  /* 0x0000000aff047e24 */ /* 0x000fe4000f8e00ff */
[----:B------:R-:W-:Y:S01]  /*0f10*/  IMAD.U32 R3, RZ, RZ, UR9 ;  /* 0x00000009ff037e24 */ /* 0x000fe2000f8e00ff */
[----:B------:R-:W-:Y:S01]  /*0f20*/  ULDC.64 UR8, c[0x0][0x418] ;  /* 0x0001060000087ab9 */ /* 0x000fe20000000a00 */
[----:B------:R-:W-:-:S03]  /*0f30*/  IMAD.U32 R5, RZ, RZ, UR11 ;  /* 0x0000000bff057e24 */ /* 0x000fc6000f8e00ff */
[----:B------:R-:W2:Y:S04]  /*0f40*/  @P0 LDG.E R2, desc[UR36][R2.64] ;  /* 0x0000002402020981 */ /* 0x000ea8000c1e1900 */
[----:B---3--:R-:W3:Y:S01]  /*0f50*/  @P1 LDG.E R4, desc[UR36][R4.64] ;  /* 0x0000002404041981 */ /* 0x008ee2000c1e1900 */
[----:B------:R-:W-:Y:S01]  /*0f60*/  UISETP.NE.U32.AND UP0, UPT, UR8, URZ, UPT ;  /* 0x0000003f0800728c */ /* 0x000fe2000bf05070 */
[----:B------:R-:W-:Y:S01]  /*0f70*/  IMAD.MOV.U32 R0, RZ, RZ, RZ ;  /* 0x000000ffff007224 */ /* 0x000fe200078e00ff */
[----:B------:R-:W-:Y:S01]  /*0f80*/  UMOV UR4, URZ ;  /* 0x0000003f00047c82 */ /* 0x000fe20008000000 */
[----:B------:R-:W-:Y:S01]  /*0f90*/  UMOV UR61, UR6 ;  /* 0x00000006003d7c82 */ /* 0x000fe20008000000 */
[----:B------:R-:W-:Y:S01]  /*0fa0*/  UISETP.NE.AND.EX UP0, UPT, UR9, URZ, UPT, UP0 ;  /* 0x0000003f0900728c */ /* 0x000fe2000bf05300 */
[----:B------:R-:W-:-:S02]  /*0fb0*/  CS2R R118, SRZ ;  /* 0x0000000000767805 */ /* 0x000fc4000001ff00 */
[----:B------:R-:W-:Y:S02]  /*0fc0*/  CS2R R116, SRZ ;  /* 0x0000000000747805 */ /* 0x000fe4000001ff00 */
[----:B------:R-:W-:Y:S01]  /*0fd0*/  CS2R R114, SRZ ;  /* 0x0000000000727805 */ /* 0x000fe2000001ff00 */
[----:B------:R-:W-:Y:S01]  /*0fe0*/  USEL UR5, UR5, 0x1, UP0 ;  /* 0x0000000105057887 */ /* 0x000fe20008000000 */
[----:B------:R-:W-:Y:S02]  /*0ff0*/  CS2R R112, SRZ ;  /* 0x0000000000707805 */ /* 0x000fe4000001ff00 */
[----:B------:R-:W-:Y:S02]  /*1000*/  CS2R R110, SRZ ;  /* 0x00000000006e7805 */ /* 0x000fe4000001ff00 */
[----:B------:R-:W-:Y:S01]  /*1010*/  CS2R R108, SRZ ;  /* 0x00000000006c7805 */ /* 0x000fe2000001ff00 */
[----:B------:R-:W-:Y:S01]  /*1020*/  UIMAD UR5, UR5, UR7, URZ ;  /* 0x00000007050572a4 */ /* 0x000fe2000f8e023f */
[----:B------:R-:W-:-:S02]  /*1030*/  CS2R R106, SRZ ;  /* 0x00000000006a7805 */ /* 0x000fc4000001ff00 */
[----:B------:R-:W-:Y:S01]  /*1040*/  CS2R R104, SRZ ;  /* 0x0000000000687805 */ /* 0x000fe2000001ff00 */
[----:B------:R-:W-:Y:S01]  /*1050*/  IMAD.MOV.U32 R46, RZ, RZ, RZ ;  /* 0x000000ffff2e7224 */ /* 0x000fe200078e00ff */
[----:B------:R-:W-:Y:S02]  /*1060*/  CS2R R98, SRZ ;  /* 0x0000000000627805 */ /* 0x000fe4000001ff00 */
[----:B------:R-:W-:Y:S01]  /*1070*/  CS2R R100, SRZ ;  /* 0x0000000000647805 */ /* 0x000fe2000001ff00 */
[----:B------:R-:W-:Y:S01]  /*1080*/  IMAD.MOV.U32 R43, RZ, RZ, RZ ;  /* 0x000000ffff2b7224 */ /* 0x000fe200078e00ff */
        /* <DEDUP_REMOVED lines=25> */
[----:B------:R-:W-:Y:S01]  /*1220*/  MOV R130, RZ ;  /* 0x000000ff00827202 */ /* 0x000fe20000000f00 */
[----:B------:R-:W-:Y:S01]  /*1230*/  IMAD.MOV.U32 R125, RZ, RZ, RZ ;  /* 0x000000ffff7d7224 */ /* 0x000fe200078e00ff */
[----:B------:R-:W-:Y:S01]  /*1240*/  CS2R R44, SRZ ;  /* 0x00000000002c7805 */ /* 0x000fe2000001ff00 */
[----:B------:R-:W-:-:S02]  /*1250*/  IMAD.MOV.U32 R128, RZ, RZ, RZ ;  /* 0x000000ffff807224 */ /* 0x000fc400078e00ff */
[----:B------:R-:W-:Y:S02]  /*1260*/  IMAD.MOV.U32 R127, RZ, RZ, RZ ;  /* 0x000000ffff7f7224 */ /* 0x000fe400078e00ff */
[----:B------:R-:W-:Y:S01]  /*1270*/  IMAD.MOV.U32 R41, RZ, RZ, RZ ;  /* 0x000000ffff297224 */ /* 0x000fe200078e00ff */
[----:B--2---:R-:W-:Y:S01]  /*1280*/  @P0 R2UR UR4, R2 ;  /* 0x00000000020402ca */ /* 0x004fe200000e0000 */
[----:B------:R-:W-:Y:S01]  /*1290*/  IMAD.MOV.U32 R2, RZ, RZ, RZ ;  /* 0x000000ffff027224 */ /* 0x000fe200078e00ff */
[----:B------:R-:W-:Y:S02]  /*12a0*/  PLOP3.LUT P0, PT, PT, PT, PT, 0x80, 0x0 ;  /* 0x000000000000781c */ /* 0x000fe40003f0f070 */
[----:B---3--:R-:W-:Y:S01]  /*12b0*/  @P1 R2UR UR5, R4 ;  /* 0x00000000040512ca */ /* 0x008fe200000e0000 */
[----:B----4-:R-:W-:-:S14]  /*12c0*/  @P1 BRA `(.L_x_189) ;  /* 0x0000000000341947 */ /* 0x010fdc0003800000 */
[----:B------:R-:W-:Y:S02]  /*12d0*/  ULDC.64 UR6, c[0x0][0xa08] ;  /* 0x0002820000067ab9 */ /* 0x000fe40000000a00 */
[----:B------:R-:W-:-:S04]  /*12e0*/  ISETP.NE.U32.AND P1, PT, RZ, UR6, PT ;  /* 0x00000006ff007c0c */ /* 0x000fc8000bf25070 */
[----:B------:R-:W-:-:S13]  /*12f0*/  ISETP.NE.AND.EX P1, PT, RZ, UR7, PT, P1 ;  /* 0x00000007ff007c0c */ /* 0x000fda000bf25310 */
[----:B------:R-:W-:Y:S05]  /*1300*/  @!P1 BRA `(.L_x_189) ;  /* 0x0000000000249947 */ /* 0x000fea0003800000 */
[----:B------:R-:W-:Y:S02]  /*1310*/  ULDC.64 UR6, c[0x0][0xa08] ;  /* 0x0002820000067ab9 */ /* 0x000fe40000000a00 */
[----:B------:R-:W-:-:S06]  /*1320*/  UIMAD.WIDE UR6, UR60, 0x4, UR6 ;  /* 0x000000043c0678a5 */ /* 0x000fcc000f8e0206 */
[----:B------:R-:W-:Y:S01]  /*1330*/  MOV R4, UR6 ;  /* 0x0000000600047c02 */ /* 0x000fe20008000f00 */
[----:B------:R-:W-:-:S05]  /*1340*/  IMAD.U32 R5, RZ, RZ, UR7 ;  /* 0x00000007ff057e24 */ /* 0x000fca000f8e00ff */
[----:B------:R-:W2:Y:S04]  /*1350*/  LDG.E R6, desc[UR36][R4.64] ;  /* 0x0000002404067981 */ /* 0x000ea8000c1e1900 */
[----:B------:R-:W3:Y:S01]  /*1360*/  LDG.E R3, desc[UR36][R4.64+0x4] ;  /* 0x0000042404037981 */ /* 0x000ee2000c1e1900 */
[----:B--2---:R-:W-:Y:S02]  /*1370*/  R2UR UR5, R6 ;  /* 0x00000000060572ca */ /* 0x004fe400000e0000 */
[----:B---3--:R-:W-:-:S13]  /*1380*/  R2UR UR6, R3 ;  /* 0x00000000030672ca */ /* 0x008fda00000e0000 */
[----:B------:R-:W-:-:S12]  /*1390*/  UIADD3 UR5, -UR5, UR6, URZ ;  /* 0x0000000605057290 */ /* 0x000fd8000fffe13f */
.L_x_189:
[----:B------:R-:W-:Y:S01]  /*13a0*/  UIADD3 UR6, -UR4, UR5, URZ ;  /* 0x0000000504067290 */ /* 0x000fe2000fffe13f */
[----:B------:R-:W-:Y:S01]  /*13b0*/  IMAD.MOV.U32 R40, RZ, RZ, RZ ;  /* 0x000000ffff287224 */ /* 0x000fe200078e00ff */
[----:B------:R-:W-:Y:S01]  /*13c0*/  CS2R R134, SRZ ;  /* 0x0000000000867805 */ /* 0x000fe2000001ff00 */
[----:B------:R-:W-:Y:S01]  /*13d0*/  IMAD.MOV.U32 R129, RZ, RZ, RZ ;  /* 0x000000ffff817224 */ /* 0x000fe200078e00ff */
[----:B------:R-:W-:Y:S01]  /*13e0*/  UIADD3 UR4, UR6, 0x5f, URZ ;  /* 0x0000005f06047890 */ /* 0x000fe2000fffe03f */
[----:B------:R-:W-:Y:S01]  /*13f0*/  CS2R R122, SRZ ;  /* 0x00000000007a7805 */ /* 0x000fe2000001ff00 */
[----:B------:R-:W-:Y:S02]  /*1400*/  UISETP.GE.AND UP0, UPT, UR6, 0x1, UPT ;  /* 0x000000010600788c */ /* 0x000fe4000bf06270 */
[----:B------:R-:W-:Y:S01]  /*1410*/  IMAD.U32 R102, RZ, RZ, UR6 ;  /* 0x00000006ff667e24 */ /* 0x000fe2000f8e00ff */
[----:B------:R-:W-:Y:S01]  /*1420*/  UIMAD.WIDE UR4, UR4, 0x2aaaaaab, URZ ;  /* 0x2aaaaaab040478a5 */ /* 0x000fe2000f8e023f */
[----:B------:R-:W-:-:S02]  /*1430*/  MOV R3, RZ ;  /* 0x000000ff00037202 */ /* 0x000fc40000000f00 */
[----:B------:R-:W-:Y:S01]  /*1440*/  CS2R R132, SRZ ;  /* 0x0000000000847805 */ /* 0x000fe2000001ff00 */
[----:B------:R-:W-:Y:S01]  /*1450*/  IMAD.MOV.U32 R131, RZ, RZ, RZ ;  /* 0x000000ffff837224 */ /* 0x000fe200078e00ff */
[----:B------:R-:W-:Y:S01]  /*1460*/  PLOP3.LUT P1, PT, PT, PT, UP0, 0x80, 0x0 ;  /* 0x000000000000781c */ /* 0x000fe20003f2f008 */
[----:B------:R-:W-:Y:S01]  /*1470*/  USHF.R.U32.HI UR4, URZ, 0x1f, UR5 ;  /* 0x0000001f3f047899 */ /* 0x000fe20008011605 */
[----:B------:R-:W-:Y:S01]  /*1480*/  IMAD.MOV.U32 R124, RZ, RZ, RZ ;  /* 0x000000ffff7c7224 */ /* 0x000fe200078e00ff */
[----:B------:R-:W-:Y:S01]  /*1490*/  CS2R R6, SRZ ;  /* 0x0000000000067805 */ /* 0x000fe2000001ff00 */
[----:B------:R-:W-:Y:S01]  /*14a0*/  IMAD.MOV.U32 R121, RZ, RZ, RZ ;  /* 0x000000ffff797224 */ /* 0x000fe200078e00ff */
[----:B------:R-:W-:Y:S01]  /*14b0*/  ULEA.HI.SX32 UR4, UR5, UR4, 0x1c ;  /* 0x0000000405047291 */ /* 0x000fe2000f8fe23f */
[----:B------:R-:W-:Y:S01]  /*14c0*/  IMAD.MOV.U32 R28, RZ, RZ, RZ ;  /* 0x000000ffff1c7224 */ /* 0x000fe200078e00ff */
[----:B------:R-:W-:Y:S01]  /*14d0*/  MOV R136, RZ ;  /* 0x000000ff00887202 */ /* 0x000fe20000000f00 */
[----:B------:R-:W-:-:S03]  /*14e0*/  IMAD.MOV.U32 R126, RZ, RZ, RZ ;  /* 0x000000ffff7e7224 */ /* 0x000fc600078e00ff */
[----:B------:R-:W-:Y:S02]  /*14f0*/  IMAD.U32 R120, RZ, RZ, UR4 ;  /* 0x00000004ff787e24 */ /* 0x000fe4000f8e00ff */
[----:B------:R-:W-:Y:S05]  /*1500*/  @!P1 BRA `(.L_x_190) ;  /* 0x0000006000cc9947 */ /* 0x000fea0003800000 */
[----:B------:R-:W0:Y:S01]  /*1510*/  SHFL.IDX PT, R0, R195, RZ, 0x1f ;  /* 0x00001fffc3007589 */ /* 0x000e2200000e0000 */
[----:B------:R-:W1:Y:S01]  /*1520*/  S2UR UR6, SR_CgaCtaId ;  /* 0x00000000000679c3 */ /* 0x000e620000008800 */
[----:B------:R-:W-:Y:S01]  /*1530*/  UMOV UR40, 0x400 ;  /* 0x0000040000287882 */ /* 0x000fe20000000000 */
[----:B0-----:R-:W-:Y:S01]  /*1540*/  R2UR UR4, R0 ;  /* 0x00000000000472ca */ /* 0x001fe200000e0000 */
[----:B-1----:R-:W-:-:S04]  /*1550*/  ULEA UR40, UR6, UR40, 0x18 ;  /* 0x0000002806287291 */ /* 0x002fc8000f8ec03f */
[----:B------:R-:W-:-:S04]  /*1560*/  UIADD3 UR6, UR40, 0x12400, URZ ;  /* 0x0001240028067890 */ /* 0x000fc8000fffe03f */
[----:B------:R-:W-:-:S04]  /*1570*/  ULOP3.LUT UP0, URZ, UR6, 0x1bf, URZ, 0xc0, !UPT ;  /* 0x000001bf063f7892 */ /* 0x000fc8000f80c03f */
[----:B------:R-:W-:Y:S02]  /*1580*/  ULEA.HI UR5, UR4, UR4, URZ, 0x1 ;  /* 0x0000000404057291 */ /* 0x000fe4000f8f083f */
[----:B------:R-:W-:Y:S02]  /*1590*/  PLOP3.LUT P0, PT, PT, PT, UP0, 0x80, 0x0 ;  /* 0x000000000000781c */ /* 0x000fe40003f0f008 */
[----:B------:R-:W-:-:S04]  /*15a0*/  ULOP3.LUT UR5, UR5, 0x1e, URZ, 0xc0, !UPT ;  /* 0x0000001e05057892 */ /* 0x000fc8000f8ec03f */
[----:B------:R-:W-:-:S04]  /*15b0*/  UIADD3 UR5, UR4, -UR5, URZ ;  /* 0x8000000504057290 */ /* 0x000fc8000fffe03f */
[----:B------:R-:W-:-:S04]  /*15c0*/  ULEA UR5, UR5, UR6, 0xd ;  /* 0x0000000605057291 */ /* 0x000fc8000f8e683f */
[----:B------:R-:W-:-:S04]  /*15d0*/  USHF.R.U32.HI UR5, URZ, 0x4, UR5 ;  /* 0x000000043f057899 */ /* 0x000fc80008011605 */
[----:B------:R-:W-:Y:S01]  /*15e0*/  ULOP3.LUT UR41, UR5, 0x3fff, URZ, 0xc0, !UPT ;  /* 0x00003fff05297892 */ /* 0x000fe2000f8ec03f */
[----:B------:R-:W-:Y:S11]  /*15f0*/  @!P0 BRA `(.L_x_191) ;  /* 0x0000000000408947 */ /* 0x000ff60003800000 */
        /* <DEDUP_REMOVED lines=16> */
.L_x_191:
[----:B------:R-:W-:Y:S02]  /*1700*/  R2UR UR6, R193 ;  /* 0x00000000c10672ca */ /* 0x000fe400000e0000 */
[----:B------:R-:W-:-:S11]  /*1710*/  R2UR UR5, R200 ;  /* 0x00000000c80572ca */ /* 0x000fd600000e0000 */
[----:B------:R-:W-:Y:S02]  /*1720*/  ULEA.HI UR4, UR6, UR6, URZ, 0x1 ;  /* 0x0000000606047291 */ /* 0x000fe4000f8f083f */
[----:B------:R-:W-:Y:S02]  /*1730*/  IMAD.U32 R2, RZ, RZ, UR5 ;  /* 0x00000005ff027e24 */ /* 0x000fe4000f8e00ff */
[----:B------:R-:W-:-:S03]  /*1740*/  ULOP3.LUT UR4, UR4, 0xfffffffe, URZ, 0xc0, !UPT ;  /* 0xfffffffe04047892 */ /* 0x000fc6000f8ec03f */
[----:B------:R-:W-:Y:S01]  /*1750*/  ISETP.NE.AND P0, PT, R2, 0x3, PT ;  /* 0x000000030200780c */ /* 0x000fe20003f05270 */
[----:B------:R-:W-:-:S06]  /*1760*/  UIADD3 UR4, UR6, -UR4, URZ ;  /* 0x8000000406047290 */ /* 0x000fcc000fffe03f */
[----:B------:R-:W-:-:S05]  /*1770*/  IMAD.U32 R0, RZ, RZ, UR4 ;  /* 0x00000004ff007e24 */ /* 0x000fca000f8e00ff */
[----:B------:R-:W-:-:S04]  /*1780*/  SHF.L.U32 R0, R0, 0x1f, RZ ;  /* 0x0000001f00007819 */ /* 0x000fc800000006ff */
[----:B------:R-:W0:Y:S02]  /*1790*/  SYNCS.PHASECHK.TRANS64.TRYWAIT P1, [UR40+0x30800], R0 ;  /* 0x03080000ff0075a7 */ /* 0x000e240008020168 */
[----:B0-----:R-:W-:Y:S05]  /*17a0*/  @!P1 BRA `(.L_x_192) ;  /* 0x000000dc00449947 */ /* 0x001fea0003800000 */
.L_x_321:
[----:B------:R-:W-:Y:S05]  /*17b0*/  @!P0 BRA `(.L_x_193) ;  /* 0x0000000000048947 */ /* 0x000fea0003800000 */
[----:B------:R-:W-:Y:S01]  /*17c0*/  BPT.TRAP 0x1 ;  /* 0x000000040000795c */ /* 0x000fe20000300000 */
.L_x_193:
[----:B0-----:R-:W-:Y:S01]  /*17d0*/  IMAD.U32 R0, RZ, RZ, UR38 ;  /* 0x00000026ff007e24 */ /* 0x001fe2000f8e00ff */
[----:B------:R-:W-:-:S04]  /*17e0*/  MOV R3, UR39 ;  /* 0x0000002700037c02 */ /* 0x000fc80008000f00 */
[----:B------:R-:W-:Y:S02]  /*17f0*/  LEA R0, R0, UR40, 0x3 ;  /* 0x0000002800007c11 */ /* 0x000fe4000f8e18ff */
[----:B------:R-:W-:-:S04]  /*1800*/  SHF.L.U32 R3, R3, 0x1f, RZ ;  /* 0x0000001f03037819 */ /* 0x000fc800000006ff */
[----:B------:R0:W1:Y:S01]  /*1810*/  SYNCS.PHASECHK.TRANS64.TRYWAIT P1, [R0+URZ+0x30830], R3 ;  /* 0x03083003000075a7 */ /* 0x000062000802017f */
[----:B------:R-:W-:Y:S05]  /*1820*/  @!P0 BRA `(.L_x_194) ;  /* 0x0000000000048947 */ /* 0x000fea0003800000 */
[----:B------:R-:W-:Y:S01]  /*1830*/  BPT.TRAP 0x1 ;  /* 0x000000040000795c */ /* 0x000fe20000300000 */
.L_x_194:
[----:B------:R-:W-:Y:S01]  /*1840*/  IMAD.MOV.U32 R119, RZ, RZ, RZ ;  /* 0x000000ffff777224 */ /* 0x000fe200078e00ff */
[----:B-1----:R-:W-:Y:S06]  /*1850*/  @P1 BRA `(.L_x_195) ;  /* 0x0000000000081947 */ /* 0x002fec0003800000 */
[----:B------:R-:W1:Y:S02]  /*1860*/  SYNCS.PHASECHK.TRANS64.TRYWAIT P1, [R0+URZ+0x30830], R3 ;  /* 0x03083003000075a7 */ /* 0x000e64000802017f */
[----:B-1----:R-:W-:Y:S05]  /*1870*/  @!P1 BRA `(.L_x_196) ;  /* 0x000000dc00289947 */ /* 0x002fea0003800000 */
.L_x_195:
        /* <DEDUP_REMOVED lines=8> */
[----:B------:R-:W-:Y:S01]  /*1900*/  IMAD.U32 R9, RZ, RZ, UR13 ;  /* 0x0000000dff097e24 */ /* 0x000fe2000f8e00ff */
        /* <DEDUP_REMOVED lines=22> */
[----:B------:R-:W-:Y:S01]  /*1a70*/  MOV R7, UR13 ;  /* 0x0000000d00077c02 */ /* 0x000fe20008000f00 */
        /* <DEDUP_REMOVED lines=67> */
.L_x_197:
[----:B------:R-:W-:Y:S01]  /*1eb0*/  R2UR UR5, R120 ;  /* 0x00000000780572ca */ /* 0x000fe200000e0000 */
[----:B------:R-:W-:Y:S01]  /*1ec0*/  ULDC UR4, c[0x0][0x9d8] ;  /* 0x0002760000047ab9 */ /* 0x000fe20000000800 */
[----:B------:R-:W-:Y:S01]  /*1ed0*/  R2UR UR6, R102 ;  /* 0x00000000660672ca */ /* 0x000fe200000e0000 */
        /* <DEDUP_REMOVED lines=10> */
[----:B------:R-:W-:-:S02]  /*1f80*/  IMAD.U32 R4, RZ, RZ, UR5 ;  /* 0x00000005ff047e24 */ /* 0x000fc4000f8e00ff */
[----:B------:R-:W-:Y:S01]  /*1f90*/  FMUL.FTZ R36, R36, UR4 ;  /* 0x0000000424247c20 */ /* 0x000fe20008410000 */
[----:B01----:R-:W-:Y:S02]  /*1fa0*/  VIADD R3, R197, UR6 ;  /* 0x00000006c5037c36 */ /* 0x003fe40008000000 */
[----:B------:R-:W-:Y:S01]  /*1fb0*/  FMUL.FTZ R39, R39, UR4 ;  /* 0x0000000427277c20 */ /* 0x000fe20008410000 */
[----:B------:R-:W0:Y:S01]  /*1fc0*/  MUFU.TANH R25, R25 ;  /* 0x0000001900197308 */ /* 0x000e220000002400 */
[----:B------:R-:W-:Y:S01]  /*1fd0*/  FMUL.FTZ R37, R37, UR4 ;  /* 0x0000000425257c20 */ /* 0x000fe20008410000 */
[----:B------:R-:W-:Y:S02]  /*1fe0*/  IMAD R3, R4, -0x60, R3 ;  /* 0xffffffa004037824 */ /* 0x000fe400078e0203 */
[----:B------:R-:W-:Y:S01]  /*1ff0*/  FMUL.FTZ R30, R30, UR4 ;  /* 0x000000041e1e7c20 */ /* 0x000fe20008410000 */
[----:B------:R-:W-:Y:S01]  /*2000*/  FMUL.FTZ R40, R40, UR4 ;  /* 0x0000000428287c20 */ /* 0x000fe20008410000 */
[----:B------:R-:W-:Y:S01]  /*2010*/  FMUL.FTZ R31, R31, UR4 ;  /* 0x000000041f1f7c20 */ /* 0x000fe20008410000 */
[----:B------:R-:W-:Y:S01]  /*2020*/  FMUL.FTZ R41, R41, UR4 ;  /* 0x0000000429297c20 */ /* 0x000fe20008410000 */
[C---:B------:R-:W-:Y:S01]  /*2030*/  ISETP.GT.AND P6, PT, R3.reuse, RZ, PT ;  /* 0x000000ff0300720c */ /* 0x040fe20003fc4270 */
[----:B------:R-:W-:Y:S01]  /*2040*/  MUFU.TANH R28, R28 ;  /* 0x0000001c001c7308 */ /* 0x000fe20000002400 */
[C---:B------:R-:W-:Y:S01]  /*2050*/  ISETP.GT.AND P5, PT, R3.reuse, 0x1, PT ;  /* 0x000000010300780c */ /* 0x040fe20003fa4270 */
[----:B------:R-:W-:Y:S01]  /*2060*/  FMUL.FTZ R34, R34, UR4 ;  /* 0x0000000422227c20 */ /* 0x000fe20008410000 */
[C---:B------:R-:W-:Y:S01]  /*2070*/  ISETP.GT.AND P4, PT, R3.reuse, 0x8, PT ;  /* 0x000000080300780c */ /* 0x040fe20003f84270 */
[----:B------:R-:W-:Y:S01]  /*2080*/  FMUL.FTZ R44, R44, UR4 ;  /* 0x000000042c2c7c20 */ /* 0x000fe20008410000 */
[C---:B------:R-:W-:Y:S01]  /*2090*/  ISETP.GT.AND P3, PT, R3.reuse, 0x9, PT ;  /* 0x000000090300780c */ /* 0x040fe20003f64270 */
        /* <DEDUP_REMOVED lines=18> */
[----:B------:R-:W2:Y:S01]  /*21c0*/  MUFU.TANH R5, R26 ;  /* 0x0000001a00057308 */ /* 0x000ea20000002400 */
[----:B-1----:R-:W-:Y:S01]  /*21d0*/  FSEL R73, R29, -INF , P3 ;  /* 0xff8000001d497808 */ /* 0x002fe20001800000 */
[----:B------:R-:W-:Y:S01]  /*21e0*/  FMUL.FTZ R51, R51, UR4 ;  /* 0x0000000433337c20 */ /* 0x000fe20008410000 */
[----:B------:R-:W-:Y:S01]  /*21f0*/  FMUL.FTZ R60, R60, UR4 ;  /* 0x000000043c3c7c20 */ /* 0x000fe20008410000 */
[----:B------:R-:W-:Y:S01]  /*2200*/  FMUL.FTZ R54, R54, UR4 ;  /* 0x0000000436367c20 */ /* 0x000fe20008410000 */
[----:B------:R-:W-:Y:S01]  /*2210*/  FMUL.FTZ R61, R61, UR4 ;  /* 0x000000043d3d7c20 */ /* 0x000fe20008410000 */
[----:B------:R-:W-:Y:S01]  /*2220*/  FMUL.FTZ R55, R55, UR4 ;  /* 0x0000000437377c20 */ /* 0x000fe20008410000 */
[----:B------:R-:W-:Y:S01]  /*2230*/  FMUL.FTZ R64, R64, UR4 ;  /* 0x0000000440407c20 */ /* 0x000fe20008410000 */
[----:B------:R-:W1:Y:S01]  /*2240*/  MUFU.TANH R33, R33 ;  /* 0x0000002100217308 */ /* 0x000e620000002400 */
[----:B0-----:R-:W-:Y:S01]  /*2250*/  FSEL R75, R32, -INF , P2 ;  /* 0xff800000204b7808 */ /* 0x001fe20001000000 */
[----:B------:R-:W-:Y:S01]  /*2260*/  FMUL.FTZ R65, R65, UR4 ;  /* 0x0000000441417c20 */ /* 0x000fe20008410000 */
[----:B------:R-:W-:Y:S01]  /*2270*/  FMUL.FTZ R58, R58, UR4 ;  /* 0x000000043a3a7c20 */ /* 0x000fe20008410000 */
[----:B------:R-:W-:Y:S01]  /*2280*/  FMUL.FTZ R59, R59, UR4 ;  /* 0x000000043b3b7c20 */ /* 0x000fe20008410000 */
[----:B------:R-:W-:Y:S01]  /*2290*/  FMUL.FTZ R68, R68, UR4 ;  /* 0x0000000444447c20 */ /* 0x000fe20008410000 */
[----:B------:R-:W-:Y:S01]  /*22a0*/  FMUL.FTZ R69, R69, UR4 ;  /* 0x0000000445457c20 */ /* 0x000fe20008410000 */
[----:B------:R-:W-:Y:S01]  /*22b0*/  ULDC UR5, c[0x0][0x988] ;  /* 0x0002620000057ab9 */ /* 0x000fe20000000800 */
[----:B------:R0:W3:Y:S01]  /*22c0*/  MUFU.TANH R21, R35 ;  /* 0x0000002300157308 */ /* 0x0000e20000002400 */
[----:B--2---:R-:W-:Y:S01]  /*22d0*/  FSEL R5, R5, -INF , P6 ;  /* 0xff80000005057808 */ /* 0x004fe20003000000 */
[----:B------:R-:W-:Y:S01]  /*22e0*/  FMUL.FTZ R62, R62, UR4 ;  /* 0x000000043e3e7c20 */ /* 0x000fe20008410000 */
[----:B------:R-:W-:Y:S01]  /*22f0*/  P2R R12, PR, RZ, 0x1 ;  /* 0x00000001ff0c7803 */ /* 0x000fe20000000000 */
[----:B------:R-:W-:Y:S01]  /*2300*/  FMUL.FTZ R63, R63, UR4 ;  /* 0x000000043f3f7c20 */ /* 0x000fe20008410000 */
[----:B------:R-:W-:Y:S01]  /*2310*/  FMUL.FTZ R66, R66, UR4 ;  /* 0x0000000442427c20 */ /* 0x000fe20008410000 */
[----:B------:R-:W-:Y:S01]  /*2320*/  FMUL.FTZ R67, R67, UR4 ;  /* 0x0000000443437c20 */ /* 0x000fe20008410000 */
[----:B------:R-:W-:Y:S01]  /*2330*/  FMUL.FTZ R70, R70, UR4 ;  /* 0x0000000446467c20 */ /* 0x000fe20008410000 */
[----:B------:R-:W2:Y:S01]  /*2340*/  MUFU.TANH R2, R27 ;  /* 0x0000001b00027308 */ /* 0x000ea20000002400 */
[----:B0-----:R-:W-:Y:S01]  /*2350*/  FSEL R35, R24, -INF , P6 ;  /* 0xff80000018237808 */ /* 0x001fe20003000000 */
[----:B------:R-:W-:Y:S01]  /*2360*/  FMUL.FTZ R71, R71, UR4 ;  /* 0x0000000447477c20 */ /* 0x000fe20008410000 */
[----:B------:R-:W-:Y:S01]  /*2370*/  ISETP.GT.AND P6, PT, R3, 0x18, PT ;  /* 0x000000180300780c */ /* 0x000fe20003fc4270 */
[----:B------:R-:W-:Y:S01]  /*2380*/  UISETP.GE.AND UP0, UPT, UR6, 0x61, UPT ;  /* 0x000000610600788c */ /* 0x000fe2000bf06270 */
[----:B------:R-:W-:Y:S01]  /*2390*/  FMNMX.FTZ R4, R35, R10, !PT ;  /* 0x0000000a23047209 */ /* 0x000fe20007810000 */
[--C-:B------:R-:W-:Y:S01]  /*23a0*/  IMAD.MOV.U32 R118, RZ, RZ, R119.reuse ;  /* 0x000000ffff767224 */ /* 0x100fe200078e0077 */
[----:B-1----:R-:W-:Y:S01]  /*23b0*/  FSEL R33, R33, -INF , P1 ;  /* 0xff80000021217808 */ /* 0x002fe20000800000 */
[----:B------:R-:W0:Y:S01]  /*23c0*/  MUFU.TANH R36, R36 ;  /* 0x0000002400247308 */ /* 0x000e220000002400 */
[----:B---3--:R-:W-:Y:S01]  /*23d0*/  FSEL R21, R21, -INF , P1 ;  /* 0xff80000015157808 */ /* 0x008fe20000800000 */
[--C-:B------:R-:W-:Y:S01]  /*23e0*/  IMAD.MOV.U32 R117, RZ, RZ, R119.reuse ;  /* 0x000000ffff757224 */ /* 0x100fe200078e0077 */
[C---:B------:R-:W-:Y:S01]  /*23f0*/  ISETP.GT.AND P1, PT, R3.reuse, 0x29, PT ;  /* 0x000000290300780c */ /* 0x040fe20003f24270 */
[--C-:B------:R-:W-:Y:S01]  /*2400*/  IMAD.MOV.U32 R116, RZ, RZ, R119.reuse ;  /* 0x000000ffff747224 */ /* 0x100fe200078e0077 */
[----:B------:R-:W-:Y:S01]  /*2410*/  R2UR UR4, R0 ;  /* 0x00000000000472ca */ /* 0x000fe200000e0000 */
[--C-:B------:R-:W-:Y:S01]  /*2420*/  IMAD.MOV.U32 R115, RZ, RZ, R119.reuse ;  /* 0x000000ffff737224 */ /* 0x100fe200078e0077 */
[-C--:B------:R-:W-:Y:S01]  /*2430*/  MOV R114, R119.reuse ;  /* 0x0000007700727202 */ /* 0x080fe20000000f00 */
[----:B------:R1:W3:Y:S01]  /*2440*/  MUFU.TANH R27, R39 ;  /* 0x00000027001b7308 */ /* 0x0002e20000002400 */
[----:B--2---:R-:W-:Y:S01]  /*2450*/  FSEL R2, R2, -INF , P5 ;  /* 0xff80000002027808 */ /* 0x004fe20002800000 */
[--C-:B------:R-:W-:Y:S01]  /*2460*/  IMAD.MOV.U32 R113, RZ, RZ, R119.reuse ;  /* 0x000000ffff717224 */ /* 0x100fe200078e0077 */
[----:B------:R-:W-:Y:S01]  /*2470*/  ISETP.GT.AND P5, PT, R3, 0x19, PT ;  /* 0x000000190300780c */ /* 0x000fe20003fa4270 */
[--C-:B------:R-:W-:Y:S01]  /*2480*/  IMAD.MOV.U32 R112, RZ, RZ, R119.reuse ;  /* 0x000000ffff707224 */ /* 0x100fe200078e0077 */
[-C--:B------:R-:W-:Y:S01]  /*2490*/  MOV R109, R119.reuse ;  /* 0x00000077006d7202 */ /* 0x080fe20000000f00 */
[--C-:B------:R-:W-:Y:S01]  /*24a0*/  IMAD.MOV.U32 R111, RZ, RZ, R119.reuse ;  /* 0x000000ffff6f7224 */ /* 0x100fe200078e0077 */
[-C--:B------:R-:W-:Y:S01]  /*24b0*/  MOV R104, R119.reuse ;  /* 0x0000007700687202 */ /* 0x080fe20000000f00 */
[----:B------:R-:W2:Y:S01]  /*24c0*/  MUFU.TANH R11, R30 ;  /* 0x0000001e000b7308 */ /* 0x000ea20000002400 */
[----:B-1----:R-:W-:Y:S01]  /*24d0*/  FSEL R39, R28, -INF , P4 ;  /* 0xff8000001c277808 */ /* 0x002fe20002000000 */
[----:B------:R-:W-:Y:S01]  /*24e0*/  UIADD3 UR4, UR4, 0x30840, URZ ;  /* 0x0003084004047890 */ /* 0x000fe2000fffe03f */
[----:B0-----:R-:W-:Y:S01]  /*24f0*/  FSEL R77, R36, -INF , P6 ;  /* 0xff800000244d7808 */ /* 0x001fe20003000000 */
[--C-:B------:R-:W-:Y:S01]  /*2500*/  IMAD.MOV.U32 R110, RZ, RZ, R119.reuse ;  /* 0x000000ffff6e7224 */ /* 0x100fe200078e0077 */
[----:B------:R-:W-:Y:S01]  /*2510*/  FMNMX.FTZ R4, R39, R4, !PT ;  /* 0x0000000427047209 */ /* 0x000fe20007810000 */
[--C-:B------:R-:W-:Y:S01]  /*2520*/  IMAD.MOV.U32 R108, RZ, RZ, R119.reuse ;  /* 0x000000ffff6c7224 */ /* 0x100fe200078e0077 */
[-C--:B------:R-:W-:Y:S01]  /*2530*/  MOV R94, R119.reuse ;  /* 0x00000077005e7202 */ /* 0x080fe20000000f00 */
[----:B------:R-:W0:Y:S01]  /*2540*/  MUFU.TANH R37, R37 ;  /* 0x0000002500257308 */ /* 0x000e220000002400 */
[----:B------:R-:W-:Y:S01]  /*2550*/  FMNMX.FTZ R4, R73, R4, !PT ;  /* 0x0000000449047209 */ /* 0x000fe20007810000 */
[--C-:B------:R-:W-:Y:S01]  /*2560*/  IMAD.MOV.U32 R107, RZ, RZ, R119.reuse ;  /* 0x000000ffff6b7224 */ /* 0x100fe200078e0077 */
[----:B---3--:R-:W-:Y:S01]  /*2570*/  FSEL R27, R27, -INF , P5 ;  /* 0xff8000001b1b7808 */ /* 0x008fe20002800000 */
[--C-:B------:R-:W-:Y:S01]  /*2580*/  IMAD.MOV.U32 R106, RZ, RZ, R119.reuse ;  /* 0x000000ffff6a7224 */ /* 0x100fe200078e0077 */
[----:B------:R-:W-:Y:S01]  /*2590*/  FMNMX.FTZ R4, R75, R4, !PT ;  /* 0x000000044b047209 */ /* 0x000fe20007810000 */
[--C-:B------:R-:W-:Y:S01]  /*25a0*/  IMAD.MOV.U32 R105, RZ, RZ, R119.reuse ;  /* 0x000000ffff697224 */ /* 0x100fe200078e0077 */
[-C--:B------:R-:W-:Y:S01]  /*25b0*/  MOV R84, R119.reuse ;  /* 0x0000007700547202 */ /* 0x080fe20000000f00 */
[----:B------:R-:W1:Y:S01]  /*25c0*/  MUFU.TANH R13, R31 ;  /* 0x0000001f000d7308 */ /* 0x000e620000002400 */
[----:B------:R-:W-:Y:S01]  /*25d0*/  FMNMX.FTZ R4, R33, R4, !PT ;  /* 0x0000000421047209 */ /* 0x000fe20007810000 */
[--C-:B------:R-:W-:Y:S01]  /*25e0*/  IMAD.MOV.U32 R103, RZ, RZ, R119.reuse ;  /* 0x000000ffff677224 */ /* 0x100fe200078e0077 */
[----:B--2---:R-:W-:Y:S01]  /*25f0*/  FSEL R11, R11, -INF , P4 ;  /* 0xff8000000b0b7808 */ /* 0x004fe20002000000 */
[--C-:B------:R-:W-:Y:S01]  /*2600*/  IMAD.MOV.U32 R102, RZ, RZ, R119.reuse ;  /* 0x000000ffff667224 */ /* 0x100fe200078e0077 */
[----:B------:R-:W-:Y:S01]  /*2610*/  ISETP.GT.AND P4, PT, R3, 0x20, PT ;  /* 0x000000200300780c */ /* 0x000fe20003f84270 */
[--C-:B------:R-:W-:Y:S01]  /*2620*/  IMAD.MOV.U32 R100, RZ, RZ, R119.reuse ;  /* 0x000000ffff647224 */ /* 0x100fe200078e0077 */
[----:B------:R-:W-:Y:S01]  /*2630*/  FMNMX.FTZ R4, R77, R4, !PT ;  /* 0x000000044d047209 */ /* 0x000fe20007810000 */
[----:B------:R-:W2:Y:S01]  /*2640*/  MUFU.TANH R40, R40 ;  /* 0x0000002800287308 */ /* 0x000ea20000002400 */
[----:B0-----:R-:W-:Y:S01]  /*2650*/  FSEL R37, R37, -INF , P5 ;  /* 0xff80000025257808 */ /* 0x001fe20002800000 */
[--C-:B------:R-:W-:Y:S01]  /*2660*/  IMAD.MOV.U32 R98, RZ, RZ, R119.reuse ;  /* 0x000000ffff627224 */ /* 0x100fe200078e0077 */
[----:B------:R-:W-:Y:S01]  /*2670*/  ISETP.GT.AND P5, PT, R3, 0x31, PT ;  /* 0x000000310300780c */ /* 0x000fe20003fa4270 */
[--C-:B------:R-:W-:Y:S01]  /*2680*/  IMAD.MOV.U32 R96, RZ, RZ, R119.reuse ;  /* 0x000000ffff607224 */ /* 0x100fe200078e0077 */
[----:B------:R-:W-:Y:S01]  /*2690*/  FMNMX.FTZ R4, R37, R4, !PT ;  /* 0x0000000425047209 */ /* 0x000fe20007810000 */
[--C-:B------:R-:W-:Y:S01]  /*26a0*/  IMAD.MOV.U32 R92, RZ, RZ, R119.reuse ;  /* 0x000000ffff5c7224 */ /* 0x100fe200078e0077 */
[----:B------:R-:W-:Y:S01]  /*26b0*/  MOV R74, R119 ;  /* 0x00000077004a7202 */ /* 0x000fe20000000f00 */
[----:B------:R-:W0:Y:S01]  /*26c0*/  MUFU.TANH R15, R34 ;  /* 0x00000022000f7308 */ /* 0x000e220000002400 */
[----:B-1----:R-:W-:Y:S01]  /*26d0*/  FSEL R13, R13, -INF , P3 ;  /* 0xff8000000d0d7808 */ /* 0x002fe20001800000 */
[--C-:B------:R-:W-:Y:S01]  /*26e0*/  IMAD.MOV.U32 R90, RZ, RZ, R119.reuse ;  /* 0x000000ffff5a7224 */ /* 0x100fe200078e0077 */
[----:B------:R-:W-:Y:S01]  /*26f0*/  ISETP.GT.AND P3, PT, R3, 0x21, PT ;  /* 0x000000210300780c */ /* 0x000fe20003f64270 */
[----:B------:R-:W-:-:S02]  /*2700*/  IMAD.MOV.U32 R88, RZ, RZ, R119 ;  /* 0x000000ffff587224 */ /* 0x000fc400078e0077 */
[--C-:B------:R-:W-:Y:S02]  /*2710*/  IMAD.MOV.U32 R86, RZ, RZ, R119.reuse ;  /* 0x000000ffff567224 */ /* 0x100fe400078e0077 */
[----:B------:R-:W1:Y:S01]  /*2720*/  MUFU.TANH R41, R41 ;  /* 0x0000002900297308 */ /* 0x000e620000002400 */
[----:B--2---:R-:W-:Y:S01]  /*2730*/  FSEL R79, R40, -INF , P4 ;  /* 0xff800000284f7808 */ /* 0x004fe20002000000 */
[--C-:B------:R-:W-:Y:S02]  /*2740*/  IMAD.MOV.U32 R82, RZ, RZ, R119.reuse ;  /* 0x000000ffff527224 */ /* 0x100fe400078e0077 */
[--C-:B------:R-:W-:Y:S01]  /*2750*/  IMAD.MOV.U32 R80, RZ, RZ, R119.reuse ;  /* 0x000000ffff507224 */ /* 0x100fe200078e0077 */
[----:B------:R-:W-:Y:S01]  /*2760*/  FMNMX.FTZ R4, R79, R4, !PT ;  /* 0x000000044f047209 */ /* 0x000fe20007810000 */
[--C-:B------:R-:W-:Y:S02]  /*2770*/  IMAD.MOV.U32 R78, RZ, RZ, R119.reuse ;  /* 0x000000ffff4e7224 */ /* 0x100fe400078e0077 */
[----:B------:R-:W2:Y:S01]  /*2780*/  MUFU.TANH R44, R44 ;  /* 0x0000002c002c7308 */ /* 0x000ea20000002400 */
[----:B0-----:R-:W-:Y:S01]  /*2790*/  FSEL R15, R15, -INF , P2 ;  /* 0xff8000000f0f7808 */ /* 0x001fe20001000000 */
[--C-:B------:R-:W-:Y:S01]  /*27a0*/  IMAD.MOV.U32 R76, RZ, RZ, R119.reuse ;  /* 0x000000ffff4c7224 */ /* 0x100fe200078e0077 */
[----:B------:R-:W-:Y:S01]  /*27b0*/  ISETP.GT.AND P2, PT, R3, 0x28, PT ;  /* 0x000000280300780c */ /* 0x000fe20003f44270 */
[----:B------:R-:W-:-:S04]  /*27c0*/  IMAD.MOV.U32 R72, RZ, RZ, R119 ;  /* 0x000000ffff487224 */ /* 0x000fc800078e0077 */
[----:B------:R-:W0:Y:S01]  /*27d0*/  MUFU.TANH R38, R38 ;  /* 0x0000002600267308 */ /* 0x000e220000002400 */
[----:B-1----:R-:W-:-:S04]  /*27e0*/  FSEL R81, R41, -INF , P3 ;  /* 0xff80000029517808 */ /* 0x002fc80001800000 */
[----:B------:R-:W-:-:S03]  /*27f0*/  FMNMX.FTZ R4, R81, R4, !PT ;  /* 0x0000000451047209 */ /* 0x000fc60007810000 */
[----:B------:R-:W1:Y:S01]  /*2800*/  MUFU.TANH R45, R45 ;  /* 0x0000002d002d7308 */ /* 0x000e620000002400 */
[----:B--2---:R-:W-:Y:S02]  /*2810*/  FSEL R83, R44, -INF , P2 ;  /* 0xff8000002c537808 */ /* 0x004fe40001000000 */
[----:B------:R-:W-:Y:S02]  /*2820*/  MOV R44, R119 ;  /* 0x00000077002c7202 */ /* 0x000fe40000000f00 */
[----:B------:R-:W-:-:S03]  /*2830*/  FMNMX.FTZ R4, R83, R4, !PT ;  /* 0x0000000453047209 */ /* 0x000fc60007810000 */
[----:B------:R-:W2:Y:S01]  /*2840*/  MUFU.TANH R48, R48 ;  /* 0x0000003000307308 */ /* 0x000ea20000002400 */
[----:B0-----:R-:W-:Y:S02]  /*2850*/  FSEL R25, R38, -INF , P6 ;  /* 0xff80000026197808 */ /* 0x001fe40003000000 */
[----:B------:R-:W-:-:S05]  /*2860*/  ISETP.GT.AND P6, PT, R3, 0x30, PT ;  /* 0x000000300300780c */ /* 0x000fca0003fc4270 */
[----:B------:R-:W0:Y:S01]  /*2870*/  MUFU.TANH R42, R42 ;  /* 0x0000002a002a7308 */ /* 0x000e220000002400 */
[----:B-1----:R-:W-:-:S04]  /*2880*/  FSEL R85, R45, -INF , P1 ;  /* 0xff8000002d557808 */ /* 0x002fc80000800000 */
[----:B------:R-:W-:-:S03]  /*2890*/  FMNMX.FTZ R4, R85, R4, !PT ;  /* 0x0000000455047209 */ /* 0x000fc60007810000 */
[----:B------:R-:W1:Y:S01]  /*28a0*/  MUFU.TANH R49, R49 ;  /* 0x0000003100317308 */ /* 0x000e620000002400 */
[----:B--2---:R-:W-:Y:S01]  /*28b0*/  FSEL R87, R48, -INF , P6 ;  /* 0xff80000030577808 */ /* 0x004fe20003000000 */
[----:B------:R-:W-:-:S03]  /*28c0*/  IMAD.MOV.U32 R48, RZ, RZ, R119 ;  /* 0x000000ffff307224 */ /* 0x000fc600078e0077 */
        /* <DEDUP_REMOVED lines=11> */
[----:B0-----:R-:W-:Y:S01]  /*2980*/  FSEL R91, R52, -INF , P4 ;  /* 0xff800000345b7808 */ /* 0x001fe20002000000 */
[----:B------:R-:W-:-:S03]  /*2990*/  IMAD.MOV.U32 R52, RZ, RZ, R119 ;  /* 0x000000ffff347224 */ /* 0x000fc600078e0077 */
[----:B------:R-:W-:-:S03]  /*29a0*/  FMNMX.FTZ R4, R91, R4, !PT ;  /* 0x000000045b047209 */ /* 0x000fc60007810000 */
[----:B------:R-:W0:Y:S01]  /*29b0*/  MUFU.TANH R47, R47 ;  /* 0x0000002f002f7308 */ /* 0x000e220000002400 */
[----:B-1----:R-:W-:Y:S01]  /*29c0*/  FSEL R45, R46, -INF , P2 ;  /* 0xff8000002e2d7808 */ /* 0x002fe20001000000 */
[----:B------:R-:W-:Y:S01]  /*29d0*/  IMAD.MOV.U32 R46, RZ, RZ, R119 ;  /* 0x000000ffff2e7224 */ /* 0x000fe200078e0077 */
        /* <DEDUP_REMOVED lines=26> */
[----:B0-----:R-:W-:Y:S02]  /*2b80*/  FSEL R53, R54, -INF , P4 ;  /* 0xff80000036357808 */ /* 0x001fe40002000000 */
[----:B------:R-:W-:Y:S02]  /*2b90*/  ISETP.GT.AND P4, PT, R3, 0x50, PT ;  /* 0x000000500300780c */ /* 0x000fe40003f84270 */
[----:B------:R-:W-:-:S03]  /*2ba0*/  MOV R54, R119 ;  /* 0x0000007700367202 */ /* 0x000fc60000000f00 */
[----:B------:R-:W0:Y:S01]  /*2bb0*/  MUFU.TANH R64, R64 ;  /* 0x0000004000407308 */ /* 0x000e220000002400 */
[----:B-1----:R-:W-:-:S04]  /*2bc0*/  FSEL R61, R61, -INF , P5 ;  /* 0xff8000003d3d7808 */ /* 0x002fc80002800000 */
[----:B------:R-:W-:-:S03]  /*2bd0*/  FMNMX.FTZ R4, R61, R4, !PT ;  /* 0x000000043d047209 */ /* 0x000fc60007810000 */
[----:B------:R1:W3:Y:S01]  /*2be0*/  MUFU.TANH R31, R58 ;  /* 0x0000003a001f7308 */ /* 0x0002e20000002400 */
[----:B--2---:R-:W-:Y:S02]  /*2bf0*/  FSEL R55, R55, -INF , P3 ;  /* 0xff80000037377808 */ /* 0x004fe40001800000 */
[----:B------:R-:W-:-:S05]  /*2c00*/  ISETP.GT.AND P3, PT, R3, 0x51, PT ;  /* 0x000000510300780c */ /* 0x000fca0003f64270 */
[----:B------:R-:W2:Y:S01]  /*2c10*/  MUFU.TANH R65, R65 ;  /* 0x0000004100417308 */ /* 0x000ea20000002400 */
[----:B0-----:R-:W-:Y:S01]  /*2c20*/  FSEL R99, R64, -INF , P4 ;  /* 0xff80000040637808 */ /* 0x001fe20002000000 */
[----:B-1----:R-:W-:Y:S01]  /*2c30*/  IMAD.MOV.U32 R58, RZ, RZ, R119 ;  /* 0x000000ffff3a7224 */ /* 0x002fe200078e0077 */
[----:B------:R-:W-:Y:S02]  /*2c40*/  MOV R64, R119 ;  /* 0x0000007700407202 */ /* 0x000fe40000000f00 */
[----:B------:R-:W-:-:S03]  /*2c50*/  FMNMX.FTZ R4, R99, R4, !PT ;  /* 0x0000000463047209 */ /* 0x000fc60007810000 */
[----:B------:R-:W0:Y:S01]  /*2c60*/  MUFU.TANH R59, R59 ;  /* 0x0000003b003b7308 */ /* 0x000e220000002400 */
[----:B---3--:R-:W-:Y:S02]  /*2c70*/  FSEL R31, R31, -INF , P2 ;  /* 0xff8000001f1f7808 */ /* 0x008fe40001000000 */
[----:B------:R-:W-:-:S05]  /*2c80*/  ISETP.GT.AND P2, PT, R3, 0x58, PT ;  /* 0x000000580300780c */ /* 0x000fca0003f44270 */
[----:B------:R-:W1:Y:S01]  /*2c90*/  MUFU.TANH R68, R68 ;  /* 0x0000004400447308 */ /* 0x000e620000002400 */
[----:B--2---:R-:W-:-:S04]  /*2ca0*/  FSEL R65, R65, -INF , P3 ;  /* 0xff80000041417808 */ /* 0x004fc80001800000 */
[----:B------:R-:W-:-:S03]  /*2cb0*/  FMNMX.FTZ R4, R65, R4, !PT ;  /* 0x0000000441047209 */ /* 0x000fc60007810000 */
[----:B------:R-:W2:Y:S01]  /*2cc0*/  MUFU.TANH R69, R69 ;  /* 0x0000004500457308 */ /* 0x000ea20000002400 */
[----:B0-----:R-:W-:Y:S02]  /*2cd0*/  FSEL R29, R59, -INF , P1 ;  /* 0xff8000003b1d7808 */ /* 0x001fe40000800000 */
[----:B------:R-:W-:-:S05]  /*2ce0*/  ISETP.GT.AND P1, PT, R3, 0x59, PT ;  /* 0x000000590300780c */ /* 0x000fca0003f24270 */
[----:B------:R-:W-:Y:S01]  /*2cf0*/  MUFU.TANH R62, R62 ;  /* 0x0000003e003e7308 */ /* 0x000fe20000002400 */
[----:B-1----:R-:W-:Y:S01]  /*2d00*/  FSEL R59, R68, -INF , P2 ;  /* 0xff800000443b7808 */ /* 0x002fe20001000000 */
[----:B------:R-:W-:-:S03]  /*2d10*/  IMAD.MOV.U32 R68, RZ, RZ, R119 ;  /* 0x000000ffff447224 */ /* 0x000fc600078e0077 */
[----:B------:R-:W-:-:S03]  /*2d20*/  FMNMX.FTZ R4, R59, R4, !PT ;  /* 0x000000043b047209 */ /* 0x000fc60007810000 */
[----:B------:R-:W0:Y:S01]  /*2d30*/  MUFU.TANH R63, R63 ;  /* 0x0000003f003f7308 */ /* 0x000e220000002400 */
[----:B--2---:R-:W-:-:S04]  /*2d40*/  FSEL R69, R69, -INF , P1 ;  /* 0xff80000045457808 */ /* 0x004fc80000800000 */
[----:B------:R-:W-:Y:S01]  /*2d50*/  FMNMX.FTZ R14, R69, R4, !PT ;  /* 0x00000004450e7209 */ /* 0x000fe20007810000 */
[----:B------:R-:W-:Y:S01]  /*2d60*/  IMAD.U32 R4, RZ, RZ, UR5 ;  /* 0x00000005ff047e24 */ /* 0x000fe2000f8e00ff */
[----:B------:R-:W1:Y:S01]  /*2d70*/  S2UR UR5, SR_CgaCtaId ;  /* 0x00000000000579c3 */ /* 0x000e620000008800 */
[----:B------:R-:W-:Y:S02]  /*2d80*/  MUFU.TANH R66, R66 ;  /* 0x0000004200427308 */ /* 0x000fe40000002400 */
[----:B------:R-:W2:Y:S06]  /*2d90*/  SHFL.BFLY PT, R3, R14, 0x2, 0x1f ;  /* 0x0c401f000e037f89 */ /* 0x000eac00000e0000 */
[----:B------:R-:W3:Y:S01]  /*2da0*/  MUFU.TANH R67, R67 ;  /* 0x0000004300437308 */ /* 0x000ee20000002400 */
[----:B0-----:R-:W-:-:S07]  /*2db0*/  FSEL R63, R63, -INF , P5 ;  /* 0xff8000003f3f7808 */ /* 0x001fce0002800000 */
[----:B------:R-:W-:Y:S01]  /*2dc0*/  MUFU.TANH R70, R70 ;  /* 0x0000004600467308 */ /* 0x000fe20000002400 */
[----:B-1----:R-:W-:-:S07]  /*2dd0*/  UPRMT UR4, UR5, 0x654, UR4 ;  /* 0x0000065405047896 */ /* 0x002fce0008000004 */
[----:B------:R-:W0:Y:S01]  /*2de0*/  MUFU.TANH R71, R71 ;  /* 0x0000004700477308 */ /* 0x000e220000002400 */
[----:B---3--:R-:W-:Y:S02]  /*2df0*/  FSEL R67, R67, -INF , P3 ;  /* 0xff80000043437808 */ /* 0x008fe40001800000 */
[----:B--2---:R-:W-:-:S05]  /*2e00*/  FMNMX.FTZ R20, R14, R3, !PT ;  /* 0x000000030e147209 */ /* 0x004fca0007810000 */
[----:B------:R-:W1:Y:S01]  /*2e10*/  SHFL.BFLY PT, R3, R20, 0x1, 0x1f ;  /* 0x0c201f0014037f89 */ /* 0x000e6200000e0000 */
[----:B------:R-:W-:Y:S01]  /*2e20*/  SYNCS.ARRIVE.TRANS64.RED.A1T0 RZ, [UR4], RZ ;  /* 0x000000ffffff79a7 */ /* 0x000fe20008100404 */
[----:B0-----:R-:W-:Y:S02]  /*2e30*/  FSEL R71, R71, -INF , P1 ;  /* 0xff80000047477808 */ /* 0x001fe40000800000 */
[----:B-1----:R-:W-:-:S04]  /*2e40*/  FMNMX.FTZ R3, R20, R3, !PT ;  /* 0x0000000314037209 */ /* 0x002fc80007810000 */
[C---:B------:R-:W-:Y:S01]  /*2e50*/  FSETP.NEU.FTZ.AND P0, PT, R3.reuse, -INF , PT ;  /* 0xff8000000300780b */ /* 0x040fe20003f1d000 */
[----:B------:R-:W-:-:S05]  /*2e60*/  FMUL.FTZ R24, R3, R4 ;  /* 0x0000000403187220 */ /* 0x000fca0000410000 */
[----:B------:R-:W-:Y:S02]  /*2e70*/  FSEL R24, R24, RZ, P0 ;  /* 0x000000ff18187208 */ /* 0x000fe40000000000 */
[----:B------:R-:W-:Y:S02]  /*2e80*/  ISETP.NE.AND P0, PT, R12, RZ, PT ;  /* 0x000000ff0c00720c */ /* 0x000fe40003f05270 */
[----:B------:R-:W-:Y:S01]  /*2e90*/  FMNMX.FTZ R12, R5, R2, !PT ;  /* 0x00000002050c7209 */ /* 0x000fe20007810000 */
[-CC-:B------:R-:W-:Y:S01]  /*2ea0*/  FFMA.FTZ R10, R10, R4.reuse, -R24.reuse ;  /* 0x000000040a0a7223 */ /* 0x180fe20000010818 */
[-CC-:B------:R-:W-:Y:S01]  /*2eb0*/  FFMA.FTZ R35, R35, R4.reuse, -R24.reuse ;  /* 0x0000000423237223 */ /* 0x180fe20000010818 */
[--C-:B------:R-:W-:Y:S01]  /*2ec0*/  FFMA.FTZ R14, R37, R4, -R24.reuse ;  /* 0x00000004250e7223 */ /* 0x100fe20000010818 */
[----:B------:R-:W-:Y:S01]  /*2ed0*/  FMNMX.FTZ R12, R11, R12, !PT ;  /* 0x0000000c0b0c7209 */ /* 0x000fe20007810000 */
[----:B------:R0:W-:Y:S01]  /*2ee0*/  MUFU.EX2 R101, R10 ;  /* 0x0000000a00657308 */ /* 0x0001e20000000800 */
[----:B------:R-:W-:Y:S01]  /*2ef0*/  FSEL R37, R70, -INF , P2 ;  /* 0xff80000046257808 */ /* 0x000fe20001000000 */
[--C-:B------:R-:W-:Y:S01]  /*2f00*/  FFMA.FTZ R39, R39, R4, -R24.reuse ;  /* 0x0000000427277223 */ /* 0x100fe20000010818 */
[----:B------:R-:W-:Y:S01]  /*2f10*/  FMNMX.FTZ R12, R13, R12, !PT ;  /* 0x0000000c0d0c7209 */ /* 0x000fe20007810000 */
[-CC-:B------:R-:W-:Y:S01]  /*2f20*/  FFMA.FTZ R73, R73, R4.reuse, -R24.reuse ;  /* 0x0000000449497223 */ /* 0x180fe20000010818 */
[-CC-:B------:R-:W-:Y:S01]  /*2f30*/  FFMA.FTZ R75, R75, R4.reuse, -R24.reuse ;  /* 0x000000044b4b7223 */ /* 0x180fe20000010818 */
[--C-:B------:R-:W-:Y:S01]  /*2f40*/  FFMA.FTZ R77, R77, R4, -R24.reuse ;  /* 0x000000044d4d7223 */ /* 0x100fe20000010818 */
[----:B------:R-:W-:Y:S01]  /*2f50*/  FMNMX.FTZ R12, R15, R12, !PT ;  /* 0x0000000c0f0c7209 */ /* 0x000fe20007810000 */
[----:B------:R1:W-:Y:S01]  /*2f60*/  MUFU.EX2 R188, R35 ;  /* 0x0000002300bc7308 */ /* 0x0003e20000000800 */
[-CC-:B0-----:R-:W-:Y:S01]  /*2f70*/  FFMA.FTZ R10, R33, R4.reuse, -R24.reuse ;  /* 0x00000004210a7223 */ /* 0x181fe20000010818 */
[----:B------:R-:W-:Y:S01]  /*2f80*/  FSEL R33, R62, -INF , P6 ;  /* 0xff8000003e217808 */ /* 0x000fe20003000000 */
[--C-:B------:R-:W-:Y:S01]  /*2f90*/  FFMA.FTZ R79, R79, R4, -R24.reuse ;  /* 0x000000044f4f7223 */ /* 0x100fe20000010818 */
[----:B------:R-:W-:Y:S01]  /*2fa0*/  FMNMX.FTZ R12, R21, R12, !PT ;  /* 0x0000000c150c7209 */ /* 0x000fe20007810000 */
[-CC-:B------:R-:W-:Y:S01]  /*2fb0*/  FFMA.FTZ R81, R81, R4.reuse, -R24.reuse ;  /* 0x0000000451517223 */ /* 0x180fe20000010818 */
[-CC-:B------:R-:W-:Y:S01]  /*2fc0*/  FFMA.FTZ R83, R83, R4.reuse, -R24.reuse ;  /* 0x0000000453537223 */ /* 0x180fe20000010818 */
[--C-:B------:R-:W-:Y:S01]  /*2fd0*/  FFMA.FTZ R85, R85, R4, -R24.reuse ;  /* 0x0000000455557223 */ /* 0x100fe20000010818 */
[----:B------:R-:W-:Y:S01]  /*2fe0*/  FMNMX.FTZ R12, R25, R12, !PT ;  /* 0x0000000c190c7209 */ /* 0x000fe20007810000 */
[----:B------:R-:W-:Y:S01]  /*2ff0*/  MUFU.EX2 R190, R39 ;  /* 0x0000002700be7308 */ /* 0x000fe20000000800 */
[----:B-1----:R-:W-:Y:S01]  /*3000*/  FSEL R35, R66, -INF , P4 ;  /* 0xff80000042237808 */ /* 0x002fe20002000000 */
[--C-:B------:R-:W-:Y:S01]  /*3010*/  FFMA.FTZ R87, R87, R4, -R24.reuse ;  /* 0x0000000457577223 */ /* 0x100fe20000010818 */
[----:B------:R-:W-:Y:S01]  /*3020*/  FMNMX.FTZ R12, R27, R12, !PT ;  /* 0x0000000c1b0c7209 */ /* 0x000fe20007810000 */
[-CC-:B------:R-:W-:Y:S01]  /*3030*/  FFMA.FTZ R89, R89, R4.reuse, -R24.reuse ;  /* 0x0000000459597223 */ /* 0x180fe20000010818 */
[-CC-:B------:R-:W-:Y:S01]  /*3040*/  FFMA.FTZ R91, R91, R4.reuse, -R24.reuse ;  /* 0x000000045b5b7223 */ /* 0x180fe20000010818 */
[--C-:B------:R-:W-:Y:S01]  /*3050*/  FFMA.FTZ R93, R93, R4, -R24.reuse ;  /* 0x000000045d5d7223 */ /* 0x100fe20000010818 */
[----:B------:R-:W-:Y:S01]  /*3060*/  FMNMX.FTZ R12, R41, R12, !PT ;  /* 0x0000000c290c7209 */ /* 0x000fe20007810000 */
[----:B------:R-:W-:Y:S01]  /*3070*/  MUFU.EX2 R184, R10 ;  /* 0x0000000a00b87308 */ /* 0x000fe20000000800 */
[-CC-:B------:R-:W-:Y:S01]  /*3080*/  FFMA.FTZ R95, R95, R4.reuse, -R24.reuse ;  /* 0x000000045f5f7223 */ /* 0x180fe20000010818 */
        /* <DEDUP_REMOVED lines=10> */
[----:B------:R-:W-:Y:S01]  /*3130*/  FFMA.FTZ R24, R69, R4, -R24 ;  /* 0x0000000445187223 */ /* 0x000fe20000010818 */
[--C-:B------:R-:W-:Y:S01]  /*3140*/  IMAD.MOV.U32 R70, RZ, RZ, R119.reuse ;  /* 0x000000ffff467224 */ /* 0x100fe200078e0077 */
[----:B------:R-:W-:Y:S01]  /*3150*/  MOV R69, R119 ;  /* 0x0000007700457202 */ /* 0x000fe20000000f00 */
[--C-:B------:R-:W-:Y:S01]  /*3160*/  IMAD.MOV.U32 R66, RZ, RZ, R119.reuse ;  /* 0x000000ffff427224 */ /* 0x100fe200078e0077 */
[----:B------:R-:W-:Y:S01]  /*3170*/  FMNMX.FTZ R12, R49, R12, !PT ;  /* 0x0000000c310c7209 */ /* 0x000fe20007810000 */
[----:B------:R-:W-:Y:S01]  /*3180*/  MUFU.EX2 R75, R75 ;  /* 0x0000004b004b7308 */ /* 0x000fe20000000800 */
[----:B------:R-:W-:-:S02]  /*3190*/  IMAD.MOV.U32 R62, RZ, RZ, R119 ;  /* 0x000000ffff3e7224 */ /* 0x000fc400078e0077 */
[----:B------:R-:W-:-:S04]  /*31a0*/  FMNMX.FTZ R12, R51, R12, !PT ;  /* 0x0000000c330c7209 */ /* 0x000fc80007810000 */
[----:B------:R-:W-:Y:S01]  /*31b0*/  FMNMX.FTZ R12, R53, R12, !PT ;  /* 0x0000000c350c7209 */ /* 0x000fe20007810000 */
[----:B------:R-:W-:Y:S03]  /*31c0*/  MUFU.EX2 R77, R77 ;  /* 0x0000004d004d7308 */ /* 0x000fe60000000800 */
[----:B------:R-:W-:-:S04]  /*31d0*/  FMNMX.FTZ R12, R55, R12, !PT ;  /* 0x0000000c370c7209 */ /* 0x000fc80007810000 */
[----:B------:R-:W-:Y:S01]  /*31e0*/  FMNMX.FTZ R12, R31, R12, !PT ;  /* 0x0000000c1f0c7209 */ /* 0x000fe20007810000 */
[----:B------:R-:W0:Y:S03]  /*31f0*/  MUFU.EX2 R14, R14 ;  /* 0x0000000e000e7308 */ /* 0x000e260000000800 */
[----:B------:R-:W-:-:S04]  /*3200*/  FMNMX.FTZ R12, R29, R12, !PT ;  /* 0x0000000c1d0c7209 */ /* 0x000fc80007810000 */
[----:B------:R-:W-:Y:S01]  /*3210*/  FMNMX.FTZ R12, R33, R12, !PT ;  /* 0x0000000c210c7209 */ /* 0x000fe20007810000 */
[----:B------:R-:W-:Y:S03]  /*3220*/  MUFU.EX2 R79, R79 ;  /* 0x0000004f004f7308 */ /* 0x000fe60000000800 */
[----:B------:R-:W-:-:S04]  /*3230*/  FMNMX.FTZ R12, R63, R12, !PT ;  /* 0x0000000c3f0c7209 */ /* 0x000fc80007810000 */
[----:B------:R-:W-:Y:S01]  /*3240*/  FMNMX.FTZ R12, R35, R12, !PT ;  /* 0x0000000c230c7209 */ /* 0x000fe20007810000 */
[----:B------:R1:W-:Y:S01]  /*3250*/  MUFU.EX2 R180, R81 ;  /* 0x0000005100b47308 */ /* 0x0003e20000000800 */
[----:B0-----:R-:W-:Y:S02]  /*3260*/  F2FP.BF16.F32.PACK_AB R186, R14, R77 ;  /* 0x0000004d0eba723e */ /* 0x001fe400000010ff */
[----:B------:R-:W-:-:S04]  /*3270*/  FMNMX.FTZ R12, R67, R12, !PT ;  /* 0x0000000c430c7209 */ /* 0x000fc80007810000 */
[----:B------:R-:W-:Y:S01]  /*3280*/  FMNMX.FTZ R12, R37, R12, !PT ;  /* 0x0000000c250c7209 */ /* 0x000fe20007810000 */
[----:B------:R-:W-:Y:S01]  /*3290*/  MUFU.EX2 R83, R83 ;  /* 0x0000005300537308 */ /* 0x000fe20000000800 */
[----:B-1----:R-:W-:Y:S02]  /*32a0*/  IMAD.MOV.U32 R81, RZ, RZ, R119 ;  /* 0x000000ffff517224 */ /* 0x002fe400078e0077 */
[----:B------:R-:W-:-:S05]  /*32b0*/  FMNMX.FTZ R12, R71, R12, !PT ;  /* 0x0000000c470c7209 */ /* 0x000fca0007810000 */
[----:B------:R-:W0:Y:S01]  /*32c0*/  SHFL.BFLY PT, R39, R12, 0x2, 0x1f ;  /* 0x0c401f000c277f89 */ /* 0x000e2200000e0000 */
[----:B------:R1:W-:Y:S08]  /*32d0*/  MUFU.EX2 R182, R85 ;  /* 0x0000005500b67308 */ /* 0x0003f00000000800 */
[----:B------:R-:W-:Y:S01]  /*32e0*/  MUFU.EX2 R87, R87 ;  /* 0x0000005700577308 */ /* 0x000fe20000000800 */
[----:B-1----:R-:W-:-:S07]  /*32f0*/  IMAD.MOV.U32 R85, RZ, RZ, R119 ;  /* 0x000000ffff557224 */ /* 0x002fce00078e0077 */
[----:B------:R1:W-:Y:S01]  /*3300*/  MUFU.EX2 R176, R89 ;  /* 0x0000005900b07308 */ /* 0x0003e20000000800 */
[----:B0-----:R-:W-:-:S07]  /*3310*/  FMNMX.FTZ R39, R12, R39, !PT ;  /* 0x000000270c277209 */ /* 0x001fce0007810000 */
[----:B------:R-:W-:Y:S01]  /*3320*/  MUFU.EX2 R91, R91 ;  /* 0x0000005b005b7308 */ /* 0x000fe20000000800 */
[----:B-1----:R-:W-:Y:S01]  /*3330*/  MOV R89, R119 ;  /* 0x0000007700597202 */ /* 0x002fe20000000f00 */
[----:B------:R-:W0:Y:S06]  /*3340*/  SHFL.BFLY PT, R10, R39, 0x1, 0x1f ;  /* 0x0c201f00270a7f89 */ /* 0x000e2c00000e0000 */
[----:B------:R1:W-:Y:S08]  /*3350*/  MUFU.EX2 R178, R93 ;  /* 0x0000005d00b27308 */ /* 0x0003f00000000800 */
[----:B------:R-:W-:Y:S01]  /*3360*/  MUFU.EX2 R95, R95 ;  /* 0x0000005f005f7308 */ /* 0x000fe20000000800 */
[----:B-1----:R-:W-:-:S07]  /*3370*/  IMAD.MOV.U32 R93, RZ, RZ, R119 ;  /* 0x000000ffff5d7224 */ /* 0x002fce00078e0077 */
[----:B------:R1:W-:Y:S01]  /*3380*/  MUFU.EX2 R172, R57 ;  /* 0x0000003900ac7308 */ /* 0x0003e20000000800 */
[----:B0-----:R-:W-:Y:S02]  /*3390*/  FMNMX.FTZ R10, R39, R10, !PT ;  /* 0x0000000a270a7209 */ /* 0x001fe40007810000 */
[----:B------:R-:W-:Y:S02]  /*33a0*/  MOV R39, R119 ;  /* 0x0000007700277202 */ /* 0x000fe40000000f00 */
[C---:B------:R-:W-:Y:S01]  /*33b0*/  FSETP.NEU.FTZ.AND P1, PT, R10.reuse, -INF , PT ;  /* 0xff8000000a00780b */ /* 0x040fe20003f3d000 */
[----:B------:R-:W-:Y:S02]  /*33c0*/  FMUL.FTZ R12, R10, R4 ;  /* 0x000000040a0c7220 */ /* 0x000fe40000410000 */
[----:B------:R-:W-:Y:S01]  /*33d0*/  MUFU.EX2 R97, R97 ;  /* 0x0000006100617308 */ /* 0x000fe20000000800 */
[----:B-1----:R-:W-:Y:S02]  /*33e0*/  IMAD.MOV.U32 R57, RZ, RZ, R119 ;  /* 0x000000ffff397224 */ /* 0x002fe400078e0077 */
[----:B------:R-:W-:-:S02]  /*33f0*/  FSEL R12, R12, RZ, P1 ;  /* 0x000000ff0c0c7208 */ /* 0x000fc40000800000 */
[----:B------:R-:W-:-:S03]  /*3400*/  PLOP3.LUT P1, PT, PT, PT, UP0, 0x80, 0x0 ;  /* 0x000000000000781c */ /* 0x000fc60003f2f008 */
        /* <DEDUP_REMOVED lines=29> */
[----:B------:R-:W-:Y:S01]  /*35e0*/  FADD.FTZ R5, R75, R36 ;  /* 0x000000244b057221 */ /* 0x000fe20000010000 */
[-CC-:B------:R-:W-:Y:S01]  /*35f0*/  FFMA.FTZ R37, R37, R4.reuse, -R12.reuse ;  /* 0x0000000425257223 */ /* 0x180fe2000001080c */
[----:B------:R-:W-:Y:S01]  /*3600*/  FFMA.FTZ R71, R71, R4, -R12 ;  /* 0x0000000447477223 */ /* 0x000fe2000001080c */
[----:B------:R2:W3:Y:S01]  /*3610*/  MUFU.EX2 R20, R13 ;  /* 0x0000000d00147308 */ /* 0x0004e20000000800 */
[----:B-1----:R-:W-:Y:S01]  /*3620*/  FADD.FTZ R36, R189, R2 ;  /* 0x00000002bd247221 */ /* 0x002fe20000010000 */
[----:B------:R-:W-:Y:S01]  /*3630*/  FADD.FTZ R38, R184, R5 ;  /* 0x00000005b8267221 */ /* 0x000fe20000010000 */
[----:B------:R-:W-:Y:S01]  /*3640*/  F2FP.BF16.F32.PACK_AB R189, R2, R189 ;  /* 0x000000bd02bd723e */ /* 0x000fe200000010ff */
[--C-:B------:R-:W-:Y:S01]  /*3650*/  IMAD.MOV.U32 R61, RZ, RZ, R119.reuse ;  /* 0x000000ffff3d7224 */ /* 0x100fe200078e0077 */
[----:B------:R-:W-:Y:S01]  /*3660*/  F2FP.BF16.F32.PACK_AB R188, R101, R188 ;  /* 0x000000bc65bc723e */ /* 0x000fe200000010ff */
[--C-:B------:R-:W-:Y:S01]  /*3670*/  IMAD.MOV.U32 R101, RZ, RZ, R119.reuse ;  /* 0x000000ffff657224 */ /* 0x100fe200078e0077 */
[----:B------:R-:W-:Y:S01]  /*3680*/  F2FP.BF16.F32.PACK_AB R190, R73, R190 ;  /* 0x000000be49be723e */ /* 0x000fe200000010ff */
[----:B------:R-:W1:Y:S01]  /*3690*/  MUFU.EX2 R15, R15 ;  /* 0x0000000f000f7308 */ /* 0x000e620000000800 */
[----:B0-----:R-:W-:Y:S01]  /*36a0*/  FADD.FTZ R5, R11, R36 ;  /* 0x000000240b057221 */ /* 0x001fe20000010000 */
[----:B--2---:R-:W-:Y:S01]  /*36b0*/  FADD.FTZ R13, R77, R38 ;  /* 0x000000264d0d7221 */ /* 0x004fe20000010000 */
[----:B------:R-:W-:Y:S01]  /*36c0*/  F2FP.BF16.F32.PACK_AB R184, R184, R75 ;  /* 0x0000004bb8b8723e */ /* 0x000fe200000010ff */
[----:B------:R-:W-:-:S02]  /*36d0*/  IMAD.MOV.U32 R77, RZ, RZ, R119 ;  /* 0x000000ffff4d7224 */ /* 0x000fc400078e0077 */
[----:B------:R-:W-:Y:S01]  /*36e0*/  FADD.FTZ R40, R14, R13 ;  /* 0x0000000d0e287221 */ /* 0x000fe20000010000 */
[----:B------:R-:W-:Y:S01]  /*36f0*/  IMAD.MOV.U32 R75, RZ, RZ, R119 ;  /* 0x000000ffff4b7224 */ /* 0x000fe200078e0077 */
[----:B------:R-:W0:Y:S01]  /*3700*/  MUFU.EX2 R26, R21 ;  /* 0x00000015001a7308 */ /* 0x000e220000000800 */
[C---:B---3--:R-:W-:Y:S01]  /*3710*/  FADD.FTZ R38, R20.reuse, R5 ;  /* 0x0000000514267221 */ /* 0x048fe20000010000 */
[----:B------:R-:W-:Y:S01]  /*3720*/  FADD.FTZ R13, R79, R40 ;  /* 0x000000284f0d7221 */ /* 0x000fe20000010000 */
[----:B------:R-:W-:Y:S01]  /*3730*/  F2FP.BF16.F32.PACK_AB R191, R20, R11 ;  /* 0x0000000b14bf723e */ /* 0x000fe200000010ff */
[----:B------:R-:W-:Y:S02]  /*3740*/  IMAD.MOV.U32 R73, RZ, RZ, R119 ;  /* 0x000000ffff497224 */ /* 0x000fe400078e0077 */
        /* <DEDUP_REMOVED lines=12> */
[--C-:B------:R-:W-:Y:S02]  /*3810*/  IMAD.MOV.U32 R83, RZ, RZ, R119.reuse ;  /* 0x000000ffff537224 */ /* 0x100fe400078e0077 */
[--C-:B------:R-:W-:Y:S02]  /*3820*/  IMAD.MOV.U32 R26, RZ, RZ, R119.reuse ;  /* 0x000000ffff1a7224 */ /* 0x100fe400078e0077 */
[----:B------:R-:W0:Y:S01]  /*3830*/  MUFU.EX2 R41, R41 ;  /* 0x0000002900297308 */ /* 0x000e220000000800 */
[----:B--2---:R-:W-:Y:S01]  /*3840*/  FADD.FTZ R5, R25, R38 ;  /* 0x0000002619057221 */ /* 0x004fe20000010000 */
[----:B-1----:R-:W-:-:S06]  /*3850*/  IMAD.MOV.U32 R27, RZ, RZ, R119 ;  /* 0x000000ffff1b7224 */ /* 0x002fcc00078e0077 */
[----:B------:R1:W2:Y:S01]  /*3860*/  MUFU.EX2 R30, R43 ;  /* 0x0000002b001e7308 */ /* 0x0002a20000000800 */
[C---:B---3--:R-:W-:Y:S01]  /*3870*/  FADD.FTZ R40, R28.reuse, R5 ;  /* 0x000000051c287221 */ /* 0x048fe20000010000 */
[----:B------:R-:W-:Y:S01]  /*3880*/  F2FP.BF16.F32.PACK_AB R187, R28, R25 ;  /* 0x000000191cbb723e */ /* 0x000fe200000010ff */
[--C-:B------:R-:W-:Y:S02]  /*3890*/  IMAD.MOV.U32 R28, RZ, RZ, R119.reuse ;  /* 0x000000ffff1c7224 */ /* 0x100fe400078e0077 */
[----:B------:R-:W-:-:S03]  /*38a0*/  IMAD.MOV.U32 R25, RZ, RZ, R119 ;  /* 0x000000ffff197224 */ /* 0x000fc600078e0077 */
        /* <DEDUP_REMOVED lines=8> */
[----:B--2---:R-:W-:Y:S01]  /*3930*/  FADD.FTZ R0, R30, R5 ;  /* 0x000000051e007221 */ /* 0x004fe20000010000 */
[C---:B------:R-:W-:Y:S01]  /*3940*/  FADD.FTZ R42, R178.reuse, R13 ;  /* 0x0000000db22a7221 */ /* 0x040fe20000010000 */
[----:B------:R-:W-:Y:S01]  /*3950*/  F2FP.BF16.F32.PACK_AB R178, R178, R91 ;  /* 0x0000005bb2b2723e */ /* 0x000fe200000010ff */
[--C-:B------:R-:W-:Y:S01]  /*3960*/  IMAD.MOV.U32 R91, RZ, RZ, R119.reuse ;  /* 0x000000ffff5b7224 */ /* 0x100fe200078e0077 */
[----:B------:R-:W-:Y:S01]  /*3970*/  F2FP.BF16.F32.PACK_AB R181, R30, R41 ;  /* 0x000000291eb5723e */ /* 0x000fe200000010ff */
[----:B------:R-:W-:Y:S01]  /*3980*/  FADD.FTZ R13, R95, R42 ;  /* 0x0000002a5f0d7221 */ /* 0x000fe20000010000 */
[--C-:B------:R-:W-:Y:S01]  /*3990*/  IMAD.MOV.U32 R42, RZ, RZ, R119.reuse ;  /* 0x000000ffff2a7224 */ /* 0x100fe200078e0077 */
[----:B------:R-:W2:Y:S01]  /*39a0*/  MUFU.EX2 R49, R49 ;  /* 0x0000003100317308 */ /* 0x000ea20000000800 */
[----:B---3--:R-:W-:Y:S01]  /*39b0*/  FADD.FTZ R5, R45, R0 ;  /* 0x000000002d057221 */ /* 0x008fe20000010000 */
[----:B0-----:R-:W-:-:S02]  /*39c0*/  IMAD.MOV.U32 R47, RZ, RZ, R119 ;  /* 0x000000ffff2f7224 */ /* 0x001fc400078e0077 */
[--C-:B------:R-:W-:Y:S02]  /*39d0*/  IMAD.MOV.U32 R41, RZ, RZ, R119.reuse ;  /* 0x000000ffff297224 */ /* 0x100fe400078e0077 */
[----:B------:R-:W-:Y:S02]  /*39e0*/  IMAD.MOV.U32 R30, RZ, RZ, R119 ;  /* 0x000000ffff1e7224 */ /* 0x000fe400078e0077 */
[----:B------:R0:W3:Y:S01]  /*39f0*/  MUFU.EX2 R34, R51 ;  /* 0x0000003300227308 */ /* 0x0000e20000000800 */
[C---:B-1----:R-:W-:Y:S01]  /*3a00*/  FADD.FTZ R40, R32.reuse, R5 ;  /* 0x0000000520287221 */ /* 0x042fe20000010000 */
[----:B------:R-:W-:Y:S01]  /*3a10*/  F2FP.BF16.F32.PACK_AB R183, R32, R45 ;  /* 0x0000002d20b7723e */ /* 0x000fe200000010ff */
[--C-:B------:R-:W-:Y:S02]  /*3a20*/  IMAD.MOV.U32 R45, RZ, RZ, R119.reuse ;  /* 0x000000ffff2d7224 */ /* 0x100fe400078e0077 */
[----:B------:R-:W-:-:S03]  /*3a30*/  IMAD.MOV.U32 R32, RZ, RZ, R119 ;  /* 0x000000ffff207224 */ /* 0x000fc600078e0077 */
[----:B------:R-:W1:Y:S01]  /*3a40*/  MUFU.EX2 R53, R53 ;  /* 0x0000003500357308 */ /* 0x000e620000000800 */
[----:B--2---:R-:W-:Y:S01]  /*3a50*/  FADD.FTZ R5, R49, R40 ;  /* 0x0000002831057221 */ /* 0x004fe20000010000 */
[C---:B------:R-:W-:Y:S01]  /*3a60*/  FADD.FTZ R40, R172.reuse, R13 ;  /* 0x0000000dac287221 */ /* 0x040fe20000010000 */
[----:B------:R-:W-:Y:S01]  /*3a70*/  F2FP.BF16.F32.PACK_AB R172, R172, R95 ;  /* 0x0000005facac723e */ /* 0x000fe200000010ff */
[--C-:B------:R-:W-:Y:S02]  /*3a80*/  IMAD.MOV.U32 R95, RZ, RZ, R119.reuse ;  /* 0x000000ffff5f7224 */ /* 0x100fe400078e0077 */
[----:B------:R-:W-:Y:S01]  /*3a90*/  FADD.FTZ R13, R97, R40 ;  /* 0x00000028610d7221 */ /* 0x000fe20000010000 */
[----:B0-----:R-:W-:Y:S01]  /*3aa0*/  IMAD.MOV.U32 R51, RZ, RZ, R119 ;  /* 0x000000ffff337224 */ /* 0x001fe200078e0077 */
[----:B------:R0:W2:Y:S01]  /*3ab0*/  MUFU.EX2 R36, R55 ;  /* 0x0000003700247308 */ /* 0x0000a20000000800 */
[----:B---3--:R-:W-:Y:S01]  /*3ac0*/  FADD.FTZ R12, R34, R5 ;  /* 0x00000005220c7221 */ /* 0x008fe20000010000 */
[C---:B------:R-:W-:Y:S01]  /*3ad0*/  FADD.FTZ R40, R174.reuse, R13 ;  /* 0x0000000dae287221 */ /* 0x040fe20000010000 */
[----:B------:R-:W-:Y:S01]  /*3ae0*/  F2FP.BF16.F32.PACK_AB R174, R174, R97 ;  /* 0x00000061aeae723e */ /* 0x000fe200000010ff */
[----:B------:R-:W-:Y:S01]  /*3af0*/  IMAD.MOV.U32 R97, RZ, RZ, R119 ;  /* 0x000000ffff617224 */ /* 0x000fe200078e0077 */
[----:B------:R-:W-:-:S02]  /*3b00*/  F2FP.BF16.F32.PACK_AB R177, R34, R49 ;  /* 0x0000003122b1723e */ /* 0x000fc400000010ff */
[-C--:B------:R-:W-:Y:S01]  /*3b10*/  MOV R49, R119.reuse ;  /* 0x0000007700317202 */ /* 0x080fe20000000f00 */
[----:B------:R-:W3:Y:S01]  /*3b20*/  MUFU.EX2 R31, R31 ;  /* 0x0000001f001f7308 */ /* 0x000ee20000000800 */
[----:B-1----:R-:W-:Y:S01]  /*3b30*/  FADD.FTZ R5, R53, R12 ;  /* 0x0000000c35057221 */ /* 0x002fe20000010000 */
[----:B0-----:R-:W-:Y:S01]  /*3b40*/  IMAD.MOV.U32 R55, RZ, RZ, R119 ;  /* 0x000000ffff377224 */ /* 0x001fe200078e0077 */
[----:B------:R-:W-:-:S05]  /*3b50*/  MOV R34, R119 ;  /* 0x0000007700227202 */ /* 0x000fca0000000f00 */
[----:B------:R-:W0:Y:S01]  /*3b60*/  MUFU.EX2 R99, R99 ;  /* 0x0000006300637308 */ /* 0x000e220000000800 */
[C---:B--2---:R-:W-:Y:S01]  /*3b70*/  FADD.FTZ R14, R36.reuse, R5 ;  /* 0x00000005240e7221 */ /* 0x044fe20000010000 */
[----:B------:R-:W-:Y:S01]  /*3b80*/  F2FP.BF16.F32.PACK_AB R179, R36, R53 ;  /* 0x0000003524b3723e */ /* 0x000fe200000010ff */
[--C-:B------:R-:W-:Y:S02]  /*3b90*/  IMAD.MOV.U32 R53, RZ, RZ, R119.reuse ;  /* 0x000000ffff357224 */ /* 0x100fe400078e0077 */
[----:B------:R-:W-:-:S03]  /*3ba0*/  IMAD.MOV.U32 R36, RZ, RZ, R119 ;  /* 0x000000ffff247224 */ /* 0x000fc600078e0077 */
[----:B------:R1:W2:Y:S01]  /*3bb0*/  MUFU.EX2 R38, R29 ;  /* 0x0000001d00267308 */ /* 0x0002a20000000800 */
[----:B---3--:R-:W-:-:S07]  /*3bc0*/  FADD.FTZ R5, R31, R14 ;  /* 0x0000000e1f057221 */ /* 0x008fce0000010000 */
[----:B------:R3:W4:Y:S01]  /*3bd0*/  MUFU.EX2 R168, R65 ;  /* 0x0000004100a87308 */ /* 0x0007220000000800 */
[----:B0-----:R-:W-:Y:S01]  /*3be0*/  FADD.FTZ R13, R99, R40 ;  /* 0x00000028630d7221 */ /* 0x001fe20000010000 */
[----:B-1----:R-:W-:-:S06]  /*3bf0*/  MOV R29, R119 ;  /* 0x00000077001d7202 */ /* 0x002fcc0000000f00 */
[----:B------:R-:W0:Y:S01]  /*3c00*/  MUFU.EX2 R33, R33 ;  /* 0x0000002100217308 */ /* 0x000e220000000800 */
[C---:B--2---:R-:W-:Y:S01]  /*3c10*/  FADD.FTZ R14, R38.reuse, R5 ;  /* 0x00000005260e7221 */ /* 0x044fe20000010000 */
[----:B------:R-:W-:Y:S01]  /*3c20*/  F2FP.BF16.F32.PACK_AB R173, R38, R31 ;  /* 0x0000001f26ad723e */ /* 0x000fe200000010ff */
[--C-:B---3--:R-:W-:Y:S02]  /*3c30*/  IMAD.MOV.U32 R65, RZ, RZ, R119.reuse ;  /* 0x000000ffff417224 */ /* 0x108fe400078e0077 */
        /* <DEDUP_REMOVED lines=8> */
[----:B------:R-:W0:Y:S01]  /*3cc0*/  MUFU.EX2 R35, R35 ;  /* 0x0000002300237308 */ /* 0x000e220000000800 */
[----:B-1----:R-:W-:Y:S01]  /*3cd0*/  FADD.FTZ R13, R59, R40 ;  /* 0x000000283b0d7221 */ /* 0x002fe20000010000 */
[----:B--2---:R-:W-:-:S06]  /*3ce0*/  IMAD.MOV.U32 R63, RZ, RZ, R119 ;  /* 0x000000ffff3f7224 */ /* 0x004fcc00078e0077 */
[----:B------:R1:W2:Y:S01]  /*3cf0*/  MUFU.EX2 R12, R67 ;  /* 0x00000043000c7308 */ /* 0x0002a20000000800 */
[C---:B---3--:R-:W-:Y:S01]  /*3d00*/  FADD.FTZ R40, R0.reuse, R5 ;  /* 0x0000000500287221 */ /* 0x048fe20000010000 */
[----:B------:R-:W-:Y:S01]  /*3d10*/  F2FP.BF16.F32.PACK_AB R175, R0, R33 ;  /* 0x0000002100af723e */ /* 0x000fe200000010ff */
[----:B------:R-:W-:Y:S02]  /*3d20*/  IMAD.MOV.U32 R0, RZ, RZ, 0x3f800000 ;  /* 0x3f800000ff007424 */ /* 0x000fe400078e00ff */
[----:B------:R-:W-:-:S03]  /*3d30*/  IMAD.MOV.U32 R33, RZ, RZ, R119 ;  /* 0x000000ffff217224 */ /* 0x000fc600078e0077 */
[----:B------:R-:W3:Y:S01]  /*3d40*/  MUFU.EX2 R37, R37 ;  /* 0x0000002500257308 */ /* 0x000ee20000000800 */
[----:B0-----:R-:W-:Y:S01]  /*3d50*/  FADD.FTZ R11, R35, R40 ;  /* 0x00000028230b7221 */ /* 0x001fe20000010000 */
[--C-:B-1----:R-:W-:Y:S02]  /*3d60*/  IMAD.MOV.U32 R67, RZ, RZ, R119.reuse ;  /* 0x000000ffff437224 */ /* 0x102fe400078e0077 */
[----:B------:R-:W-:-:S04]  /*3d70*/  IMAD.MOV.U32 R40, RZ, RZ, R119 ;  /* 0x000000ffff287224 */ /* 0x000fc800078e0077 */
[----:B------:R-:W0:Y:S01]  /*3d80*/  MUFU.EX2 R24, R24 ;  /* 0x0000001800187308 */ /* 0x000e220000000800 */
[C---:B--2---:R-:W-:Y:S01]  /*3d90*/  FADD.FTZ R2, R12.reuse, R11 ;  /* 0x0000000b0c027221 */ /* 0x044fe20000010000 */
[----:B------:R-:W-:Y:S01]  /*3da0*/  F2FP.BF16.F32.PACK_AB R169, R12, R35 ;  /* 0x000000230ca9723e */ /* 0x000fe200000010ff */
[----:B------:R-:W-:-:S05]  /*3db0*/  IMAD.MOV.U32 R35, RZ, RZ, R119 ;  /* 0x000000ffff237224 */ /* 0x000fca00078e0077 */
[----:B------:R1:W2:Y:S01]  /*3dc0*/  MUFU.EX2 R14, R71 ;  /* 0x00000047000e7308 */ /* 0x0002a20000000800 */
[----:B---3--:R-:W-:Y:S01]  /*3dd0*/  FADD.FTZ R11, R37, R2 ;  /* 0x00000002250b7221 */ /* 0x008fe20000010000 */
[C---:B0-----:R-:W-:Y:S01]  /*3de0*/  FADD.FTZ R5, R24.reuse, R13 ;  /* 0x0000000d18057221 */ /* 0x041fe20000010000 */
[----:B------:R-:W-:Y:S01]  /*3df0*/  F2FP.BF16.F32.PACK_AB R170, R24, R59 ;  /* 0x0000003b18aa723e */ /* 0x000fe200000010ff */
[----:B-1----:R-:W-:Y:S01]  /*3e00*/  IMAD.MOV.U32 R71, RZ, RZ, R119 ;  /* 0x000000ffff477224 */ /* 0x002fe200078e0077 */
[-C--:B------:R-:W-:Y:S02]  /*3e10*/  MOV R59, R119.reuse ;  /* 0x00000077003b7202 */ /* 0x080fe40000000f00 */
[----:B------:R-:W-:Y:S01]  /*3e20*/  MOV R24, R119 ;  /* 0x0000007700187202 */ /* 0x000fe20000000f00 */
[C---:B--2---:R-:W-:Y:S01]  /*3e30*/  FADD.FTZ R2, R14.reuse, R11 ;  /* 0x0000000b0e027221 */ /* 0x044fe20000010000 */
[----:B------:R-:W-:Y:S01]  /*3e40*/  F2FP.BF16.F32.PACK_AB R171, R14, R37 ;  /* 0x000000250eab723e */ /* 0x000fe200000010ff */
[----:B------:R-:W-:Y:S01]  /*3e50*/  IMAD.MOV.U32 R37, RZ, RZ, R119 ;  /* 0x000000ffff257224 */ /* 0x000fe200078e0077 */
[----:B------:R-:W-:Y:S01]  /*3e60*/  MOV R11, 0x3f800000 ;  /* 0x3f800000000b7802 */ /* 0x000fe20000000f00 */
[----:B------:R-:W-:Y:S06]  /*3e70*/  @!P1 BRA `(.L_x_198) ;  /* 0x0000002400fc9947 */ /* 0x000fec0003800000 */
[----:B------:R-:W-:Y:S01]  /*3e80*/  R2UR UR4, R120 ;  /* 0x00000000780472ca */ /* 0x000fe200000e0000 */
[----:B------:R-:W-:Y:S01]  /*3e90*/  IMAD.MOV.U32 R13, RZ, RZ, R10 ;  /* 0x000000ffff0d7224 */ /* 0x000fe200078e000a */
[----:B------:R-:W-:Y:S01]  /*3ea0*/  CS2R R118, SRZ ;  /* 0x0000000000767805 */ /* 0x000fe2000001ff00 */
[----:B------:R-:W-:Y:S01]  /*3eb0*/  IMAD.MOV.U32 R12, RZ, RZ, R3 ;  /* 0x000000ffff0c7224 */ /* 0x000fe200078e0003 */
[----:B------:R-:W-:Y:S01]  /*3ec0*/  CS2R R114, SRZ ;  /* 0x0000000000727805 */ /* 0x000fe2000001ff00 */
[----:B------:R-:W-:Y:S01]  /*3ed0*/  IMAD.MOV.U32 R0, RZ, RZ, 0x3f800000 ;  /* 0x3f800000ff007424 */ /* 0x000fe200078e00ff */
        /* <DEDUP_REMOVED lines=45> */
[----:B------:R-:W-:Y:S01]  /*41b0*/  CS2R R24, SRZ ;  /* 0x0000000000187805 */ /* 0x000fe2000001ff00 */
[----:B------:R-:W-:Y:S01]  /*41c0*/  UIADD3 UR4, UR4, -0x2, URZ ;  /* 0xfffffffe04047890 */ /* 0x000fe2000fffe03f */
[----:B------:R-:W-:Y:S01]  /*41d0*/  UMOV UR5, UR39 ;  /* 0x0000002700057c82 */ /* 0x000fe20008000000 */
[----:B------:R-:W-:Y:S01]  /*41e0*/  UMOV UR6, UR38 ;  /* 0x0000002600067c82 */ /* 0x000fe20008000000 */
[----:B------:R-:W-:-:S09]  /*41f0*/  ULDC UR7, c[0x0][0x9d8] ;  /* 0x0002760000077ab9 */ /* 0x000fd20000000800 */
.L_x_209:
[----:B------:R-:W-:-:S04]  /*4200*/  UISETP.NE.AND UP0, UPT, UR6, 0x1, UPT ;  /* 0x000000010600788c */ /* 0x000fc8000bf05270 */
[----:B------:R-:W-:-:S04]  /*4210*/  USEL UR39, URZ, 0x1, UP0 ;  /* 0x000000013f277887 */ /* 0x000fc80008000000 */
[----:B------:R-:W-:Y:S01]  /*4220*/  ULOP3.LUT UR39, UR5, UR39, URZ, 0x3c, !UPT ;  /* 0x0000002705277292 */ /* 0x000fe2000f8e3c3f */
[----:B------:R-:W-:Y:S11]  /*4230*/  @!P0 BRA `(.L_x_199) ;  /* 0x0000000000048947 */ /* 0x000ff60003800000 */
[----:B------:R-:W-:Y:S01]  /*4240*/  BPT.TRAP 0x1 ;  /* 0x000000040000795c */ /* 0x000fe20000300000 */
.L_x_199:
[----:B------:R-:W0:Y:S01]  /*4250*/  S2UR UR42, SR_CgaCtaId ;  /* 0x00000000002a79c3 */ /* 0x000e220000008800 */
[----:B------:R-:W-:Y:S01]  /*4260*/  UIADD3 UR38, UR6, 0x1, URZ ;  /* 0x0000000106267890 */ /* 0x000fe2000fffe03f */
[----:B------:R-:W-:Y:S01]  /*4270*/  IMAD.U32 R3, RZ, RZ, UR39 ;  /* 0x00000027ff037e24 */ /* 0x000fe2000f8e00ff */
[----:B------:R-:W-:Y:S02]  /*4280*/  UMOV UR8, 0x400 ;  /* 0x0000040000087882 */ /* 0x000fe40000000000 */
[----:B------:R-:W-:Y:S02]  /*4290*/  UISETP.NE.AND UP0, UPT, UR38, 0x2, UPT ;  /* 0x000000022600788c */ /* 0x000fe4000bf05270 */
[----:B------:R-:W-:Y:S02]  /*42a0*/  SHF.L.U32 R3, R3, 0x1f, RZ ;  /* 0x0000001f03037819 */ /* 0x000fe400000006ff */
[----:B------:R-:W-:Y:S02]  /*42b0*/  USEL UR38, UR38, URZ, UP0 ;  /* 0x0000003f26267287 */ /* 0x000fe40008000000 */
[----:B0-----:R-:W-:-:S04]  /*42c0*/  ULEA UR8, UR42, UR8, 0x18 ;  /* 0x000000082a087291 */ /* 0x001fc8000f8ec03f */
[----:B------:R-:W-:-:S09]  /*42d0*/  ULEA UR9, UR38, UR8, 0x3 ;  /* 0x0000000826097291 */ /* 0x000fd2000f8e183f */
[----:B------:R0:W1:Y:S01]  /*42e0*/  SYNCS.PHASECHK.TRANS64.TRYWAIT P1, [UR9+0x30830], R3 ;  /* 0x03083003ff0075a7 */ /* 0x0000620008020149 */
[----:B------:R-:W-:Y:S05]  /*42f0*/  @!P0 BRA `(.L_x_200) ;  /* 0x0000000000048947 */ /* 0x000fea0003800000 */
[----:B------:R-:W-:Y:S01]  /*4300*/  BPT.TRAP 0x1 ;  /* 0x000000040000795c */ /* 0x000fe20000300000 */
.L_x_200:
[----:B-1----:R-:W-:Y:S05]  /*4310*/  @P1 BRA `(.L_x_201) ;  /* 0x0000000000081947 */ /* 0x002fea0003800000 */
[----:B------:R-:W1:Y:S02]  /*4320*/  SYNCS.PHASECHK.TRANS64.TRYWAIT P1, [UR9+0x30830], R3 ;  /* 0x03083003ff0075a7 */ /* 0x000e640008020149 */
[----:B-1----:R-:W-:Y:S05]  /*4330*/  @!P1 BRA `(.L_x_202) ;  /* 0x000000b0008c9947 */ /* 0x002fea0003800000 */
.L_x_201:
        /* <DEDUP_REMOVED lines=173> */
.L_x_203:
[----:B------:R-:W-:Y:S01]  /*4e10*/  ULEA UR10, UR6, UR8, 0x3 ;  /* 0x00000008060a7291 */ /* 0x000fe2000f8e183f */
[----:B------:R-:W-:-:S04]  /*4e20*/  MOV R0, UR5 ;  /* 0x0000000500007c02 */ /* 0x000fc80008000f00 */
[----:B------:R-:W-:-:S04]  /*4e30*/  SHF.L.U32 R0, R0, 0x1f, RZ ;  /* 0x0000001f00007819 */ /* 0x000fc800000006ff */
[----:B------:R2:W3:Y:S01]  /*4e40*/  SYNCS.PHASECHK.TRANS64.TRYWAIT P1, [UR10+0x30850], R0 ;  /* 0x03085000ff0075a7 */ /* 0x0004e2000802014a */
[----:B------:R-:W-:Y:S05]  /*4e50*/  @!P0 BRA `(.L_x_204) ;  /* 0x0000000000048947 */ /* 0x000fea0003800000 */
[----:B------:R-:W-:Y:S01]  /*4e60*/  BPT.TRAP 0x1 ;  /* 0x000000040000795c */ /* 0x000fe20000300000 */
.L_x_204:
[----:B---3--:R-:W-:Y:S05]  /*4e70*/  @P1 BRA `(.L_x_205) ;  /* 0x0000000000081947 */ /* 0x008fea0003800000 */
[----:B------:R-:W3:Y:S02]  /*4e80*/  SYNCS.PHASECHK.TRANS64.TRYWAIT P1, [UR10+0x30850], R0 ;  /* 0x03085000ff0075a7 */ /* 0x000ee4000802014a */
[----:B---3--:R-:W-:Y:S05]  /*4e90*/  @!P1 BRA `(.L_x_206) ;  /* 0x000000a400cc9947 */ /* 0x008fea0003800000 */
.L_x_205:
        /* <DEDUP_REMOVED lines=37> */
.L_x_207:
        /* <DEDUP_REMOVED lines=209> */
[----:B------:R-:W-:Y:S01]  /*5e00*/  FFMA.FTZ R163, R163, R4, -R12 ;  /* 0x00000004a3a37223 */ /* 0x000fe2000001080c */
[----:B------:R-:W0:Y:S08]  /*5e10*/  MUFU.EX2 R13, R13 ;  /* 0x0000000d000d7308 */ /* 0x000e300000000800 */
        /* <DEDUP_REMOVED lines=26> */
[----:B------:R-:W-:-:S06]  /*5fc0*/  FFMA.FTZ R123, R151, R4, -R12 ;  /* 0x00000004977b7223 */ /* 0x000fcc000001080c */
        /* <DEDUP_REMOVED lines=72> */
.L_x_208:
        /* <DEDUP_REMOVED lines=15> */
[----:B------:R-:W-:Y:S01]  /*6540*/  F2FP.BF16.F32.PACK_AB R171, R12, R140 ;  /* 0x0000008c0cab723e */ /* 0x000fe200000010ff */
[----:B------:R-:W-:Y:S01]  /*6550*/  IMAD.MOV.U32 R12, RZ, RZ, R3 ;  /* 0x000000ffff0c7224 */ /* 0x000fe200078e0003 */
        /* <DEDUP_REMOVED lines=15> */
[----:B------:R-:W-:Y:S01]  /*6650*/  F2FP.BF16.F32.PACK_AB R170, R161, R170 ;  /* 0x000000aaa1aa723e */ /* 0x000fe200000010ff */
[----:B------:R-:W-:Y:S06]  /*6660*/  @P1 BRA `(.L_x_209) ;  /* 0xffffffd800e41947 */ /* 0x000fec000383ffff */
.L_x_198:
        /* <DEDUP_REMOVED lines=99> */
.L_x_210:
        /* <DEDUP_REMOVED lines=9> */
.L_x_211:
[----:B-1----:R-:W-:Y:S05]  /*6d30*/  @P1 BRA `(.L_x_212) ;  /* 0x0000000000081947 */ /* 0x002fea0003800000 */
[----:B------:R-:W1:Y:S02]  /*6d40*/  SYNCS.PHASECHK.TRANS64.TRYWAIT P1, [UR5+0x30850], R0 ;  /* 0x03085000ff0075a7 */ /* 0x000e640008020145 */
[----:B-1----:R-:W-:Y:S05]  /*6d50*/  @!P1 BRA `(.L_x_213) ;  /* 0x0000008800349947 */ /* 0x002fea0003800000 */
.L_x_212:
[----:B------:R-:W-:Y:S01]  /*6d60*/  UIADD3 UR4, UR4, 0x400, URZ ;  /* 0x0000040004047890 */ /* 0x000fe2000fffe03f */
[----:B------:R-:W-:Y:S01]  /*6d70*/  WARPGROUP.ARRIVE ;  /* 0x00000000000079c5 */ /* 0x000fe20000000000 */
[----:B------:R-:W-:Y:S01]  /*6d80*/  UMOV UR11, 0x40000040 ;  /* 0x40000040000b7882 */ /* 0x000fe20000000000 */
[----:B01----:R-:W0:Y:S01]  /*6d90*/  SHFL.BFLY PT, R0, R5, 0x2, 0x1f ;  /* 0x0c401f0005007f89 */ /* 0x003e2200000e0000 */
[----:B------:R-:W-:Y:S01]  /*6da0*/  USHF.R.U32.HI UR4, URZ, 0x4, UR4 ;  /* 0x000000043f047899 */ /* 0x000fe20008011604 */
[----:B------:R-:W-:Y:S02]  /*6db0*/  MOV R8, RZ ;  /* 0x000000ff00087202 */ /* 0x000fe40000000f00 */
[----:B------:R-:W1:Y:S01]  /*6dc0*/  SHFL.BFLY PT, R7, R2, 0x2, 0x1f ;  /* 0x0c401f0002077f89 */ /* 0x000e6200000e0000 */
[----:B------:R-:W-:-:S04]  /*6dd0*/  ULOP3.LUT UR4, UR4, 0x3fff, URZ, 0xc0, !UPT ;  /* 0x00003fff04047892 */ /* 0x000fc8000f8ec03f */
[----:B------:R-:W-:-:S04]  /*6de0*/  ULOP3.LUT UR4, UR4, 0x3000000, URZ, 0xfc, !UPT ;  /* 0x0300000004047892 */ /* 0x000fc8000f8efc3f */
[----:B------:R-:W-:-:S04]  /*6df0*/  UIMAD UR4, UR38, 0x900, UR4 ;  /* 0x00000900260478a4 */ /* 0x000fc8000f8e0204 */
[----:B------:R-:W-:-:S03]  /*6e00*/  UIADD3 UR6, UR4, 0x80, URZ ;  /* 0x0000008004067890 */ /* 0x000fc6000fffe03f */
[----:B------:R-:W-:Y:S02]  /*6e10*/  UMOV UR10, UR4 ;  /* 0x00000004000a7c82 */ /* 0x000fe40008000000 */
[----:B------:R-:W-:Y:S01]  /*6e20*/  HGMMA.64x192x16.F32.BF16 R24, R188, gdesc[UR8].tnspB, R24, gsb0 ;  /* 0x42e00008bc187df0 */ /* 0x000fe20008001818 */
[----:B------:R-:W-:Y:S01]  /*6e30*/  UMOV UR11, 0x40000040 ;  /* 0x40000040000b7882 */ /* 0x000fe20000000000 */
[----:B------:R-:W-:Y:S01]  /*6e40*/  UMOV UR10, UR6 ;  /* 0x00000006000a7c82 */ /* 0x000fe20008000000 */
[----:B------:R-:W-:Y:S01]  /*6e50*/  UIADD3 UR6, UR4, 0x100, URZ ;  /* 0x0000010004067890 */ /* 0x000fe2000fffe03f */
[----:B0-----:R-:W-:Y:S01]  /*6e60*/  FADD.FTZ R0, R0, R5 ;  /* 0x0000000500007221 */ /* 0x001fe20000010000 */
[----:B------:R-:W-:Y:S02]  /*6e70*/  IMAD.MOV.U32 R5, RZ, RZ, RZ ;  /* 0x000000ffff057224 */ /* 0x000fe400078e00ff */
[----:B-1----:R-:W-:Y:S01]  /*6e80*/  FADD.FTZ R6, R7, R2 ;  /* 0x0000000207067221 */ /* 0x002fe20000010000 */
[----:B------:R-:W-:Y:S01]  /*6e90*/  IMAD.MOV.U32 R2, RZ, RZ, -0x800000 ;  /* 0xff800000ff027424 */ /* 0x000fe200078e00ff */
[----:B------:R-:W0:Y:S04]  /*6ea0*/  SHFL.BFLY PT, R7, R0, 0x1, 0x1f ;  /* 0x0c201f0000077f89 */ /* 0x000e2800000e0000 */
[----:B------:R-:W1:Y:S01]  /*6eb0*/  SHFL.BFLY PT, R9, R6, 0x1, 0x1f ;  /* 0x0c201f0006097f89 */ /* 0x000e6200000e0000 */
[----:B0-----:R-:W-:Y:S01]  /*6ec0*/  FADD.FTZ R11, R0, R7 ;  /* 0x00000007000b7221 */ /* 0x001fe20000010000 */
[----:B------:R-:W-:-:S02]  /*6ed0*/  IMAD.MOV.U32 R0, RZ, RZ, -0x800000 ;  /* 0xff800000ff007424 */ /* 0x000fc400078e00ff */
[----:B-1----:R-:W-:Y:S02]  /*6ee0*/  FADD.FTZ R12, R6, R9 ;  /* 0x00000009060c7221 */ /* 0x002fe40000010000 */
[----:B------:R-:W-:-:S03]  /*6ef0*/  FSETP.NE.FTZ.AND P1, PT, R11, RZ, PT ;  /* 0x000000ff0b00720b */ /* 0x000fc60003f35000 */
[----:B------:R-:W-:-:S10]  /*6f00*/  FSETP.NE.FTZ.AND P2, PT, R12, RZ, PT ;  /* 0x000000ff0c00720b */ /* 0x000fd40003f55000 */
[----:B------:R-:W0:Y:S01]  /*6f10*/  @P1 MUFU.LG2 R7, R11 ;  /* 0x0000000b00071308 */ /* 0x000e220000000c00 */
[C---:B------:R-:W-:Y:S02]  /*6f20*/  @P1 FMUL.FTZ R6, R4.reuse, 0.69314718246459960938 ;  /* 0x3f31721804061820 */ /* 0x040fe40000410000 */
[----:B------:R-:W-:-:S05]  /*6f30*/  @P2 FMUL.FTZ R4, R4, 0.69314718246459960938 ;  /* 0x3f31721804042820 */ /* 0x000fca0000410000 */
        /* <DEDUP_REMOVED lines=27> */
[----:B------:R-:W-:Y:S01]  /*70f0*/  HGMMA.64x192x16.F32.BF16 R24, R172, gdesc[UR8].tnspB, R24, gsb0 ;  /* 0x42e00008ac187df0 */ /* 0x000fe20008001818 */
[----:B------:R-:W-:Y:S01]  /*7100*/  UMOV UR10, UR4 ;  /* 0x00000004000a7c82 */ /* 0x000fe20008000000 */
[----:B------:R-:W-:Y:S01]  /*7110*/  UMOV UR11, 0x40000040 ;  /* 0x40000040000b7882 */ /* 0x000fe20000000000 */
[----:B------:R-:W-:Y:S02]  /*7120*/  WARPGROUP.DEPBAR.LE gsb0, 0x0 ;  /* 0x00008000000079c5 */ /* 0x000fe40000010000 */
[----:B------:R-:W-:-:S15]  /*7130*/  WARPGROUP.ARRIVE ;  /* 0x00000000000079c5 */ /* 0x000fde0000000000 */
[----:B------:R-:W-:Y:S03]  /*7140*/  HGMMA.64x192x16.F32.BF16 R24, R168, gdesc[UR8].tnspB, R24, gsb0 ;  /* 0x42e00008a8187df0 */ /* 0x000fe60008001818 */
[----:B------:R-:W-:Y:S02]  /*7150*/  WARPGROUP.DEPBAR.LE gsb0, 0x0 ;  /* 0x00008000000079c5 */ /* 0x000fe40000010000 */
[----:B0-23--:R-:W-:Y:S05]  /*7160*/  @!P0 BRA `(.L_x_214) ;  /* 0x0000000000048947 */ /* 0x00dfea0003800000 */
[----:B------:R-:W-:Y:S01]  /*7170*/  BPT.TRAP 0x1 ;  /* 0x000000040000795c */ /* 0x000fe20000300000 */
.L_x_214:
[----:B------:R-:W-:Y:S01]  /*7180*/  R2UR UR6, R193 ;  /* 0x00000000c10672ca */ /* 0x000fe200000e0000 */
[----:B------:R-:W-:Y:S01]  /*7190*/  UIADD3 UR4, UR5, 0x30860, URZ ;  /* 0x0003086005047890 */ /* 0x000fe2000fffe03f */
[-C--:B------:R-:W-:Y:S01]  /*71a0*/  FMUL.FTZ R128, R43, R8.reuse ;  /* 0x000000082b807220 */ /* 0x080fe20000410000 */
[----:B------:R-:W-:Y:S01]  /*71b0*/  UIADD3 UR38, UR38, 0x1, URZ ;  /* 0x0000000126267890 */ /* 0x000fe2000fffe03f */
[-C--:B------:R-:W-:Y:S01]  /*71c0*/  FMUL.FTZ R6, R28, R5.reuse ;  /* 0x000000051c067220 */ /* 0x080fe20000410000 */
[----:B------:R-:W-:Y:S01]  /*71d0*/  UPRMT UR4, UR7, 0x654, UR4 ;  /* 0x0000065407047896 */ /* 0x000fe20008000004 */
[-C--:B------:R-:W-:Y:S01]  /*71e0*/  FMUL.FTZ R125, R46, R8.reuse ;  /* 0x000000082e7d7220 */ /* 0x080fe20000410000 */
[----:B------:R-:W-:Y:S01]  /*71f0*/  UISETP.NE.AND UP0, UPT, UR38, 0x2, UPT ;  /* 0x000000022600788c */ /* 0x000fe2000bf05270 */
[-C--:B------:R-:W-:Y:S01]  /*7200*/  FMUL.FTZ R43, R99, R8.reuse ;  /* 0x00000008632b7220 */ /* 0x080fe20000410000 */
[-C--:B------:R-:W-:Y:S01]  /*7210*/  FMUL.FTZ R7, R24, R5.reuse ;  /* 0x0000000518077220 */ /* 0x080fe20000410000 */
[-C--:B------:R-:W-:Y:S01]  /*7220*/  FMUL.FTZ R126, R25, R5.reuse ;  /* 0x00000005197e7220 */ /* 0x080fe20000410000 */
[-C--:B------:R-:W-:Y:S01]  /*7230*/  FMUL.FTZ R123, R29, R5.reuse ;  /* 0x000000051d7b7220 */ /* 0x080fe20000410000 */
[-C--:B------:R-:W-:Y:S01]  /*7240*/  FMUL.FTZ R121, R32, R5.reuse ;  /* 0x0000000520797220 */ /* 0x080fe20000410000 */
[----:B------:R-:W-:Y:S01]  /*7250*/  UIADD3 UR6, UR6, 0x1, URZ ;  /* 0x0000000106067890 */ /* 0x000fe2000fffe03f */
[----:B------:R-:W-:Y:S01]  /*7260*/  SYNCS.ARRIVE.TRANS64.RED.A1T0 RZ, [UR4], RZ ;  /* 0x000000ffffff79a7 */ /* 0x000fe20008100404 */
[----:B------:R-:W-:Y:S01]  /*7270*/  USEL UR4, URZ, 0x1, UP0 ;  /* 0x000000013f047887 */ /* 0x000fe20008000000 */
        /* <DEDUP_REMOVED lines=83> */
[----:B------:R-:W-:Y:S01]  /*77b0*/  IMAD.U32 R193, RZ, RZ, UR6 ;  /* 0x00000006ffc17e24 */ /* 0x000fe2000f8e00ff */
[----:B------:R-:W-:Y:S01]  /*77c0*/  PLOP3.LUT P0, PT, PT, PT, PT, 0x8, 0x0 ;  /* 0x000000000000781c */ /* 0x000fe20003f0e170 */
[-C--:B------:R-:W-:Y:S01]  /*77d0*/  FMUL.FTZ R111, R111, R8.reuse ;  /* 0x000000086f6f7220 */ /* 0x080fe20000410000 */
[-C--:B------:R-:W-:Y:S01]  /*77e0*/  FMUL.FTZ R114, R114, R8.reuse ;  /* 0x0000000872727220 */ /* 0x080fe20000410000 */
[-C--:B------:R-:W-:Y:S01]  /*77f0*/  FMUL.FTZ R115, R115, R8.reuse ;  /* 0x0000000873737220 */ /* 0x080fe20000410000 */
[-C--:B------:R-:W-:Y:S01]  /*7800*/  FMUL.FTZ R118, R118, R8.reuse ;  /* 0x0000000876767220 */ /* 0x080fe20000410000 */
[----:B------:R-:W-:Y:S01]  /*7810*/  FMUL.FTZ R119, R119, R8 ;  /* 0x0000000877777220 */ /* 0x000fe20000410000 */
[----:B------:R-:W-:-:S02]  /*7820*/  USEL UR38, UR38, URZ, UP0 ;  /* 0x0000003f26267287 */ /* 0x000fc40008000000 */
[----:B------:R-:W-:-:S12]  /*7830*/  ULOP3.LUT UR39, UR39, UR4, URZ, 0x3c, !UPT ;  /* 0x0000000427277292 */ /* 0x000fd8000f8e3c3f */
.L_x_190:
[----:B------:R-:W0:Y:S01]  /*7840*/  S2R R5, SR_CgaCtaId ;  /* 0x0000000000057919 */ /* 0x000e220000008800 */
[----:B------:R-:W-:Y:S01]  /*7850*/  MOV R42, 0x400 ;  /* 0x00000400002a7802 */ /* 0x000fe20000000f00 */
[----:B------:R-:W-:Y:S01]  /*7860*/  BSSY B0, `(.L_x_215) ;  /* 0x000027e000007945 */ /* 0x000fe20003800000 */
[----:B------:R-:W-:Y:S02]  /*7870*/  BAR.SYNC.DEFER_BLOCKING 0x5, 0x180 ;  /* 0x0146000000007b1d */ /* 0x000fe40000010000 */
[----:B0-----:R-:W-:-:S05]  /*7880*/  LEA R42, R5, R42, 0x18 ;  /* 0x0000002a052a7211 */ /* 0x001fca00078ec0ff */
[----:B------:R-:W0:Y:S02]  /*7890*/  LDS.128 R36, [R42+0x308d0] ;  /* 0x0308d0002a247984 */ /* 0x000e240000000c00 */
[----:B0-----:R-:W-:Y:S02]  /*78a0*/  R2UR UR5, R37 ;  /* 0x00000000250572ca */ /* 0x001fe400000e0000 */
[----:B------:R-:W-:Y:S01]  /*78b0*/  R2UR UR6, R38 ;  /* 0x00000000260672ca */ /* 0x000fe200000e0000 */
[----:B------:R-:W-:Y:S06]  /*78c0*/  BAR.ARV 0x4, 0x180 ;  /* 0x0106000000007b1d */ /* 0x000fec0000002000 */
[----:B------:R-:W-:Y:S08]  /*78d0*/  @P0 BRA `(.L_x_216) ;  /* 0x0000001800a40947 */ /* 0x000ff00003800000 */
[----:B------:R-:W0:Y:S01]  /*78e0*/  S2R R5, SR_SWINHI ;  /* 0x0000000000057919 */ /* 0x000e220000002f00 */
[----:B------:R-:W-:Y:S01]  /*78f0*/  F2FP.BF16.F32.PACK_AB R6, R123, R6 ;  /* 0x000000067b06723e */ /* 0x000fe200000010ff */
[----:B------:R-:W-:Y:S01]  /*7900*/  ULDC.64 UR8, c[0x0][0xc00] ;  /* 0x0003000000087ab9 */ /* 0x000fe20000000a00 */
[----:B------:R-:W-:Y:S01]  /*7910*/  F2FP.BF16.F32.PACK_AB R96, R97, R96 ;  /* 0x000000606160723e */ /* 0x000fe200000010ff */
[----:B------:R-:W-:Y:S01]  /*7920*/  UISETP.NE.U32.AND UP0, UPT, UR8, URZ, UPT ;  /* 0x0000003f0800728c */ /* 0x000fe2000bf05070 */
[----:B------:R-:W-:Y:S01]  /*7930*/  F2FP.BF16.F32.PACK_AB R97, R43, R98 ;  /* 0x000000622b61723e */ /* 0x000fe200000010ff */
[----:B------:R-:W-:Y:S01]  /*7940*/  USHF.L.U32 UR10, UR60, 0x2, URZ ;  /* 0x000000023c0a7899 */ /* 0x000fe2000800063f */
[----:B------:R-:W-:Y:S01]  /*7950*/  F2FP.BF16.F32.PACK_AB R104, R105, R104 ;  /* 0x000000686968723e */ /* 0x000fe200000010ff */
[----:B------:R-:W-:Y:S01]  /*7960*/  UISETP.NE.AND.EX UP0, UPT, UR9, URZ, UPT, UP0 ;  /* 0x0000003f0900728c */ /* 0x000fe2000bf05300 */
        /* <DEDUP_REMOVED lines=9> */
[----:B------:R-:W-:Y:S02]  /*7a00*/  R2UR UR4, R192 ;  /* 0x00000000c00472ca */ /* 0x000fe400000e0000 */
[----:B------:R-:W-:Y:S02]  /*7a10*/  R2UR UR12, R22 ;  /* 0x00000000160c72ca */ /* 0x000fe400000e0000 */
[----:B------:R-:W-:Y:S02]  /*7a20*/  MOV R20, R42 ;  /* 0x0000002a00147202 */ /* 0x000fe40000000f00 */
[----:B0-----:R-:W-:-:S03]  /*7a30*/  MOV R21, R5 ;  /* 0x0000000500157202 */ /* 0x001fc60000000f00 */
[----:B------:R-:W-:-:S04]  /*7a40*/  IMAD.WIDE R4, R199, 0x2, R20 ;  /* 0x00000002c7047825 */ /* 0x000fc800078e0214 */
[----:B------:R-:W-:Y:S01]  /*7a50*/  USHF.L.U64.HI UR11, UR60, 0x2, UR4 ;  /* 0x000000023c0b7899 */ /* 0x000fe20008010204 */
[C---:B------:R-:W-:Y:S01]  /*7a60*/  IADD3 R137, P6, R4.reuse, 0x60, RZ ;  /* 0x0000006004897810 */ /* 0x040fe20007fde0ff */
[----:B------:R-:W-:Y:S01]  /*7a70*/  UIADD3 UR4, UP1, UR10, UR8, URZ ;  /* 0x000000080a047290 */ /* 0x000fe2000ff3e03f */
[C---:B------:R-:W-:Y:S02]  /*7a80*/  LOP3.LUT R29, R4.reuse, 0x380, RZ, 0xc0, !PT ;  /* 0x00000380041d7812 */ /* 0x040fe400078ec0ff */
[C---:B------:R-:W-:Y:S01]  /*7a90*/  IADD3 R47, P2, R4.reuse, 0x20, RZ ;  /* 0x00000020042f7810 */ /* 0x040fe20007f5e0ff */
[--C-:B------:R-:W-:Y:S01]  /*7aa0*/  IMAD.X R13, RZ, RZ, R5.reuse, P6 ;  /* 0x000000ffff0d7224 */ /* 0x100fe200030e0605 */
[C---:B------:R-:W-:Y:S01]  /*7ab0*/  IADD3 R139, P5, R4.reuse, 0x4000, RZ ;  /* 0x00004000048b7810 */ /* 0x040fe20007fbe0ff */
[----:B------:R-:W-:Y:S01]  /*7ac0*/  UIADD3.X UR7, UR11, UR9, URZ, UP1, !UPT ;  /* 0x000000090b077290 */ /* 0x000fe20008ffe43f */
[C---:B------:R-:W-:Y:S01]  /*7ad0*/  IADD3 R103, P1, R4.reuse, 0x40, RZ ;  /* 0x0000004004677810 */ /* 0x040fe20007f3e0ff */
[--C-:B------:R-:W-:Y:S01]  /*7ae0*/  IMAD.X R9, RZ, RZ, R5.reuse, P2 ;  /* 0x000000ffff097224 */ /* 0x100fe200010e0605 */
[----:B------:R-:W-:Y:S01]  /*7af0*/  LOP3.LUT R12, R137, 0x380, RZ, 0xc0, !PT ;  /* 0x00000380890c7812 */ /* 0x000fe200078ec0ff */
[----:B------:R-:W-:Y:S01]  /*7b00*/  IMAD.X R15, RZ, RZ, R5, P5 ;  /* 0x000000ffff0f7224 */ /* 0x000fe200028e0605 */
[----:B------:R-:W-:Y:S01]  /*7b10*/  SHF.R.U64 R29, R29, 0x3, RZ ;  /* 0x000000031d1d7819 */ /* 0x000fe200000012ff */
[----:B------:R-:W-:Y:S01]  /*7b20*/  ULDC.64 UR8, c[0x0][0xc08] ;  /* 0x0003020000087ab9 */ /* 0x000fe20000000a00 */
[----:B------:R-:W-:-:S02]  /*7b30*/  IADD3 R141, P0, R4, 0x4020, RZ ;  /* 0x00004020048d7810 */ /* 0x000fc40007f1e0ff */
[C---:B------:R-:W-:Y:S02]  /*7b40*/  IADD3 R143, P4, R4.reuse, 0x4040, RZ ;  /* 0x00004040048f7810 */ /* 0x040fe40007f9e0ff */
[----:B------:R-:W-:Y:S01]  /*7b50*/  IADD3.X R11, RZ, R5, RZ, P1, !PT ;  /* 0x00000005ff0b7210 */ /* 0x000fe20000ffe4ff */
[--C-:B------:R-:W-:Y:S01]  /*7b60*/  IMAD.X R25, RZ, RZ, R5.reuse, P0 ;  /* 0x000000ffff197224 */ /* 0x100fe200000e0605 */
[C---:B------:R-:W-:Y:S01]  /*7b70*/  IADD3 R151, P6, R4.reuse, 0x8040, RZ ;  /* 0x0000804004977810 */ /* 0x040fe20007fde0ff */
[--C-:B------:R-:W-:Y:S01]  /*7b80*/  IMAD.X R27, RZ, RZ, R5.reuse, P4 ;  /* 0x000000ffff1b7224 */ /* 0x100fe200020e0605 */
[C---:B------:R-:W-:Y:S02]  /*7b90*/  IADD3 R145, P3, R4.reuse, 0x4060, RZ ;  /* 0x0000406004917810 */ /* 0x040fe40007f7e0ff */
[C---:B------:R-:W-:Y:S01]  /*7ba0*/  IADD3 R147, P2, R4.reuse, 0x8000, RZ ;  /* 0x0000800004937810 */ /* 0x040fe20007f5e0ff */
[----:B------:R-:W-:Y:S01]  /*7bb0*/  IMAD.X R37, RZ, RZ, R5, P6 ;  /* 0x000000ffff257224 */ /* 0x000fe200030e0605 */
[----:B------:R-:W-:-:S02]  /*7bc0*/  IADD3 R149, P1, R4, 0x8020, RZ ;  /* 0x0000802004957810 */ /* 0x000fc40007f3e0ff */
[----:B------:R-:W-:Y:S01]  /*7bd0*/  IADD3 R153, P5, R4, 0x8060, RZ ;  /* 0x0000806004997810 */ /* 0x000fe20007fbe0ff */
[--C-:B------:R-:W-:Y:S01]  /*7be0*/  IMAD.X R33, RZ, RZ, R5.reuse, P2 ;  /* 0x000000ffff217224 */ /* 0x100fe200010e0605 */
[----:B------:R-:W-:Y:S01]  /*7bf0*/  SHF.R.U64 R12, R12, 0x3, RZ ;  /* 0x000000030c0c7819 */ /* 0x000fe200000012ff */
[--C-:B------:R-:W-:Y:S01]  /*7c00*/  IMAD.X R35, RZ, RZ, R5.reuse, P1 ;  /* 0x000000ffff237224 */ /* 0x100fe200008e0605 */
[----:B------:R-:W-:Y:S01]  /*7c10*/  LOP3.LUT R4, R29, R4, RZ, 0x3c, !PT ;  /* 0x000000041d047212 */ /* 0x000fe200078e3cff */
[----:B------:R-:W-:Y:S01]  /*7c20*/  IMAD.X R29, RZ, RZ, R5, P5 ;  /* 0x000000ffff1d7224 */ /* 0x000fe200028e0605 */
[----:B------:R-:W-:Y:S02]  /*7c30*/  LOP3.LUT R8, R47, 0x380, RZ, 0xc0, !PT ;  /* 0x000003802f087812 */ /* 0x000fe400078ec0ff */
[----:B------:R-:W-:Y:S02]  /*7c40*/  LOP3.LUT R10, R103, 0x380, RZ, 0xc0, !PT ;  /* 0x00000380670a7812 */ /* 0x000fe400078ec0ff */
[----:B------:R-:W-:-:S02]  /*7c50*/  LOP3.LUT R14, R139, 0x380, RZ, 0xc0, !PT ;  /* 0x000003808b0e7812 */ /* 0x000fc400078ec0ff */
[----:B------:R-:W-:Y:S02]  /*7c60*/  LOP3.LUT R24, R141, 0x380, RZ, 0xc0, !PT ;  /* 0x000003808d187812 */ /* 0x000fe400078ec0ff */
[----:B------:R-:W-:Y:S02]  /*7c70*/  LOP3.LUT R26, R143, 0x380, RZ, 0xc0, !PT ;  /* 0x000003808f1a7812 */ /* 0x000fe400078ec0ff */
[----:B------:R-:W-:Y:S02]  /*7c80*/  LOP3.LUT R36, R151, 0x380, RZ, 0xc0, !PT ;  /* 0x0000038097247812 */ /* 0x000fe400078ec0ff */
[----:B------:R-:W-:Y:S02]  /*7c90*/  LOP3.LUT R12, R12, R137, RZ, 0x3c, !PT ;  /* 0x000000890c0c7212 */ /* 0x000fe400078e3cff */
[----:B------:R-:W-:Y:S02]  /*7ca0*/  LOP3.LUT R30, R145, 0x380, RZ, 0xc0, !PT ;  /* 0x00000380911e7812 */ /* 0x000fe400078ec0ff */
[----:B------:R-:W-:-:S02]  /*7cb0*/  LOP3.LUT R38, R153, 0x380, RZ, 0xc0, !PT ;  /* 0x0000038099267812 */ /* 0x000fc400078ec0ff */
[----:B------:R-:W-:Y:S02]  /*7cc0*/  SHF.R.U64 R8, R8, 0x3, RZ ;  /* 0x0000000308087819 */ /* 0x000fe400000012ff */
[----:B------:R-:W-:Y:S02]  /*7cd0*/  SHF.R.U64 R10, R10, 0x3, RZ ;  /* 0x000000030a0a7819 */ /* 0x000fe400000012ff */
[----:B------:R-:W-:Y:S02]  /*7ce0*/  LOP3.LUT R32, R147, 0x380, RZ, 0xc0, !PT ;  /* 0x0000038093207812 */ /* 0x000fe400078ec0ff */
[----:B------:R-:W-:Y:S02]  /*7cf0*/  MOV R137, R4 ;  /* 0x0000000400897202 */ /* 0x000fe40000000f00 */
[----:B------:R-:W-:Y:S02]  /*7d00*/  LOP3.LUT R34, R149, 0x380, RZ, 0xc0, !PT ;  /* 0x0000038095227812 */ /* 0x000fe400078ec0ff */
[----:B------:R-:W-:-:S02]  /*7d10*/  IADD3.X R31, RZ, R5, RZ, P3, !PT ;  /* 0x00000005ff1f7210 */ /* 0x000fc40001ffe4ff */
[----:B------:R-:W-:Y:S02]  /*7d20*/  SHF.R.U64 R14, R14, 0x3, RZ ;  /* 0x000000030e0e7819 */ /* 0x000fe400000012ff */
[----:B------:R-:W-:Y:S02]  /*7d30*/  F2FP.BF16.F32.PACK_AB R4, R126, R7 ;  /* 0x000000077e04723e */ /* 0x000fe400000010ff */
[----:B------:R-:W-:Y:S02]  /*7d40*/  SHF.R.U64 R24, R24, 0x3, RZ ;  /* 0x0000000318187819 */ /* 0x000fe400000012ff */
[----:B------:R-:W-:Y:S02]  /*7d50*/  SHF.R.U64 R26, R26, 0x3, RZ ;  /* 0x000000031a1a7819 */ /* 0x000fe400000012ff */
[----:B------:R-:W-:Y:S02]  /*7d60*/  F2FP.BF16.F32.PACK_AB R5, R136, R133 ;  /* 0x000000858805723e */ /* 0x000fe400000010ff */
[----:B------:R-:W-:-:S02]  /*7d70*/  SHF.R.U64 R36, R36, 0x3, RZ ;  /* 0x0000000324247819 */ /* 0x000fc400000012ff */
[----:B------:R-:W-:Y:S01]  /*7d80*/  F2FP.BF16.F32.PACK_AB R7, R135, R28 ;  /* 0x0000001c8707723e */ /* 0x000fe200000010ff */
[----:B------:R-:W-:Y:S01]  /*7d90*/  BAR.SYNC.DEFER_BLOCKING 0x1, 0x100 ;  /* 0x0044000000007b1d */ /* 0x000fe20000010000 */
[----:B------:R-:W-:Y:S02]  /*7da0*/  SHF.R.U64 R30, R30, 0x3, RZ ;  /* 0x000000031e1e7819 */ /* 0x000fe400000012ff */
[----:B------:R-:W-:Y:S02]  /*7db0*/  SHF.R.U64 R38, R38, 0x3, RZ ;  /* 0x0000000326267819 */ /* 0x000fe400000012ff */
[----:B------:R-:W-:Y:S02]  /*7dc0*/  LOP3.LUT R8, R8, R47, RZ, 0x3c, !PT ;  /* 0x0000002f08087212 */ /* 0x000fe400078e3cff */
[----:B------:R-:W-:Y:S02]  /*7dd0*/  LOP3.LUT R10, R10, R103, RZ, 0x3c, !PT ;  /* 0x000000670a0a7212 */ /* 0x000fe400078e3cff */
[----:B------:R-:W-:-:S02]  /*7de0*/  SHF.R.U64 R32, R32, 0x3, RZ ;  /* 0x0000000320207819 */ /* 0x000fc400000012ff */
[----:B------:R-:W-:Y:S02]  /*7df0*/  SHF.R.U64 R34, R34, 0x3, RZ ;  /* 0x0000000322227819 */ /* 0x000fe400000012ff */
[----:B------:R-:W-:Y:S02]  /*7e00*/  LOP3.LUT R14, R14, R139, RZ, 0x3c, !PT ;  /* 0x0000008b0e0e7212 */ /* 0x000fe400078e3cff */
[----:B------:R-:W-:Y:S02]  /*7e10*/  LOP3.LUT R24, R24, R141, RZ, 0x3c, !PT ;  /* 0x0000008d18187212 */ /* 0x000fe400078e3cff */
[----:B------:R-:W-:Y:S02]  /*7e20*/  LOP3.LUT R26, R26, R143, RZ, 0x3c, !PT ;  /* 0x0000008f1a1a7212 */ /* 0x000fe400078e3cff */
[----:B------:R-:W-:Y:S02]  /*7e30*/  LOP3.LUT R36, R36, R151, RZ, 0x3c, !PT ;  /* 0x0000009724247212 */ /* 0x000fe400078e3cff */
[----:B------:R-:W-:-:S02]  /*7e40*/  LOP3.LUT R30, R30, R145, RZ, 0x3c, !PT ;  /* 0x000000911e1e7212 */ /* 0x000fc400078e3cff */
[----:B------:R-:W-:Y:S01]  /*7e50*/  LOP3.LUT R28, R38, R153, RZ, 0x3c, !PT ;  /* 0x00000099261c7212 */ /* 0x000fe200078e3cff */
[----:B------:R0:W-:Y:S01]  /*7e60*/  STSM.16.M88.4 [R137], R4 ;  /* 0x0000000489007844 */ /* 0x0001e20000000200 */
[----:B------:R-:W-:Y:S02]  /*7e70*/  LOP3.LUT R32, R32, R147, RZ, 0x3c, !PT ;  /* 0x0000009320207212 */ /* 0x000fe400078e3cff */
[----:B------:R-:W-:Y:S02]  /*7e80*/  LOP3.LUT R34, R34, R149, RZ, 0x3c, !PT ;  /* 0x0000009522227212 */ /* 0x000fe400078e3cff */
[----:B------:R-:W-:Y:S02]  /*7e90*/  MOV R135, R8 ;  /* 0x0000000800877202 */ /* 0x000fe40000000f00 */
[----:B------:R-:W-:Y:S02]  /*7ea0*/  MOV R133, R10 ;  /* 0x0000000a00857202 */ /* 0x000fe40000000f00 */
[----:B------:R-:W-:-:S02]  /*7eb0*/  MOV R126, R12 ;  /* 0x0000000c007e7202 */ /* 0x000fc40000000f00 */
[----:B------:R-:W-:Y:S02]  /*7ec0*/  MOV R123, R14 ;  /* 0x0000000e007b7202 */ /* 0x000fe40000000f00 */
[----:B------:R-:W-:Y:S02]  /*7ed0*/  F2FP.BF16.F32.PACK_AB R8, R41, R40 ;  /* 0x000000282908723e */ /* 0x000fe400000010ff */
[----:B------:R-:W-:Y:S02]  /*7ee0*/  F2FP.BF16.F32.PACK_AB R9, R128, R127 ;  /* 0x0000007f8009723e */ /* 0x000fe400000010ff */
[----:B0-----:R-:W-:Y:S02]  /*7ef0*/  F2FP.BF16.F32.PACK_AB R4, R124, R121 ;  /* 0x000000797c04723e */ /* 0x001fe400000010ff */
[----:B------:R-:W-:Y:S02]  /*7f00*/  F2FP.BF16.F32.PACK_AB R5, R132, R131 ;  /* 0x000000838405723e */ /* 0x000fe400000010ff */
[----:B------:R-:W-:-:S02]  /*7f10*/  F2FP.BF16.F32.PACK_AB R6, R122, R3 ;  /* 0x000000037a06723e */ /* 0x000fc400000010ff */
[----:B------:R-:W-:Y:S02]  /*7f20*/  F2FP.BF16.F32.PACK_AB R7, R134, R129 ;  /* 0x000000818607723e */ /* 0x000fe400000010ff */
[----:B------:R-:W-:Y:S02]  /*7f30*/  F2FP.BF16.F32.PACK_AB R10, R45, R44 ;  /* 0x0000002c2d0a723e */ /* 0x000fe400000010ff */
[----:B------:R-:W-:Y:S01]  /*7f40*/  F2FP.BF16.F32.PACK_AB R11, R130, R125 ;  /* 0x0000007d820b723e */ /* 0x000fe200000010ff */
[----:B------:R0:W-:Y:S01]  /*7f50*/  STSM.16.M88.4 [R135], R4 ;  /* 0x0000000487007844 */ /* 0x0001e20000000200 */
[----:B------:R-:W-:Y:S02]  /*7f60*/  MOV R120, R24 ;  /* 0x0000001800787202 */ /* 0x000fe40000000f00 */
[----:B------:R-:W-:Y:S01]  /*7f70*/  MOV R103, R26 ;  /* 0x0000001a00677202 */ /* 0x000fe20000000f00 */
[----:B------:R1:W-:Y:S01]  /*7f80*/  STSM.16.M88.4 [R133], R8 ;  /* 0x0000000885007844 */ /* 0x0003e20000000200 */
[----:B------:R-:W-:-:S02]  /*7f90*/  MOV R37, R36 ;  /* 0x0000002400257202 */ /* 0x000fc40000000f00 */
[----:B------:R-:W-:Y:S02]  /*7fa0*/  F2FP.BF16.F32.PACK_AB R12, R49, R48 ;  /* 0x00000030310c723e */ /* 0x000fe400000010ff */
[----:B------:R-:W-:Y:S02]  /*7fb0*/  F2FP.BF16.F32.PACK_AB R13, R51, R50 ;  /* 0x00000032330d723e */ /* 0x000fe400000010ff */
[----:B------:R-:W-:Y:S02]  /*7fc0*/  F2FP.BF16.F32.PACK_AB R14, R53, R52 ;  /* 0x00000034350e723e */ /* 0x000fe400000010ff */
[----:B------:R-:W-:Y:S02]  /*7fd0*/  F2FP.BF16.F32.PACK_AB R15, R55, R54 ;  /* 0x00000036370f723e */ /* 0x000fe400000010ff */
[----:B------:R-:W-:Y:S02]  /*7fe0*/  MOV R102, R30 ;  /* 0x0000001e00667202 */ /* 0x000fe40000000f00 */
[----:B------:R-:W-:Y:S01]  /*7ff0*/  F2FP.BF16.F32.PACK_AB R24, R57, R56 ;  /* 0x000000383918723e */ /* 0x000fe200000010ff */
[----:B------:R-:W-:Y:S01]  /*8000*/  STSM.16.M88.4 [R126], R12 ;  /* 0x0000000c7e007844 */ /* 0x000fe20000000200 */
[----:B------:R-:W-:-:S02]  /*8010*/  F2FP.BF16.F32.PACK_AB R25, R59, R58 ;  /* 0x0000003a3b19723e */ /* 0x000fc400000010ff */
[----:B------:R-:W-:Y:S02]  /*8020*/  F2FP.BF16.F32.PACK_AB R26, R61, R60 ;  /* 0x0000003c3d1a723e */ /* 0x000fe400000010ff */
[----:B------:R-:W-:Y:S02]  /*8030*/  F2FP.BF16.F32.PACK_AB R27, R63, R62 ;  /* 0x0000003e3f1b723e */ /* 0x000fe400000010ff */
[----:B------:R-:W-:Y:S02]  /*8040*/  MOV R36, R28 ;  /* 0x0000001c00247202 */ /* 0x000fe40000000f00 */
[----:B------:R-:W-:Y:S01]  /*8050*/  MOV R47, R32 ;  /* 0x00000020002f7202 */ /* 0x000fe20000000f00 */
[----:B------:R-:W-:Y:S01]  /*8060*/  STSM.16.M88.4 [R123], R24 ;  /* 0x000000187b007844 */ /* 0x000fe20000000200 */
[----:B------:R-:W-:Y:S02]  /*8070*/  MOV R38, R34 ;  /* 0x0000002200267202 */ /* 0x000fe40000000f00 */
[----:B------:R-:W-:-:S02]  /*8080*/  F2FP.BF16.F32.PACK_AB R28, R65, R64 ;  /* 0x00000040411c723e */ /* 0x000fc400000010ff */
[----:B------:R-:W-:Y:S02]  /*8090*/  F2FP.BF16.F32.PACK_AB R29, R67, R66 ;  /* 0x00000042431d723e */ /* 0x000fe400000010ff */
[----:B------:R-:W-:Y:S02]  /*80a0*/  F2FP.BF16.F32.PACK_AB R30, R69, R68 ;  /* 0x00000044451e723e */ /* 0x000fe400000010ff */
[----:B------:R-:W-:Y:S01]  /*80b0*/  F2FP.BF16.F32.PACK_AB R31, R71, R70 ;  /* 0x00000046471f723e */ /* 0x000fe200000010ff */
[----:B------:R-:W-:Y:S01]  /*80c0*/  UISETP.NE.U32.AND UP1, UPT, UR8, URZ, UPT ;  /* 0x0000003f0800728c */ /* 0x000fe2000bf25070 */
[----:B------:R-:W-:Y:S01]  /*80d0*/  F2FP.BF16.F32.PACK_AB R32, R73, R72 ;  /* 0x000000484920723e */ /* 0x000fe200000010ff */
[----:B------:R-:W2:Y:S01]  /*80e0*/  LDC R68, c[0x0][0xbe8] ;  /* 0x0002fa00ff447b82 */ /* 0x000ea20000000800 */
[----:B------:R-:W-:Y:S01]  /*80f0*/  F2FP.BF16.F32.PACK_AB R33, R75, R74 ;  /* 0x0000004a4b21723e */ /* 0x000fe200000010ff */
[----:B------:R-:W-:Y:S01]  /*8100*/  STSM.16.M88.4 [R120], R28 ;  /* 0x0000001c78007844 */ /* 0x000fe20000000200 */
[----:B------:R-:W-:-:S02]  /*8110*/  F2FP.BF16.F32.PACK_AB R34, R77, R76 ;  /* 0x0000004c4d22723e */ /* 0x000fc400000010ff */
[----:B------:R-:W-:Y:S02]  /*8120*/  F2FP.BF16.F32.PACK_AB R35, R79, R78 ;  /* 0x0000004e4f23723e */ /* 0x000fe400000010ff */
[----:B0-----:R-:W-:Y:S02]  /*8130*/  F2FP.BF16.F32.PACK_AB R4, R81, R80 ;  /* 0x000000505104723e */ /* 0x001fe400000010ff */
[----:B------:R-:W-:Y:S01]  /*8140*/  F2FP.BF16.F32.PACK_AB R5, R83, R82 ;  /* 0x000000525305723e */ /* 0x000fe200000010ff */
[----:B------:R-:W-:Y:S01]  /*8150*/  STSM.16.M88.4 [R103], R32 ;  /* 0x0000002067007844 */ /* 0x000fe20000000200 */
[----:B------:R-:W-:Y:S02]  /*8160*/  F2FP.BF16.F32.PACK_AB R6, R85, R84 ;  /* 0x000000545506723e */ /* 0x000fe400000010ff */
[----:B------:R-:W-:Y:S02]  /*8170*/  F2FP.BF16.F32.PACK_AB R7, R87, R86 ;  /* 0x000000565707723e */ /* 0x000fe400000010ff */
[----:B-1----:R-:W-:-:S02]  /*8180*/  F2FP.BF16.F32.PACK_AB R8, R89, R88 ;  /* 0x000000585908723e */ /* 0x002fc400000010ff */
[----:B------:R-:W-:Y:S01]  /*8190*/  F2FP.BF16.F32.PACK_AB R9, R91, R90 ;  /* 0x0000005a5b09723e */ /* 0x000fe200000010ff */
[----:B------:R0:W-:Y:S01]  /*81a0*/  STSM.16.M88.4 [R102], R4 ;  /* 0x0000000466007844 */ /* 0x0001e20000000200 */
[----:B------:R-:W-:Y:S02]  /*81b0*/  F2FP.BF16.F32.PACK_AB R10, R93, R92 ;  /* 0x0000005c5d0a723e */ /* 0x000fe400000010ff */
[----:B------:R-:W-:Y:S02]  /*81c0*/  F2FP.BF16.F32.PACK_AB R11, R95, R94 ;  /* 0x0000005e5f0b723e */ /* 0x000fe400000010ff */
[----:B------:R-:W-:-:S03]  /*81d0*/  PLOP3.LUT P0, PT, PT, PT, UP0, 0x80, 0x0 ;  /* 0x000000000000781c */ /* 0x000fc60003f0f008 */
[----:B------:R1:W-:Y:S04]  /*81e0*/  STSM.16.M88.4 [R47], R8 ;  /* 0x000000082f007844 */ /* 0x0003e80000000200 */
[----:B------:R3:W-:Y:S04]  /*81f0*/  STSM.16.M88.4 [R38], R96 ;  /* 0x0000006026007844 */ /* 0x0007e80000000200 */
[----:B------:R3:W-:Y:S01]  /*8200*/  STSM.16.M88.4 [R37], R104 ;  /* 0x0000006825007844 */ /* 0x0007e20000000200 */
[----:B0-----:R-:W-:Y:S01]  /*8210*/  MOV R4, UR4 ;  /* 0x0000000400047c02 */ /* 0x001fe20008000f00 */
[----:B------:R-:W-:-:S02]  /*8220*/  IMAD.U32 R5, RZ, RZ, UR7 ;  /* 0x00000007ff057e24 */ /* 0x000fc4000f8e00ff */
[----:B------:R3:W-:Y:S01]  /*8230*/  STSM.16.M88.4 [R36], R112 ;  /* 0x0000007024007844 */ /* 0x0007e20000000200 */
[----:B------:R-:W-:Y:S06]  /*8240*/  BAR.SYNC.DEFER_BLOCKING 0x1, 0x100 ;  /* 0x0044000000007b1d */ /* 0x000fec0000010000 */
[----:B------:R-:W4:Y:S01]  /*8250*/  @P0 LDG.E R3, desc[UR36][R4.64] ;  /* 0x0000002404030981 */ /* 0x000f22000c1e1900 */
[----:B------:R-:W-:Y:S01]  /*8260*/  UISETP.NE.AND.EX UP1, UPT, UR9, URZ, UPT, UP1 ;  /* 0x0000003f0900728c */ /* 0x000fe2000bf25310 */
[----:B--2---:R-:W-:Y:S01]  /*8270*/  ISETP.NE.AND P1, PT, R68, 0x1, PT ;  /* 0x000000014400780c */ /* 0x004fe20003f25270 */
[----:B------:R-:W-:Y:S01]  /*8280*/  ULDC UR7, c[0x0][0xa88] ;  /* 0x0002a20000077ab9 */ /* 0x000fe20000000800 */
[----:B------:R-:W-:Y:S01]  /*8290*/  UMOV UR4, URZ ;  /* 0x0000003f00047c82 */ /* 0x000fe20008000000 */
[----:B-1----:R-:W-:-:S02]  /*82a0*/  MOV R9, UR12 ;  /* 0x0000000c00097c02 */ /* 0x002fc40008000f00 */
[----:B------:R-:W-:-:S05]  /*82b0*/  PLOP3.LUT P2, PT, PT, PT, UP1, 0x80, 0x0 ;  /* 0x000000000000781c */ /* 0x000fca0003f4f018 */
[----:B------:R-:W-:-:S03]  /*82c0*/  @UP1 UIADD3 UR8, UP2, UR10, UR8, URZ ;  /* 0x000000080a081290 */ /* 0x000fc6000ff5e03f */
[----:B------:R-:W0:Y:S01]  /*82d0*/  @P1 LDC R6, c[0x0][0xbec] ;  /* 0x0002fb00ff061b82 */ /* 0x000e220000000800 */
[----:B------:R-:W-:Y:S02]  /*82e0*/  @UP1 UIADD3.X UR9, UR11, UR9, URZ, UP2, !UPT ;  /* 0x000000090b091290 */ /* 0x000fe400097fe43f */
[----:B------:R-:W-:-:S04]  /*82f0*/  IMAD.U32 R10, RZ, RZ, UR8 ;  /* 0x00000008ff0a7e24 */ /* 0x000fc8000f8e00ff */
[----:B------:R-:W-:Y:S01]  /*8300*/  IMAD.U32 R11, RZ, RZ, UR9 ;  /* 0x00000009ff0b7e24 */ /* 0x000fe2000f8e00ff */
[----:B------:R-:W1:Y:S01]  /*8310*/  @P1 LDC R8, c[0x0][0xbf0] ;  /* 0x0002fc00ff081b82 */ /* 0x000e620000000800 */
[----:B----4-:R-:W-:Y:S01]  /*8320*/  @P0 R2UR UR4, R3 ;  /* 0x00000000030402ca */ /* 0x010fe200000e0000 */
[----:B------:R-:W-:-:S06]  /*8330*/  IMAD.U32 R3, RZ, RZ, UR7 ;  /* 0x00000007ff037e24 */ /* 0x000fcc000f8e00ff */
[----:B------:R3:W5:Y:S01]  /*8340*/  @P2 LDG.E R3, desc[UR36][R10.64] ;  /* 0x000000240a032981 */ /* 0x000762000c1e1900 */
[----:B01----:R-:W-:Y:S07]  /*8350*/  @P2 BRA `(.L_x_217) ;  /* 0x0000000000102947 */ /* 0x003fee0003800000 */
[----:B------:R-:W-:Y:S05]  /*8360*/  @!P0 BRA `(.L_x_217) ;  /* 0x00000000000c8947 */ /* 0x000fea0003800000 */
[----:B---3--:R-:W2:Y:S04]  /*8370*/  LDG.E R10, desc[UR36][R4.64] ;  /* 0x00000024040a7981 */ /* 0x008ea8000c1e1900 */
[----:B-----5:R-:W2:Y:S02]  /*8380*/  LDG.E R3, desc[UR36][R4.64+0x4] ;  /* 0x0000042404037981 */ /* 0x020ea4000c1e1900 */
[----:B--2---:R-:W-:-:S07]  /*8390*/  IMAD.IADD R3, R3, 0x1, -R10 ;  /* 0x0000000103037824 */ /* 0x004fce00078e0a0a */
.L_x_217:
[----:B------:R-:W-:Y:S01]  /*83a0*/  R2UR UR15, R192 ;  /* 0x00000000c00f72ca */ /* 0x000fe200000e0000 */
[----:B------:R-:W-:Y:S01]  /*83b0*/  USHF.R.S32.HI UR14, URZ, 0x1f, UR61 ;  /* 0x0000001f3f0e7899 */ /* 0x000fe2000801143d */
[----:B------:R-:W-:Y:S01]  /*83c0*/  IMAD R9, R9, 0x80, R198 ;  /* 0x0000008009097824 */ /* 0x000fe200078e02c6 */
[----:B------:R-:W-:Y:S01]  /*83d0*/  ULDC.64 UR12, c[0x0][0xb90] ;  /* 0x0002e400000c7ab9 */ /* 0x000fe20000000a00 */
[----:B------:R-:W-:Y:S01]  /*83e0*/  USHF.R.S32.HI UR11, URZ, 0x1f, UR4 ;  /* 0x0000001f3f0b7899 */ /* 0x000fe20008011404 */
[----:B------:R-:W-:Y:S01]  /*83f0*/  R2UR UR16, R22 ;  /* 0x00000000161072ca */ /* 0x000fe200000e0000 */
[----:B------:R-:W-:Y:S01]  /*8400*/  UIMAD UR7, UR14, UR12, URZ ;  /* 0x0000000c0e0772a4 */ /* 0x000fe2000f8e023f */
[----:B------:R-:W-:Y:S01]  /*8410*/  @P1 IMAD.HI.U32 R5, R9, R6, RZ ;  /* 0x0000000609051227 */ /* 0x000fe200078e00ff */
[----:B------:R-:W-:Y:S01]  /*8420*/  UMOV UR10, UR4 ;  /* 0x00000004000a7c82 */ /* 0x000fe20008000000 */
[----:B------:R-:W-:Y:S02]  /*8430*/  USEL UR60, UR60, URZ, !UP0 ;  /* 0x0000003f3c3c7287 */ /* 0x000fe4000c000000 */
[----:B------:R-:W-:Y:S01]  /*8440*/  UIMAD.WIDE.U32 UR8, UR61, UR12, UR10 ;  /* 0x0000000c3d0872a5 */ /* 0x000fe2000f8e000a */
[----:B------:R-:W-:Y:S01]  /*8450*/  IMAD.MOV.U32 R4, RZ, RZ, R9 ;  /* 0x000000ffff047224 */ /* 0x000fe200078e0009 */
[----:B------:R-:W-:Y:S01]  /*8460*/  UIMAD UR7, UR61, UR13, UR7 ;  /* 0x0000000d3d0772a4 */ /* 0x000fe2000f8e0207 */
[----:B------:R-:W-:Y:S01]  /*8470*/  @P1 SHF.R.U32.HI R4, RZ, R8, R5 ;  /* 0x00000008ff041219 */ /* 0x000fe20000011605 */
[----:B------:R-:W-:Y:S01]  /*8480*/  USEL UR15, UR15, URZ, !UP0 ;  /* 0x0000003f0f0f7287 */ /* 0x000fe2000c000000 */
[----:B------:R-:W-:Y:S01]  /*8490*/  IMAD R5, R23, 0x40, R16 ;  /* 0x0000004017057824 */ /* 0x000fe200078e0210 */
[----:B------:R-:W-:Y:S01]  /*84a0*/  ULDC.64 UR12, c[0x0][0xb98] ;  /* 0x0002e600000c7ab9 */ /* 0x000fe20000000a00 */
[----:B------:R-:W-:Y:S01]  /*84b0*/  UIADD3 UR9, UR9, UR7, URZ ;  /* 0x0000000709097290 */ /* 0x000fe2000fffe03f */
[----:B------:R-:W-:Y:S01]  /*84c0*/  IADD3 R7, -R4, RZ, RZ ;  /* 0x000000ff04077210 */ /* 0x000fe20007ffe1ff */
[----:B------:R-:W-:Y:S01]  /*84d0*/  UIMAD UR7, UR15, UR12, URZ ;  /* 0x0000000c0f0772a4 */ /* 0x000fe2000f8e023f */
[----:B------:R-:W-:Y:S01]  /*84e0*/  IMAD.WIDE R20, R5, 0x2, R20 ;  /* 0x0000000205147825 */ /* 0x000fe200078e0214 */
[----:B------:R-:W-:Y:S01]  /*84f0*/  UIMAD.WIDE.U32 UR8, UR60, UR12, UR8 ;  /* 0x0000000c3c0872a5 */ /* 0x000fe2000f8e0008 */
[----:B------:R-:W-:Y:S01]  /*8500*/  SHF.R.S32.HI R5, RZ, 0x1f, R4 ;  /* 0x0000001fff057819 */ /* 0x000fe20000011404 */
[----:B------:R-:W-:Y:S01]  /*8510*/  UIMAD UR7, UR60, UR13, UR7 ;  /* 0x0000000d3c0772a4 */ /* 0x000fe2000f8e0207 */
[----:B------:R-:W-:Y:S01]  /*8520*/  IMAD R7, R68, R7, R9 ;  /* 0x0000000744077224 */ /* 0x000fe200078e0209 */
[----:B---3--:R-:W-:Y:S01]  /*8530*/  IADD3 R11, P6, R20, 0x2000, RZ ;  /* 0x00002000140b7810 */ /* 0x008fe20007fde0ff */
[----:B-----5:R-:W-:Y:S01]  /*8540*/  IMAD R43, R3, R68, RZ ;  /* 0x00000044032b7224 */ /* 0x020fe200078e02ff */
[----:B------:R-:W-:Y:S01]  /*8550*/  IADD3 R4, P0, R4, UR8, RZ ;  /* 0x0000000804047c10 */ /* 0x000fe2000ff1e0ff */
[----:B------:R-:W-:Y:S01]  /*8560*/  ULDC.64 UR12, c[0x0][0xaa0] ;  /* 0x0002a800000c7ab9 */ /* 0x000fe20000000a00 */
[----:B------:R-:W-:Y:S01]  /*8570*/  IMAD.U32 R6, RZ, RZ, UR7 ;  /* 0x00000007ff067e24 */ /* 0x000fe2000f8e00ff */
[----:B------:R-:W-:-:S02]  /*8580*/  LOP3.LUT R8, R11, 0x380, RZ, 0xc0, !PT ;  /* 0x000003800b087812 */ /* 0x000fc400078ec0ff */
[----:B------:R-:W-:Y:S02]  /*8590*/  IADD3 R13, P2, R20, 0x1000, RZ ;  /* 0x00001000140d7810 */ /* 0x000fe40007f5e0ff */
[----:B------:R-:W-:Y:S01]  /*85a0*/  IADD3.X R5, R5, UR9, R6, P0, !PT ;  /* 0x0000000905057c10 */ /* 0x000fe200087fe406 */
[----:B------:R-:W-:Y:S01]  /*85b0*/  ULDC.64 UR8, c[0x0][0xb88] ;  /* 0x0002e20000087ab9 */ /* 0x000fe20000000a00 */
[----:B------:R-:W-:Y:S02]  /*85c0*/  SHF.R.S32.HI R6, RZ, 0x1f, R7 ;  /* 0x0000001fff067819 */ /* 0x000fe40000011407 */
[----:B------:R-:W-:Y:S01]  /*85d0*/  SHF.R.U64 R8, R8, 0x3, RZ ;  /* 0x0000000308087819 */ /* 0x000fe200000012ff */
[----:B------:R-:W-:Y:S01]  /*85e0*/  IMAD.WIDE.U32 R4, R7, UR8, R4 ;  /* 0x0000000807047c25 */ /* 0x000fe2000f8e0004 */
[----:B------:R-:W-:Y:S02]  /*85f0*/  LOP3.LUT R12, R13, 0x380, RZ, 0xc0, !PT ;  /* 0x000003800d0c7812 */ /* 0x000fe400078ec0ff */
[----:B------:R-:W-:Y:S01]  /*8600*/  LOP3.LUT R8, R8, R11, RZ, 0x3c, !PT ;  /* 0x0000000b08087212 */ /* 0x000fe200078e3cff */
[----:B------:R-:W-:Y:S01]  /*8610*/  IMAD R10, R6, UR8, RZ ;  /* 0x00000008060a7c24 */ /* 0x000fe2000f8e02ff */
[----:B------:R-:W-:-:S02]  /*8620*/  SHF.R.U64 R12, R12, 0x3, RZ ;  /* 0x000000030c0c7819 */ /* 0x000fc400000012ff */
[----:B------:R-:W-:Y:S01]  /*8630*/  IADD3 R45, P0, R20, 0x5000, RZ ;  /* 0x00005000142d7810 */ /* 0x000fe20007f1e0ff */
[----:B------:R-:W-:Y:S01]  /*8640*/  IMAD R11, R7, UR9, R10 ;  /* 0x00000009070b7c24 */ /* 0x000fe2000f8e020a */
[----:B------:R-:W-:Y:S01]  /*8650*/  ULDC.64 UR8, c[0x0][0xb50] ;  /* 0x0002d40000087ab9 */ /* 0x000fe20000000a00 */
[----:B------:R-:W-:Y:S01]  /*8660*/  LOP3.LUT R12, R12, R13, RZ, 0x3c, !PT ;  /* 0x0000000d0c0c7212 */ /* 0x000fe200078e3cff */
[----:B------:R-:W-:Y:S01]  /*8670*/  IMAD.X R13, RZ, RZ, R21, P2 ;  /* 0x000000ffff0d7224 */ /* 0x000fe200010e0615 */
[----:B------:R-:W-:Y:S01]  /*8680*/  LOP3.LUT R44, R45, 0x380, RZ, 0xc0, !PT ;  /* 0x000003802d2c7812 */ /* 0x000fe200078ec0ff */
[----:B------:R-:W-:Y:S01]  /*8690*/  IMAD.IADD R5, R5, 0x1, R11 ;  /* 0x0000000105057824 */ /* 0x000fe200078e020b */
[----:B------:R-:W-:Y:S02]  /*86a0*/  LEA R11, P3, R4, UR8, 0x2 ;  /* 0x00000008040b7c11 */ /* 0x000fe4000f8610ff */
[----:B------:R-:W-:Y:S02]  /*86b0*/  IADD3 R25, P2, R20, 0x7000, RZ ;  /* 0x0000700014197810 */ /* 0x000fe40007f5e0ff */
[----:B------:R-:W-:Y:S01]  /*86c0*/  LEA.HI.X R14, R4, UR9, R5, 0x2, P3 ;  /* 0x00000009040e7c11 */ /* 0x000fe200098f1405 */
[----:B------:R-:W-:Y:S01]  /*86d0*/  SHFL.IDX PT, R36, R11, RZ, 0x1c1f ;  /* 0x001c1fff0b247589 */ /* 0x000fe200000e0000 */
[----:B------:R-:W-:Y:S01]  /*86e0*/  IADD3 R33, P3, R20, 0x6000, RZ ;  /* 0x0000600014217810 */ /* 0x000fe20007f7e0ff */
[----:B------:R-:W-:Y:S01]  /*86f0*/  IMAD.U32 R5, RZ, RZ, UR16 ;  /* 0x00000010ff057e24 */ /* 0x000fe2000f8e00ff */
[----:B------:R-:W-:Y:S01]  /*8700*/  SHF.R.U64 R44, R44, 0x3, RZ ;  /* 0x000000032c2c7819 */ /* 0x000fe200000012ff */
[----:B------:R-:W0:Y:S01]  /*8710*/  SHFL.IDX PT, R37, R14, RZ, 0x1c1f ;  /* 0x001c1fff0e257589 */ /* 0x000e2200000e0000 */
[----:B------:R-:W-:Y:S01]  /*8720*/  LOP3.LUT R32, R33, 0x380, RZ, 0xc0, !PT ;  /* 0x0000038021207812 */ /* 0x000fe200078ec0ff */
[----:B------:R-:W-:Y:S01]  /*8730*/  IMAD R22, R5, 0x80, R196 ;  /* 0x0000008005167824 */ /* 0x000fe200078e02c4 */
[----:B------:R-:W-:Y:S01]  /*8740*/  LOP3.LUT R24, R25, 0x380, RZ, 0xc0, !PT ;  /* 0x0000038019187812 */ /* 0x000fe200078ec0ff */
[----:B------:R-:W-:Y:S01]  /*8750*/  SHFL.IDX PT, R40, R11, 0x1, 0x1c1f ;  /* 0x003c1f000b287f89 */ /* 0x000fe200000e0000 */
[----:B------:R-:W-:-:S02]  /*8760*/  SHF.R.U64 R32, R32, 0x3, RZ ;  /* 0x0000000320207819 */ /* 0x000fc400000012ff */
[----:B------:R-:W-:Y:S01]  /*8770*/  LOP3.LUT R44, R44, R45, RZ, 0x3c, !PT ;  /* 0x0000002d2c2c7212 */ /* 0x000fe200078e3cff */
[--C-:B------:R-:W-:Y:S01]  /*8780*/  IMAD.X R45, RZ, RZ, R21.reuse, P0 ;  /* 0x000000ffff2d7224 */ /* 0x100fe200000e0615 */
[----:B------:R-:W-:Y:S01]  /*8790*/  LOP3.LUT R32, R32, R33, RZ, 0x3c, !PT ;  /* 0x0000002120207212 */ /* 0x000fe200078e3cff */
[----:B------:R-:W-:Y:S01]  /*87a0*/  IMAD.X R33, RZ, RZ, R21, P3 ;  /* 0x000000ffff217224 */ /* 0x000fe200018e0615 */
[----:B------:R-:W-:Y:S01]  /*87b0*/  SHF.R.U64 R24, R24, 0x3, RZ ;  /* 0x0000000318187819 */ /* 0x000fe200000012ff */
[----:B------:R-:W1:Y:S01]  /*87c0*/  SHFL.IDX PT, R41, R14, 0x1, 0x1c1f ;  /* 0x003c1f000e297f89 */ /* 0x000e6200000e0000 */
[----:B------:R-:W-:Y:S02]  /*87d0*/  IADD3 R10, P3, R20, 0xb000, RZ ;  /* 0x0000b000140a7810 */ /* 0x000fe40007f7e0ff */
[----:B------:R-:W-:Y:S02]  /*87e0*/  LOP3.LUT P0, RZ, R194, 0x3, RZ, 0xc0, !PT ;  /* 0x00000003c2ff7812 */ /* 0x000fe4000780c0ff */
[----:B------:R-:W-:-:S02]  /*87f0*/  IADD3 R9, P5, R20, 0x3000, RZ ;  /* 0x0000300014097810 */ /* 0x000fc40007fbe0ff */
[----:B------:R-:W-:Y:S01]  /*8800*/  IADD3 R53, P4, R20, 0x4000, RZ ;  /* 0x0000400014357810 */ /* 0x000fe20007f9e0ff */
[----:B------:R-:W-:Y:S01]  /*8810*/  UIMAD UR7, UR11, UR12, URZ ;  /* 0x0000000c0b0772a4 */ /* 0x000fe2000f8e023f */
[----:B------:R-:W-:Y:S01]  /*8820*/  LOP3.LUT R24, R24, R25, RZ, 0x3c, !PT ;  /* 0x0000001918187212 */ /* 0x000fe200078e3cff */
[--C-:B------:R-:W-:Y:S01]  /*8830*/  IMAD.X R25, RZ, RZ, R21.reuse, P2 ;  /* 0x000000ffff197224 */ /* 0x100fe200010e0615 */
[----:B------:R-:W-:Y:S01]  /*8840*/  LOP3.LUT R3, R10, 0x380, RZ, 0xc0, !PT ;  /* 0x000003800a037812 */ /* 0x000fe200078ec0ff */
[----:B------:R-:W-:Y:S01]  /*8850*/  UIMAD.WIDE.U32 UR8, UR4, UR12, URZ ;  /* 0x0000000c040872a5 */ /* 0x000fe2000f8e003f */
[----:B------:R-:W-:Y:S01]  /*8860*/  ISETP.GE.OR P2, PT, R22, R43, P0 ;  /* 0x0000002b1600720c */ /* 0x000fe20000746670 */
[----:B------:R-:W-:Y:S01]  /*8870*/  IMAD.X R49, RZ, RZ, R21, P3 ;  /* 0x000000ffff317224 */ /* 0x000fe200018e0615 */
[----:B------:R-:W-:Y:S01]  /*8880*/  LOP3.LUT R6, R9, 0x380, RZ, 0xc0, !PT ;  /* 0x0000038009067812 */ /* 0x000fe200078ec0ff */
[----:B------:R-:W-:Y:S01]  /*8890*/  ULDC.64 UR10, c[0x0][0xae8] ;  /* 0x0002ba00000a7ab9 */ /* 0x000fe20000000a00 */
[----:B------:R-:W-:-:S02]  /*88a0*/  LOP3.LUT R52, R53, 0x380, RZ, 0xc0, !PT ;  /* 0x0000038035347812 */ /* 0x000fc400078ec0ff */
[----:B------:R-:W-:Y:S02]  /*88b0*/  SHF.R.U64 R3, R3, 0x3, RZ ;  /* 0x0000000303037819 */ /* 0x000fe400000012ff */
[----:B------:R-:W-:Y:S02]  /*88c0*/  SHF.R.U64 R6, R6, 0x3, RZ ;  /* 0x0000000306067819 */ /* 0x000fe400000012ff */
[----:B------:R-:W-:Y:S02]  /*88d0*/  SHF.R.U64 R52, R52, 0x3, RZ ;  /* 0x0000000334347819 */ /* 0x000fe400000012ff */
[----:B------:R-:W-:Y:S01]  /*88e0*/  IADD3 R4, R22, 0x8, RZ ;  /* 0x0000000816047810 */ /* 0x000fe20007ffe0ff */
[----:B0-----:R0:W-:Y:S01]  /*88f0*/  @!P2 ST.E desc[UR36][R36.64], R0 ;  /* 0x000000002400a985 */ /* 0x0011e2000c101924 */
[----:B------:R-:W-:Y:S02]  /*8900*/  LOP3.LUT R48, R3, R10, RZ, 0x3c, !PT ;  /* 0x0000000a03307212 */ /* 0x000fe400078e3cff */
[----:B------:R-:W-:Y:S01]  /*8910*/  LOP3.LUT R6, R6, R9, RZ, 0x3c, !PT ;  /* 0x0000000906067212 */ /* 0x000fe200078e3cff */
[----:B------:R-:W2:Y:S01]  /*8920*/  @P1 LDC R3, c[0x0][0xbec] ;  /* 0x0002fb00ff031b82 */ /* 0x000ea20000000800 */
[----:B------:R-:W-:Y:S01]  /*8930*/  LOP3.LUT R52, R52, R53, RZ, 0x3c, !PT ;  /* 0x0000003534347212 */ /* 0x000fe200078e3cff */
[--C-:B------:R-:W-:Y:S01]  /*8940*/  IMAD.X R9, RZ, RZ, R21.reuse, P6 ;  /* 0x000000ffff097224 */ /* 0x100fe200030e0615 */
[----:B------:R-:W-:Y:S01]  /*8950*/  IADD3.X R7, RZ, R21, RZ, P5, !PT ;  /* 0x00000015ff077210 */ /* 0x000fe20002ffe4ff */
[----:B------:R-:W-:Y:S01]  /*8960*/  IMAD.X R53, RZ, RZ, R21, P4 ;  /* 0x000000ffff357224 */ /* 0x000fe200020e0615 */
[----:B------:R-:W-:-:S02]  /*8970*/  ISETP.GE.OR P0, PT, R4, R43, P0 ;  /* 0x0000002b0400720c */ /* 0x000fc40000706670 */
[C---:B------:R-:W-:Y:S01]  /*8980*/  IADD3 R65, P6, R20.reuse, 0x8000, RZ ;  /* 0x0000800014417810 */ /* 0x040fe20007fde0ff */
[----:B0-----:R-:W0:Y:S01]  /*8990*/  @P1 LDC R37, c[0x0][0xbf0] ;  /* 0x0002fc00ff251b82 */ /* 0x001e220000000800 */
[C---:B------:R-:W-:Y:S02]  /*89a0*/  IADD3 R61, P5, R20.reuse, 0x9000, RZ ;  /* 0x00009000143d7810 */ /* 0x040fe40007fbe0ff */
[C---:B------:R-:W-:Y:S02]  /*89b0*/  IADD3 R57, P4, R20.reuse, 0xa000, RZ ;  /* 0x0000a00014397810 */ /* 0x040fe40007f9e0ff */
[----:B------:R-:W-:Y:S02]  /*89c0*/  LOP3.LUT R5, R20, 0x380, RZ, 0xc0, !PT ;  /* 0x0000038014057812 */ /* 0x000fe400078ec0ff */
[----:B------:R-:W-:Y:S02]  /*89d0*/  LOP3.LUT R64, R65, 0x380, RZ, 0xc0, !PT ;  /* 0x0000038041407812 */ /* 0x000fe400078ec0ff */
[----:B------:R-:W-:Y:S01]  /*89e0*/  LOP3.LUT R60, R61, 0x380, RZ, 0xc0, !PT ;  /* 0x000003803d3c7812 */ /* 0x000fe200078ec0ff */
[----:B------:R-:W-:Y:S01]  /*89f0*/  UIMAD UR7, UR4, UR13, UR7 ;  /* 0x0000000d040772a4 */ /* 0x000fe2000f8e0207 */
[----:B------:R-:W-:Y:S01]  /*8a00*/  LOP3.LUT R56, R57, 0x380, RZ, 0xc0, !PT ;  /* 0x0000038039387812 */ /* 0x000fe200078ec0ff */
[----:B-1----:R1:W-:Y:S01]  /*8a10*/  @!P0 ST.E desc[UR36][R40.64], R2 ;  /* 0x0000000228008985 */ /* 0x0023e2000c101924 */
[----:B------:R-:W-:-:S02]  /*8a20*/  SHF.R.U64 R5, R5, 0x3, RZ ;  /* 0x0000000305057819 */ /* 0x000fc400000012ff */
[----:B------:R-:W-:Y:S02]  /*8a30*/  SHF.R.U64 R64, R64, 0x3, RZ ;  /* 0x0000000340407819 */ /* 0x000fe400000012ff */
[----:B------:R-:W-:Y:S01]  /*8a40*/  SHF.R.U64 R60, R60, 0x3, RZ ;  /* 0x000000033c3c7819 */ /* 0x000fe200000012ff */
[----:B------:R-:W-:Y:S01]  /*8a50*/  IMAD R0, R19, 0x20, R23 ;  /* 0x0000002013007824 */ /* 0x000fe200078e0217 */
[----:B------:R-:W-:Y:S01]  /*8a60*/  SHF.R.U64 R56, R56, 0x3, RZ ;  /* 0x0000000338387819 */ /* 0x000fe200000012ff */
[----:B------:R-:W-:Y:S01]  /*8a70*/  UIADD3 UR9, UR9, UR7, URZ ;  /* 0x0000000709097290 */ /* 0x000fe2000fffe03f */
[----:B------:R-:W-:Y:S01]  /*8a80*/  LOP3.LUT R20, R5, R20, RZ, 0x3c, !PT ;  /* 0x0000001405147212 */ /* 0x000fe200078e3cff */
[----:B------:R-:W-:Y:S01]  /*8a90*/  UIMAD UR4, UR14, UR10, URZ ;  /* 0x0000000a0e0472a4 */ /* 0x000fe2000f8e023f */
[----:B------:R-:W-:Y:S01]  /*8aa0*/  LOP3.LUT R64, R64, R65, RZ, 0x3c, !PT ;  /* 0x0000004140407212 */ /* 0x000fe200078e3cff */
[--C-:B------:R-:W-:Y:S01]  /*8ab0*/  IMAD.X R65, RZ, RZ, R21.reuse, P6 ;  /* 0x000000ffff417224 */ /* 0x100fe200030e0615 */
[----:B------:R-:W-:Y:S01]  /*8ac0*/  LOP3.LUT R60, R60, R61, RZ, 0x3c, !PT ;  /* 0x0000003d3c3c7212 */ /* 0x000fe200078e3cff */
[----:B------:R-:W-:Y:S01]  /*8ad0*/  IMAD.X R61, RZ, RZ, R21, P5 ;  /* 0x000000ffff3d7224 */ /* 0x000fe200028e0615 */
[----:B------:R-:W-:Y:S01]  /*8ae0*/  LOP3.LUT R56, R56, R57, RZ, 0x3c, !PT ;  /* 0x0000003938387212 */ /* 0x000fe200078e3cff */
[----:B------:R3:W5:Y:S01]  /*8af0*/  LD.E.128 R28, desc[UR36][R20.64] ;  /* 0x00000024141c7980 */ /* 0x000762000c101d00 */
[----:B------:R-:W-:Y:S01]  /*8b00*/  IADD3.X R57, RZ, R21, RZ, P4, !PT ;  /* 0x00000015ff397210 */ /* 0x000fe200027fe4ff */
[----:B------:R-:W-:-:S02]  /*8b10*/  UIMAD UR4, UR61, UR11, UR4 ;  /* 0x0000000b3d0472a4 */ /* 0x000fc4000f8e0204 */
[----:B------:R-:W-:Y:S01]  /*8b20*/  UIMAD.WIDE.U32 UR8, UR61, UR10, UR8 ;  /* 0x0000000a3d0872a5 */ /* 0x000fe2000f8e0008 */
[----:B------:R-:W5:Y:S02]  /*8b30*/  LD.E.128 R12, desc[UR36][R12.64] ;  /* 0x000000240c0c7980 */ /* 0x000f64000c101d00 */
[----:B------:R-:W-:Y:S02]  /*8b40*/  ULDC.64 UR10, c[0x0][0xaf0] ;  /* 0x0002bc00000a7ab9 */ /* 0x000fe40000000a00 */
[----:B------:R-:W5:Y:S01]  /*8b50*/  LD.E.128 R8, desc[UR36][R8.64] ;  /* 0x0000002408087980 */ /* 0x000f62000c101d00 */
[----:B---3--:R-:W-:-:S03]  /*8b60*/  IMAD.U32 R21, RZ, RZ, UR16 ;  /* 0x00000010ff157e24 */ /* 0x008fc6000f8e00ff */
[----:B------:R-:W5:Y:S01]  /*8b70*/  LD.E.128 R4, desc[UR36][R6.64] ;  /* 0x0000002406047980 */ /* 0x000f62000c101d00 */
[----:B------:R-:W-:Y:S01]  /*8b80*/  IMAD R20, R21, 0x80, R0 ;  /* 0x0000008015147824 */ /* 0x000fe200078e0200 */
[----:B------:R-:W-:Y:S02]  /*8b90*/  UIADD3 UR9, UR9, UR4, URZ ;  /* 0x0000000409097290 */ /* 0x000fe4000fffe03f */
[----:B------:R-:W5:Y:S01]  /*8ba0*/  LD.E.128 R52, desc[UR36][R52.64] ;  /* 0x0000002434347980 */ /* 0x000f62000c101d00 */
[----:B--2---:R-:W-:Y:S01]  /*8bb0*/  @P1 IMAD.HI.U32 R0, R20, R3, RZ ;  /* 0x0000000314001227 */ /* 0x004fe200078e00ff */
[----:B------:R-:W-:Y:S01]  /*8bc0*/  UIMAD UR4, UR15, UR10, URZ ;  /* 0x0000000a0f0472a4 */ /* 0x000fe2000f8e023f */
[----:B------:R-:W-:Y:S01]  /*8bd0*/  MOV R21, R20 ;  /* 0x0000001400157202 */ /* 0x000fe20000000f00 */
[----:B------:R-:W-:Y:S01]  /*8be0*/  UIMAD.WIDE.U32 UR8, UR60, UR10, UR8 ;  /* 0x0000000a3c0872a5 */ /* 0x000fe2000f8e0008 */
[----:B------:R-:W5:Y:S01]  /*8bf0*/  LD.E.128 R44, desc[UR36][R44.64] ;  /* 0x000000242c2c7980 */ /* 0x000f62000c101d00 */
[----:B0-----:R-:W-:Y:S01]  /*8c00*/  @P1 SHF.R.U32.HI R21, RZ, R37, R0 ;  /* 0x00000025ff151219 */ /* 0x001fe20000011600 */
[----:B------:R-:W-:-:S02]  /*8c10*/  UIMAD UR4, UR60, UR11, UR4 ;  /* 0x0000000b3c0472a4 */ /* 0x000fc4000f8e0204 */
[----:B------:R-:W5:Y:S01]  /*8c20*/  LD.E.128 R32, desc[UR36][R32.64] ;  /* 0x0000002420207980 */ /* 0x000f62000c101d00 */
[--C-:B------:R-:W-:Y:S01]  /*8c30*/  SHF.R.S32.HI R0, RZ, 0x1f, R21.reuse ;  /* 0x0000001fff007819 */ /* 0x100fe20000011415 */
[----:B------:R-:W-:Y:S01]  /*8c40*/  UIADD3 UR4, UR9, UR4, URZ ;  /* 0x0000000409047290 */ /* 0x000fe2000fffe03f */
[----:B------:R-:W-:Y:S01]  /*8c50*/  IMAD.MOV R37, RZ, RZ, -R21 ;  /* 0x000000ffff257224 */ /* 0x000fe200078e0a15 */
[----:B------:R-:W5:Y:S01]  /*8c60*/  LD.E.128 R24, desc[UR36][R24.64] ;  /* 0x0000002418187980 */ /* 0x000f62000c101d00 */
[----:B-1----:R-:W-:Y:S02]  /*8c70*/  IMAD.U32 R2, RZ, RZ, UR8 ;  /* 0x00000008ff027e24 */ /* 0x002fe4000f8e00ff */
[----:B------:R-:W-:Y:S01]  /*8c80*/  IMAD.U32 R3, RZ, RZ, UR9 ;  /* 0x00000009ff037e24 */ /* 0x000fe2000f8e00ff */
[----:B------:R-:W-:Y:S01]  /*8c90*/  ULDC.64 UR8, c[0x0][0xae0] ;  /* 0x0002b80000087ab9 */ /* 0x000fe20000000a00 */
[----:B------:R-:W-:Y:S01]  /*8ca0*/  IMAD R37, R68, R37, R20 ;  /* 0x0000002544257224 */ /* 0x000fe200078e0214 */
[----:B------:R-:W5:Y:S01]  /*8cb0*/  LD.E.128 R64, desc[UR36][R64.64] ;  /* 0x0000002440407980 */ /* 0x000f62000c101d00 */
[----:B------:R-:W-:-:S02]  /*8cc0*/  IMAD R0, R0, UR8, RZ ;  /* 0x0000000800007c24 */ /* 0x000fc4000f8e02ff */
[----:B------:R-:W-:Y:S01]  /*8cd0*/  IMAD.U32 R3, RZ, RZ, UR4 ;  /* 0x00000004ff037e24 */ /* 0x000fe2000f8e00ff */
[----:B------:R-:W5:Y:S01]  /*8ce0*/  LD.E.128 R60, desc[UR36][R60.64] ;  /* 0x000000243c3c7980 */ /* 0x000f62000c101d00 */
[----:B------:R-:W-:Y:S01]  /*8cf0*/  IMAD R41, R21, UR9, R0 ;  /* 0x0000000915297c24 */ /* 0x000fe2000f8e0200 */
[----:B------:R-:W-:Y:S02]  /*8d00*/  SHF.R.S32.HI R0, RZ, 0x1f, R37 ;  /* 0x0000001fff007819 */ /* 0x000fe40000011425 */
[----:B------:R-:W5:Y:S01]  /*8d10*/  LD.E.128 R56, desc[UR36][R56.64] ;  /* 0x0000002438387980 */ /* 0x000f62000c101d00 */
[----:B------:R-:W-:-:S03]  /*8d20*/  MOV R40, UR16 ;  /* 0x0000001000287c02 */ /* 0x000fc60008000f00 */
[----:B------:R-:W5:Y:S01]  /*8d30*/  LD.E.128 R48, desc[UR36][R48.64] ;  /* 0x0000002430307980 */ /* 0x000f62000c101d00 */
[----:B------:R-:W-:Y:S01]  /*8d40*/  IMAD.WIDE.U32 R2, R21, UR8, R2 ;  /* 0x0000000815027c25 */ /* 0x000fe2000f8e0002 */
[----:B------:R-:W-:Y:S01]  /*8d50*/  ULDC.64 UR8, c[0x0][0xad8] ;  /* 0x0002b60000087ab9 */ /* 0x000fe20000000a00 */
[----:B------:R-:W-:Y:S01]  /*8d60*/  @!PT LDS RZ, [RZ] ;  /* 0x00000000fffff984 */ /* 0x000fe20000000800 */
[----:B------:R-:W-:Y:S01]  /*8d70*/  @!PT LDS RZ, [RZ] ;  /* 0x00000000fffff984 */ /* 0x000fe20000000800 */
[----:B------:R-:W-:Y:S01]  /*8d80*/  @!PT LDS RZ, [RZ] ;  /* 0x00000000fffff984 */ /* 0x000fe20000000800 */
[----:B------:R-:W-:Y:S01]  /*8d90*/  @!PT LDS RZ, [RZ] ;  /* 0x00000000fffff984 */ /* 0x000fe20000000800 */
[----:B------:R0:W-:Y:S06]  /*8da0*/  MEMBAR.ALL.CTA ;  /* 0x0000000000007992 */ /* 0x0001ec0000008000 */
[----:B0-----:R-:W0:Y:S01]  /*8db0*/  FENCE.VIEW.ASYNC.S ;  /* 0x00000000000073c6 */ /* 0x001e220000000000 */
[----:B------:R-:W-:-:S02]  /*8dc0*/  IMAD.IADD R3, R3, 0x1, R41 ;  /* 0x0000000103037824 */ /* 0x000fc400078e0229 */
[----:B------:R-:W-:Y:S02]  /*8dd0*/  IMAD R20, R0, UR8, RZ ;  /* 0x0000000800147c24 */ /* 0x000fe4000f8e02ff */
[----:B------:R-:W-:Y:S02]  /*8de0*/  IMAD R40, R40, 0x80, R23 ;  /* 0x0000008028287824 */ /* 0x000fe400078e0217 */
[C---:B------:R-:W-:Y:S02]  /*8df0*/  IMAD R21, R37.reuse, UR9, R20 ;  /* 0x0000000925157c24 */ /* 0x040fe4000f8e0214 */
[----:B------:R-:W-:Y:S01]  /*8e00*/  IMAD.WIDE.U32 R2, R37, UR8, R2 ;  /* 0x0000000825027c25 */ /* 0x000fe2000f8e0002 */
[C---:B------:R-:W-:Y:S01]  /*8e10*/  ISETP.GE.AND P2, PT, R40.reuse, R43, PT ;  /* 0x0000002b2800720c */ /* 0x040fe20003f46270 */
[----:B------:R-:W-:Y:S02]  /*8e20*/  ULDC.64 UR8, c[0x0][0xa80] ;  /* 0x0002a00000087ab9 */ /* 0x000fe40000000a00 */
[----:B------:R-:W-:Y:S01]  /*8e30*/  VIADD R0, R40, 0x20 ;  /* 0x0000002028007836 */ /* 0x000fe20000000000 */
[----:B------:R-:W-:Y:S01]  /*8e40*/  LEA R22, P3, R2, UR8, 0x1 ;  /* 0x0000000802167c11 */ /* 0x000fe2000f8608ff */
[----:B------:R-:W-:-:S02]  /*8e50*/  IMAD.IADD R3, R3, 0x1, R21 ;  /* 0x0000000103037824 */ /* 0x000fc400078e0215 */
[----:B------:R-:W-:Y:S01]  /*8e60*/  VIADD R42, R42, 0x30820 ;  /* 0x000308202a2a7836 */ /* 0x000fe20000000000 */
[-C--:B------:R-:W-:Y:S02]  /*8e70*/  ISETP.GE.AND P1, PT, R0, R43.reuse, PT ;  /* 0x0000002b0000720c */ /* 0x080fe40003f26270 */
[----:B------:R-:W-:Y:S02]  /*8e80*/  IADD3 R0, R40, 0x40, RZ ;  /* 0x0000004028007810 */ /* 0x000fe40007ffe0ff */
[----:B------:R-:W-:Y:S02]  /*8e90*/  LEA.HI.X R38, R2, UR9, R3, 0x1, P3 ;  /* 0x0000000902267c11 */ /* 0x000fe400098f0c03 */
[----:B------:R-:W-:Y:S01]  /*8ea0*/  PRMT R42, RZ, 0x654, R42 ;  /* 0x00000654ff2a7816 */ /* 0x000fe2000000002a */
[----:B0-----:R0:W1:Y:S01]  /*8eb0*/  SHFL.IDX PT, R37, R22, RZ, 0x181f ;  /* 0x00181fff16257589 */ /* 0x00106200000e0000 */
[----:B------:R-:W-:Y:S01]  /*8ec0*/  ISETP.GE.AND P0, PT, R0, R43, PT ;  /* 0x0000002b0000720c */ /* 0x000fe20003f06270 */
[----:B------:R-:W-:Y:S01]  /*8ed0*/  BSSY B1, `(.L_x_218) ;  /* 0x0000011000017945 */ /* 0x000fe20003800000 */
[----:B------:R0:W-:Y:S01]  /*8ee0*/  SYNCS.ARRIVE.TRANS64.RED.A1T0 RZ, [R42+URZ], RZ ;  /* 0x000000ff2aff79a7 */ /* 0x0001e2000810043f */
[----:B------:R0:W2:Y:S02]  /*8ef0*/  SHFL.IDX PT, R0, R38, RZ, 0x181f ;  /* 0x00181fff26007589 */ /* 0x0000a400000e0000 */
[----:B------:R-:W-:Y:S08]  /*8f00*/  @P2 BRA `(.L_x_219) ;  /* 0x0000000000342947 */ /* 0x000ff00003800000 */
[----:B------:R-:W-:Y:S02]  /*8f10*/  ULDC UR4, c[0x0][0xac8] ;  /* 0x0002b20000047ab9 */ /* 0x000fe40000000800 */
[----:B------:R-:W-:Y:S02]  /*8f20*/  ISETP.GE.AND P4, PT, R16, UR4, PT ;  /* 0x0000000410007c0c */ /* 0x000fe4000bf86270 */
[----:B------:R-:W-:Y:S02]  /*8f30*/  ISETP.GE.AND P3, PT, R17, UR4, PT ;  /* 0x0000000411007c0c */ /* 0x000fe4000bf66270 */
[----:B------:R-:W-:-:S09]  /*8f40*/  ISETP.GE.AND P2, PT, R18, UR4, PT ;  /* 0x0000000412007c0c */ /* 0x000fd2000bf46270 */
[CC--:B-1----:R-:W-:Y:S02]  /*8f50*/  @!P4 LEA R2, P6, R16.reuse, R37.reuse, 0x1 ;  /* 0x000000251002c211 */ /* 0x0c2fe400078c08ff */
[CC--:B------:R-:W-:Y:S02]  /*8f60*/  @!P3 LEA R20, P5, R17.reuse, R37.reuse, 0x1 ;  /* 0x000000251114b211 */ /* 0x0c0fe400078a08ff */
[-C--:B--2---:R-:W-:Y:S02]  /*8f70*/  @!P4 LEA.HI.X R3, R16, R0.reuse, R203, 0x1, P6 ;  /* 0x000000001003c211 */ /* 0x084fe400030f0ccb */
[C---:B------:R-:W-:Y:S02]  /*8f80*/  @!P2 LEA R36, P6, R18.reuse, R37, 0x1 ;  /* 0x000000251224a211 */ /* 0x040fe400078c08ff */
[-C--:B------:R-:W-:Y:S01]  /*8f90*/  @!P3 LEA.HI.X R21, R17, R0.reuse, R202, 0x1, P5 ;  /* 0x000000001115b211 */ /* 0x080fe200028f0cca */
[----:B-----5:R3:W-:Y:S01]  /*8fa0*/  @!P4 ST.E.128 desc[UR36][R2.64], R28 ;  /* 0x0000001c0200c985 */ /* 0x0207e2000c101d24 */
[----:B------:R-:W-:-:S03]  /*8fb0*/  @!P2 LEA.HI.X R37, R18, R0, R201, 0x1, P6 ;  /* 0x000000001225a211 */ /* 0x000fc600030f0cc9 */
[----:B------:R3:W-:Y:S04]  /*8fc0*/  @!P3 ST.E.128 desc[UR36][R20.64], R52 ;  /* 0x000000341400b985 */ /* 0x0007e8000c101d24 */
[----:B------:R3:W-:Y:S02]  /*8fd0*/  @!P2 ST.E.128 desc[UR36][R36.64], R64 ;  /* 0x000000402400a985 */ /* 0x0007e4000c101d24 */
.L_x_219:
[----:B------:R-:W-:Y:S05]  /*8fe0*/  BSYNC B1 ;  /* 0x0000000000017941 */ /* 0x000fea0003800000 */
.L_x_218:
[----:B--2---:R2:W4:Y:S01]  /*8ff0*/  SHFL.IDX PT, R0, R38, 0x1, 0x181f ;  /* 0x00381f0026007f89 */ /* 0x00452200000e0000 */
[----:B------:R-:W-:Y:S03]  /*9000*/  BSSY B1, `(.L_x_220) ;  /* 0x0000010000017945 */ /* 0x000fe60003800000 */
[----:B---3-5:R2:W3:Y:S01]  /*9010*/  SHFL.IDX PT, R29, R22, 0x1, 0x181f ;  /* 0x00381f00161d7f89 */ /* 0x0284e200000e0000 */
[----:B------:R-:W-:Y:S05]  /*9020*/  @P1 BRA `(.L_x_221) ;  /* 0x0000000000341947 */ /* 0x000fea0003800000 */
[----:B------:R-:W-:Y:S02]  /*9030*/  ULDC UR4, c[0x0][0xac8] ;  /* 0x0002b20000047ab9 */ /* 0x000fe40000000800 */
[----:B------:R-:W-:Y:S02]  /*9040*/  ISETP.GE.AND P4, PT, R16, UR4, PT ;  /* 0x0000000410007c0c */ /* 0x000fe4000bf86270 */
[----:B------:R-:W-:Y:S02]  /*9050*/  ISETP.GE.AND P5, PT, R17, UR4, PT ;  /* 0x0000000411007c0c */ /* 0x000fe4000bfa6270 */
[----:B------:R-:W-:-:S09]  /*9060*/  ISETP.GE.AND P6, PT, R18, UR4, PT ;  /* 0x0000000412007c0c */ /* 0x000fd2000bfc6270 */
[-C--:B---3--:R-:W-:Y:S02]  /*9070*/  @!P4 LEA R2, P1, R16, R29.reuse, 0x1 ;  /* 0x0000001d1002c211 */ /* 0x088fe400078208ff */
[CC--:B------:R-:W-:Y:S02]  /*9080*/  @!P5 LEA R20, P2, R17.reuse, R29.reuse, 0x1 ;  /* 0x0000001d1114d211 */ /* 0x0c0fe400078408ff */
[----:B------:R-:W-:Y:S02]  /*9090*/  @!P6 LEA R28, P3, R18, R29, 0x1 ;  /* 0x0000001d121ce211 */ /* 0x000fe400078608ff */
[-C--:B----4-:R-:W-:Y:S02]  /*90a0*/  @!P4 LEA.HI.X R3, R16, R0.reuse, R203, 0x1, P1 ;  /* 0x000000001003c211 */ /* 0x090fe400008f0ccb */
[-C--:B------:R-:W-:Y:S02]  /*90b0*/  @!P5 LEA.HI.X R21, R17, R0.reuse, R202, 0x1, P2 ;  /* 0x000000001115d211 */ /* 0x080fe400010f0cca */
[----:B------:R-:W-:Y:S01]  /*90c0*/  @!P6 LEA.HI.X R29, R18, R0, R201, 0x1, P3 ;  /* 0x00000000121de211 */ /* 0x000fe200018f0cc9 */
[----:B------:R3:W-:Y:S04]  /*90d0*/  @!P4 ST.E.128 desc[UR36][R2.64], R12 ;  /* 0x0000000c0200c985 */ /* 0x0007e8000c101d24 */
[----:B------:R3:W-:Y:S04]  /*90e0*/  @!P5 ST.E.128 desc[UR36][R20.64], R44 ;  /* 0x0000002c1400d985 */ /* 0x0007e8000c101d24 */
[----:B------:R3:W-:Y:S02]  /*90f0*/  @!P6 ST.E.128 desc[UR36][R28.64], R60 ;  /* 0x0000003c1c00e985 */ /* 0x0007e4000c101d24 */
.L_x_221:
[----:B------:R-:W-:Y:S05]  /*9100*/  BSYNC B1 ;  /* 0x0000000000017941 */ /* 0x000fea0003800000 */
.L_x_220:
[----:B----4-:R4:W0:Y:S01]  /*9110*/  SHFL.IDX PT, R0, R38, 0x2, 0x181f ;  /* 0x00581f0026007f89 */ /* 0x01082200000e0000 */
[----:B------:R-:W-:Y:S03]  /*9120*/  BSSY B1, `(.L_x_222) ;  /* 0x0000010000017945 */ /* 0x000fe60003800000 */
[----:B---3--:R4:W3:Y:S01]  /*9130*/  SHFL.IDX PT, R15, R22, 0x2, 0x181f ;  /* 0x00581f00160f7f89 */ /* 0x0088e200000e0000 */
        /* <DEDUP_REMOVED lines=8> */
[-C--:B0-----:R-:W-:Y:S02]  /*91c0*/  @!P3 LEA.HI.X R3, R16, R0.reuse, R203, 0x1, P0 ;  /* 0x000000001003b211 */ /* 0x081fe400000f0ccb */
[-C--:B------:R-:W-:Y:S02]  /*91d0*/  @!P4 LEA.HI.X R13, R17, R0.reuse, R202, 0x1, P1 ;  /* 0x00000000110dc211 */ /* 0x080fe400008f0cca */
[----:B------:R-:W-:Y:S01]  /*91e0*/  @!P5 LEA.HI.X R15, R18, R0, R201, 0x1, P2 ;  /* 0x00000000120fd211 */ /* 0x000fe200010f0cc9 */
[----:B------:R0:W-:Y:S04]  /*91f0*/  @!P3 ST.E.128 desc[UR36][R2.64], R8 ;  /* 0x000000080200b985 */ /* 0x0001e8000c101d24 */
[----:B------:R0:W-:Y:S04]  /*9200*/  @!P4 ST.E.128 desc[UR36][R12.64], R32 ;  /* 0x000000200c00c985 */ /* 0x0001e8000c101d24 */
[----:B------:R0:W-:Y:S02]  /*9210*/  @!P5 ST.E.128 desc[UR36][R14.64], R56 ;  /* 0x000000380e00d985 */ /* 0x0001e4000c101d24 */
.L_x_223:
[----:B------:R-:W-:Y:S05]  /*9220*/  BSYNC B1 ;  /* 0x0000000000017941 */ /* 0x000fea0003800000 */
.L_x_222:
[----:B0-----:R-:W-:Y:S01]  /*9230*/  VIADD R0, R40, 0x60 ;  /* 0x0000006028007836 */ /* 0x001fe20000000000 */
[----:B--2-4-:R-:W4:Y:S04]  /*9240*/  SHFL.IDX PT, R38, R38, 0x3, 0x181f ;  /* 0x00781f0026267f89 */ /* 0x014f2800000e0000 */
[----:B------:R-:W-:Y:S01]  /*9250*/  ISETP.GE.AND P0, PT, R0, R43, PT ;  /* 0x0000002b0000720c */ /* 0x000fe20003f06270 */
[----:B------:R0:W2:-:S12]  /*9260*/  SHFL.IDX PT, R11, R22, 0x3, 0x181f ;  /* 0x00781f00160b7f89 */ /* 0x00009800000e0000 */
[----:B0-----:R-:W-:Y:S05]  /*9270*/  @P0 BRA `(.L_x_224) ;  /* 0x0000000c00700947 */ /* 0x001fea0003800000 */
[----:B------:R-:W-:Y:S02]  /*9280*/  ULDC UR4, c[0x0][0xac8] ;  /* 0x0002b20000047ab9 */ /* 0x000fe40000000800 */
[----:B------:R-:W-:Y:S02]  /*9290*/  ISETP.GE.AND P2, PT, R16, UR4, PT ;  /* 0x0000000410007c0c */ /* 0x000fe4000bf46270 */
[----:B------:R-:W-:-:S11]  /*92a0*/  ISETP.GE.AND P3, PT, R17, UR4, PT ;  /* 0x0000000411007c0c */ /* 0x000fd6000bf66270 */
[CC--:B--2---:R-:W-:Y:S02]  /*92b0*/  @!P2 LEA R2, P0, R16.reuse, R11.reuse, 0x1 ;  /* 0x0000000b1002a211 */ /* 0x0c4fe400078008ff */
[C---:B------:R-:W-:Y:S02]  /*92c0*/  @!P3 LEA R8, P1, R17.reuse, R11, 0x1 ;  /* 0x0000000b1108b211 */ /* 0x040fe400078208ff */
[-C--:B----4-:R-:W-:Y:S02]  /*92d0*/  @!P2 LEA.HI.X R3, R16, R38.reuse, R203, 0x1, P0 ;  /* 0x000000261003a211 */ /* 0x090fe400000f0ccb */
[----:B------:R-:W-:Y:S02]  /*92e0*/  @!P3 LEA.HI.X R9, R17, R38, R202, 0x1, P1 ;  /* 0x000000261109b211 */ /* 0x000fe400008f0cca */
[----:B------:R-:W-:Y:S01]  /*92f0*/  ISETP.GE.AND P0, PT, R18, UR4, PT ;  /* 0x0000000412007c0c */ /* 0x000fe2000bf06270 */
[----:B------:R0:W-:Y:S04]  /*9300*/  @!P2 ST.E.128 desc[UR36][R2.64], R4 ;  /* 0x000000040200a985 */ /* 0x0001e8000c101d24 */
[----:B------:R0:W-:Y:S08]  /*9310*/  @!P3 ST.E.128 desc[UR36][R8.64], R24 ;  /* 0x000000180800b985 */ /* 0x0001f0000c101d24 */
[----:B------:R-:W-:Y:S05]  /*9320*/  @P0 BRA `(.L_x_224) ;  /* 0x0000000c00440947 */ /* 0x000fea0003800000 */
[----:B0-----:R-:W-:-:S04]  /*9330*/  LEA R2, P0, R18, R11, 0x1 ;  /* 0x0000000b12027211 */ /* 0x001fc800078008ff */
[----:B------:R-:W-:-:S05]  /*9340*/  LEA.HI.X R3, R18, R38, R201, 0x1, P0 ;  /* 0x0000002612037211 */ /* 0x000fca00000f0cc9 */
[----:B------:R0:W-:Y:S01]  /*9350*/  ST.E.128 desc[UR36][R2.64], R48 ;  /* 0x0000003002007985 */ /* 0x0001e2000c101d24 */
[----:B------:R-:W-:Y:S05]  /*9360*/  BRA `(.L_x_224) ;  /* 0x0000000c00347947 */ /* 0x000fea0003800000 */
.L_x_216:
[----:B------:R-:W-:Y:S01]  /*9370*/  ULDC.64 UR8, c[0x0][0xc00] ;  /* 0x0003000000087ab9 */ /* 0x000fe20000000a00 */
[----:B------:R-:W-:Y:S01]  /*9380*/  ULDC UR4, c[0x0][0xa88] ;  /* 0x0002a20000047ab9 */ /* 0x000fe20000000800 */
[----:B------:R-:W-:Y:S01]  /*9390*/  UISETP.NE.U32.AND UP0, UPT, UR8, URZ, UPT ;  /* 0x0000003f0800728c */ /* 0x000fe2000bf05070 */
[----:B------:R-:W0:Y:S03]  /*93a0*/  LDC R11, c[0x0][0xbe8] ;  /* 0x0002fa00ff0b7b82 */ /* 0x000e260000000800 */
[----:B------:R-:W-:-:S03]  /*93b0*/  UISETP.NE.AND.EX UP0, UPT, UR9, URZ, UPT, UP0 ;  /* 0x0000003f0900728c */ /* 0x000fc6000bf05300 */
[----:B------:R-:W-:Y:S02]  /*93c0*/  ULDC.64 UR8, c[0x0][0xc00] ;  /* 0x0003000000087ab9 */ /* 0x000fe40000000a00 */
[----:B------:R-:W-:Y:S01]  /*93d0*/  UIMAD.WIDE UR8, UR60, 0x4, UR8 ;  /* 0x000000043c0878a5 */ /* 0x000fe2000f8e0208 */
[----:B------:R-:W-:-:S05]  /*93e0*/  PLOP3.LUT P2, PT, PT, PT, UP0, 0x80, 0x0 ;  /* 0x000000000000781c */ /* 0x000fca0003f4f008 */
[----:B------:R-:W-:Y:S02]  /*93f0*/  IMAD.U32 R2, RZ, RZ, UR8 ;  /* 0x00000008ff027e24 */ /* 0x000fe4000f8e00ff */
[----:B------:R-:W-:Y:S01]  /*9400*/  IMAD.U32 R3, RZ, RZ, UR9 ;  /* 0x00000009ff037e24 */ /* 0x000fe2000f8e00ff */
[----:B------:R-:W-:Y:S02]  /*9410*/  ULDC.64 UR8, c[0x0][0xc08] ;  /* 0x0003020000087ab9 */ /* 0x000fe40000000a00 */
[----:B------:R-:W-:-:S03]  /*9420*/  UISETP.NE.U32.AND UP1, UPT, UR8, URZ, UPT ;  /* 0x0000003f0800728c */ /* 0x000fc6000bf25070 */
[----:B------:R-:W2:Y:S01]  /*9430*/  @P2 LDG.E R6, desc[UR36][R2.64] ;  /* 0x0000002402062981 */ /* 0x000ea2000c1e1900 */
[----:B------:R-:W-:Y:S01]  /*9440*/  UISETP.NE.AND.EX UP1, UPT, UR9, URZ, UPT, UP1 ;  /* 0x0000003f0900728c */ /* 0x000fe2000bf25310 */
[----:B------:R-:W-:-:S05]  /*9450*/  MOV R0, UR4 ;  /* 0x0000000400007c02 */ /* 0x000fca0008000f00 */
[----:B------:R-:W-:-:S05]  /*9460*/  PLOP3.LUT P3, PT, PT, PT, UP1, 0x80, 0x0 ;  /* 0x000000000000781c */ /* 0x000fca0003f6f018 */
[----:B------:R-:W-:Y:S02]  /*9470*/  @UP1 ULDC.64 UR8, c[0x0][0xc08] ;  /* 0x0003020000081ab9 */ /* 0x000fe40000000a00 */
[----:B------:R-:W-:-:S06]  /*9480*/  @UP1 UIMAD.WIDE UR8, UR60, 0x4, UR8 ;  /* 0x000000043c0818a5 */ /* 0x000fcc000f8e0208 */
[----:B------:R-:W-:Y:S02]  /*9490*/  IMAD.U32 R4, RZ, RZ, UR8 ;  /* 0x00000008ff047e24 */ /* 0x000fe4000f8e00ff */
[----:B------:R-:W-:-:S05]  /*94a0*/  IMAD.U32 R5, RZ, RZ, UR9 ;  /* 0x00000009ff057e24 */ /* 0x000fca000f8e00ff */
[----:B------:R1:W5:Y:S01]  /*94b0*/  @P3 LDG.E R0, desc[UR36][R4.64] ;  /* 0x0000002404003981 */ /* 0x000362000c1e1900 */
[----:B0-----:R-:W-:Y:S01]  /*94c0*/  ISETP.NE.AND P0, PT, R11, 0x1, PT ;  /* 0x000000010b00780c */ /* 0x001fe20003f05270 */
[----:B------:R-:W-:Y:S01]  /*94d0*/  UMOV UR4, URZ ;  /* 0x0000003f00047c82 */ /* 0x000fe20008000000 */
[----:B------:R-:W-:Y:S01]  /*94e0*/  USHF.R.S32.HI UR11, URZ, 0x1f, UR61 ;  /* 0x0000001f3f0b7899 */ /* 0x000fe2000801143d */
[----:B------:R-:W-:-:S10]  /*94f0*/  ISETP.GE.AND P1, PT, R204, 0x80, PT ;  /* 0x00000080cc00780c */ /* 0x000fd40003f26270 */
[----:B------:R-:W0:Y:S01]  /*9500*/  @P0 LDC R9, c[0x0][0xbec] ;  /* 0x0002fb00ff090b82 */ /* 0x000e220000000800 */
[----:B--2---:R-:W-:-:S13]  /*9510*/  @P2 R2UR UR4, R6 ;  /* 0x00000000060422ca */ /* 0x004fda00000e0000 */
[----:B------:R-:W-:Y:S01]  /*9520*/  USHF.R.S32.HI UR10, URZ, 0x1f, UR4 ;  /* 0x0000001f3f0a7899 */ /* 0x000fe20008011404 */
[----:B01----:R-:W-:Y:S11]  /*9530*/  @P3 BRA `(.L_x_225) ;  /* 0x0000000000103947 */ /* 0x003ff60003800000 */
[----:B------:R-:W-:Y:S05]  /*9540*/  @!P2 BRA `(.L_x_225) ;  /* 0x00000000000ca947 */ /* 0x000fea0003800000 */
[----:B------:R-:W2:Y:S04]  /*9550*/  LDG.E R5, desc[UR36][R2.64] ;  /* 0x0000002402057981 */ /* 0x000ea8000c1e1900 */
[----:B-----5:R-:W2:Y:S02]  /*9560*/  LDG.E R0, desc[UR36][R2.64+0x4] ;  /* 0x0000042402007981 */ /* 0x020ea4000c1e1900 */
[----:B--2---:R-:W-:-:S07]  /*9570*/  IMAD.IADD R0, R0, 0x1, -R5 ;  /* 0x0000000100007824 */ /* 0x004fce00078e0a05 */
.L_x_225:
[----:B------:R-:W-:Y:S01]  /*9580*/  R2UR UR7, R192 ;  /* 0x00000000c00772ca */ /* 0x000fe200000e0000 */
[----:B------:R-:W-:Y:S01]  /*9590*/  USEL UR60, UR60, URZ, !UP0 ;  /* 0x0000003f3c3c7287 */ /* 0x000fe2000c000000 */
[----:B------:R-:W-:Y:S11]  /*95a0*/  BSSY B1, `(.L_x_226) ;  /* 0x000002e000017945 */ /* 0x000ff60003800000 */
[----:B------:R-:W-:Y:S01]  /*95b0*/  USEL UR12, UR7, URZ, !UP0 ;  /* 0x0000003f070c7287 */ /* 0x000fe2000c000000 */
[----:B------:R-:W-:Y:S11]  /*95c0*/  @P1 BRA `(.L_x_227) ;  /* 0x0000000000ac1947 */ /* 0x000ff60003800000 */
[----:B------:R-:W0:Y:S01]  /*95d0*/  S2R R3, SR_TID.X ;  /* 0x0000000000037919 */ /* 0x000e220000002100 */
[----:B------:R-:W1:Y:S01]  /*95e0*/  LDC R7, c[0x0][0xbe8] ;  /* 0x0002fa00ff077b82 */ /* 0x000e620000000800 */
[----:B------:R-:W-:-:S13]  /*95f0*/  R2UR UR7, R22 ;  /* 0x00000000160772ca */ /* 0x000fda00000e0000 */
[----:B------:R-:W-:-:S05]  /*9600*/  IMAD.U32 R2, RZ, RZ, UR7 ;  /* 0x00000007ff027e24 */ /* 0x000fca000f8e00ff */
[----:B0-----:R-:W-:Y:S01]  /*9610*/  LEA R2, R2, R3, 0x7 ;  /* 0x0000000302027211 */ /* 0x001fe200078e38ff */
[----:B-1---5:R-:W-:-:S04]  /*9620*/  IMAD R3, R0, R7, RZ ;  /* 0x0000000700037224 */ /* 0x022fc800078e02ff */
[----:B------:R-:W-:-:S05]  /*9630*/  VIADD R4, R2, 0xffffff80 ;  /* 0xffffff8002047836 */ /* 0x000fca0000000000 */
[----:B------:R-:W-:-:S13]  /*9640*/  ISETP.GE.AND P1, PT, R4, R3, PT ;  /* 0x000000030400720c */ /* 0x000fda0003f26270 */
[----:B------:R-:W-:Y:S05]  /*9650*/  @P1 BRA `(.L_x_227) ;  /* 0x0000000000881947 */ /* 0x000fea0003800000 */
[----:B------:R-:W-:Y:S01]  /*9660*/  ISETP.NE.AND P1, PT, R7, 0x1, PT ;  /* 0x000000010700780c */ /* 0x000fe20003f25270 */
[----:B------:R-:W-:Y:S01]  /*9670*/  ULDC.64 UR14, c[0x0][0xb90] ;  /* 0x0002e400000e7ab9 */ /* 0x000fe20000000a00 */
[----:B------:R-:W-:Y:S01]  /*9680*/  UMOV UR8, UR4 ;  /* 0x0000000400087c82 */ /* 0x000fe20008000000 */
[----:B------:R-:W-:Y:S01]  /*9690*/  UIMAD UR7, UR11, UR14, URZ ;  /* 0x0000000e0b0772a4 */ /* 0x000fe2000f8e023f */
[----:B------:R-:W-:Y:S01]  /*96a0*/  IMAD.MOV.U32 R2, RZ, RZ, R4 ;  /* 0x000000ffff027224 */ /* 0x000fe200078e0004 */
[----:B------:R-:W-:Y:S02]  /*96b0*/  UMOV UR9, UR10 ;  /* 0x0000000a00097c82 */ /* 0x000fe40008000000 */
[----:B------:R-:W-:Y:S02]  /*96c0*/  UIMAD.WIDE.U32 UR8, UR61, UR14, UR8 ;  /* 0x0000000e3d0872a5 */ /* 0x000fe4000f8e0008 */
[----:B------:R-:W-:-:S03]  /*96d0*/  UIMAD UR7, UR61, UR15, UR7 ;  /* 0x0000000f3d0772a4 */ /* 0x000fc6000f8e0207 */
[----:B------:R-:W-:Y:S01]  /*96e0*/  ULDC.64 UR14, c[0x0][0xb98] ;  /* 0x0002e600000e7ab9 */ /* 0x000fe20000000a00 */
[----:B------:R-:W0:Y:S01]  /*96f0*/  @P1 LDC R3, c[0x0][0xbec] ;  /* 0x0002fb00ff031b82 */ /* 0x000e220000000800 */
[----:B------:R-:W-:Y:S02]  /*9700*/  UIADD3 UR9, UR9, UR7, URZ ;  /* 0x0000000709097290 */ /* 0x000fe4000fffe03f */
[----:B------:R-:W-:Y:S02]  /*9710*/  UIMAD UR7, UR12, UR14, URZ ;  /* 0x0000000e0c0772a4 */ /* 0x000fe4000f8e023f */
[----:B------:R-:W-:Y:S02]  /*9720*/  UIMAD.WIDE.U32 UR8, UR60, UR14, UR8 ;  /* 0x0000000e3c0872a5 */ /* 0x000fe4000f8e0008 */
[----:B------:R-:W-:Y:S01]  /*9730*/  UIMAD UR7, UR60, UR15, UR7 ;  /* 0x0000000f3c0772a4 */ /* 0x000fe2000f8e0207 */
[----:B------:R-:W1:Y:S02]  /*9740*/  @P1 LDC R6, c[0x0][0xbf0] ;  /* 0x0002fc00ff061b82 */ /* 0x000e640000000800 */
[----:B------:R-:W-:Y:S01]  /*9750*/  ULDC.64 UR14, c[0x0][0xb88] ;  /* 0x0002e200000e7ab9 */ /* 0x000fe20000000a00 */
[----:B0-----:R-:W-:-:S05]  /*9760*/  @P1 IMAD.HI.U32 R3, R4, R3, RZ ;  /* 0x0000000304031227 */ /* 0x001fca00078e00ff */
[----:B-1----:R-:W-:Y:S01]  /*9770*/  @P1 SHF.R.U32.HI R2, RZ, R6, R3 ;  /* 0x00000006ff021219 */ /* 0x002fe20000011603 */
[----:B------:R-:W-:-:S03]  /*9780*/  IMAD.U32 R6, RZ, RZ, UR7 ;  /* 0x00000007ff067e24 */ /* 0x000fc6000f8e00ff */
[--C-:B------:R-:W-:Y:S01]  /*9790*/  SHF.R.S32.HI R3, RZ, 0x1f, R2.reuse ;  /* 0x0000001fff037819 */ /* 0x100fe20000011402 */
[----:B------:R-:W-:Y:S01]  /*97a0*/  IMAD.MOV R5, RZ, RZ, -R2 ;  /* 0x000000ffff057224 */ /* 0x000fe200078e0a02 */
[----:B------:R-:W-:-:S03]  /*97b0*/  IADD3 R2, P1, R2, UR8, RZ ;  /* 0x0000000802027c10 */ /* 0x000fc6000ff3e0ff */
[----:B------:R-:W-:Y:S01]  /*97c0*/  IMAD R5, R7, R5, R4 ;  /* 0x0000000507057224 */ /* 0x000fe200078e0204 */
[----:B------:R-:W-:Y:S01]  /*97d0*/  IADD3.X R3, R3, UR9, R6, P1, !PT ;  /* 0x0000000903037c10 */ /* 0x000fe20008ffe406 */
[----:B------:R-:W-:-:S03]  /*97e0*/  ULDC.64 UR8, c[0x0][0xb50] ;  /* 0x0002d40000087ab9 */ /* 0x000fc60000000a00 */
[----:B------:R-:W-:Y:S01]  /*97f0*/  SHF.R.S32.HI R4, RZ, 0x1f, R5 ;  /* 0x0000001fff047819 */ /* 0x000fe20000011405 */
[----:B------:R-:W-:-:S04]  /*9800*/  IMAD.WIDE.U32 R2, R5, UR14, R2 ;  /* 0x0000000e05027c25 */ /* 0x000fc8000f8e0002 */
[----:B------:R-:W-:-:S04]  /*9810*/  IMAD R4, R4, UR14, RZ ;  /* 0x0000000e04047c24 */ /* 0x000fc8000f8e02ff */
[----:B------:R-:W-:Y:S01]  /*9820*/  IMAD R7, R5, UR15, R4 ;  /* 0x0000000f05077c24 */ /* 0x000fe2000f8e0204 */
[----:B------:R-:W-:-:S04]  /*9830*/  LEA R4, P1, R2, UR8, 0x2 ;  /* 0x0000000802047c11 */ /* 0x000fc8000f8210ff */
[----:B------:R-:W-:-:S04]  /*9840*/  IADD3 R3, R3, R7, RZ ;  /* 0x0000000703037210 */ /* 0x000fc80007ffe0ff */
[----:B------:R-:W-:Y:S01]  /*9850*/  LEA.HI.X R5, R2, UR9, R3, 0x2, P1 ;  /* 0x0000000902057c11 */ /* 0x000fe200088f1403 */
[----:B------:R-:W-:-:S05]  /*9860*/  IMAD.MOV.U32 R3, RZ, RZ, -0x800000 ;  /* 0xff800000ff037424 */ /* 0x000fca00078e00ff */
[----:B------:R0:W-:Y:S02]  /*9870*/  STG.E desc[UR36][R4.64], R3 ;  /* 0x0000000304007986 */ /* 0x0001e4000c101924 */
.L_x_227:
[----:B------:R-:W-:Y:S05]  /*9880*/  BSYNC B1 ;  /* 0x0000000000017941 */ /* 0x000fea0003800000 */
.L_x_226:
[----:B------:R-:W-:Y:S01]  /*9890*/  R2UR UR13, R22 ;  /* 0x00000000160d72ca */ /* 0x000fe200000e0000 */
[----:B0-----:R-:W0:Y:S01]  /*98a0*/  @P0 LDC R3, c[0x0][0xbf0] ;  /* 0x0002fc00ff030b82 */ /* 0x001e220000000800 */
[----:B------:R-:W-:Y:S01]  /*98b0*/  ULDC.64 UR14, c[0x0][0xaa0] ;  /* 0x0002a800000e7ab9 */ /* 0x000fe20000000a00 */
[----:B------:R-:W-:Y:S01]  /*98c0*/  IMAD R2, R19, 0x20, R23 ;  /* 0x0000002013027824 */ /* 0x000fe200078e0217 */
[----:B------:R-:W-:Y:S01]  /*98d0*/  UIMAD UR7, UR10, UR14, URZ ;  /* 0x0000000e0a0772a4 */ /* 0x000fe2000f8e023f */
[----:B------:R-:W-:Y:S01]  /*98e0*/  BSSY B1, `(.L_x_228) ;  /* 0x000003f000017945 */ /* 0x000fe20003800000 */
[----:B------:R-:W-:Y:S02]  /*98f0*/  UIMAD.WIDE.U32 UR8, UR4, UR14, URZ ;  /* 0x0000000e040872a5 */ /* 0x000fe4000f8e003f */
[----:B------:R-:W-:-:S03]  /*9900*/  UIMAD UR7, UR4, UR15, UR7 ;  /* 0x0000000f040772a4 */ /* 0x000fc6000f8e0207 */
[----:B------:R-:W-:Y:S01]  /*9910*/  ULDC.64 UR14, c[0x0][0xae8] ;  /* 0x0002ba00000e7ab9 */ /* 0x000fe20000000a00 */
[----:B------:R-:W-:Y:S01]  /*9920*/  UIADD3 UR9, UR9, UR7, URZ ;  /* 0x0000000709097290 */ /* 0x000fe2000fffe03f */
[----:B------:R-:W-:Y:S01]  /*9930*/  IMAD.U32 R5, RZ, RZ, UR13 ;  /* 0x0000000dff057e24 */ /* 0x000fe2000f8e00ff */
[----:B------:R-:W-:Y:S02]  /*9940*/  UIMAD UR4, UR11, UR14, URZ ;  /* 0x0000000e0b0472a4 */ /* 0x000fe4000f8e023f */
[----:B------:R-:W-:Y:S01]  /*9950*/  UIMAD.WIDE.U32 UR8, UR61, UR14, UR8 ;  /* 0x0000000e3d0872a5 */ /* 0x000fe2000f8e0008 */
[----:B------:R-:W-:Y:S01]  /*9960*/  IMAD R6, R5, 0x80, R2 ;  /* 0x0000008005067824 */ /* 0x000fe200078e0202 */
[----:B------:R-:W-:Y:S01]  /*9970*/  UIMAD UR4, UR61, UR15, UR4 ;  /* 0x0000000f3d0472a4 */ /* 0x000fe2000f8e0204 */
[----:B------:R-:W-:Y:S02]  /*9980*/  ULDC.64 UR10, c[0x0][0xaf0] ;  /* 0x0002bc00000a7ab9 */ /* 0x000fe40000000a00 */
[----:B------:R-:W-:Y:S01]  /*9990*/  @P0 IMAD.HI.U32 R2, R6, R9, RZ ;  /* 0x0000000906020227 */ /* 0x000fe200078e00ff */
[----:B------:R-:W-:Y:S01]  /*99a0*/  UIADD3 UR9, UR9, UR4, URZ ;  /* 0x0000000409097290 */ /* 0x000fe2000fffe03f */
[----:B------:R-:W-:Y:S01]  /*99b0*/  MOV R5, R6 ;  /* 0x0000000600057202 */ /* 0x000fe20000000f00 */
[----:B------:R-:W-:-:S02]  /*99c0*/  UIMAD UR4, UR12, UR10, URZ ;  /* 0x0000000a0c0472a4 */ /* 0x000fc4000f8e023f */
[----:B0-----:R-:W-:Y:S01]  /*99d0*/  @P0 SHF.R.U32.HI R5, RZ, R3, R2 ;  /* 0x00000003ff050219 */ /* 0x001fe20000011602 */
[----:B------:R-:W-:Y:S02]  /*99e0*/  UIMAD.WIDE.U32 UR8, UR60, UR10, UR8 ;  /* 0x0000000a3c0872a5 */ /* 0x000fe4000f8e0008 */
[----:B------:R-:W-:Y:S01]  /*99f0*/  UIMAD UR4, UR60, UR11, UR4 ;  /* 0x0000000b3c0472a4 */ /* 0x000fe2000f8e0204 */
[--C-:B------:R-:W-:Y:S01]  /*9a00*/  SHF.R.S32.HI R2, RZ, 0x1f, R5.reuse ;  /* 0x0000001fff027819 */ /* 0x100fe20000011405 */
[----:B------:R-:W-:Y:S01]  /*9a10*/  IMAD.MOV R7, RZ, RZ, -R5 ;  /* 0x000000ffff077224 */ /* 0x000fe200078e0a05 */
[----:B------:R-:W-:Y:S01]  /*9a20*/  ULDC.64 UR10, c[0x0][0xae0] ;  /* 0x0002b800000a7ab9 */ /* 0x000fe20000000a00 */
[----:B------:R-:W-:Y:S02]  /*9a30*/  UIADD3 UR4, UR9, UR4, URZ ;  /* 0x0000000409047290 */ /* 0x000fe4000fffe03f */
[----:B------:R-:W-:Y:S02]  /*9a40*/  IMAD.U32 R3, RZ, RZ, UR9 ;  /* 0x00000009ff037e24 */ /* 0x000fe4000f8e00ff */
[----:B------:R-:W-:-:S02]  /*9a50*/  IMAD R4, R2, UR10, RZ ;  /* 0x0000000a02047c24 */ /* 0x000fc4000f8e02ff */
[----:B------:R-:W-:Y:S01]  /*9a60*/  IMAD R7, R11, R7, R6 ;  /* 0x000000070b077224 */ /* 0x000fe200078e0206 */
[----:B------:R-:W-:Y:S01]  /*9a70*/  MOV R6, UR13 ;  /* 0x0000000d00067c02 */ /* 0x000fe20008000f00 */
[----:B------:R-:W-:Y:S01]  /*9a80*/  IMAD.U32 R2, RZ, RZ, UR8 ;  /* 0x00000008ff027e24 */ /* 0x000fe2000f8e00ff */
[----:B------:R-:W-:Y:S01]  /*9a90*/  ULDC.64 UR8, c[0x0][0xad8] ;  /* 0x0002b60000087ab9 */ /* 0x000fe20000000a00 */
[----:B------:R-:W-:Y:S02]  /*9aa0*/  IMAD.U32 R3, RZ, RZ, UR4 ;  /* 0x00000004ff037e24 */ /* 0x000fe4000f8e00ff */
[C---:B------:R-:W-:Y:S01]  /*9ab0*/  IMAD R9, R5.reuse, UR11, R4 ;  /* 0x0000000b05097c24 */ /* 0x040fe2000f8e0204 */
[----:B------:R-:W-:Y:S01]  /*9ac0*/  SHF.R.S32.HI R4, RZ, 0x1f, R7 ;  /* 0x0000001fff047819 */ /* 0x000fe20000011407 */
[----:B------:R-:W-:-:S04]  /*9ad0*/  IMAD.WIDE.U32 R2, R5, UR10, R2 ;  /* 0x0000000a05027c25 */ /* 0x000fc8000f8e0002 */
[----:B------:R-:W-:Y:S02]  /*9ae0*/  IMAD.IADD R3, R3, 0x1, R9 ;  /* 0x0000000103037824 */ /* 0x000fe400078e0209 */
[----:B------:R-:W-:Y:S02]  /*9af0*/  IMAD R4, R4, UR8, RZ ;  /* 0x0000000804047c24 */ /* 0x000fe4000f8e02ff */
[----:B------:R-:W-:Y:S02]  /*9b00*/  IMAD R6, R6, 0x80, R23 ;  /* 0x0000008006067824 */ /* 0x000fe400078e0217 */
[----:B-----5:R-:W-:Y:S02]  /*9b10*/  IMAD R11, R0, R11, RZ ;  /* 0x0000000b000b7224 */ /* 0x020fe400078e02ff */
[C---:B------:R-:W-:Y:S02]  /*9b20*/  IMAD R5, R7.reuse, UR9, R4 ;  /* 0x0000000907057c24 */ /* 0x040fe4000f8e0204 */
[----:B------:R-:W-:Y:S01]  /*9b30*/  IMAD.WIDE.U32 R2, R7, UR8, R2 ;  /* 0x0000000807027c25 */ /* 0x000fe2000f8e0002 */
[----:B------:R-:W-:Y:S01]  /*9b40*/  ISETP.GE.AND P2, PT, R6, R11, PT ;  /* 0x0000000b0600720c */ /* 0x000fe20003f46270 */
[----:B------:R-:W-:-:S02]  /*9b50*/  ULDC.64 UR8, c[0x0][0xa80] ;  /* 0x0002a00000087ab9 */ /* 0x000fc40000000a00 */
[----:B------:R-:W-:Y:S01]  /*9b60*/  VIADD R0, R6, 0x20 ;  /* 0x0000002006007836 */ /* 0x000fe20000000000 */
[----:B------:R-:W-:Y:S02]  /*9b70*/  IADD3 R3, R3, R5, RZ ;  /* 0x0000000503037210 */ /* 0x000fe40007ffe0ff */
[----:B------:R-:W-:Y:S02]  /*9b80*/  LEA R4, P3, R2, UR8, 0x1 ;  /* 0x0000000802047c11 */ /* 0x000fe4000f8608ff */
[-C--:B------:R-:W-:Y:S01]  /*9b90*/  ISETP.GE.AND P1, PT, R0, R11.reuse, PT ;  /* 0x0000000b0000720c */ /* 0x080fe20003f26270 */
[----:B------:R-:W-:Y:S01]  /*9ba0*/  VIADD R0, R6, 0x40 ;  /* 0x0000004006007836 */ /* 0x000fe20000000000 */
[----:B------:R-:W-:Y:S02]  /*9bb0*/  LEA.HI.X R5, R2, UR9, R3, 0x1, P3 ;  /* 0x0000000902057c11 */ /* 0x000fe400098f0c03 */
[----:B------:R0:W1:Y:S02]  /*9bc0*/  SHFL.IDX PT, R3, R4, RZ, 0x181f ;  /* 0x00181fff04037589 */ /* 0x00006400000e0000 */
[----:B------:R-:W-:-:S02]  /*9bd0*/  ISETP.GE.AND P0, PT, R0, R11, PT ;  /* 0x0000000b0000720c */ /* 0x000fc40003f06270 */
[----:B------:R0:W2:Y:S01]  /*9be0*/  SHFL.IDX PT, R0, R5, RZ, 0x181f ;  /* 0x00181fff05007589 */ /* 0x0000a200000e0000 */
[----:B------:R-:W-:Y:S10]  /*9bf0*/  @P2 BRA `(.L_x_229) ;  /* 0x0000000000342947 */ /* 0x000ff40003800000 */
        /* <DEDUP_REMOVED lines=9> */
[----:B------:R3:W-:Y:S01]  /*9c90*/  @!P4 ST.E.128 desc[UR36][R8.64], RZ ;  /* 0x000000ff0800c985 */ /* 0x0007e2000c101d24 */
[----:B------:R-:W-:-:S03]  /*9ca0*/  @!P2 LEA.HI.X R3, R18, R0, R201, 0x1, P6 ;  /* 0x000000001203a211 */ /* 0x000fc600030f0cc9 */
[----:B------:R3:W-:Y:S04]  /*9cb0*/  @!P3 ST.E.128 desc[UR36][R12.64], RZ ;  /* 0x000000ff0c00b985 */ /* 0x0007e8000c101d24 */
[----:B------:R3:W-:Y:S02]  /*9cc0*/  @!P2 ST.E.128 desc[UR36][R2.64], RZ ;  /* 0x000000ff0200a985 */ /* 0x0007e4000c101d24 */
.L_x_229:
[----:B------:R-:W-:Y:S05]  /*9cd0*/  BSYNC B1 ;  /* 0x0000000000017941 */ /* 0x000fea0003800000 */
.L_x_228:
[----:B--2---:R2:W4:Y:S01]  /*9ce0*/  SHFL.IDX PT, R0, R5, 0x1, 0x181f ;  /* 0x00381f0005007f89 */ /* 0x00452200000e0000 */
[----:B------:R-:W-:Y:S03]  /*9cf0*/  BSSY B1, `(.L_x_230) ;  /* 0x0000010000017945 */ /* 0x000fe60003800000 */
[----:B-1-3--:R2:W1:Y:S01]  /*9d00*/  SHFL.IDX PT, R3, R4, 0x1, 0x181f ;  /* 0x00381f0004037f89 */ /* 0x00a46200000e0000 */
[----:B------:R-:W-:Y:S05]  /*9d10*/  @P1 BRA `(.L_x_231) ;  /* 0x0000000000341947 */ /* 0x000fea0003800000 */
[----:B------:R-:W-:Y:S02]  /*9d20*/  ULDC UR4, c[0x0][0xac8] ;  /* 0x0002b20000047ab9 */ /* 0x000fe40000000800 */
[----:B------:R-:W-:Y:S02]  /*9d30*/  ISETP.GE.AND P4, PT, R16, UR4, PT ;  /* 0x0000000410007c0c */ /* 0x000fe4000bf86270 */
[----:B------:R-:W-:Y:S02]  /*9d40*/  ISETP.GE.AND P5, PT, R17, UR4, PT ;  /* 0x0000000411007c0c */ /* 0x000fe4000bfa6270 */
[----:B------:R-:W-:-:S09]  /*9d50*/  ISETP.GE.AND P6, PT, R18, UR4, PT ;  /* 0x0000000412007c0c */ /* 0x000fd2000bfc6270 */
[-C--:B-1----:R-:W-:Y:S02]  /*9d60*/  @!P4 LEA R8, P1, R16, R3.reuse, 0x1 ;  /* 0x000000031008c211 */ /* 0x082fe400078208ff */
[CC--:B------:R-:W-:Y:S02]  /*9d70*/  @!P5 LEA R12, P2, R17.reuse, R3.reuse, 0x1 ;  /* 0x00000003110cd211 */ /* 0x0c0fe400078408ff */
[----:B------:R-:W-:Y:S02]  /*9d80*/  @!P6 LEA R2, P3, R18, R3, 0x1 ;  /* 0x000000031202e211 */ /* 0x000fe400078608ff */
[-C--:B----4-:R-:W-:Y:S02]  /*9d90*/  @!P4 LEA.HI.X R9, R16, R0.reuse, R203, 0x1, P1 ;  /* 0x000000001009c211 */ /* 0x090fe400008f0ccb */
[-C--:B------:R-:W-:Y:S02]  /*9da0*/  @!P5 LEA.HI.X R13, R17, R0.reuse, R202, 0x1, P2 ;  /* 0x00000000110dd211 */ /* 0x080fe400010f0cca */
[----:B------:R-:W-:Y:S01]  /*9db0*/  @!P6 LEA.HI.X R3, R18, R0, R201, 0x1, P3 ;  /* 0x000000001203e211 */ /* 0x000fe200018f0cc9 */
[----:B------:R3:W-:Y:S04]  /*9dc0*/  @!P4 ST.E.128 desc[UR36][R8.64], RZ ;  /* 0x000000ff0800c985 */ /* 0x0007e8000c101d24 */
[----:B------:R3:W-:Y:S04]  /*9dd0*/  @!P5 ST.E.128 desc[UR36][R12.64], RZ ;  /* 0x000000ff0c00d985 */ /* 0x0007e8000c101d24 */
[----:B------:R3:W-:Y:S02]  /*9de0*/  @!P6 ST.E.128 desc[UR36][R2.64], RZ ;  /* 0x000000ff0200e985 */ /* 0x0007e4000c101d24 */
.L_x_231:
[----:B------:R-:W-:Y:S05]  /*9df0*/  BSYNC B1 ;  /* 0x0000000000017941 */ /* 0x000fea0003800000 */
.L_x_230:
[----:B----4-:R4:W0:Y:S01]  /*9e00*/  SHFL.IDX PT, R0, R5, 0x2, 0x181f ;  /* 0x00581f0005007f89 */ /* 0x01082200000e0000 */
        /* <DEDUP_REMOVED lines=10> */
[-C--:B0-----:R-:W-:Y:S02]  /*9eb0*/  @!P3 LEA.HI.X R9, R16, R0.reuse, R203, 0x1, P0 ;  /* 0x000000001009b211 */ /* 0x081fe400000f0ccb */
[-C--:B------:R-:W-:Y:S02]  /*9ec0*/  @!P4 LEA.HI.X R13, R17, R0.reuse, R202, 0x1, P1 ;  /* 0x00000000110dc211 */ /* 0x080fe400008f0cca */
[----:B------:R-:W-:Y:S01]  /*9ed0*/  @!P5 LEA.HI.X R3, R18, R0, R201, 0x1, P2 ;  /* 0x000000001203d211 */ /* 0x000fe200010f0cc9 */
[----:B------:R3:W-:Y:S04]  /*9ee0*/  @!P3 ST.E.128 desc[UR36][R8.64], RZ ;  /* 0x000000ff0800b985 */ /* 0x0007e8000c101d24 */
[----:B------:R3:W-:Y:S04]  /*9ef0*/  @!P4 ST.E.128 desc[UR36][R12.64], RZ ;  /* 0x000000ff0c00c985 */ /* 0x0007e8000c101d24 */
[----:B------:R3:W-:Y:S02]  /*9f00*/  @!P5 ST.E.128 desc[UR36][R2.64], RZ ;  /* 0x000000ff0200d985 */ /* 0x0007e4000c101d24 */
.L_x_233:
[----:B------:R-:W-:Y:S05]  /*9f10*/  BSYNC B1 ;  /* 0x0000000000017941 */ /* 0x000fea0003800000 */
.L_x_232:
[----:B0-----:R-:W-:Y:S01]  /*9f20*/  VIADD R0, R6, 0x60 ;  /* 0x0000006006007836 */ /* 0x001fe20000000000 */
[----:B--2-4-:R-:W0:Y:S04]  /*9f30*/  SHFL.IDX PT, R5, R5, 0x3, 0x181f ;  /* 0x00781f0005057f89 */ /* 0x014e2800000e0000 */
[----:B------:R-:W-:Y:S01]  /*9f40*/  ISETP.GE.AND P0, PT, R0, R11, PT ;  /* 0x0000000b0000720c */ /* 0x000fe20003f06270 */
[----:B-1-3--:R1:W2:-:S12]  /*9f50*/  SHFL.IDX PT, R3, R4, 0x3, 0x181f ;  /* 0x00781f0004037f89 */ /* 0x00a29800000e0000 */
[----:B-1----:R-:W-:Y:S05]  /*9f60*/  @P0 BRA `(.L_x_224) ;  /* 0x0000000000340947 */ /* 0x002fea0003800000 */
[----:B------:R-:W-:Y:S02]  /*9f70*/  ULDC UR4, c[0x0][0xac8] ;  /* 0x0002b20000047ab9 */ /* 0x000fe40000000800 */
[----:B------:R-:W-:Y:S02]  /*9f80*/  ISETP.GE.AND P3, PT, R16, UR4, PT ;  /* 0x0000000410007c0c */ /* 0x000fe4000bf66270 */
[----:B------:R-:W-:Y:S02]  /*9f90*/  ISETP.GE.AND P4, PT, R17, UR4, PT ;  /* 0x0000000411007c0c */ /* 0x000fe4000bf86270 */
[----:B------:R-:W-:-:S09]  /*9fa0*/  ISETP.GE.AND P5, PT, R18, UR4, PT ;  /* 0x0000000412007c0c */ /* 0x000fd2000bfa6270 */
[-C--:B--2---:R-:W-:Y:S02]  /*9fb0*/  @!P3 LEA R6, P0, R16, R3.reuse, 0x1 ;  /* 0x000000031006b211 */ /* 0x084fe400078008ff */
        /* <DEDUP_REMOVED lines=8> */
.L_x_224:
[----:B------:R-:W-:Y:S05]  /*a040*/  BSYNC B0 ;  /* 0x0000000000007941 */ /* 0x000fea0003800000 */
.L_x_215:
[----:B------:R-:W-:Y:S02]  /*a050*/  ULDC UR4, c[0x0][0xc3c] ;  /* 0x00030f0000047ab9 */ /* 0x000fe40000000800 */
[----:B------:R-:W-:-:S13]  /*a060*/  ISETP.GE.AND P0, PT, R39, UR4, PT ;  /* 0x0000000427007c0c */ /* 0x000fda000bf06270 */
[----:B------:R-:W-:Y:S05]  /*a070*/  @!P0 BRA `(.L_x_234) ;  /* 0xffffff6c00488947 */ /* 0x000fea000383ffff */
[----:B------:R-:W-:Y:S05]  /*a080*/  EXIT ;  /* 0x000000000000794d */ /* 0x000fea0003800000 */
.L_x_187:
[----:B------:R-:W-:-:S08]  /*a090*/  NOP ;  /* 0x0000000000007918 */ /* 0x000fd00000000000 */
[----:B0-----:R-:W0:-:S00]  /*a0a0*/  USETMAXREG.DEALLOC.CTAPOOL 0x28 ;  /* 0x00000028000079c8 */ /* 0x001e0000080e0500 */
[----:B0-----:R-:W-:Y:S02]  /*a0b0*/  LOP3.LUT R0, R0, 0x3, RZ, 0xc0, !PT ;  /* 0x0000000300007812 */ /* 0x001fe400078ec0ff */
[----:B------:R-:W-:-:S04]  /*a0c0*/  LOP3.LUT R23, R23, 0xffffff7f, RZ, 0xc0, !PT ;  /* 0xffffff7f17177812 */ /* 0x000fc800078ec0ff */
[----:B------:R-:W0:Y:S02]  /*a0d0*/  SHFL.IDX PT, R0, R0, RZ, 0x1f ;  /* 0x00001fff00007589 */ /* 0x000e2400000e0000 */
[----:B0-----:R-:W-:Y:S01]  /*a0e0*/  ISETP.NE.AND P0, PT, R0, RZ, PT ;  /* 0x000000ff0000720c */ /* 0x001fe20003f05270 */
[----:B------:R-:W-:-:S12]  /*a0f0*/  IMAD.MOV.U32 R0, RZ, RZ, RZ ;  /* 0x000000ffff007224 */ /* 0x000fd800078e00ff */
[----:B------:R-:W-:Y:S01]  /*a100*/  @P0 LOP3.LUT R23, R23, 0x80, RZ, 0xfc, !PT ;  /* 0x0000008017170812 */ /* 0x000fe200078efcff */
[----:B------:R-:W-:Y:S06]  /*a110*/  @!P0 BRA `(.L_x_235) ;  /* 0x00000000001c8947 */ /* 0x000fec0003800000 */
[----:B------:R-:W0:Y:S08]  /*a120*/  S2UR UR5, SR_CgaCtaId ;  /* 0x00000000000579c3 */ /* 0x000e300000008800 */
[----:B------:R-:W-:Y:S06]  /*a130*/  BAR.SYNC.DEFER_BLOCKING 0x5, 0x180 ;  /* 0x0146000000007b1d */ /* 0x000fec0000010000 */
[----:B------:R-:W-:-:S02]  /*a140*/  UMOV UR4, 0x400 ;  /* 0x0000040000047882 */ /* 0x000fc40000000000 */
[----:B0-----:R-:W-:-:S09]  /*a150*/  ULEA UR4, UR5, UR4, 0x18 ;  /* 0x0000000405047291 */ /* 0x001fd2000f8ec03f */
[----:B------:R-:W1:Y:S01]  /*a160*/  LDS.128 R16, [UR4+0x308d0] ;  /* 0x0308d004ff107984 */ /* 0x000e620008000c00 */
[----:B------:R-:W-:Y:S06]  /*a170*/  BAR.ARV 0x4, 0x180 ;  /* 0x0106000000007b1d */ /* 0x000fec0000002000 */
[----:B------:R-:W-:Y:S05]  /*a180*/  BRA `(.L_x_236) ;  /* 0x0000000800007947 */ /* 0x000fea0003800000 */
.L_x_235:
[----:B------:R-:W0:Y:S01]  /*a190*/  S2R R2, SR_TID.X ;  /* 0x0000000000027919 */ /* 0x000e220000002100 */
[----:B------:R-:W-:Y:S01]  /*a1a0*/  ULDC UR4, c[0x0][0xc3c] ;  /* 0x00030f0000047ab9 */ /* 0x000fe20000000800 */
[----:B------:R-:W1:Y:S01]  /*a1b0*/  S2UR UR6, SR_CTAID.X ;  /* 0x00000000000679c3 */ /* 0x000e620000002500 */
[----:B------:R-:W-:Y:S01]  /*a1c0*/  ULDC UR5, c[0x0][0xc38] ;  /* 0x00030e0000057ab9 */ /* 0x000fe20000000800 */
[----:B0-----:R-:W-:-:S04]  /*a1d0*/  LOP3.LUT R5, R2, 0x1f, RZ, 0xc0, !PT ;  /* 0x0000001f02057812 */ /* 0x001fc800078ec0ff */
[----:B------:R-:W-:-:S04]  /*a1e0*/  ISETP.NE.AND P0, PT, R5, 0x1f, PT ;  /* 0x0000001f0500780c */ /* 0x000fc80003f05270 */
[----:B------:R-:W-:-:S13]  /*a1f0*/  ISETP.GE.OR P1, PT, R5, UR4, !P0 ;  /* 0x0000000405007c0c */ /* 0x000fda000c726670 */
[----:B------:R-:W0:Y:S02]  /*a200*/  @!P1 LDC.64 R2, c[0x0][0xc80] ;  /* 0x00032000ff029b82 */ /* 0x000e240000000a00 */
[----:B0-----:R-:W-:-:S05]  /*a210*/  @!P1 IMAD.WIDE.U32 R2, R5, 0x4, R2 ;  /* 0x0000000405029825 */ /* 0x001fca00078e0002 */
[----:B------:R-:W2:Y:S01]  /*a220*/  @!P1 LDG.E R0, desc[UR36][R2.64] ;  /* 0x0000002402009981 */ /* 0x000ea2000c1e1900 */
[C---:B------:R-:W-:Y:S01]  /*a230*/  ISETP.NE.AND P1, PT, R5.reuse, RZ, PT ;  /* 0x000000ff0500720c */ /* 0x040fe20003f25270 */
[----:B------:R-:W-:Y:S01]  /*a240*/  UMOV UR4, URZ ;  /* 0x0000003f00047c82 */ /* 0x000fe20008000000 */
[C---:B------:R-:W-:Y:S01]  /*a250*/  ISETP.GE.U32.AND P2, PT, R5.reuse, 0x2, PT ;  /* 0x000000020500780c */ /* 0x040fe20003f46070 */
[----:B------:R-:W-:Y:S01]  /*a260*/  IMAD.MOV.U32 R16, RZ, RZ, RZ ;  /* 0x000000ffff107224 */ /* 0x000fe200078e00ff */
[C---:B------:R-:W-:Y:S02]  /*a270*/  ISETP.GE.U32.AND P3, PT, R5.reuse, 0x4, PT ;  /* 0x000000040500780c */ /* 0x040fe40003f66070 */
[C---:B------:R-:W-:Y:S02]  /*a280*/  ISETP.GE.U32.AND P4, PT, R5.reuse, 0x8, PT ;  /* 0x000000080500780c */ /* 0x040fe40003f86070 */
[----:B------:R-:W-:Y:S01]  /*a290*/  ISETP.GE.U32.AND P5, PT, R5, 0x10, PT ;  /* 0x000000100500780c */ /* 0x000fe20003fa6070 */
[----:B--2---:R-:W0:Y:S02]  /*a2a0*/  SHFL.UP PT, R4, R0, 0x1, RZ ;  /* 0x0420000000047989 */ /* 0x004e2400000e00ff */
[----:B0-----:R-:W-:-:S05]  /*a2b0*/  SEL R7, R4, RZ, P1 ;  /* 0x000000ff04077207 */ /* 0x001fca0000800000 */
[----:B------:R-:W-:-:S05]  /*a2c0*/  IMAD.IADD R7, R0, 0x1, R7 ;  /* 0x0000000100077824 */ /* 0x000fca00078e0207 */
[----:B------:R-:W0:Y:S02]  /*a2d0*/  SHFL.UP PT, R4, R7, 0x2, RZ ;  /* 0x0440000007047989 */ /* 0x000e2400000e00ff */
[----:B0-----:R-:W-:-:S05]  /*a2e0*/  SEL R4, R4, RZ, P2 ;  /* 0x000000ff04047207 */ /* 0x001fca0001000000 */
[----:B------:R-:W-:-:S05]  /*a2f0*/  IMAD.IADD R4, R7, 0x1, R4 ;  /* 0x0000000107047824 */ /* 0x000fca00078e0204 */
[----:B------:R-:W0:Y:S02]  /*a300*/  SHFL.UP PT, R6, R4, 0x4, RZ ;  /* 0x0480000004067989 */ /* 0x000e2400000e00ff */
[----:B0-----:R-:W-:-:S04]  /*a310*/  SEL R3, R6, RZ, P3 ;  /* 0x000000ff06037207 */ /* 0x001fc80001800000 */
[----:B------:R-:W-:-:S05]  /*a320*/  IADD3 R3, R4, R3, RZ ;  /* 0x0000000304037210 */ /* 0x000fca0007ffe0ff */
[----:B------:R-:W0:Y:S02]  /*a330*/  SHFL.UP PT, R2, R3, 0x8, RZ ;  /* 0x0500000003027989 */ /* 0x000e2400000e00ff */
[----:B0-----:R-:W-:-:S05]  /*a340*/  SEL R2, R2, RZ, P4 ;  /* 0x000000ff02027207 */ /* 0x001fca0002000000 */
[----:B------:R-:W-:-:S05]  /*a350*/  IMAD.IADD R2, R3, 0x1, R2 ;  /* 0x0000000103027824 */ /* 0x000fca00078e0202 */
[----:B------:R-:W0:Y:S02]  /*a360*/  SHFL.UP PT, R6, R2, 0x10, RZ ;  /* 0x0600000002067989 */ /* 0x000e2400000e00ff */
[----:B0-----:R-:W-:-:S05]  /*a370*/  SEL R7, R6, RZ, P5 ;  /* 0x000000ff06077207 */ /* 0x001fca0002800000 */
[----:B------:R-:W-:-:S05]  /*a380*/  IMAD.IADD R7, R2, 0x1, R7 ;  /* 0x0000000102077824 */ /* 0x000fca00078e0207 */
[----:B------:R-:W0:Y:S02]  /*a390*/  SHFL.IDX PT, R4, R7, 0x1f, 0x1f ;  /* 0x03e01f0007047f89 */ /* 0x000e2400000e0000 */
[----:B0-----:R-:W-:-:S04]  /*a3a0*/  IMAD R4, R4, UR5, RZ ;  /* 0x0000000504047c24 */ /* 0x001fc8000f8e02ff */
[----:B------:R-:W-:Y:S01]  /*a3b0*/  IMAD.MOV.U32 R3, RZ, RZ, R4 ;  /* 0x000000ffff037224 */ /* 0x000fe200078e0004 */
[----:B-1----:R-:W-:-:S13]  /*a3c0*/  ISETP.GT.AND P6, PT, R4, UR6, PT ;  /* 0x0000000604007c0c */ /* 0x002fda000bfc4270 */
[----:B------:R-:W-:Y:S05]  /*a3d0*/  @P6 BRA `(.L_x_237) ;  /* 0x0000000000946947 */ /* 0x000fea0003800000 */
[----:B------:R-:W-:Y:S01]  /*a3e0*/  MOV R4, R3 ;  /* 0x0000000300047202 */ /* 0x000fe20000000f00 */
[----:B------:R-:W-:Y:S01]  /*a3f0*/  UMOV UR4, URZ ;  /* 0x0000003f00047c82 */ /* 0x000fe20008000000 */
[----:B------:R-:W-:-:S05]  /*a400*/  ULDC UR5, c[0x0][0xc38] ;  /* 0x00030e0000057ab9 */ /* 0x000fca0000000800 */
.L_x_241:
[----:B------:R-:W0:Y:S01]  /*a410*/  LDC R2, c[0x0][0xc3c] ;  /* 0x00030f00ff027b82 */ /* 0x000e220000000800 */
[----:B------:R-:W-:-:S06]  /*a420*/  UIADD3 UR4, UR4, 0x1f, URZ ;  /* 0x0000001f04047890 */ /* 0x000fcc000fffe03f */
[----:B0-----:R-:W-:-:S13]  /*a430*/  ISETP.LE.AND P6, PT, R2, UR4, PT ;  /* 0x0000000402007c0c */ /* 0x001fda000bfc3270 */
[----:B------:R-:W-:Y:S05]  /*a440*/  @P6 BRA `(.L_x_238) ;  /* 0x0000000400246947 */ /* 0x000fea0003800000 */
[----:B------:R-:W-:Y:S01]  /*a450*/  VIADD R7, R5, UR4 ;  /* 0x0000000405077c36 */ /* 0x000fe20008000000 */
[----:B------:R-:W-:Y:S01]  /*a460*/  BSSY B0, `(.L_x_239) ;  /* 0x0000007000007945 */ /* 0x000fe20003800000 */
[----:B------:R-:W-:-:S03]  /*a470*/  IMAD.MOV.U32 R0, RZ, RZ, RZ ;  /* 0x000000ffff007224 */ /* 0x000fc600078e00ff */
[----:B------:R-:W-:-:S13]  /*a480*/  ISETP.GE.OR P6, PT, R7, R2, !P0 ;  /* 0x000000020700720c */ /* 0x000fda00047c6670 */
[----:B------:R-:W-:Y:S05]  /*a490*/  @P6 BRA `(.L_x_240) ;  /* 0x00000000000c6947 */ /* 0x000fea0003800000 */
[----:B------:R-:W0:Y:S02]  /*a4a0*/  LDC.64 R2, c[0x0][0xc80] ;  /* 0x00032000ff027b82 */ /* 0x000e240000000a00 */
[----:B0-----:R-:W-:-:S05]  /*a4b0*/  IMAD.WIDE R2, R7, 0x4, R2 ;  /* 0x0000000407027825 */ /* 0x001fca00078e0202 */
[----:B------:R0:W5:Y:S02]  /*a4c0*/  LDG.E R0, desc[UR36][R2.64] ;  /* 0x0000002402007981 */ /* 0x000164000c1e1900 */
.L_x_240:
[----:B------:R-:W-:Y:S05]  /*a4d0*/  BSYNC B0 ;  /* 0x0000000000007941 */ /* 0x000fea0003800000 */
.L_x_239:
[----:B0----5:R-:W0:Y:S02]  /*a4e0*/  SHFL.UP PT, R2, R0, 0x1, RZ ;  /* 0x0420000000027989 */ /* 0x021e2400000e00ff */
        /* <DEDUP_REMOVED lines=16> */
[----:B------:R-:W-:-:S05]  /*a5f0*/  IMAD.IADD R4, R3, 0x1, R4 ;  /* 0x0000000103047824 */ /* 0x000fca00078e0204 */
[----:B------:R-:W-:-:S13]  /*a600*/  ISETP.GT.AND P6, PT, R4, UR6, PT ;  /* 0x0000000604007c0c */ /* 0x000fda000bfc4270 */
[----:B------:R-:W-:Y:S05]  /*a610*/  @!P6 BRA `(.L_x_241) ;  /* 0xfffffffc007ce947 */ /* 0x000fea000383ffff */
[----:B------:R-:W-:-:S07]  /*a620*/  IMAD.MOV.U32 R7, RZ, RZ, R9 ;  /* 0x000000ffff077224 */ /* 0x000fce00078e0009 */
.L_x_237:
[----:B------:R-:W-:-:S05]  /*a630*/  IADD3 R8, -R3, R4, RZ ;  /* 0x0000000403087210 */ /* 0x000fca0007ffe1ff */
[----:B------:R-:W-:-:S05]  /*a640*/  IMAD R2, R7, UR5, R8 ;  /* 0x0000000507027c24 */ /* 0x000fca000f8e0208 */
[----:B------:R-:W-:-:S13]  /*a650*/  ISETP.GT.AND P0, PT, R2, UR6, PT ;  /* 0x0000000602007c0c */ /* 0x000fda000bf04270 */
[----:B------:R-:W-:-:S04]  /*a660*/  VOTE.ANY R4, PT, !P0 ;  /* 0x0000000000047806 */ /* 0x000fc800040e0100 */
[----:B------:R-:W0:Y:S01]  /*a670*/  POPC R19, R4 ;  /* 0x0000000400137309 */ /* 0x000e220000000000 */
[----:B------:R-:W-:Y:S01]  /*a680*/  ISETP.NE.AND P0, PT, R4, RZ, PT ;  /* 0x000000ff0400720c */ /* 0x000fe20003f05270 */
[----:B0-----:R-:W0:Y:S02]  /*a690*/  SHFL.IDX PT, R10, R0, R19, 0x1f ;  /* 0x00001f13000a7589 */ /* 0x001e2400000e0000 */
[----:B0-----:R-:W-:-:S04]  /*a6a0*/  IABS R9, R10 ;  /* 0x0000000a00097213 */ /* 0x001fc80000000000 */
[----:B------:R-:W0:Y:S08]  /*a6b0*/  I2F.RP R6, R9 ;  /* 0x0000000900067306 */ /* 0x000e300000209400 */
[----:B0-----:R-:W0:Y:S02]  /*a6c0*/  MUFU.RCP R6, R6 ;  /* 0x0000000600067308 */ /* 0x001e240000001000 */
[----:B0-----:R-:W-:-:S06]  /*a6d0*/  VIADD R2, R6, 0xffffffe ;  /* 0x0ffffffe06027836 */ /* 0x001fcc0000000000 */
[----:B------:R0:W1:Y:S01]  /*a6e0*/  F2I.FTZ.U32.TRUNC.NTZ R3, R2 ;  /* 0x0000000200037305 */ /* 0x000062000021f000 */
[----:B------:R-:W-:Y:S05]  /*a6f0*/  @!P0 BRA `(.L_x_242) ;  /* 0x0000000000088947 */ /* 0x000fea0003800000 */
[----:B------:R-:W-:-:S06]  /*a700*/  VIADD R16, R19, 0xffffffff ;  /* 0xffffffff13107836 */ /* 0x000fcc0000000000 */
[----:B------:R2:W3:Y:S02]  /*a710*/  SHFL.IDX PT, R16, R7, R16, 0x1f ;  /* 0x00001f1007107589 */ /* 0x0004e400000e0000 */
.L_x_242:
[----:B---3--:R-:W-:Y:S01]  /*a720*/  IMAD R16, R16, UR5, R8 ;  /* 0x0000000510107c24 */ /* 0x008fe2000f8e0208 */
[----:B0-----:R-:W-:Y:S01]  /*a730*/  IABS R2, R10 ;  /* 0x0000000a00027213 */ /* 0x001fe20000000000 */
[----:B-1----:R-:W-:Y:S02]  /*a740*/  IMAD.MOV R0, RZ, RZ, -R3 ;  /* 0x000000ffff007224 */ /* 0x002fe400078e0a03 */
[----:B------:R-:W-:Y:S01]  /*a750*/  VIADD R19, R19, UR4 ;  /* 0x0000000413137c36 */ /* 0x000fe20008000000 */
[----:B------:R-:W-:Y:S01]  /*a760*/  IADD3 R11, -R16, UR6, RZ ;  /* 0x00000006100b7c10 */ /* 0x000fe2000fffe1ff */
[----:B------:R-:W-:Y:S01]  /*a770*/  IMAD.MOV R4, RZ, RZ, -R2 ;  /* 0x000000ffff047224 */ /* 0x000fe200078e0a02 */
[----:B------:R-:W-:Y:S01]  /*a780*/  MOV R2, RZ ;  /* 0x000000ff00027202 */ /* 0x000fe20000000f00 */
[----:B--2---:R-:W-:Y:S01]  /*a790*/  IMAD R7, R0, R9, RZ ;  /* 0x0000000900077224 */ /* 0x004fe200078e02ff */
[----:B------:R-:W-:-:S03]  /*a7a0*/  IABS R0, R11 ;  /* 0x0000000b00007213 */ /* 0x000fc60000000000 */
[----:B------:R-:W-:-:S04]  /*a7b0*/  IMAD.HI.U32 R2, R3, R7, R2 ;  /* 0x0000000703027227 */ /* 0x000fc800078e0002 */
[----:B------:R-:W-:Y:S02]  /*a7c0*/  IMAD.MOV.U32 R3, RZ, RZ, R0 ;  /* 0x000000ffff037224 */ /* 0x000fe400078e0000 */
[----:B------:R-:W-:Y:S02]  /*a7d0*/  IMAD.MOV.U32 R0, RZ, RZ, R4 ;  /* 0x000000ffff007224 */ /* 0x000fe400078e0004 */
[----:B------:R-:W-:-:S04]  /*a7e0*/  IMAD.HI.U32 R2, R2, R3, RZ ;  /* 0x0000000302027227 */ /* 0x000fc800078e00ff */
[----:B------:R-:W-:-:S05]  /*a7f0*/  IMAD R0, R2, R0, R3 ;  /* 0x0000000002007224 */ /* 0x000fca00078e0203 */
[----:B------:R-:W-:-:S13]  /*a800*/  ISETP.GT.U32.AND P1, PT, R9, R0, PT ;  /* 0x000000000900720c */ /* 0x000fda0003f24070 */
[----:B------:R-:W-:Y:S02]  /*a810*/  @!P1 IMAD.IADD R0, R0, 0x1, -R9 ;  /* 0x0000000100009824 */ /* 0x000fe400078e0a09 */
[----:B------:R-:W-:Y:S01]  /*a820*/  @!P1 VIADD R2, R2, 0x1 ;  /* 0x0000000102029836 */ /* 0x000fe20000000000 */
[----:B------:R-:W-:Y:S02]  /*a830*/  ISETP.NE.AND P1, PT, R10, RZ, PT ;  /* 0x000000ff0a00720c */ /* 0x000fe40003f25270 */
[----:B------:R-:W-:Y:S02]  /*a840*/  ISETP.GE.U32.AND P0, PT, R0, R9, PT ;  /* 0x000000090000720c */ /* 0x000fe40003f06070 */
[----:B------:R-:W-:-:S04]  /*a850*/  LOP3.LUT R0, R11, R10, RZ, 0x3c, !PT ;  /* 0x0000000a0b007212 */ /* 0x000fc800078e3cff */
[----:B------:R-:W-:-:S07]  /*a860*/  ISETP.GE.AND P2, PT, R0, RZ, PT ;  /* 0x000000ff0000720c */ /* 0x000fce0003f46270 */
[----:B------:R-:W-:-:S06]  /*a870*/  @P0 IADD3 R2, R2, 0x1, RZ ;  /* 0x0000000102020810 */ /* 0x000fcc0007ffe0ff */
[----:B------:R-:W-:Y:S01]  /*a880*/  @!P2 IMAD.MOV R2, RZ, RZ, -R2 ;  /* 0x000000ffff02a224 */ /* 0x000fe200078e0a02 */
[----:B------:R-:W-:-:S05]  /*a890*/  @!P1 LOP3.LUT R2, RZ, R10, RZ, 0x33, !PT ;  /* 0x0000000aff029212 */ /* 0x000fca00078e33ff */
[--C-:B------:R-:W-:Y:S02]  /*a8a0*/  IMAD.MOV R17, RZ, RZ, -R2.reuse ;  /* 0x000000ffff117224 */ /* 0x100fe400078e0a02 */
[----:B------:R-:W-:Y:S02]  /*a8b0*/  IMAD.MOV.U32 R18, RZ, RZ, R2 ;  /* 0x000000ffff127224 */ /* 0x000fe400078e0002 */
[----:B------:R-:W-:Y:S01]  /*a8c0*/  IMAD R17, R10, R17, R11 ;  /* 0x000000110a117224 */ /* 0x000fe200078e020b */
[----:B------:R-:W-:Y:S06]  /*a8d0*/  BRA `(.L_x_243) ;  /* 0x0000000000147947 */ /* 0x000fec0003800000 */
.L_x_238:
[----:B------:R-:W-:Y:S01]  /*a8e0*/  ULDC UR4, c[0x0][0xc3c] ;  /* 0x00030f0000047ab9 */ /* 0x000fe20000000800 */
[----:B------:R-:W-:Y:S01]  /*a8f0*/  MOV R17, RZ ;  /* 0x000000ff00117202 */ /* 0x000fe20000000f00 */
[----:B------:R-:W-:Y:S02]  /*a900*/  IMAD.U32 R16, RZ, RZ, UR6 ;  /* 0x00000006ff107e24 */ /* 0x000fe4000f8e00ff */
[----:B------:R-:W-:Y:S02]  /*a910*/  IMAD.MOV.U32 R18, RZ, RZ, RZ ;  /* 0x000000ffff127224 */ /* 0x000fe400078e00ff */
[----:B------:R-:W-:-:S07]  /*a920*/  IMAD.U32 R19, RZ, RZ, UR4 ;  /* 0x00000004ff137e24 */ /* 0x000fce000f8e00ff */
.L_x_243:
[----:B------:R-:W-:-:S13]  /*a930*/  ISETP.NE.AND P0, PT, R5, RZ, PT ;  /* 0x000000ff0500720c */ /* 0x000fda0003f05270 */
[----:B------:R-:W0:Y:S01]  /*a940*/  @!P0 S2R R3, SR_CgaCtaId ;  /* 0x0000000000038919 */ /* 0x000e220000008800 */
[----:B------:R-:W-:-:S04]  /*a950*/  @!P0 MOV R0, 0x400 ;  /* 0x0000040000008802 */ /* 0x000fc80000000f00 */
[----:B0-----:R-:W-:-:S05]  /*a960*/  @!P0 LEA R0, R3, R0, 0x18 ;  /* 0x0000000003008211 */ /* 0x001fca00078ec0ff */
[----:B------:R0:W-:Y:S01]  /*a970*/  @!P0 STS.128 [R0+0x308d0], R16 ;  /* 0x0308d01000008388 */ /* 0x0001e20000000c00 */
[----:B------:R-:W-:Y:S06]  /*a980*/  BAR.ARV 0x5, 0x180 ;  /* 0x0146000000007b1d */ /* 0x000fec0000002000 */
.L_x_236:
[----:B------:R2:W-:Y:S01]  /*a990*/  STL [R1+0x1c], RZ ;  /* 0x00001cff01007387 */ /* 0x0005e20000100800 */
[----:B------:R-:W-:Y:S01]  /*a9a0*/  ULDC UR4, c[0x0][0xc3c] ;  /* 0x00030f0000047ab9 */ /* 0x000fe20000000800 */
[----:B------:R-:W-:Y:S01]  /*a9b0*/  IMAD.MOV.U32 R28, RZ, RZ, 0x1 ;  /* 0x00000001ff1c7424 */ /* 0x000fe200078e00ff */
[----:B-1----:R-:W-:Y:S02]  /*a9c0*/  ISETP.GE.AND P0, PT, R19, UR4, PT ;  /* 0x0000000413007c0c */ /* 0x002fe4000bf06270 */
[----:B------:R-:W-:-:S11]  /*a9d0*/  MOV R27, RZ ;  /* 0x000000ff001b7202 */ /* 0x000fd60000000f00 */
[----:B--2---:R-:W-:Y:S05]  /*a9e0*/  @P0 BRA `(.L_x_244) ;  /* 0x0000004400c40947 */ /* 0x004fea0003800000 */
[----:B0-----:R-:W2:Y:S01]  /*a9f0*/  LDL R0, [R1+0x28] ;  /* 0x0000280001007983 */ /* 0x001ea20000100800 */
[----:B------:R-:W0:Y:S01]  /*aa00*/  S2UR UR5, SR_CgaCtaId ;  /* 0x00000000000579c3 */ /* 0x000e220000008800 */
[----:B------:R-:W-:Y:S01]  /*aa10*/  BSSY B8, `(.L_x_244) ;  /* 0x000046e000087945 */ /* 0x000fe20003800000 */
[----:B------:R-:W-:Y:S01]  /*aa20*/  IMAD.MOV.U32 R28, RZ, RZ, 0x1 ;  /* 0x00000001ff1c7424 */ /* 0x000fe200078e00ff */
[----:B------:R-:W1:Y:S01]  /*aa30*/  S2R R4, SR_TID.X ;  /* 0x0000000000047919 */ /* 0x000e620000002100 */
[----:B------:R-:W-:Y:S01]  /*aa40*/  IMAD.MOV.U32 R27, RZ, RZ, RZ ;  /* 0x000000ffff1b7224 */ /* 0x000fe200078e00ff */
[----:B------:R-:W-:Y:S01]  /*aa50*/  ULDC UR39, c[0x0][0xc] ;  /* 0x0000030000277ab9 */ /* 0x000fe20000000800 */
[----:B------:R3:W-:Y:S01]  /*aa60*/  STL [R1+0x1c], RZ ;  /* 0x00001cff01007387 */ /* 0x0007e20000100800 */
[C---:B-1----:R-:W-:Y:S01]  /*aa70*/  IMAD.SHL.U32 R32, R4.reuse, 0x8, RZ ;  /* 0x0000000804207824 */ /* 0x042fe200078e00ff */
[----:B------:R-:W-:-:S04]  /*aa80*/  LOP3.LUT R2, R4, 0x7f, RZ, 0xc0, !PT ;  /* 0x0000007f04027812 */ /* 0x000fc800078ec0ff */
[----:B------:R-:W-:Y:S02]  /*aa90*/  SHF.R.U32.HI R2, RZ, 0x3, R2 ;  /* 0x00000003ff027819 */ /* 0x000fe40000011602 */
[----:B--2---:R-:W-:Y:S02]  /*aaa0*/  R2UR UR4, R0 ;  /* 0x00000000000472ca */ /* 0x004fe400000e0000 */
[----:B------:R-:W-:-:S04]  /*aab0*/  LOP3.LUT R0, R32, 0x1f8, RZ, 0xc0, !PT ;  /* 0x000001f820007812 */ /* 0x000fc800078ec0ff */
[----:B------:R-:W-:Y:S01]  /*aac0*/  LOP3.LUT R3, R0, 0x38, R4, 0x78, !PT ;  /* 0x0000003800037812 */ /* 0x000fe200078e7804 */
[----:B------:R-:W-:-:S03]  /*aad0*/  IMAD.SHL.U32 R0, R4, 0x10, RZ ;  /* 0x0000001004007824 */ /* 0x000fc600078e00ff */
[----:B------:R-:W-:Y:S02]  /*aae0*/  LOP3.LUT R36, R3, 0x200, R32, 0xf8, !PT ;  /* 0x0000020003247812 */ /* 0x000fe400078ef820 */
[----:B------:R-:W-:Y:S01]  /*aaf0*/  LOP3.LUT R32, R32, 0x38, RZ, 0xc0, !PT ;  /* 0x0000003820207812 */ /* 0x000fe200078ec0ff */
[----:B------:R-:W-:Y:S01]  /*ab00*/  ULOP3.LUT UR38, UR4, 0x2, URZ, 0xfc, !UPT ;  /* 0x0000000204267892 */ /* 0x000fe2000f8efc3f */
[----:B------:R-:W-:Y:S02]  /*ab10*/  LOP3.LUT R0, R2, 0x70, R0, 0xf8, !PT ;  /* 0x0000007002007812 */ /* 0x000fe400078ef800 */
[----:B------:R-:W-:Y:S01]  /*ab20*/  UMOV UR4, 0x400 ;  /* 0x0000040000047882 */ /* 0x000fe20000000000 */
[C---:B------:R-:W-:Y:S01]  /*ab30*/  LOP3.LUT R34, R32.reuse, 0x40, RZ, 0xfc, !PT ;  /* 0x0000004020227812 */ /* 0x040fe200078efcff */
[----:B0-----:R-:W-:Y:S01]  /*ab40*/  ULEA UR4, UR5, UR4, 0x18 ;  /* 0x0000000405047291 */ /* 0x001fe2000f8ec03f */
[----:B------:R-:W-:-:S05]  /*ab50*/  LOP3.LUT R33, R32, 0x80, RZ, 0xfc, !PT ;  /* 0x0000008020217812 */ /* 0x000fca00078efcff */
[----:B------:R-:W-:-:S05]  /*ab60*/  MOV R22, UR4 ;  /* 0x0000000400167c02 */ /* 0x000fca0008000f00 */
[----:B---3--:R-:W-:-:S07]  /*ab70*/  IMAD R37, R36, 0x2, R22 ;  /* 0x0000000224257824 */ /* 0x008fce00078e0216 */
.L_x_307:
[----:B0-----:R-:W0:Y:S02]  /*ab80*/  LDC.64 R2, c[0x0][0xc88] ;  /* 0x00032200ff027b82 */ /* 0x001e240000000a00 */
[----:B0-----:R-:W-:-:S05]  /*ab90*/  IMAD.WIDE R2, R19, 0x4, R2 ;  /* 0x0000000413027825 */ /* 0x001fca00078e0202 */
[----:B------:R-:W2:Y:S01]  /*aba0*/  LDG.E R29, desc[UR36][R2.64] ;  /* 0x00000024021d7981 */ /* 0x000ea2000c1e1900 */
[----:B------:R-:W-:Y:S05]  /*abb0*/  YIELD ;  /* 0x0000000000007946 */ /* 0x000fea0003800000 */
[----:B------:R-:W-:Y:S01]  /*abc0*/  ULDC.64 UR4, c[0x0][0xa28] ;  /* 0x00028a0000047ab9 */ /* 0x000fe20000000a00 */
[----:B------:R-:W-:Y:S01]  /*abd0*/  IMAD.MOV.U32 R30, RZ, RZ, RZ ;  /* 0x000000ffff1e7224 */ /* 0x000fe200078e00ff */
[----:B------:R-:W-:Y:S01]  /*abe0*/  ISETP.NE.U32.AND P0, PT, RZ, UR4, PT ;  /* 0x00000004ff007c0c */ /* 0x000fe2000bf05070 */
[----:B------:R-:W-:-:S03]  /*abf0*/  ULDC.64 UR6, c[0x0][0xa18] ;  /* 0x0002860000067ab9 */ /* 0x000fc60000000a00 */
[----:B------:R-:W-:Y:S01]  /*ac00*/  ISETP.NE.AND.EX P0, PT, RZ, UR5, PT, P0 ;  /* 0x00000005ff007c0c */ /* 0x000fe2000bf05300 */
[----:B------:R-:W-:Y:S01]  /*ac10*/  IMAD.MOV.U32 R35, RZ, RZ, RZ ;  /* 0x000000ffff237224 */ /* 0x000fe200078e00ff */
[----:B--2---:R-:W-:-:S11]  /*ac20*/  SHF.R.S32.HI R0, RZ, 0x1f, R29 ;  /* 0x0000001fff007819 */ /* 0x004fd6000001141d */
[C---:B------:R-:W-:Y:S01]  /*ac30*/  @P0 LEA R2, P1, R29.reuse, UR4, 0x2 ;  /* 0x000000041d020c11 */ /* 0x040fe2000f8210ff */
[C---:B------:R-:W-:Y:S01]  /*ac40*/  IMAD.SHL.U32 R24, R29.reuse, 0x4, RZ ;  /* 0x000000041d187824 */ /* 0x040fe200078e00ff */
[C-C-:B------:R-:W-:Y:S01]  /*ac50*/  SHF.L.U64.HI R25, R29.reuse, 0x2, R0.reuse ;  /* 0x000000021d197819 */ /* 0x140fe20000010200 */
[----:B------:R0:W-:Y:S01]  /*ac60*/  STL [R1+0x10], R0 ;  /* 0x0000100001007387 */ /* 0x0001e20000100800 */
[----:B------:R-:W-:Y:S01]  /*ac70*/  @P0 LEA.HI.X R3, R29, UR5, R0, 0x2, P1 ;  /* 0x000000051d030c11 */ /* 0x000fe200088f1400 */
[----:B------:R-:W-:-:S04]  /*ac80*/  ULDC.64 UR4, c[0x0][0xa00] ;  /* 0x0002800000047ab9 */ /* 0x000fc80000000a00 */
[----:B-1----:R1:W2:Y:S01]  /*ac90*/  @P0 LDG.E R30, desc[UR36][R2.64] ;  /* 0x00000024021e0981 */ /* 0x0022a2000c1e1900 */
[----:B------:R-:W-:Y:S02]  /*aca0*/  ISETP.NE.U32.AND P0, PT, RZ, UR4, PT ;  /* 0x00000004ff007c0c */ /* 0x000fe4000bf05070 */
[----:B------:R-:W-:Y:S02]  /*acb0*/  LOP3.LUT R23, R23, 0xffffffbf, RZ, 0xc0, !PT ;  /* 0xffffffbf17177812 */ /* 0x000fe400078ec0ff */
[----:B------:R-:W-:Y:S02]  /*acc0*/  ISETP.NE.AND.EX P2, PT, RZ, UR5, PT, P0 ;  /* 0x00000005ff007c0c */ /* 0x000fe4000bf45300 */
[----:B------:R-:W-:Y:S02]  /*acd0*/  ISETP.NE.U32.AND P0, PT, RZ, UR6, PT ;  /* 0x00000006ff007c0c */ /* 0x000fe4000bf05070 */
[----:B-1----:R-:W-:Y:S02]  /*ace0*/  IADD3 R2, P1, R24, UR4, RZ ;  /* 0x0000000418027c10 */ /* 0x002fe4000ff3e0ff */
[----:B------:R-:W-:-:S02]  /*acf0*/  ISETP.NE.AND.EX P0, PT, RZ, UR7, PT, P0 ;  /* 0x00000007ff007c0c */ /* 0x000fc4000bf05300 */
[----:B------:R-:W-:Y:S01]  /*ad00*/  IADD3.X R3, R25, UR5, RZ, P1, !PT ;  /* 0x0000000519037c10 */ /* 0x000fe20008ffe4ff */
[----:B------:R-:W-:-:S04]  /*ad10*/  ULDC.64 UR4, c[0x0][0x418] ;  /* 0x0001060000047ab9 */ /* 0x000fc80000000a00 */
[----:B------:R-:W-:Y:S01]  /*ad20*/  @P2 LOP3.LUT R23, R23, 0x40, RZ, 0xfc, !PT ;  /* 0x0000004017172812 */ /* 0x000fe200078efcff */
[----:B------:R1:W5:Y:S05]  /*ad30*/  @P2 LDG.E R35, desc[UR36][R2.64] ;  /* 0x0000002402232981 */ /* 0x00036a000c1e1900 */
[----:B------:R-:W-:-:S04]  /*ad40*/  @P0 IADD3 R4, P1, R24, UR6, RZ ;  /* 0x0000000618040c10 */ /* 0x000fc8000ff3e0ff */
[----:B------:R-:W-:-:S05]  /*ad50*/  @P0 IADD3.X R5, R25, UR7, RZ, P1, !PT ;  /* 0x0000000719050c10 */ /* 0x000fca0008ffe4ff */
[----:B---3--:R-:W3:Y:S01]  /*ad60*/  @P0 LDG.E R4, desc[UR36][R4.64] ;  /* 0x0000002404040981 */ /* 0x008ee2000c1e1900 */
[----:B------:R-:W-:-:S03]  /*ad70*/  UISETP.NE.U32.AND UP0, UPT, UR4, URZ, UPT ;  /* 0x0000003f0400728c */ /* 0x000fc6000bf05070 */
[----:B------:R-:W-:Y:S01]  /*ad80*/  ULDC UR4, c[0x0][0x424] ;  /* 0x0001090000047ab9 */ /* 0x000fe20000000800 */
[----:B------:R-:W-:-:S03]  /*ad90*/  UISETP.NE.AND.EX UP0, UPT, UR5, URZ, UPT, UP0 ;  /* 0x0000003f0500728c */ /* 0x000fc6000bf05300 */
[----:B------:R-:W-:Y:S01]  /*ada0*/  ULDC UR5, c[0x0][0x2f0] ;  /* 0x0000bc0000057ab9 */ /* 0x000fe20000000800 */
[----:B------:R-:W-:-:S04]  /*adb0*/  USEL UR4, UR4, 0x1, UP0 ;  /* 0x0000000104047887 */ /* 0x000fc80008000000 */
[----:B------:R-:W-:-:S06]  /*adc0*/  UIMAD UR4, UR4, UR5, URZ ;  /* 0x00000005040472a4 */ /* 0x000fcc000f8e023f */
[----:B0-----:R-:W-:Y:S01]  /*add0*/  MOV R0, UR4 ;  /* 0x0000000400007c02 */ /* 0x001fe20008000f00 */
[----:B--2---:R1:W-:Y:S04]  /*ade0*/  STL [R1+0x4], R30 ;  /* 0x0000041e01007387 */ /* 0x0043e80000100800 */
[----:B---3--:R1:W-:Y:S01]  /*adf0*/  @P0 STL [R1+0x18], R4 ;  /* 0x0000180401000387 */ /* 0x0083e20000100800 */
[----:B------:R-:W-:Y:S05]  /*ae00*/  @P0 BRA `(.L_x_245) ;  /* 0x0000000000200947 */ /* 0x000fea0003800000 */
[----:B------:R-:W-:Y:S02]  /*ae10*/  ULDC UR4, c[0x0][0x288] ;  /* 0x0000a20000047ab9 */ /* 0x000fe40000000800 */
[----:B-1----:R-:W-:-:S05]  /*ae20*/  IMAD.U32 R4, RZ, RZ, UR4 ;  /* 0x00000004ff047e24 */ /* 0x002fca000f8e00ff */
[----:B------:R0:W-:Y:S01]  /*ae30*/  STL [R1+0x18], R4 ;  /* 0x0000180401007387 */ /* 0x0001e20000100800 */
[----:B------:R-:W-:Y:S05]  /*ae40*/  @!P2 BRA `(.L_x_245) ;  /* 0x000000000010a947 */ /* 0x000fea0003800000 */
[----:B------:R-:W2:Y:S04]  /*ae50*/  LDG.E R5, desc[UR36][R2.64] ;  /* 0x0000002402057981 */ /* 0x000ea8000c1e1900 */
[----:B0-----:R-:W2:Y:S02]  /*ae60*/  LDG.E R4, desc[UR36][R2.64+0x4] ;  /* 0x0000042402047981 */ /* 0x001ea4000c1e1900 */
[----:B--2---:R-:W-:-:S05]  /*ae70*/  IMAD.IADD R2, R4, 0x1, -R5 ;  /* 0x0000000104027824 */ /* 0x004fca00078e0a05 */
[----:B------:R2:W-:Y:S02]  /*ae80*/  STL [R1+0x18], R2 ;  /* 0x0000180201007387 */ /* 0x0005e40000100800 */
.L_x_245:
[----:B------:R-:W-:Y:S01]  /*ae90*/  ULDC.64 UR4, c[0x0][0xa20] ;  /* 0x0002880000047ab9 */ /* 0x000fe20000000a00 */
[----:B------:R-:W-:Y:S01]  /*aea0*/  IMAD.MOV.U32 R31, RZ, RZ, R29 ;  /* 0x000000ffff1f7224 */ /* 0x000fe200078e001d */
[----:B------:R-:W-:-:S04]  /*aeb0*/  ISETP.NE.U32.AND P0, PT, RZ, UR4, PT ;  /* 0x00000004ff007c0c */ /* 0x000fc8000bf05070 */
[----:B------:R-:W-:-:S13]  /*aec0*/  ISETP.NE.AND.EX P0, PT, RZ, UR5, PT, P0 ;  /* 0x00000005ff007c0c */ /* 0x000fda000bf05300 */
[----:B------:R-:W-:Y:S05]  /*aed0*/  @!P0 BRA `(.L_x_246) ;  /* 0x0000000000108947 */ /* 0x000fea0003800000 */
[----:B-12---:R-:W-:-:S04]  /*aee0*/  IADD3 R2, P0, R24, UR4, RZ ;  /* 0x0000000418027c10 */ /* 0x006fc8000ff1e0ff */
[----:B------:R-:W-:-:S05]  /*aef0*/  IADD3.X R3, R25, UR5, RZ, P0, !PT ;  /* 0x0000000519037c10 */ /* 0x000fca00087fe4ff */
[----:B------:R3:W5:Y:S01]  /*af00*/  LDG.E R0, desc[UR36][R2.64] ;  /* 0x0000002402007981 */ /* 0x000762000c1e1900 */
[----:B------:R-:W-:Y:S05]  /*af10*/  BRA `(.L_x_247) ;  /* 0x0000000000247947 */ /* 0x000fea0003800000 */
.L_x_246:
[----:B------:R-:W-:Y:S02]  /*af20*/  ULDC.64 UR4, c[0x0][0xa08] ;  /* 0x0002820000047ab9 */ /* 0x000fe40000000a00 */
[----:B------:R-:W-:-:S04]  /*af30*/  ISETP.NE.U32.AND P0, PT, RZ, UR4, PT ;  /* 0x00000004ff007c0c */ /* 0x000fc8000bf05070 */
[----:B------:R-:W-:-:S13]  /*af40*/  ISETP.NE.AND.EX P0, PT, RZ, UR5, PT, P0 ;  /* 0x00000005ff007c0c */ /* 0x000fda000bf05300 */
[----:B------:R-:W-:Y:S05]  /*af50*/  @!P0 BRA `(.L_x_247) ;  /* 0x0000000000148947 */ /* 0x000fea0003800000 */
[----:B-12---:R-:W1:Y:S02]  /*af60*/  LDC.64 R2, c[0x0][0xa08] ;  /* 0x00028200ff027b82 */ /* 0x006e640000000a00 */
[----:B-1----:R-:W-:-:S05]  /*af70*/  IMAD.WIDE R2, R31, 0x4, R2 ;  /* 0x000000041f027825 */ /* 0x002fca00078e0202 */
[----:B------:R-:W2:Y:S04]  /*af80*/  LDG.E R0, desc[UR36][R2.64] ;  /* 0x0000002402007981 */ /* 0x000ea8000c1e1900 */
[----:B------:R-:W2:Y:S02]  /*af90*/  LDG.E R5, desc[UR36][R2.64+0x4] ;  /* 0x0000042402057981 */ /* 0x000ea4000c1e1900 */
[----:B--2---:R-:W-:-:S07]  /*afa0*/  IMAD.IADD R0, R5, 0x1, -R0 ;  /* 0x0000000105007824 */ /* 0x004fce00078e0a00 */
.L_x_247:
[----:B-123-5:R-:W-:Y:S01]  /*afb0*/  IADD3 R2, -R30, R0, RZ ;  /* 0x000000001e027210 */ /* 0x02efe20007ffe1ff */
[----:B------:R-:W-:Y:S03]  /*afc0*/  BSSY B7, `(.L_x_248) ;  /* 0x0000374000077945 */ /* 0x000fe60003800000 */
[C---:B------:R-:W-:Y:S01]  /*afd0*/  ISETP.GT.AND P0, PT, R2.reuse, RZ, PT ;  /* 0x000000ff0200720c */ /* 0x040fe20003f04270 */
[----:B------:R-:W-:Y:S01]  /*afe0*/  VIADD R0, R2, 0x5f ;  /* 0x0000005f02007836 */ /* 0x000fe20000000000 */
[----:B------:R1:W-:Y:S03]  /*aff0*/  STL [R1], R2 ;  /* 0x0000000201007387 */ /* 0x0003e60000100800 */
[----:B------:R-:W-:-:S05]  /*b000*/  IMAD.HI R0, R0, 0x2aaaaaab, RZ ;  /* 0x2aaaaaab00007827 */ /* 0x000fca00078e02ff */
[----:B------:R-:W-:-:S04]  /*b010*/  SHF.R.U32.HI R3, RZ, 0x1f, R0 ;  /* 0x0000001fff037819 */ /* 0x000fc80000011600 */
[----:B------:R-:W-:-:S05]  /*b020*/  LEA.HI.SX32 R0, R0, R3, 0x1c ;  /* 0x0000000300007211 */ /* 0x000fca00078fe2ff */
[----:B------:R1:W-:Y:S01]  /*b030*/  STL [R1+0x20], R0 ;  /* 0x0000200001007387 */ /* 0x0003e20000100800 */
[----:B------:R-:W-:Y:S05]  /*b040*/  @P0 BRA `(.L_x_249) ;  /* 0x0000000000440947 */ /* 0x000fea0003800000 */
[----:B-1----:R-:W1:Y:S02]  /*b050*/  S2R R2, SR_TID.X ;  /* 0x0000000000027919 */ /* 0x002e640000002100 */
[----:B-1----:R-:W-:-:S04]  /*b060*/  LOP3.LUT R2, R2, 0x7f, RZ, 0xc0, !PT ;  /* 0x0000007f02027812 */ /* 0x002fc800078ec0ff */
[----:B------:R-:W-:-:S13]  /*b070*/  ISETP.NE.AND P0, PT, R2, RZ, PT ;  /* 0x000000ff0200720c */ /* 0x000fda0003f05270 */
[----:B------:R-:W-:Y:S05]  /*b080*/  @P0 BRA `(.L_x_250) ;  /* 0x00000034009c0947 */ /* 0x000fea0003800000 */
[----:B------:R-:W1:Y:S01]  /*b090*/  S2R R7, SR_LANEID ;  /* 0x0000000000077919 */ /* 0x000e620000000000 */
[----:B------:R-:W-:Y:S01]  /*b0a0*/  VOTEU.ANY UR4, UPT, PT ;  /* 0x0000000000047886 */ /* 0x000fe200038e0100 */
[----:B------:R-:W2:Y:S01]  /*b0b0*/  LDC.64 R2, c[0x0][0xc60] ;  /* 0x00031800ff027b82 */ /* 0x000ea20000000a00 */
[----:B------:R-:W1:Y:S08]  /*b0c0*/  FLO.U32 R0, UR4 ;  /* 0x0000000400007d00 */ /* 0x000e7000080e0000 */
[----:B------:R-:W2:Y:S01]  /*b0d0*/  POPC R5, UR4 ;  /* 0x0000000400057d09 */ /* 0x000ea20008000000 */
[----:B-1----:R-:W-:-:S13]  /*b0e0*/  ISETP.EQ.U32.AND P0, PT, R0, R7, PT ;  /* 0x000000070000720c */ /* 0x002fda0003f02070 */
[----:B--2---:R-:W2:Y:S01]  /*b0f0*/  @P0 ATOMG.E.ADD.STRONG.GPU PT, R3, desc[UR36][R2.64], R5 ;  /* 0x00000005020309a8 */ /* 0x004ea200081ee1e4 */
[----:B0-----:R-:W0:Y:S02]  /*b100*/  S2R R4, SR_LTMASK ;  /* 0x0000000000047919 */ /* 0x001e240000003900 */
[----:B0-----:R-:W-:-:S04]  /*b110*/  LOP3.LUT R4, R4, UR4, RZ, 0xc0, !PT ;  /* 0x0000000404047c12 */ /* 0x001fc8000f8ec0ff */
[----:B------:R-:W0:Y:S01]  /*b120*/  POPC R7, R4 ;  /* 0x0000000400077309 */ /* 0x000e220000000000 */
[----:B--2---:R-:W0:Y:S02]  /*b130*/  SHFL.IDX PT, R0, R3, R0, 0x1f ;  /* 0x00001f0003007589 */ /* 0x004e2400000e0000 */
[----:B0-----:R-:W-:Y:S01]  /*b140*/  IADD3 R16, R0, UR39, R7 ;  /* 0x0000002700107c10 */ /* 0x001fe2000fffe007 */
[----:B------:R-:W-:Y:S06]  /*b150*/  BRA `(.L_x_250) ;  /* 0x0000003400687947 */ /* 0x000fec0003800000 */
.L_x_249:
[----:B-1----:R-:W-:Y:S01]  /*b160*/  VIADD R0, R22, 0x1e400 ;  /* 0x0001e40016007836 */ /* 0x002fe20000000000 */
[----:B------:R-:W-:Y:S04]  /*b170*/  BSSY B6, `(.L_x_251) ;  /* 0x0000013000067945 */ /* 0x000fe80003800000 */
[----:B------:R-:W-:-:S13]  /*b180*/  LOP3.LUT P0, RZ, R0, 0x3ff, RZ, 0xc0, !PT ;  /* 0x000003ff00ff7812 */ /* 0x000fda000780c0ff */
[----:B------:R-:W-:Y:S05]  /*b190*/  @!P0 BRA `(.L_x_252) ;  /* 0x0000000000408947 */ /* 0x000fea0003800000 */
[----:B------:R-:W-:Y:S01]  /*b1a0*/  MOV R2, 0x0 ;  /* 0x0000000000027802 */ /* 0x000fe20000000f00 */
[----:B------:R-:W-:Y:S01]  /*b1b0*/  ULDC.64 UR6, c[0x4][0x88] ;  /* 0x0100220000067ab9 */ /* 0x000fe20000000a00 */
[----:B------:R-:W-:Y:S01]  /*b1c0*/  ULDC.64 UR8, c[0x4][0x90] ;  /* 0x0100240000087ab9 */ /* 0x000fe20000000a00 */
[----:B------:R-:W-:Y:S01]  /*b1d0*/  ULDC.64 UR4, c[0x4][0x8] ;  /* 0x0100020000047ab9 */ /* 0x000fe20000000a00 */
[----:B0-----:R-:W-:Y:S01]  /*b1e0*/  IMAD.U32 R4, RZ, RZ, UR6 ;  /* 0x00000006ff047e24 */ /* 0x001fe2000f8e00ff */
[----:B------:R-:W-:Y:S01]  /*b1f0*/  MOV R6, UR8 ;  /* 0x0000000800067c02 */ /* 0x000fe20008000f00 */
[----:B------:R-:W0:Y:S01]  /*b200*/  LDC.64 R2, c[0x4][R2] ;  /* 0x0100000002027b82 */ /* 0x000e220000000a00 */
[----:B------:R-:W-:Y:S01]  /*b210*/  IMAD.U32 R5, RZ, RZ, UR7 ;  /* 0x00000007ff057e24 */ /* 0x000fe2000f8e00ff */
[----:B------:R-:W-:Y:S01]  /*b220*/  MOV R12, 0x1 ;  /* 0x00000001000c7802 */ /* 0x000fe20000000f00 */
[----:B------:R-:W-:Y:S02]  /*b230*/  IMAD.U32 R7, RZ, RZ, UR9 ;  /* 0x00000009ff077e24 */ /* 0x000fe4000f8e00ff */
[----:B------:R-:W-:-:S02]  /*b240*/  IMAD.U32 R10, RZ, RZ, UR4 ;  /* 0x00000004ff0a7e24 */ /* 0x000fc4000f8e00ff */
[----:B------:R-:W-:Y:S02]  /*b250*/  IMAD.U32 R11, RZ, RZ, UR5 ;  /* 0x00000005ff0b7e24 */ /* 0x000fe4000f8e00ff */
[----:B------:R-:W-:Y:S02]  /*b260*/  IMAD.MOV.U32 R8, RZ, RZ, 0x70 ;  /* 0x00000070ff087424 */ /* 0x000fe400078e00ff */
[----:B------:R-:W-:-:S07]  /*b270*/  IMAD.MOV.U32 R13, RZ, RZ, RZ ;  /* 0x000000ffff0d7224 */ /* 0x000fce00078e00ff */
[----:B------:R-:W-:-:S07]  /*b280*/  LEPC R20, `(.L_x_252) ;  /* 0x000000001014794e */ /* 0x000fce0000000000 */
[----:B0-----:R-:W-:Y:S05]  /*b290*/  CALL.ABS.NOINC R2 ;  /* 0x0000000002007343 */ /* 0x001fea0003c00000 */
.L_x_252:
[----:B------:R-:W-:Y:S05]  /*b2a0*/  BSYNC B6 ;  /* 0x0000000000067941 */ /* 0x000fea0003800000 */
.L_x_251:
[----:B------:R-:W-:Y:S01]  /*b2b0*/  VIADD R0, R22, 0x400 ;  /* 0x0000040016007836 */ /* 0x000fe20000000000 */
[----:B------:R-:W-:Y:S04]  /*b2c0*/  BSSY B6, `(.L_x_253) ;  /* 0x0000022000067945 */ /* 0x000fe80003800000 */
[----:B------:R-:W-:-:S13]  /*b2d0*/  LOP3.LUT P0, RZ, R0, 0x3ff, RZ, 0xc0, !PT ;  /* 0x000003ff00ff7812 */ /* 0x000fda000780c0ff */
[----:B------:R-:W-:Y:S05]  /*b2e0*/  @!P0 BRA `(.L_x_254) ;  /* 0x00000000007c8947 */ /* 0x000fea0003800000 */
[----:B------:R-:W-:Y:S01]  /*b2f0*/  MOV R26, 0x0 ;  /* 0x00000000001a7802 */ /* 0x000fe20000000f00 */
[----:B------:R-:W-:Y:S01]  /*b300*/  ULDC.64 UR6, c[0x4][0x88] ;  /* 0x0100220000067ab9 */ /* 0x000fe20000000a00 */
[----:B------:R-:W-:Y:S01]  /*b310*/  ULDC.64 UR8, c[0x4][0x90] ;  /* 0x0100240000087ab9 */ /* 0x000fe20000000a00 */
[----:B------:R-:W-:Y:S01]  /*b320*/  ULDC.64 UR4, c[0x4][0x10] ;  /* 0x0100040000047ab9 */ /* 0x000fe20000000a00 */
[----:B------:R1:W2:Y:S01]  /*b330*/  LDC.64 R2, c[0x4][R26] ;  /* 0x010000001a027b82 */ /* 0x0002a20000000a00 */
[----:B0-----:R-:W-:Y:S01]  /*b340*/  IMAD.U32 R4, RZ, RZ, UR6 ;  /* 0x00000006ff047e24 */ /* 0x001fe2000f8e00ff */
[----:B------:R-:W-:Y:S01]  /*b350*/  MOV R6, UR8 ;  /* 0x0000000800067c02 */ /* 0x000fe20008000f00 */
[----:B------:R-:W-:Y:S01]  /*b360*/  IMAD.U32 R5, RZ, RZ, UR7 ;  /* 0x00000007ff057e24 */ /* 0x000fe2000f8e00ff */
[----:B------:R-:W-:Y:S01]  /*b370*/  MOV R12, 0x1 ;  /* 0x00000001000c7802 */ /* 0x000fe20000000f00 */
[----:B------:R-:W-:Y:S02]  /*b380*/  IMAD.U32 R7, RZ, RZ, UR9 ;  /* 0x00000009ff077e24 */ /* 0x000fe4000f8e00ff */
[----:B------:R-:W-:-:S02]  /*b390*/  IMAD.U32 R10, RZ, RZ, UR4 ;  /* 0x00000004ff0a7e24 */ /* 0x000fc4000f8e00ff */
[----:B------:R-:W-:Y:S02]  /*b3a0*/  IMAD.U32 R11, RZ, RZ, UR5 ;  /* 0x00000005ff0b7e24 */ /* 0x000fe4000f8e00ff */
[----:B------:R-:W-:Y:S02]  /*b3b0*/  IMAD.MOV.U32 R8, RZ, RZ, 0x70 ;  /* 0x00000070ff087424 */ /* 0x000fe400078e00ff */
[----:B-1----:R-:W-:-:S07]  /*b3c0*/  IMAD.MOV.U32 R13, RZ, RZ, RZ ;  /* 0x000000ffff0d7224 */ /* 0x002fce00078e00ff */
[----:B------:R-:W-:-:S07]  /*b3d0*/  LEPC R20, `(.L_x_255) ;  /* 0x000000001014794e */ /* 0x000fce0000000000 */
[----:B--2---:R-:W-:Y:S05]  /*b3e0*/  CALL.ABS.NOINC R2 ;  /* 0x0000000002007343 */ /* 0x004fea0003c00000 */
.L_x_255:
[----:B------:R0:W1:Y:S01]  /*b3f0*/  LDC.64 R2, c[0x4][R26] ;  /* 0x010000001a027b82 */ /* 0x0000620000000a00 */
[----:B------:R-:W-:Y:S01]  /*b400*/  ULDC.64 UR6, c[0x4][0x88] ;  /* 0x0100220000067ab9 */ /* 0x000fe20000000a00 */
[----:B------:R-:W-:Y:S01]  /*b410*/  ULDC.64 UR8, c[0x4][0x90] ;  /* 0x0100240000087ab9 */ /* 0x000fe20000000a00 */
[----:B------:R-:W-:Y:S01]  /*b420*/  ULDC.64 UR4, c[0x4][0x18] ;  /* 0x0100060000047ab9 */ /* 0x000fe20000000a00 */
[----:B------:R-:W-:Y:S01]  /*b430*/  IMAD.U32 R4, RZ, RZ, UR6 ;  /* 0x00000006ff047e24 */ /* 0x000fe2000f8e00ff */
[----:B------:R-:W-:Y:S01]  /*b440*/  MOV R7, UR9 ;  /* 0x0000000900077c02 */ /* 0x000fe20008000f00 */
[----:B------:R-:W-:Y:S01]  /*b450*/  IMAD.U32 R5, RZ, RZ, UR7 ;  /* 0x00000007ff057e24 */ /* 0x000fe2000f8e00ff */
[----:B------:R-:W-:Y:S01]  /*b460*/  MOV R13, RZ ;  /* 0x000000ff000d7202 */ /* 0x000fe20000000f00 */
[----:B------:R-:W-:Y:S02]  /*b470*/  IMAD.U32 R6, RZ, RZ, UR8 ;  /* 0x00000008ff067e24 */ /* 0x000fe4000f8e00ff */
[----:B------:R-:W-:-:S02]  /*b480*/  IMAD.U32 R10, RZ, RZ, UR4 ;  /* 0x00000004ff0a7e24 */ /* 0x000fc4000f8e00ff */
[----:B------:R-:W-:Y:S02]  /*b490*/  IMAD.U32 R11, RZ, RZ, UR5 ;  /* 0x00000005ff0b7e24 */ /* 0x000fe4000f8e00ff */
[----:B------:R-:W-:Y:S02]  /*b4a0*/  IMAD.MOV.U32 R8, RZ, RZ, 0x70 ;  /* 0x00000070ff087424 */ /* 0x000fe400078e00ff */
[----:B0-----:R-:W-:-:S07]  /*b4b0*/  IMAD.MOV.U32 R12, RZ, RZ, 0x1 ;  /* 0x00000001ff0c7424 */ /* 0x001fce00078e00ff */
[----:B------:R-:W-:-:S07]  /*b4c0*/  LEPC R20, `(.L_x_254) ;  /* 0x000000001014794e */ /* 0x000fce0000000000 */
[----:B-1----:R-:W-:Y:S05]  /*b4d0*/  CALL.ABS.NOINC R2 ;  /* 0x0000000002007343 */ /* 0x002fea0003c00000 */
.L_x_254:
[----:B------:R-:W-:Y:S05]  /*b4e0*/  BSYNC B6 ;  /* 0x0000000000067941 */ /* 0x000fea0003800000 */
.L_x_253:
[----:B------:R-:W2:Y:S01]  /*b4f0*/  LDL R26, [R1+0x20] ;  /* 0x00002000011a7983 */ /* 0x000ea20000100800 */
[----:B------:R-:W-:Y:S01]  /*b500*/  ULDC.64 UR4, c[0x0][0x9f8] ;  /* 0x00027e0000047ab9 */ /* 0x000fe20000000a00 */
[----:B------:R-:W1:Y:S02]  /*b510*/  LDC R8, c[0x0][0x430] ;  /* 0x00010c00ff087b82 */ /* 0x000e640000000800 */
[----:B------:R-:W3:Y:S01]  /*b520*/  LDL R2, [R1] ;  /* 0x0000000001027983 */ /* 0x000ee20000100800 */
[----:B------:R-:W-:Y:S01]  /*b530*/  ISETP.NE.U32.AND P0, PT, RZ, UR4, PT ;  /* 0x00000004ff007c0c */ /* 0x000fe2000bf05070 */
[----:B------:R-:W4:Y:S03]  /*b540*/  S2R R20, SR_TID.X ;  /* 0x0000000000147919 */ /* 0x000f260000002100 */
[----:B------:R-:W-:-:S13]  /*b550*/  ISETP.NE.AND.EX P0, PT, RZ, UR5, PT, P0 ;  /* 0x00000005ff007c0c */ /* 0x000fda000bf05300 */
[----:B------:R-:W-:Y:S01]  /*b560*/  @P0 IADD3 R24, P1, R24, UR4, RZ ;  /* 0x0000000418180c10 */ /* 0x000fe2000ff3e0ff */
[----:B------:R-:W0:Y:S01]  /*b570*/  S2R R21, SR_TID.X ;  /* 0x0000000000157919 */ /* 0x000e220000002100 */
[----:B------:R-:W-:Y:S01]  /*b580*/  LOP3.LUT R23, R23, 0xffffffdf, RZ, 0xc0, !PT ;  /* 0xffffffdf17177812 */ /* 0x000fe200078ec0ff */
[----:B------:R-:W-:Y:S01]  /*b590*/  ULDC UR4, c[0x0][0x2f4] ;  /* 0x0000bd0000047ab9 */ /* 0x000fe20000000800 */
[----:B------:R-:W-:-:S05]  /*b5a0*/  @P0 IADD3.X R25, R25, UR5, RZ, P1, !PT ;  /* 0x0000000519190c10 */ /* 0x000fca0008ffe4ff */
[----:B------:R-:W3:Y:S01]  /*b5b0*/  @P0 LDG.E R31, desc[UR36][R24.64] ;  /* 0x00000024181f0981 */ /* 0x000ee2000c1e1900 */
[----:B-1----:R-:W-:Y:S02]  /*b5c0*/  ISETP.NE.AND P2, PT, R8, 0x1, PT ;  /* 0x000000010800780c */ /* 0x002fe40003f45270 */
[----:B----4-:R-:W-:-:S04]  /*b5d0*/  LOP3.LUT R20, R20, 0x7f, RZ, 0xc0, !PT ;  /* 0x0000007f14147812 */ /* 0x010fc800078ec0ff */
[----:B------:R-:W-:-:S07]  /*b5e0*/  SHF.R.U32.HI R0, RZ, 0x3, R20 ;  /* 0x00000003ff007819 */ /* 0x000fce0000011614 */
[----:B------:R-:W1:Y:S08]  /*b5f0*/  @P2 LDC R7, c[0x0][0x434] ;  /* 0x00010d00ff072b82 */ /* 0x000e700000000800 */
[----:B------:R-:W4:Y:S01]  /*b600*/  @P2 LDC R5, c[0x0][0x438] ;  /* 0x00010e00ff052b82 */ /* 0x000f220000000800 */
[----:B0-----:R-:W-:-:S05]  /*b610*/  IMAD.SHL.U32 R20, R21, 0x10, RZ ;  /* 0x0000001015147824 */ /* 0x001fca00078e00ff */
[----:B------:R-:W-:Y:S02]  /*b620*/  LOP3.LUT R20, R0, 0x70, R20, 0xf8, !PT ;  /* 0x0000007000147812 */ /* 0x000fe400078ef814 */
[----:B------:R-:W-:-:S04]  /*b630*/  @P2 LOP3.LUT R23, R23, 0x20, RZ, 0xfc, !PT ;  /* 0x0000002017172812 */ /* 0x000fc800078efcff */
[----:B------:R-:W-:Y:S01]  /*b640*/  LOP3.LUT R23, R23, 0xffffffef, RZ, 0xc0, !PT ;  /* 0xffffffef17177812 */ /* 0x000fe200078ec0ff */
[----:B------:R-:W-:Y:S01]  /*b650*/  UMOV UR5, 0xffffffff ;  /* 0xffffffff00057882 */ /* 0x000fe20000000000 */
[----:B--2---:R-:W-:-:S04]  /*b660*/  VIADD R26, R26, 0xffffffff ;  /* 0xffffffff1a1a7836 */ /* 0x004fc80000000000 */
[----:B------:R-:W-:-:S05]  /*b670*/  IMAD R0, R26, 0x60, R20 ;  /* 0x000000601a007824 */ /* 0x000fca00078e0214 */
[----:B---3--:R-:W-:-:S04]  /*b680*/  ISETP.GE.AND P0, PT, R0, R2, PT ;  /* 0x000000020000720c */ /* 0x008fc80003f06270 */
[----:B------:R-:W-:Y:S01]  /*b690*/  ISETP.GT.U32.OR P0, PT, R20, 0x5f, P0 ;  /* 0x0000005f1400780c */ /* 0x000fe20000704470 */
[----:B------:R-:W-:-:S04]  /*b6a0*/  IMAD.IADD R0, R0, 0x1, R30 ;  /* 0x0000000100007824 */ /* 0x000fc800078e021e */
[----:B-1----:R-:W-:-:S08]  /*b6b0*/  @P2 IMAD.HI.U32 R6, R0, R7, RZ ;  /* 0x0000000700062227 */ /* 0x002fd000078e00ff */
[----:B------:R-:W0:Y:S01]  /*b6c0*/  @!P0 LDC.64 R2, c[0x0][0x428] ;  /* 0x00010a00ff028b82 */ /* 0x000e220000000a00 */
[----:B------:R-:W-:Y:S01]  /*b6d0*/  IMAD.MOV.U32 R4, RZ, RZ, R0 ;  /* 0x000000ffff047224 */ /* 0x000fe200078e0000 */
[----:B----4-:R-:W-:Y:S02]  /*b6e0*/  @P2 SHF.R.U32.HI R4, RZ, R5, R6 ;  /* 0x00000005ff042219 */ /* 0x010fe40000011606 */
[----:B------:R-:W-:Y:S02]  /*b6f0*/  SHF.R.S32.HI R6, RZ, 0x1f, R31 ;  /* 0x0000001fff067819 */ /* 0x000fe4000001141f */
[----:B------:R-:W-:-:S03]  /*b700*/  IADD3 R5, -R4, RZ, RZ ;  /* 0x000000ff04057210 */ /* 0x000fc60007ffe1ff */
[----:B------:R0:W-:Y:S02]  /*b710*/  STL [R1+0x8], R6 ;  /* 0x0000080601007387 */ /* 0x0001e40000100800 */
[----:B------:R-:W-:Y:S01]  /*b720*/  IMAD R0, R8, R5, R0 ;  /* 0x0000000508007224 */ /* 0x000fe200078e0200 */
[--C-:B------:R-:W-:Y:S01]  /*b730*/  @!P0 SHF.R.S32.HI R5, RZ, 0x1f, R4.reuse ;  /* 0x0000001fff058819 */ /* 0x100fe20000011404 */
[-C--:B0-----:R-:W-:Y:S02]  /*b740*/  @!P0 IMAD R6, R6, R2.reuse, RZ ;  /* 0x0000000206068224 */ /* 0x081fe400078e02ff */
[----:B------:R-:W-:-:S04]  /*b750*/  @!P0 IMAD.WIDE.U32 R4, R31, R2, R4 ;  /* 0x000000021f048225 */ /* 0x000fc800078e0004 */
[----:B------:R-:W-:Y:S02]  /*b760*/  @!P0 IMAD R6, R31, R3, R6 ;  /* 0x000000031f068224 */ /* 0x000fe400078e0206 */
[----:B------:R-:W0:Y:S02]  /*b770*/  @!P0 LDC.64 R2, c[0x0][0x418] ;  /* 0x00010600ff028b82 */ /* 0x000e240000000a00 */
[----:B------:R-:W-:Y:S02]  /*b780*/  @!P0 IMAD.IADD R6, R5, 0x1, R6 ;  /* 0x0000000105068824 */ /* 0x000fe400078e0206 */
[----:B------:R-:W-:-:S05]  /*b790*/  IMAD.U32 R5, RZ, RZ, UR38 ;  /* 0x00000026ff057e24 */ /* 0x000fca000f8e00ff */
[----:B------:R-:W-:Y:S02]  /*b7a0*/  ISETP.NE.AND P2, PT, R5, 0x3, PT ;  /* 0x000000030500780c */ /* 0x000fe40003f45270 */
[----:B0-----:R-:W-:-:S04]  /*b7b0*/  @!P0 LEA R2, P1, R4, R2, 0x2 ;  /* 0x0000000204028211 */ /* 0x001fc800078210ff */
[----:B------:R-:W-:Y:S01]  /*b7c0*/  @!P0 LEA.HI.X R3, R4, R3, R6, 0x2, P1 ;  /* 0x0000000304038211 */ /* 0x000fe200008f1406 */
[----:B------:R-:W-:-:S06]  /*b7d0*/  IMAD.MOV.U32 R4, RZ, RZ, RZ ;  /* 0x000000ffff047224 */ /* 0x000fcc00078e00ff */
[----:B------:R0:W5:Y:S01]  /*b7e0*/  @!P0 LDG.E R4, desc[UR36][R2.64] ;  /* 0x0000002402048981 */ /* 0x000162000c1e1900 */
[----:B------:R-:W-:Y:S02]  /*b7f0*/  ISETP.GE.AND P0, PT, R32, UR4, PT ;  /* 0x0000000420007c0c */ /* 0x000fe4000bf06270 */
[----:B------:R-:W-:-:S04]  /*b800*/  @P2 LOP3.LUT R23, R23, 0x10, RZ, 0xfc, !PT ;  /* 0x0000001017172812 */ /* 0x000fc800078efcff */
[----:B------:R-:W-:Y:S02]  /*b810*/  LOP3.LUT R23, R23, 0xfffffffb, RZ, 0xc0, !PT ;  /* 0xfffffffb17177812 */ /* 0x000fe400078ec0ff */
[----:B------:R-:W-:-:S05]  /*b820*/  ISETP.GE.AND P1, PT, R34, UR4, PT ;  /* 0x0000000422007c0c */ /* 0x000fca000bf26270 */
[----:B------:R-:W-:Y:S02]  /*b830*/  @P0 LOP3.LUT R23, R23, 0x4, RZ, 0xfc, !PT ;  /* 0x0000000417170812 */ /* 0x000fe400078efcff */
[----:B------:R-:W-:Y:S02]  /*b840*/  ISETP.GE.AND P0, PT, R33, UR4, PT ;  /* 0x0000000421007c0c */ /* 0x000fe4000bf06270 */
[----:B------:R-:W-:-:S04]  /*b850*/  LOP3.LUT R23, R23, 0xfffffffe, RZ, 0xc0, !PT ;  /* 0xfffffffe17177812 */ /* 0x000fc800078ec0ff */
[----:B------:R-:W-:-:S04]  /*b860*/  LOP3.LUT R23, R23, 0xfffffffd, RZ, 0xc0, !PT ;  /* 0xfffffffd17177812 */ /* 0x000fc800078ec0ff */
[----:B------:R-:W-:-:S04]  /*b870*/  @P1 LOP3.LUT R23, R23, 0x2, RZ, 0xfc, !PT ;  /* 0x0000000217171812 */ /* 0x000fc800078efcff */
[----:B------:R-:W-:Y:S01]  /*b880*/  @P0 LOP3.LUT R23, R23, 0x1, RZ, 0xfc, !PT ;  /* 0x0000000117170812 */ /* 0x000fe200078efcff */
[----:B0-----:R-:W-:Y:S06]  /*b890*/  BRA.DIV UR5, `(.L_x_256) ;  /* 0x0000003e057c7947 */ /* 0x001fec000b800000 */
.L_x_324:
[----:B------:R-:W-:Y:S02]  /*b8a0*/  ISETP.GT.U32.AND P0, PT, R20, 0x5f, PT ;  /* 0x0000005f1400780c */ /* 0x000fe40003f04070 */
[----:B------:R-:W-:Y:S02]  /*b8b0*/  LOP3.LUT R23, R23, 0xfffffff7, RZ, 0xc0, !PT ;  /* 0xfffffff717177812 */ /* 0x000fe400078ec0ff */
[----:B------:R-:W-:-:S09]  /*b8c0*/  SHF.R.S32.HI R30, RZ, 0x1f, R18 ;  /* 0x0000001fff1e7819 */ /* 0x000fd20000011412 */
[----:B------:R-:W-:Y:S01]  /*b8d0*/  @P0 LOP3.LUT R23, R23, 0x8, RZ, 0xfc, !PT ;  /* 0x0000000817170812 */ /* 0x000fe200078efcff */
[----:B------:R-:W-:Y:S06]  /*b8e0*/  @!P2 BRA `(.L_x_257) ;  /* 0x000000000004a947 */ /* 0x000fec0003800000 */
[----:B------:R-:W-:Y:S01]  /*b8f0*/  BPT.TRAP 0x1 ;  /* 0x000000040000795c */ /* 0x000fe20000300000 */
.L_x_257:
[----:B------:R-:W-:Y:S01]  /*b900*/  SHF.R.S32.HI R5, RZ, 0x1f, R0 ;  /* 0x0000001fff057819 */ /* 0x000fe20000011400 */
[----:B------:R-:W-:Y:S01]  /*b910*/  ULDC.64 UR4, c[0x0][0x328] ;  /* 0x0000ca0000047ab9 */ /* 0x000fe20000000a00 */
[----:B------:R-:W-:Y:S03]  /*b920*/  BSSY B0, `(.L_x_258) ;  /* 0x0000017000007945 */ /* 0x000fe60003800000 */
[----:B------:R-:W-:-:S04]  /*b930*/  IMAD R3, R5, UR4, RZ ;  /* 0x0000000405037c24 */ /* 0x000fc8000f8e02ff */
[C---:B------:R-:W-:Y:S02]  /*b940*/  IMAD R6, R0.reuse, UR5, R3 ;  /* 0x0000000500067c24 */ /* 0x040fe4000f8e0203 */
[----:B------:R-:W-:Y:S01]  /*b950*/  IMAD.WIDE.U32 R2, R0, UR4, RZ ;  /* 0x0000000400027c25 */ /* 0x000fe2000f8e00ff */
[----:B------:R-:W-:-:S03]  /*b960*/  ULDC.64 UR4, c[0x0][0x338] ;  /* 0x0000ce0000047ab9 */ /* 0x000fc60000000a00 */
[----:B------:R-:W-:Y:S01]  /*b970*/  IMAD.IADD R3, R3, 0x1, R6 ;  /* 0x0000000103037824 */ /* 0x000fe200078e0206 */
[----:B-----5:R-:W-:Y:S01]  /*b980*/  SHF.R.S32.HI R6, RZ, 0x1f, R4 ;  /* 0x0000001fff067819 */ /* 0x020fe20000011404 */
[----:B------:R-:W-:-:S04]  /*b990*/  IMAD.WIDE.U32 R2, R4, UR4, R2 ;  /* 0x0000000404027c25 */ /* 0x000fc8000f8e0002 */
[----:B------:R-:W-:-:S04]  /*b9a0*/  IMAD R7, R6, UR4, RZ ;  /* 0x0000000406077c24 */ /* 0x000fc8000f8e02ff */
[----:B------:R-:W-:Y:S01]  /*b9b0*/  IMAD R7, R4, UR5, R7 ;  /* 0x0000000504077c24 */ /* 0x000fe2000f8e0207 */
[----:B------:R-:W-:-:S04]  /*b9c0*/  ULDC.64 UR4, c[0x0][0x330] ;  /* 0x0000cc0000047ab9 */ /* 0x000fc80000000a00 */
[----:B------:R-:W-:Y:S01]  /*b9d0*/  IADD3 R3, R3, R7, RZ ;  /* 0x0000000703037210 */ /* 0x000fe20007ffe0ff */
[----:B------:R-:W-:Y:S02]  /*b9e0*/  IMAD R7, R30, UR4, RZ ;  /* 0x000000041e077c24 */ /* 0x000fe4000f8e02ff */
[----:B------:R-:W-:-:S04]  /*b9f0*/  IMAD.WIDE.U32 R2, R18, UR4, R2 ;  /* 0x0000000412027c25 */ /* 0x000fc8000f8e0002 */
[----:B------:R-:W-:Y:S01]  /*ba00*/  IMAD R7, R18, UR5, R7 ;  /* 0x0000000512077c24 */ /* 0x000fe2000f8e0207 */
[----:B------:R-:W-:Y:S02]  /*ba10*/  ULDC.64 UR4, c[0x0][0x318] ;  /* 0x0000c60000047ab9 */ /* 0x000fe40000000a00 */
[----:B------:R-:W-:Y:S01]  /*ba20*/  LEA R24, P0, R2, UR4, 0x1 ;  /* 0x0000000402187c11 */ /* 0x000fe2000f8008ff */
[----:B------:R-:W-:-:S05]  /*ba30*/  IMAD.IADD R7, R3, 0x1, R7 ;  /* 0x0000000103077824 */ /* 0x000fca00078e0207 */
[----:B------:R-:W-:Y:S01]  /*ba40*/  LEA.HI.X R25, R2, UR5, R7, 0x1, P0 ;  /* 0x0000000502197c11 */ /* 0x000fe200080f0c07 */
[----:B------:R-:W-:Y:S01]  /*ba50*/  IMAD R7, R27, 0x8, R22 ;  /* 0x000000081b077824 */ /* 0x000fe200078e0216 */
[----:B------:R-:W-:-:S04]  /*ba60*/  SHF.L.U32 R2, R28, 0x1f, RZ ;  /* 0x0000001f1c027819 */ /* 0x000fc800000006ff */
[----:B------:R-:W0:Y:S02]  /*ba70*/  SYNCS.PHASECHK.TRANS64.TRYWAIT P0, [R7+URZ+0x30840], R2 ;  /* 0x03084002070075a7 */ /* 0x000e24000800017f */
[----:B0-----:R-:W-:Y:S05]  /*ba80*/  @!P0 BRA `(.L_x_259) ;  /* 0x0000003c00308947 */ /* 0x001fea0003800000 */
.L_x_325:
[----:B------:R-:W-:Y:S05]  /*ba90*/  BSYNC B0 ;  /* 0x0000000000007941 */ /* 0x000fea0003800000 */
.L_x_258:
[----:B------:R-:W2:Y:S01]  /*baa0*/  LDL R9, [R1] ;  /* 0x0000000001097983 */ /* 0x000ea20000100800 */
[----:B------:R-:W-:Y:S01]  /*bab0*/  ULDC.64 UR4, c[0x0][0x300] ;  /* 0x0000c00000047ab9 */ /* 0x000fe20000000a00 */
[----:B------:R-:W-:Y:S01]  /*bac0*/  LOP3.LUT P4, RZ, R23, 0x4, RZ, 0xc0, !PT ;  /* 0x0000000417ff7812 */ /* 0x000fe2000788c0ff */
[----:B------:R-:W-:Y:S01]  /*bad0*/  IMAD R5, R5, UR4, RZ ;  /* 0x0000000405057c24 */ /* 0x000fe2000f8e02ff */
[----:B------:R-:W1:Y:S01]  /*bae0*/  S2R R8, SR_TID.X ;  /* 0x0000000000087919 */ /* 0x000e620000002100 */
[C---:B0-----:R-:W-:Y:S01]  /*baf0*/  IMAD.WIDE.U32 R2, R0.reuse, UR4, RZ ;  /* 0x0000000400027c25 */ /* 0x041fe2000f8e00ff */
[C---:B------:R-:W-:Y:S02]  /*bb00*/  LOP3.LUT P3, RZ, R23.reuse, 0x2, RZ, 0xc0, !PT ;  /* 0x0000000217ff7812 */ /* 0x040fe4000786c0ff */
[----:B------:R-:W-:Y:S01]  /*bb10*/  LOP3.LUT P2, RZ, R23, 0x1, RZ, 0xc0, !PT ;  /* 0x0000000117ff7812 */ /* 0x000fe2000784c0ff */
[----:B------:R-:W-:Y:S01]  /*bb20*/  IMAD R5, R0, UR5, R5 ;  /* 0x0000000500057c24 */ /* 0x000fe2000f8e0205 */
[----:B------:R-:W-:-:S02]  /*bb30*/  ULDC.64 UR4, c[0x0][0x310] ;  /* 0x0000c40000047ab9 */ /* 0x000fc40000000a00 */
[----:B------:R-:W-:Y:S02]  /*bb40*/  IMAD R6, R6, UR4, RZ ;  /* 0x0000000406067c24 */ /* 0x000fe4000f8e02ff */
[----:B------:R-:W-:Y:S02]  /*bb50*/  IMAD.IADD R3, R3, 0x1, R5 ;  /* 0x0000000103037824 */ /* 0x000fe400078e0205 */
[C---:B------:R-:W-:Y:S02]  /*bb60*/  IMAD R6, R4.reuse, UR5, R6 ;  /* 0x0000000504067c24 */ /* 0x040fe4000f8e0206 */
[----:B------:R-:W-:Y:S01]  /*bb70*/  IMAD.WIDE.U32 R2, R4, UR4, R2 ;  /* 0x0000000404027c25 */ /* 0x000fe2000f8e0002 */
[----:B------:R-:W-:-:S03]  /*bb80*/  ULDC.64 UR4, c[0x0][0x308] ;  /* 0x0000c20000047ab9 */ /* 0x000fc60000000a00 */
[----:B------:R-:W-:Y:S02]  /*bb90*/  IMAD.IADD R3, R3, 0x1, R6 ;  /* 0x0000000103037824 */ /* 0x000fe400078e0206 */
[----:B------:R-:W-:Y:S02]  /*bba0*/  IMAD R0, R30, UR4, RZ ;  /* 0x000000041e007c24 */ /* 0x000fe4000f8e02ff */
[----:B------:R-:W-:-:S04]  /*bbb0*/  IMAD.WIDE.U32 R2, R18, UR4, R2 ;  /* 0x0000000412027c25 */ /* 0x000fc8000f8e0002 */
[----:B------:R-:W-:Y:S01]  /*bbc0*/  IMAD R0, R18, UR5, R0 ;  /* 0x0000000512007c24 */ /* 0x000fe2000f8e0200 */
[----:B------:R-:W-:Y:S01]  /*bbd0*/  ULDC.64 UR4, c[0x0][0x2e8] ;  /* 0x0000ba0000047ab9 */ /* 0x000fe20000000a00 */
[----:B------:R-:W-:Y:S01]  /*bbe0*/  IMAD R5, R27, 0x4800, R36 ;  /* 0x000048001b057824 */ /* 0x000fe200078e0224 */
[----:B------:R-:W-:Y:S01]  /*bbf0*/  LEA R4, P0, R2, UR4, 0x1 ;  /* 0x0000000402047c11 */ /* 0x000fe2000f8008ff */
[----:B------:R-:W-:Y:S01]  /*bc00*/  UMOV UR4, 0xffffffff ;  /* 0xffffffff00047882 */ /* 0x000fe20000000000 */
[----:B------:R-:W-:Y:S02]  /*bc10*/  IADD3 R0, R3, R0, RZ ;  /* 0x0000000003007210 */ /* 0x000fe40007ffe0ff */
[----:B-1----:R-:W-:Y:S02]  /*bc20*/  LOP3.LUT R8, R8, 0x7f, RZ, 0xc0, !PT ;  /* 0x0000007f08087812 */ /* 0x002fe400078ec0ff */
[----:B------:R-:W-:Y:S02]  /*bc30*/  LEA.HI.X R0, R2, UR5, R0, 0x1, P0 ;  /* 0x0000000502007c11 */ /* 0x000fe400080f0c00 */
[----:B------:R-:W-:Y:S01]  /*bc40*/  SHF.R.U32.HI R8, RZ, 0x3, R8 ;  /* 0x00000003ff087819 */ /* 0x000fe20000011608 */
[----:B--2---:R-:W-:-:S04]  /*bc50*/  IMAD R6, R26, -0x60, R9 ;  /* 0xffffffa01a067824 */ /* 0x004fc800078e0209 */
[----:B------:R-:W-:-:S05]  /*bc60*/  IMAD.IADD R6, R6, 0x1, -R8 ;  /* 0x0000000106067824 */ /* 0x000fca00078e0a08 */
[----:B------:R-:W-:Y:S01]  /*bc70*/  ISETP.GE.AND P0, PT, R6, 0x1, PT ;  /* 0x000000010600780c */ /* 0x000fe20003f06270 */
[----:B------:R-:W-:-:S12]  /*bc80*/  BRA.DIV UR4, `(.L_x_260) ;  /* 0x0000003a04c47947 */ /* 0x000fd8000b800000 */
[----:B------:R-:W0:Y:S01]  /*bc90*/  SHFL.IDX PT, R3, R4, RZ, 0x181f ;  /* 0x00181fff04037589 */ /* 0x000e2200000e0000 */
[----:B------:R-:W-:-:S03]  /*bca0*/  @P0 IMAD R8, R5, 0x2, R22 ;  /* 0x0000000205080824 */ /* 0x000fc600078e0216 */
[----:B------:R-:W1:Y:S01]  /*bcb0*/  SHFL.IDX PT, R2, R0, RZ, 0x181f ;  /* 0x00181fff00027589 */ /* 0x000e6200000e0000 */
[----:B0-----:R-:W-:-:S05]  /*bcc0*/  @P0 LEA R3, P1, R32, R3, 0x1 ;  /* 0x0000000320030211 */ /* 0x001fca00078208ff */
[----:B-1----:R-:W-:Y:S01]  /*bcd0*/  @P0 IMAD.X R2, RZ, RZ, R2, P1 ;  /* 0x000000ffff020224 */ /* 0x002fe200008e0602 */
[----:B------:R-:W-:-:S04]  /*bce0*/  ISETP.GE.AND P1, PT, R6, 0x11, PT ;  /* 0x000000110600780c */ /* 0x000fc80003f26270 */
[----:B------:R-:W-:-:S04]  /*bcf0*/  @P0 LOP3.LUT R3, R3, R2, RZ, 0x3c, !PT ;  /* 0x0000000203030212 */ /* 0x000fc800078e3cff */
[----:B------:R-:W-:-:S04]  /*bd00*/  @P0 LOP3.LUT R2, R3, R2, RZ, 0x3c, !PT ;  /* 0x0000000203020212 */ /* 0x000fc800078e3cff */
[----:B------:R-:W-:-:S05]  /*bd10*/  @P0 LOP3.LUT R3, R3, R2, RZ, 0x3c, !PT ;  /* 0x0000000203030212 */ /* 0x000fca00078e3cff */
[----:B------:R-:W-:Y:S01]  /*bd20*/  @!PT LDS RZ, [RZ] ;  /* 0x00000000fffff984 */ /* 0x000fe20000000800 */
[----:B------:R-:W-:Y:S04]  /*bd30*/  @P0 LDGSTS.E.BYPASS.LTC128B.128 [R8+0x1e400], desc[UR36][R2.64], !P4 ;  /* 0x1e40000002080fae */ /* 0x000fe8000e101d64 */
[----:B------:R-:W-:Y:S04]  /*bd40*/  @P0 LDGSTS.E.BYPASS.LTC128B.128 [R8+0x21400], desc[UR36][R2.64+0x80], !P3 ;  /* 0x2140008002080fae */ /* 0x000fe8000d901d64 */
[----:B------:R0:W-:Y:S04]  /*bd50*/  @P0 LDGSTS.E.BYPASS.LTC128B.128 [R8+0x24400], desc[UR36][R2.64+0x100], !P2 ;  /* 0x2440010002080fae */ /* 0x0001e8000d101d64 */
[----:B0-----:R-:W0:Y:S01]  /*bd60*/  SHFL.IDX PT, R3, R4, 0x1, 0x181f ;  /* 0x00381f0004037f89 */ /* 0x001e2200000e0000 */
[----:B------:R-:W-:-:S03]  /*bd70*/  @P1 LEA R8, R5, R22, 0x1 ;  /* 0x0000001605081211 */ /* 0x000fc600078e08ff */
[----:B------:R-:W1:Y:S01]  /*bd80*/  SHFL.IDX PT, R2, R0, 0x1, 0x181f ;  /* 0x00381f0000027f89 */ /* 0x000e6200000e0000 */
[----:B0-----:R-:W-:-:S05]  /*bd90*/  @P1 LEA R3, P0, R32, R3, 0x1 ;  /* 0x0000000320031211 */ /* 0x001fca00078008ff */
[----:B-1----:R-:W-:-:S05]  /*bda0*/  @P1 IMAD.X R2, RZ, RZ, R2, P0 ;  /* 0x000000ffff021224 */ /* 0x002fca00000e0602 */
[----:B------:R-:W-:-:S04]  /*bdb0*/  @P1 LOP3.LUT R3, R3, R2, RZ, 0x3c, !PT ;  /* 0x0000000203031212 */ /* 0x000fc800078e3cff */
[----:B------:R-:W-:-:S04]  /*bdc0*/  @P1 LOP3.LUT R2, R3, R2, RZ, 0x3c, !PT ;  /* 0x0000000203021212 */ /* 0x000fc800078e3cff */
[----:B------:R-:W-:-:S05]  /*bdd0*/  @P1 LOP3.LUT R3, R3, R2, RZ, 0x3c, !PT ;  /* 0x0000000203031212 */ /* 0x000fca00078e3cff */
[----:B------:R-:W-:Y:S04]  /*bde0*/  @P1 LDGSTS.E.BYPASS.LTC128B.128 [R8+0x1ec00], desc[UR36][R2.64], !P4 ;  /* 0x1ec0000002081fae */ /* 0x000fe8000e101d64 */
[----:B------:R-:W-:Y:S04]  /*bdf0*/  @P1 LDGSTS.E.BYPASS.LTC128B.128 [R8+0x21c00], desc[UR36][R2.64+0x80], !P3 ;  /* 0x21c0008002081fae */ /* 0x000fe8000d901d64 */
[----:B------:R0:W-:Y:S01]  /*be00*/  @P1 LDGSTS.E.BYPASS.LTC128B.128 [R8+0x24c00], desc[UR36][R2.64+0x100], !P2 ;  /* 0x24c0010002081fae */ /* 0x0001e2000d101d64 */
[----:B------:R-:W-:-:S03]  /*be10*/  ISETP.GE.AND P1, PT, R6, 0x21, PT ;  /* 0x000000210600780c */ /* 0x000fc60003f26270 */
[----:B0-----:R-:W0:Y:S10]  /*be20*/  SHFL.IDX PT, R3, R4, 0x2, 0x181f ;  /* 0x00581f0004037f89 */ /* 0x001e3400000e0000 */
[----:B------:R-:W-:Y:S01]  /*be30*/  @P1 IMAD R8, R5, 0x2, R22 ;  /* 0x0000000205081824 */ /* 0x000fe200078e0216 */
        /* <DEDUP_REMOVED lines=24> */
[----:B------:R-:W1:Y:S04]  /*bfc0*/  SHFL.IDX PT, R2, R0, 0x4, 0x181f ;  /* 0x00981f0000027f89 */ /* 0x000e6800000e0000 */
[----:B------:R-:W2:Y:S01]  /*bfd0*/  SHFL.IDX PT, R0, R0, 0x5, 0x181f ;  /* 0x00b81f0000007f89 */ /* 0x000ea200000e0000 */
[----:B0-----:R-:W-:-:S04]  /*bfe0*/  @P1 LEA R3, P0, R32, R3, 0x1 ;  /* 0x0000000320031211 */ /* 0x001fc800078008ff */
[----:B-1----:R-:W-:-:S04]  /*bff0*/  @P1 IADD3.X R2, RZ, R2, RZ, P0, !PT ;  /* 0x00000002ff021210 */ /* 0x002fc800007fe4ff */
[----:B------:R-:W-:-:S04]  /*c000*/  @P1 LOP3.LUT R3, R3, R2, RZ, 0x3c, !PT ;  /* 0x0000000203031212 */ /* 0x000fc800078e3cff */
[----:B------:R-:W-:-:S04]  /*c010*/  @P1 LOP3.LUT R2, R3, R2, RZ, 0x3c, !PT ;  /* 0x0000000203021212 */ /* 0x000fc800078e3cff */
[----:B------:R-:W-:-:S05]  /*c020*/  @P1 LOP3.LUT R3, R3, R2, RZ, 0x3c, !PT ;  /* 0x0000000203031212 */ /* 0x000fca00078e3cff */
[----:B------:R-:W-:Y:S04]  /*c030*/  @P1 LDGSTS.E.BYPASS.LTC128B.128 [R8+0x20400], desc[UR36][R2.64], !P4 ;  /* 0x2040000002081fae */ /* 0x000fe8000e101d64 */
[----:B------:R-:W-:Y:S04]  /*c040*/  @P1 LDGSTS.E.BYPASS.LTC128B.128 [R8+0x23400], desc[UR36][R2.64+0x80], !P3 ;  /* 0x2340008002081fae */ /* 0x000fe8000d901d64 */
[----:B------:R0:W-:Y:S04]  /*c050*/  @P1 LDGSTS.E.BYPASS.LTC128B.128 [R8+0x26400], desc[UR36][R2.64+0x100], !P2 ;  /* 0x2640010002081fae */ /* 0x0001e8000d101d64 */
[----:B0-2---:R0:W1:Y:S02]  /*c060*/  SHFL.IDX PT, R2, R4, 0x5, 0x181f ;  /* 0x00b81f0004027f89 */ /* 0x00506400000e0000 */
.L_x_339:
[----:B------:R-:W-:-:S13]  /*c070*/  ISETP.GE.AND P0, PT, R6, 0x51, PT ;  /* 0x000000510600780c */ /* 0x000fda0003f06270 */
[----:B-1----:R-:W-:Y:S01]  /*c080*/  @P0 LEA R2, P1, R32, R2, 0x1 ;  /* 0x0000000220020211 */ /* 0x002fe200078208ff */
[----:B------:R-:W-:-:S04]  /*c090*/  @P0 IMAD R5, R5, 0x2, R22 ;  /* 0x0000000205050824 */ /* 0x000fc800078e0216 */
[----:B------:R-:W-:-:S05]  /*c0a0*/  @P0 IMAD.X R3, RZ, RZ, R0, P1 ;  /* 0x000000ffff030224 */ /* 0x000fca00008e0600 */
        /* <DEDUP_REMOVED lines=8> */
.L_x_261:
        /* <DEDUP_REMOVED lines=10> */
.L_x_262:
[----:B------:R2:W5:Y:S01]  /*c1d0*/  LDL.LU R0, [R1+0x10] ;  /* 0x0000100001007983 */ /* 0x0005620000300800 */
[----:B------:R-:W-:Y:S01]  /*c1e0*/  LOP3.LUT P0, RZ, R23, 0x40, RZ, 0xc0, !PT ;  /* 0x0000004017ff7812 */ /* 0x000fe2000780c0ff */
[----:B------:R2:W-:-:S12]  /*c1f0*/  SYNCS.ARRIVE.TRANS64.A1T0 RZ, [R7+URZ+0x30830], RZ ;  /* 0x030830ff07ff79a7 */ /* 0x0005d8000810003f */
[----:B------:R-:W-:Y:S05]  /*c200*/  WARPSYNC.ALL ;  /* 0x0000000000007948 */ /* 0x000fea0003800000 */
[----:B------:R-:W-:Y:S01]  /*c210*/  ULDC.64 UR4, c[0x0][0x298] ;  /* 0x0000a60000047ab9 */ /* 0x000fe20000000a00 */
[----:B------:R-:W-:Y:S01]  /*c220*/  SEL R29, R29, RZ, !P0 ;  /* 0x000000ff1d1d7207 */ /* 0x000fe20004000000 */
[----:B01----:R-:W-:Y:S01]  /*c230*/  IMAD.WIDE.U32 R4, R35, UR4, RZ ;  /* 0x0000000423047c25 */ /* 0x003fe2000f8e00ff */
[----:B------:R-:W-:Y:S01]  /*c240*/  BSSY B6, `(.L_x_263) ;  /* 0x000001c000067945 */ /* 0x000fe20003800000 */
[----:B------:R-:W-:Y:S01]  /*c250*/  BAR.SYNC.DEFER_BLOCKING 0x8, 0x180 ;  /* 0x0206000000007b1d */ /* 0x000fe20000010000 */
[----:B-----5:R-:W-:-:S02]  /*c260*/  SEL R2, R0, RZ, !P0 ;  /* 0x000000ff00027207 */ /* 0x020fc40004000000 */
[----:B------:R-:W-:-:S03]  /*c270*/  SHF.R.S32.HI R0, RZ, 0x1f, R35 ;  /* 0x0000001fff007819 */ /* 0x000fc60000011423 */
[----:B------:R0:W-:Y:S02]  /*c280*/  STL [R1+0x24], R2 ;  /* 0x0000240201007387 */ /* 0x0001e40000100800 */
[----:B------:R-:W-:Y:S02]  /*c290*/  IMAD R0, R0, UR4, RZ ;  /* 0x0000000400007c24 */ /* 0x000fe4000f8e02ff */
[----:B------:R1:W-:Y:S02]  /*c2a0*/  STL.64 [R1+0x10], R4 ;  /* 0x0000100401007387 */ /* 0x0003e40000100a00 */
[----:B------:R-:W-:Y:S02]  /*c2b0*/  IMAD R0, R35, UR5, R0 ;  /* 0x0000000523007c24 */ /* 0x000fe4000f8e0200 */
[----:B0-----:R-:W-:-:S03]  /*c2c0*/  VIADD R2, R22, 0x12400 ;  /* 0x0001240016027836 */ /* 0x001fc60000000000 */
[----:B------:R-:W-:Y:S02]  /*c2d0*/  IADD3 R35, R5, R0, RZ ;  /* 0x0000000005237210 */ /* 0x000fe40007ffe0ff */
[----:B------:R-:W-:-:S13]  /*c2e0*/  LOP3.LUT P0, RZ, R2, 0x3ff, RZ, 0xc0, !PT ;  /* 0x000003ff02ff7812 */ /* 0x000fda000780c0ff */
[----:B-1----:R-:W-:Y:S05]  /*c2f0*/  @!P0 BRA `(.L_x_264) ;  /* 0x0000000000408947 */ /* 0x002fea0003800000 */
[----:B------:R-:W-:Y:S01]  /*c300*/  MOV R2, 0x0 ;  /* 0x0000000000027802 */ /* 0x000fe20000000f00 */
[----:B------:R-:W-:Y:S01]  /*c310*/  ULDC.64 UR6, c[0x4][0x88] ;  /* 0x0100220000067ab9 */ /* 0x000fe20000000a00 */
[----:B------:R-:W-:Y:S01]  /*c320*/  ULDC.64 UR8, c[0x4][0x90] ;  /* 0x0100240000087ab9 */ /* 0x000fe20000000a00 */
[----:B------:R-:W-:Y:S01]  /*c330*/  ULDC.64 UR4, c[0x4][0x20] ;  /* 0x0100080000047ab9 */ /* 0x000fe20000000a00 */
[----:B------:R-:W-:Y:S01]  /*c340*/  IMAD.U32 R4, RZ, RZ, UR6 ;  /* 0x00000006ff047e24 */ /* 0x000fe2000f8e00ff */
[----:B------:R-:W-:Y:S01]  /*c350*/  MOV R10, UR4 ;  /* 0x00000004000a7c02 */ /* 0x000fe20008000f00 */
[----:B------:R-:W0:Y:S01]  /*c360*/  LDC.64 R2, c[0x4][R2] ;  /* 0x0100000002027b82 */ /* 0x000e220000000a00 */
[----:B------:R-:W-:Y:S02]  /*c370*/  IMAD.U32 R5, RZ, RZ, UR7 ;  /* 0x00000007ff057e24 */ /* 0x000fe4000f8e00ff */
[----:B------:R-:W-:Y:S02]  /*c380*/  IMAD.U32 R6, RZ, RZ, UR8 ;  /* 0x00000008ff067e24 */ /* 0x000fe4000f8e00ff */
[----:B--2---:R-:W-:-:S02]  /*c390*/  IMAD.U32 R7, RZ, RZ, UR9 ;  /* 0x00000009ff077e24 */ /* 0x004fc4000f8e00ff */
[----:B------:R-:W-:Y:S02]  /*c3a0*/  IMAD.U32 R11, RZ, RZ, UR5 ;  /* 0x00000005ff0b7e24 */ /* 0x000fe4000f8e00ff */
[----:B------:R-:W-:Y:S02]  /*c3b0*/  IMAD.MOV.U32 R8, RZ, RZ, 0x70 ;  /* 0x00000070ff087424 */ /* 0x000fe400078e00ff */
[----:B------:R-:W-:Y:S02]  /*c3c0*/  IMAD.MOV.U32 R12, RZ, RZ, 0x1 ;  /* 0x00000001ff0c7424 */ /* 0x000fe400078e00ff */
[----:B------:R-:W-:-:S07]  /*c3d0*/  IMAD.MOV.U32 R13, RZ, RZ, RZ ;  /* 0x000000ffff0d7224 */ /* 0x000fce00078e00ff */
[----:B------:R-:W-:-:S07]  /*c3e0*/  LEPC R20, `(.L_x_264) ;  /* 0x000000001014794e */ /* 0x000fce0000000000 */
[----:B0-----:R-:W-:Y:S05]  /*c3f0*/  CALL.ABS.NOINC R2 ;  /* 0x0000000002007343 */ /* 0x001fea0003c00000 */
.L_x_264:
[----:B------:R-:W-:Y:S05]  /*c400*/  BSYNC B6 ;  /* 0x0000000000067941 */ /* 0x000fea0003800000 */
.L_x_263:
[----:B------:R-:W3:Y:S01]  /*c410*/  LDL.LU R20, [R1+0x24] ;  /* 0x0000240001147983 */ /* 0x000ee20000300800 */
[----:B------:R-:W0:Y:S01]  /*c420*/  LDC R6, c[0x0][0x448] ;  /* 0x00011200ff067b82 */ /* 0x000e220000000800 */
[----:B------:R-:W-:Y:S02]  /*c430*/  ULDC.64 UR4, c[0x0][0x2d8] ;  /* 0x0000b60000047ab9 */ /* 0x000fe40000000a00 */
[----:B------:R-:W4:Y:S01]  /*c440*/  LDL.LU.64 R2, [R1+0x10] ;  /* 0x0000100001027983 */ /* 0x000f220000300a00 */
[----:B------:R-:W-:Y:S02]  /*c450*/  IMAD.SHL.U32 R4, R17, 0x80, RZ ;  /* 0x0000008011047824 */ /* 0x000fe400078e00ff */
[----:B------:R-:W-:Y:S01]  /*c460*/  IMAD R0, R30, UR4, RZ ;  /* 0x000000041e007c24 */ /* 0x000fe2000f8e02ff */
[----:B------:R1:W5:Y:S03]  /*c470*/  LDL R17, [R1+0x18] ;  /* 0x0000180001117983 */ /* 0x0003660000100800 */
[----:B------:R-:W-:Y:S01]  /*c480*/  IMAD R5, R18, UR5, R0 ;  /* 0x0000000512057c24 */ /* 0x000fe2000f8e0200 */
[----:B0-----:R-:W-:-:S13]  /*c490*/  ISETP.NE.AND P0, PT, R6, 0x1, PT ;  /* 0x000000010600780c */ /* 0x001fda0003f05270 */
[----:B------:R-:W0:Y:S01]  /*c4a0*/  @P0 LDC R8, c[0x0][0x450] ;  /* 0x00011400ff080b82 */ /* 0x000e220000000800 */
[----:B---3--:R-:W-:Y:S02]  /*c4b0*/  MOV R21, R20 ;  /* 0x0000001400157202 */ /* 0x008fe40000000f00 */
[----:B------:R-:W3:Y:S01]  /*c4c0*/  S2R R20, SR_TID.X ;  /* 0x0000000000147919 */ /* 0x000ee20000002100 */
[----:B----4-:R-:W-:Y:S02]  /*c4d0*/  IMAD.MOV.U32 R3, RZ, RZ, R35 ;  /* 0x000000ffff037224 */ /* 0x010fe400078e0023 */
[----:B------:R-:W-:Y:S01]  /*c4e0*/  IMAD.WIDE.U32 R2, R18, UR4, R2 ;  /* 0x0000000412027c25 */ /* 0x000fe2000f8e0002 */
[----:B------:R-:W-:-:S03]  /*c4f0*/  ULDC.64 UR4, c[0x0][0x2e0] ;  /* 0x0000b80000047ab9 */ /* 0x000fc60000000a00 */
[----:B------:R-:W-:Y:S02]  /*c500*/  IMAD.IADD R3, R3, 0x1, R5 ;  /* 0x0000000103037824 */ /* 0x000fe400078e0205 */
[----:B------:R-:W4:Y:S01]  /*c510*/  @P0 LDC R5, c[0x0][0x44c] ;  /* 0x00011300ff050b82 */ /* 0x000f220000000800 */
[----:B------:R-:W-:Y:S02]  /*c520*/  IMAD R0, R21, UR4, RZ ;  /* 0x0000000415007c24 */ /* 0x000fe4000f8e02ff */
[----:B------:R-:W-:-:S04]  /*c530*/  IMAD.WIDE.U32 R2, R29, UR4, R2 ;  /* 0x000000041d027c25 */ /* 0x000fc8000f8e0002 */
[----:B------:R-:W-:Y:S01]  /*c540*/  IMAD R0, R29, UR5, R0 ;  /* 0x000000051d007c24 */ /* 0x000fe2000f8e0200 */
[----:B------:R-:W-:Y:S01]  /*c550*/  ULDC.64 UR4, c[0x0][0x2d0] ;  /* 0x0000b40000047ab9 */ /* 0x000fe20000000a00 */
[C---:B---3--:R-:W-:Y:S01]  /*c560*/  LOP3.LUT R21, R20.reuse, 0x7f, RZ, 0xc0, !PT ;  /* 0x0000007f14157812 */ /* 0x048fe200078ec0ff */
[----:B------:R-:W-:-:S03]  /*c570*/  IMAD.SHL.U32 R20, R20, 0x10, RZ ;  /* 0x0000001014147824 */ /* 0x000fc600078e00ff */
[----:B------:R-:W-:-:S04]  /*c580*/  SHF.R.U32.HI R21, RZ, 0x3, R21 ;  /* 0x00000003ff157819 */ /* 0x000fc80000011615 */
[----:B------:R-:W-:-:S04]  /*c590*/  LOP3.LUT R20, R21, 0x70, R20, 0xf8, !PT ;  /* 0x0000007015147812 */ /* 0x000fc800078ef814 */
[----:B--2---:R-:W-:-:S05]  /*c5a0*/  LOP3.LUT R7, R20, R4, RZ, 0xfc, !PT ;  /* 0x0000000414077212 */ /* 0x004fca00078efcff */
[----:B----4-:R-:W-:Y:S01]  /*c5b0*/  @P0 IMAD.HI.U32 R9, R7, R5, RZ ;  /* 0x0000000507090227 */ /* 0x010fe200078e00ff */
[----:B------:R-:W-:-:S04]  /*c5c0*/  MOV R5, R7 ;  /* 0x0000000700057202 */ /* 0x000fc80000000f00 */
[----:B0-----:R-:W-:Y:S01]  /*c5d0*/  @P0 SHF.R.U32.HI R5, RZ, R8, R9 ;  /* 0x00000008ff050219 */ /* 0x001fe20000011609 */
[----:B------:R-:W-:Y:S01]  /*c5e0*/  IMAD.IADD R3, R3, 0x1, R0 ;  /* 0x0000000103037824 */ /* 0x000fe200078e0200 */
[----:B------:R-:W0:Y:S03]  /*c5f0*/  S2R R20, SR_TID.X ;  /* 0x0000000000147919 */ /* 0x000e260000002100 */
[----:B------:R-:W-:-:S04]  /*c600*/  IMAD.MOV R0, RZ, RZ, -R5 ;  /* 0x000000ffff007224 */ /* 0x000fc800078e0a05 */
[----:B------:R-:W-:Y:S01]  /*c610*/  IMAD R0, R6, R0, R7 ;  /* 0x0000000006007224 */ /* 0x000fe200078e0207 */
[----:B------:R-:W-:Y:S01]  /*c620*/  SHF.R.S32.HI R7, RZ, 0x1f, R5 ;  /* 0x0000001fff077819 */ /* 0x000fe20000011405 */
[----:B------:R-:W-:-:S04]  /*c630*/  IMAD.WIDE.U32 R2, R5, UR4, R2 ;  /* 0x0000000405027c25 */ /* 0x000fc8000f8e0002 */
[----:B------:R-:W-:-:S04]  /*c640*/  IMAD R8, R7, UR4, RZ ;  /* 0x0000000407087c24 */ /* 0x000fc8000f8e02ff */
        /* <DEDUP_REMOVED lines=10> */
[----:B------:R-:W-:Y:S01]  /*c6f0*/  ULDC UR4, c[0x0][0x2b8] ;  /* 0x0000ae0000047ab9 */ /* 0x000fe20000000800 */
[----:B0-----:R-:W-:-:S03]  /*c700*/  LOP3.LUT R20, R20, 0x7f, RZ, 0xc0, !PT ;  /* 0x0000007f14147812 */ /* 0x001fc600078ec0ff */
[----:B------:R-:W-:Y:S01]  /*c710*/  LEA.HI.X R5, R2, UR5, R5, 0x1, P0 ;  /* 0x0000000502057c11 */ /* 0x000fe200080f0c05 */
[----:B------:R-:W-:Y:S01]  /*c720*/  UMOV UR5, 0xffffffff ;  /* 0xffffffff00057882 */ /* 0x000fe20000000000 */
[----:B------:R-:W-:Y:S02]  /*c730*/  ISETP.GE.AND P3, PT, R32, UR4, PT ;  /* 0x0000000420007c0c */ /* 0x000fe4000bf66270 */
[----:B------:R-:W-:Y:S02]  /*c740*/  ISETP.GE.AND P2, PT, R34, UR4, PT ;  /* 0x0000000422007c0c */ /* 0x000fe4000bf46270 */
[----:B------:R-:W-:Y:S02]  /*c750*/  ISETP.GE.AND P0, PT, R33, UR4, PT ;  /* 0x0000000421007c0c */ /* 0x000fe4000bf06270 */
[----:B------:R-:W-:Y:S01]  /*c760*/  SHF.R.U32.HI R10, RZ, 0x3, R20 ;  /* 0x00000003ff0a7819 */ /* 0x000fe20000011614 */
[----:B-1----:R-:W-:Y:S10]  /*c770*/  BRA.DIV UR5, `(.L_x_265) ;  /* 0x0000003a05307947 */ /* 0x002ff4000b800000 */
[----:B------:R-:W0:Y:S01]  /*c780*/  SHFL.IDX PT, R14, R0, RZ, 0x181f ;  /* 0x00181fff000e7589 */ /* 0x000e2200000e0000 */
[----:B-----5:R-:W-:Y:S01]  /*c790*/  IMAD R6, R17, R6, RZ ;  /* 0x0000000611067224 */ /* 0x020fe200078e02ff */
[----:B------:R-:W-:Y:S02]  /*c7a0*/  IADD3 R4, R10, R4, RZ ;  /* 0x000000040a047210 */ /* 0x000fe40007ffe0ff */
[----:B------:R-:W1:Y:S02]  /*c7b0*/  SHFL.IDX PT, R2, R5, RZ, 0x181f ;  /* 0x00181fff05027589 */ /* 0x000e6400000e0000 */
[C---:B------:R-:W-:Y:S01]  /*c7c0*/  ISETP.GE.AND P1, PT, R4.reuse, R6, PT ;  /* 0x000000060400720c */ /* 0x040fe20003f26270 */
[----:B------:R-:W-:-:S12]  /*c7d0*/  VIADD R7, R4, 0x10 ;  /* 0x0000001004077836 */ /* 0x000fd80000000000 */
[----:B0-----:R-:W-:-:S05]  /*c7e0*/  @!P1 LEA R14, P4, R32, R14, 0x1 ;  /* 0x0000000e200e9211 */ /* 0x001fca00078808ff */
[----:B-1----:R-:W-:Y:S02]  /*c7f0*/  @!P1 IMAD.X R3, RZ, RZ, R2, P4 ;  /* 0x000000ffff039224 */ /* 0x002fe400020e0602 */
[----:B------:R-:W-:Y:S02]  /*c800*/  @!P1 IMAD.MOV.U32 R2, RZ, RZ, R14 ;  /* 0x000000ffff029224 */ /* 0x000fe400078e000e */
[----:B------:R-:W0:Y:S04]  /*c810*/  SHFL.IDX PT, R14, R0, 0x1, 0x181f ;  /* 0x00381f00000e7f89 */ /* 0x000e2800000e0000 */
[----:B------:R-:W-:Y:S04]  /*c820*/  @!P1 LDGSTS.E.BYPASS.LTC128B.128 [R37+0x12400], desc[UR36][R2.64], !P3 ;  /* 0x1240000002259fae */ /* 0x000fe8000d901d64 */
[----:B------:R-:W-:Y:S04]  /*c830*/  @!P1 LDGSTS.E.BYPASS.LTC128B.128 [R37+0x16400], desc[UR36][R2.64+0x80], !P2 ;  /* 0x1640008002259fae */ /* 0x000fe8000d101d64 */
[----:B------:R1:W-:Y:S01]  /*c840*/  @!P1 LDGSTS.E.BYPASS.LTC128B.128 [R37+0x1a400], desc[UR36][R2.64+0x100], !P0 ;  /* 0x1a40010002259fae */ /* 0x0003e2000c101d64 */
[----:B------:R-:W-:-:S03]  /*c850*/  ISETP.GE.AND P1, PT, R7, R6, PT ;  /* 0x000000060700720c */ /* 0x000fc60003f26270 */
[----:B-1----:R-:W1:Y:S10]  /*c860*/  SHFL.IDX PT, R2, R5, 0x1, 0x181f ;  /* 0x00381f0005027f89 */ /* 0x002e7400000e0000 */
[----:B0-----:R-:W-:-:S05]  /*c870*/  @!P1 LEA R14, P4, R32, R14, 0x1 ;  /* 0x0000000e200e9211 */ /* 0x001fca00078808ff */
[----:B-1----:R-:W-:Y:S01]  /*c880*/  @!P1 IMAD.X R7, RZ, RZ, R2, P4 ;  /* 0x000000ffff079224 */ /* 0x002fe200020e0602 */
[----:B------:R-:W-:Y:S02]  /*c890*/  @!P1 MOV R2, R14 ;  /* 0x0000000e00029202 */ /* 0x000fe40000000f00 */
[----:B------:R-:W0:Y:S01]  /*c8a0*/  SHFL.IDX PT, R14, R0, 0x2, 0x181f ;  /* 0x00581f00000e7f89 */ /* 0x000e2200000e0000 */
[----:B------:R-:W-:Y:S02]  /*c8b0*/  @!P1 IMAD.MOV.U32 R3, RZ, RZ, R7 ;  /* 0x000000ffff039224 */ /* 0x000fe400078e0007 */
[----:B------:R-:W-:-:S03]  /*c8c0*/  VIADD R7, R4, 0x20 ;  /* 0x0000002004077836 */ /* 0x000fc60000000000 */
[----:B------:R-:W-:Y:S04]  /*c8d0*/  @!P1 LDGSTS.E.BYPASS.LTC128B.128 [R37+0x12c00], desc[UR36][R2.64], !P3 ;  /* 0x12c0000002259fae */ /* 0x000fe8000d901d64 */
[----:B------:R-:W-:Y:S04]  /*c8e0*/  @!P1 LDGSTS.E.BYPASS.LTC128B.128 [R37+0x16c00], desc[UR36][R2.64+0x80], !P2 ;  /* 0x16c0008002259fae */ /* 0x000fe8000d101d64 */
[----:B------:R1:W-:Y:S01]  /*c8f0*/  @!P1 LDGSTS.E.BYPASS.LTC128B.128 [R37+0x1ac00], desc[UR36][R2.64+0x100], !P0 ;  /* 0x1ac0010002259fae */ /* 0x0003e2000c101d64 */
[----:B------:R-:W-:-:S03]  /*c900*/  ISETP.GE.AND P1, PT, R7, R6, PT ;  /* 0x000000060700720c */ /* 0x000fc60003f26270 */
[----:B-1----:R-:W1:Y:S10]  /*c910*/  SHFL.IDX PT, R2, R5, 0x2, 0x181f ;  /* 0x00581f0005027f89 */ /* 0x002e7400000e0000 */
[----:B0-----:R-:W-:-:S05]  /*c920*/  @!P1 LEA R14, P4, R32, R14, 0x1 ;  /* 0x0000000e200e9211 */ /* 0x001fca00078808ff */
[----:B-1----:R-:W-:Y:S02]  /*c930*/  @!P1 IMAD.X R7, RZ, RZ, R2, P4 ;  /* 0x000000ffff079224 */ /* 0x002fe400020e0602 */
[----:B------:R-:W-:Y:S02]  /*c940*/  @!P1 IMAD.MOV.U32 R2, RZ, RZ, R14 ;  /* 0x000000ffff029224 */ /* 0x000fe400078e000e */
[----:B------:R-:W0:Y:S01]  /*c950*/  SHFL.IDX PT, R14, R0, 0x3, 0x181f ;  /* 0x00781f00000e7f89 */ /* 0x000e2200000e0000 */
[----:B------:R-:W-:Y:S01]  /*c960*/  @!P1 MOV R3, R7 ;  /* 0x0000000700039202 */ /* 0x000fe20000000f00 */
[----:B------:R-:W-:-:S04]  /*c970*/  VIADD R7, R4, 0x30 ;  /* 0x0000003004077836 */ /* 0x000fc80000000000 */
        /* <DEDUP_REMOVED lines=8> */
[----:B------:R-:W-:Y:S01]  /*ca00*/  @!P1 IMAD.MOV.U32 R3, RZ, RZ, R7 ;  /* 0x000000ffff039224 */ /* 0x000fe200078e0007 */
[----:B------:R-:W0:Y:S01]  /*ca10*/  SHFL.IDX PT, R14, R0, 0x4, 0x181f ;  /* 0x00981f00000e7f89 */ /* 0x000e2200000e0000 */
[----:B------:R-:W-:-:S03]  /*ca20*/  IADD3 R7, R4, 0x40, RZ ;  /* 0x0000004004077810 */ /* 0x000fc60007ffe0ff */
        /* <DEDUP_REMOVED lines=10> */
[----:B------:R-:W-:-:S03]  /*cad0*/  VIADD R7, R4, 0x50 ;  /* 0x0000005004077836 */ /* 0x000fc60000000000 */
[----:B------:R-:W-:Y:S04]  /*cae0*/  @!P1 LDGSTS.E.BYPASS.LTC128B.128 [R37+0x14400], desc[UR36][R2.64], !P3 ;  /* 0x1440000002259fae */ /* 0x000fe8000d901d64 */
[----:B------:R-:W-:Y:S04]  /*caf0*/  @!P1 LDGSTS.E.BYPASS.LTC128B.128 [R37+0x18400], desc[UR36][R2.64+0x80], !P2 ;  /* 0x1840008002259fae */ /* 0x000fe8000d101d64 */
[----:B------:R1:W-:Y:S01]  /*cb00*/  @!P1 LDGSTS.E.BYPASS.LTC128B.128 [R37+0x1c400], desc[UR36][R2.64+0x100], !P0 ;  /* 0x1c40010002259fae */ /* 0x0003e2000c101d64 */
[----:B------:R-:W-:-:S03]  /*cb10*/  ISETP.GE.AND P1, PT, R7, R6, PT ;  /* 0x000000060700720c */ /* 0x000fc60003f26270 */
[----:B-1----:R-:W1:Y:S10]  /*cb20*/  SHFL.IDX PT, R2, R5, 0x5, 0x181f ;  /* 0x00b81f0005027f89 */ /* 0x002e7400000e0000 */
[----:B0-----:R-:W-:-:S04]  /*cb30*/  @!P1 LEA R14, P4, R32, R14, 0x1 ;  /* 0x0000000e200e9211 */ /* 0x001fc800078808ff */
[----:B-1----:R-:W-:Y:S01]  /*cb40*/  @!P1 IADD3.X R7, RZ, R2, RZ, P4, !PT ;  /* 0x00000002ff079210 */ /* 0x002fe200027fe4ff */
[----:B------:R-:W-:Y:S02]  /*cb50*/  @!P1 IMAD.MOV.U32 R2, RZ, RZ, R14 ;  /* 0x000000ffff029224 */ /* 0x000fe400078e000e */
[----:B------:R-:W0:Y:S02]  /*cb60*/  SHFL.IDX PT, R14, R0, 0x6, 0x181f ;  /* 0x00d81f00000e7f89 */ /* 0x000e2400000e0000 */
[----:B------:R-:W-:Y:S02]  /*cb70*/  @!P1 IMAD.MOV.U32 R3, RZ, RZ, R7 ;  /* 0x000000ffff039224 */ /* 0x000fe400078e0007 */
[----:B------:R-:W-:-:S03]  /*cb80*/  VIADD R7, R4, 0x60 ;  /* 0x0000006004077836 */ /* 0x000fc60000000000 */
[----:B------:R-:W-:Y:S04]  /*cb90*/  @!P1 LDGSTS.E.BYPASS.LTC128B.128 [R37+0x14c00], desc[UR36][R2.64], !P3 ;  /* 0x14c0000002259fae */ /* 0x000fe8000d901d64 */
[----:B------:R-:W-:Y:S04]  /*cba0*/  @!P1 LDGSTS.E.BYPASS.LTC128B.128 [R37+0x18c00], desc[UR36][R2.64+0x80], !P2 ;  /* 0x18c0008002259fae */ /* 0x000fe8000d101d64 */
[----:B------:R1:W-:Y:S01]  /*cbb0*/  @!P1 LDGSTS.E.BYPASS.LTC128B.128 [R37+0x1cc00], desc[UR36][R2.64+0x100], !P0 ;  /* 0x1cc0010002259fae */ /* 0x0003e2000c101d64 */
[----:B------:R-:W-:-:S03]  /*cbc0*/  ISETP.GE.AND P1, PT, R7, R6, PT ;  /* 0x000000060700720c */ /* 0x000fc60003f26270 */
[----:B-1----:R-:W1:Y:S10]  /*cbd0*/  SHFL.IDX PT, R2, R5, 0x6, 0x181f ;  /* 0x00d81f0005027f89 */ /* 0x002e7400000e0000 */
[----:B0-----:R-:W-:Y:S01]  /*cbe0*/  @!P1 LEA R14, P4, R32, R14, 0x1 ;  /* 0x0000000e200e9211 */ /* 0x001fe200078808ff */
[----:B------:R-:W0:Y:S04]  /*cbf0*/  SHFL.IDX PT, R5, R5, 0x7, 0x181f ;  /* 0x00f81f0005057f89 */ /* 0x000e2800000e0000 */
[----:B-1----:R-:W-:Y:S01]  /*cc00*/  @!P1 IMAD.X R7, RZ, RZ, R2, P4 ;  /* 0x000000ffff079224 */ /* 0x002fe200020e0602 */
[----:B------:R-:W-:-:S02]  /*cc10*/  @!P1 MOV R2, R14 ;  /* 0x0000000e00029202 */ /* 0x000fc40000000f00 */
[----:B------:R1:W2:Y:S01]  /*cc20*/  SHFL.IDX PT, R14, R0, 0x7, 0x181f ;  /* 0x00f81f00000e7f89 */ /* 0x0002a200000e0000 */
[----:B------:R-:W-:-:S05]  /*cc30*/  @!P1 IMAD.MOV.U32 R3, RZ, RZ, R7 ;  /* 0x000000ffff039224 */ /* 0x000fca00078e0007 */
[----:B------:R1:W-:Y:S04]  /*cc40*/  @!P1 LDGSTS.E.BYPASS.LTC128B.128 [R37+0x15400], desc[UR36][R2.64], !P3 ;  /* 0x1540000002259fae */ /* 0x0003e8000d901d64 */
[----:B------:R1:W-:Y:S04]  /*cc50*/  @!P1 LDGSTS.E.BYPASS.LTC128B.128 [R37+0x19400], desc[UR36][R2.64+0x80], !P2 ;  /* 0x1940008002259fae */ /* 0x0003e8000d101d64 */
[----:B0-----:R1:W-:Y:S02]  /*cc60*/  @!P1 LDGSTS.E.BYPASS.LTC128B.128 [R37+0x1d400], desc[UR36][R2.64+0x100], !P0 ;  /* 0x1d40010002259fae */ /* 0x0013e4000c101d64 */
.L_x_356:
[----:B-1----:R-:W-:Y:S01]  /*cc70*/  VIADD R3, R4, 0x70 ;  /* 0x0000007004037836 */ /* 0x002fe20000000000 */
[----:B------:R-:W-:Y:S04]  /*cc80*/  BSSY B0, `(.L_x_266) ;  /* 0x000000b000007945 */ /* 0x000fe80003800000 */
[----:B------:R-:W-:-:S13]  /*cc90*/  ISETP.GE.AND P1, PT, R3, R6, PT ;  /* 0x000000060300720c */ /* 0x000fda0003f26270 */
[----:B------:R-:W-:Y:S05]  /*cca0*/  @P1 BRA `(.L_x_267) ;  /* 0x0000000000201947 */ /* 0x000fea0003800000 */
[----:B--2---:R-:W-:-:S05]  /*ccb0*/  LEA R2, P1, R32, R14, 0x1 ;  /* 0x0000000e20027211 */ /* 0x004fca00078208ff */
[----:B------:R-:W-:-:S05]  /*ccc0*/  IMAD.X R3, RZ, RZ, R5, P1 ;  /* 0x000000ffff037224 */ /* 0x000fca00008e0605 */
[----:B------:R-:W-:Y:S01]  /*ccd0*/  @!PT LDS RZ, [RZ] ;  /* 0x00000000fffff984 */ /* 0x000fe20000000800 */
[----:B------:R-:W-:Y:S01]  /*cce0*/  @!PT LDS RZ, [RZ] ;  /* 0x00000000fffff984 */ /* 0x000fe20000000800 */
[----:B------:R-:W-:Y:S01]  /*ccf0*/  @!PT LDS RZ, [RZ] ;  /* 0x00000000fffff984 */ /* 0x000fe20000000800 */
[----:B------:R0:W-:Y:S04]  /*cd00*/  LDGSTS.E.BYPASS.LTC128B.128 [R37+0x15c00], desc[UR36][R2.64], !P3 ;  /* 0x15c0000002257fae */ /* 0x0001e8000d901d64 */
[----:B------:R0:W-:Y:S04]  /*cd10*/  LDGSTS.E.BYPASS.LTC128B.128 [R37+0x19c00], desc[UR36][R2.64+0x80], !P2 ;  /* 0x19c0008002257fae */ /* 0x0001e8000d101d64 */
[----:B------:R0:W-:Y:S02]  /*cd20*/  LDGSTS.E.BYPASS.LTC128B.128 [R37+0x1dc00], desc[UR36][R2.64+0x100], !P0 ;  /* 0x1dc0010002257fae */ /* 0x0001e4000c101d64 */
.L_x_267:
[----:B------:R-:W-:Y:S05]  /*cd30*/  BSYNC B0 ;  /* 0x0000000000007941 */ /* 0x000fea0003800000 */
.L_x_266:
[----:B------:R-:W-:Y:S01]  /*cd40*/  NOP ;  /* 0x0000000000007918 */ /* 0x000fe20000000000 */
[----:B------:R-:W-:-:S13]  /*cd50*/  PLOP3.LUT P0, PT, PT, PT, PT, 0x80, 0x0 ;  /* 0x000000000000781c */ /* 0x000fda0003f0f070 */
.L_x_268:
[----:B------:R-:W-:Y:S02]  /*cd60*/  PLOP3.LUT P1, PT, P1, P0, PT, 0xa2, 0x0 ;  /* 0x000000000000781c */ /* 0x000fe40000f21472 */
[----:B------:R-:W-:-:S08]  /*cd70*/  @P0 R2UR P1, UR4, R22 ;  /* 0x00000000160402ca */ /* 0x000fd00000020000 */
[----:B------:R-:W-:-:S05]  /*cd80*/  @P0 PLOP3.LUT P0, PT, P1, PT, PT, 0x80, 0x0 ;  /* 0x000000000000081c */ /* 0x000fca0000f0f070 */
[----:B------:R-:W-:Y:S01]  /*cd90*/  @!P1 SYNCS.ARRIVE.TRANS64.RED.A0T1 RZ, [UR4+0x30800], RZ ;  /* 0x030800ffffff99a7 */ /* 0x000fe20008200404 */
[----:B------:R-:W-:Y:S07]  /*cda0*/  @!P1 ARRIVES.LDGSTSBAR.64.TRANSCNT [UR4+0x30800] ;  /* 0x03080000ff0099b0 */ /* 0x000fee0008000a84 */
[----:B------:R-:W-:Y:S05]  /*cdb0*/  @P0 BRA.U.ANY `(.L_x_268) ;  /* 0xfffffffd00e80947 */ /* 0x000fea000393ffff */
[----:B0-----:R-:W3:Y:S02]  /*cdc0*/  LDL.LU R2, [R1+0x1c] ;  /* 0x00001c0001027983 */ /* 0x001ee40000300800 */
[----:B---3--:R-:W-:-:S05]  /*cdd0*/  VIADD R2, R2, 0x1 ;  /* 0x0000000102027836 */ /* 0x008fca0000000000 */
[----:B------:R0:W-:Y:S01]  /*cde0*/  STL [R1+0x1c], R2 ;  /* 0x00001c0201007387 */ /* 0x0001e20000100800 */
[----:B------:R-:W-:-:S04]  /*cdf0*/  LEA.HI R0, R2, R2, RZ, 0x1 ;  /* 0x0000000202007211 */ /* 0x000fc800078f08ff */
[----:B------:R-:W-:-:S04]  /*ce00*/  LOP3.LUT R0, R0, 0xfffffffe, RZ, 0xc0, !PT ;  /* 0xfffffffe00007812 */ /* 0x000fc800078ec0ff */
[----:B------:R-:W-:-:S04]  /*ce10*/  IADD3 R0, R2, -R0, RZ ;  /* 0x8000000002007210 */ /* 0x000fc80007ffe0ff */
[----:B------:R-:W-:Y:S01]  /*ce20*/  SHF.L.U32 R3, R0, 0x1f, RZ ;  /* 0x0000001f00037819 */ /* 0x000fe200000006ff */
[----:B------:R-:W-:Y:S01]  /*ce30*/  NOP ;  /* 0x0000000000007918 */ /* 0x000fe20000000000 */
[----:B------:R0:W-:Y:S01]  /*ce40*/  SYNCS.ARRIVE.TRANS64.A1T0 RZ, [R22+URZ+0x30800], RZ ;  /* 0x030800ff16ff79a7 */ /* 0x0001e2000810003f */
[----:B------:R-:W-:Y:S01]  /*ce50*/  BSSY B0, `(.L_x_269) ;  /* 0x0000003000007945 */ /* 0x000fe20003800000 */
[----:B------:R-:W1:Y:S03]  /*ce60*/  SYNCS.PHASECHK.TRANS64.TRYWAIT P0, [R22+URZ+0x30820], R3 ;  /* 0x03082003160075a7 */ /* 0x000e66000800017f */
[----:B01----:R-:W-:Y:S05]  /*ce70*/  @!P0 BRA `(.L_x_270) ;  /* 0x0000003c000c8947 */ /* 0x003fea0003800000 */
.L_x_357:
[----:B------:R-:W-:Y:S05]  /*ce80*/  BSYNC B0 ;  /* 0x0000000000007941 */ /* 0x000fea0003800000 */
.L_x_269:
[----:B------:R-:W3:Y:S01]  /*ce90*/  LDL R0, [R1] ;  /* 0x0000000001007983 */ /* 0x000ee20000100800 */
[----:B------:R-:W-:Y:S01]  /*cea0*/  BSSY B0, `(.L_x_271) ;  /* 0x000010a000007945 */ /* 0x000fe20003800000 */
[----:B---3--:R-:W-:-:S13]  /*ceb0*/  ISETP.GE.AND P0, PT, R0, 0x61, PT ;  /* 0x000000610000780c */ /* 0x008fda0003f06270 */
[----:B------:R-:W-:Y:S05]  /*cec0*/  @!P0 BRA `(.L_x_272) ;  /* 0x00000010001c8947 */ /* 0x000fea0003800000 */
[----:B------:R-:W3:Y:S01]  /*ced0*/  LDL.LU R0, [R1+0x20] ;  /* 0x0000200001007983 */ /* 0x000ee20000300800 */
[----:B------:R-:W-:Y:S01]  /*cee0*/  ULDC UR4, c[0x0][0x2f4] ;  /* 0x0000bd0000047ab9 */ /* 0x000fe20000000800 */
[----:B------:R-:W-:Y:S01]  /*cef0*/  IMAD.MOV.U32 R17, RZ, RZ, R28 ;  /* 0x000000ffff117224 */ /* 0x000fe200078e001c */
[----:B------:R-:W-:Y:S01]  /*cf00*/  ISETP.GE.AND P3, PT, R32, UR4, PT ;  /* 0x0000000420007c0c */ /* 0x000fe2000bf66270 */
[----:B------:R-:W-:Y:S01]  /*cf10*/  IMAD.MOV.U32 R10, RZ, RZ, R27 ;  /* 0x000000ffff0a7224 */ /* 0x000fe200078e001b */
[----:B------:R-:W-:Y:S01]  /*cf20*/  ISETP.GE.AND P2, PT, R34, UR4, PT ;  /* 0x0000000422007c0c */ /* 0x000fe2000bf46270 */
[----:B------:R-:W-:Y:S01]  /*cf30*/  IMAD.MOV.U32 R29, RZ, RZ, R26 ;  /* 0x000000ffff1d7224 */ /* 0x000fe200078e001a */
[----:B------:R-:W-:Y:S01]  /*cf40*/  ISETP.GE.AND P1, PT, R33, UR4, PT ;  /* 0x0000000421007c0c */ /* 0x000fe2000bf26270 */
[----:B---3--:R-:W-:-:S12]  /*cf50*/  VIADD R8, R0, 0xfffffffe ;  /* 0xfffffffe00087836 */ /* 0x008fd80000000000 */
.L_x_285:
[----:B------:R-:W3:Y:S04]  /*cf60*/  LDL R5, [R1+0x4] ;  /* 0x0000040001057983 */ /* 0x000ee80000100800 */
[----:B------:R-:W4:Y:S01]  /*cf70*/  LDL R12, [R1+0x8] ;  /* 0x00000800010c7983 */ /* 0x000f220000100800 */
[----:B------:R-:W1:Y:S01]  /*cf80*/  S2R R0, SR_TID.X ;  /* 0x0000000000007919 */ /* 0x000e620000002100 */
[----:B------:R-:W2:Y:S01]  /*cf90*/  S2R R4, SR_TID.X ;  /* 0x0000000000047919 */ /* 0x000ea20000002100 */
[----:B-1----:R-:W-:-:S04]  /*cfa0*/  LOP3.LUT R0, R0, 0x7f, RZ, 0xc0, !PT ;  /* 0x0000007f00007812 */ /* 0x002fc800078ec0ff */
[----:B0-----:R-:W-:Y:S02]  /*cfb0*/  SHF.R.U32.HI R3, RZ, 0x3, R0 ;  /* 0x00000003ff037819 */ /* 0x001fe40000011600 */
[----:B------:R-:W0:Y:S01]  /*cfc0*/  LDC R0, c[0x0][0x430] ;  /* 0x00010c00ff007b82 */ /* 0x000e220000000800 */
[----:B--2---:R-:W-:-:S04]  /*cfd0*/  SHF.L.U32 R4, R4, 0x4, RZ ;  /* 0x0000000404047819 */ /* 0x004fc800000006ff */
[----:B------:R-:W-:-:S04]  /*cfe0*/  LOP3.LUT R4, R3, 0x70, R4, 0xf8, !PT ;  /* 0x0000007003047812 */ /* 0x000fc800078ef804 */
[----:B------:R-:W-:-:S13]  /*cff0*/  ISETP.GT.U32.AND P5, PT, R4, 0x5f, PT ;  /* 0x0000005f0400780c */ /* 0x000fda0003fa4070 */
[----:B------:R-:W4:Y:S01]  /*d000*/  @!P5 LDC.64 R6, c[0x0][0x428] ;  /* 0x00010a00ff06db82 */ /* 0x000f220000000a00 */
[----:B0-----:R-:W-:-:S13]  /*d010*/  ISETP.NE.AND P0, PT, R0, 0x1, PT ;  /* 0x000000010000780c */ /* 0x001fda0003f05270 */
[----:B------:R-:W0:Y:S08]  /*d020*/  @P0 LDC R0, c[0x0][0x434] ;  /* 0x00010d00ff000b82 */ /* 0x000e300000000800 */
[----:B------:R-:W1:Y:S01]  /*d030*/  @P0 LDC R3, c[0x0][0x438] ;  /* 0x00010e00ff030b82 */ /* 0x000e620000000800 */
[----:B---3--:R-:W-:-:S04]  /*d040*/  IMAD R9, R8, 0x60, R5 ;  /* 0x0000006008097824 */ /* 0x008fc800078e0205 */
[----:B------:R-:W-:-:S03]  /*d050*/  IMAD.IADD R9, R4, 0x1, R9 ;  /* 0x0000000104097824 */ /* 0x000fc600078e0209 */
[----:B------:R-:W2:Y:S01]  /*d060*/  @!P5 LDC.64 R4, c[0x0][0x418] ;  /* 0x00010600ff04db82 */ /* 0x000ea20000000a00 */
[----:B0-----:R-:W-:-:S04]  /*d070*/  @P0 IMAD.HI.U32 R0, R9, R0, RZ ;  /* 0x0000000009000227 */ /* 0x001fc800078e00ff */
[----:B------:R-:W-:Y:S01]  /*d080*/  IMAD.MOV.U32 R11, RZ, RZ, R9 ;  /* 0x000000ffff0b7224 */ /* 0x000fe200078e0009 */
[----:B-1----:R-:W-:Y:S01]  /*d090*/  @P0 SHF.R.U32.HI R11, RZ, R3, R0 ;  /* 0x00000003ff0b0219 */ /* 0x002fe20000011600 */
[----:B----4-:R-:W-:-:S03]  /*d0a0*/  @!P5 IMAD R0, R12, R6, RZ ;  /* 0x000000060c00d224 */ /* 0x010fc600078e02ff */
[--C-:B------:R-:W-:Y:S01]  /*d0b0*/  @!P5 SHF.R.S32.HI R3, RZ, 0x1f, R11.reuse ;  /* 0x0000001fff03d819 */ /* 0x100fe2000001140b */
[----:B------:R-:W-:Y:S02]  /*d0c0*/  @!P5 IMAD.MOV.U32 R2, RZ, RZ, R11 ;  /* 0x000000ffff02d224 */ /* 0x000fe400078e000b */
[C---:B------:R-:W-:Y:S02]  /*d0d0*/  @!P5 IMAD R7, R31.reuse, R7, R0 ;  /* 0x000000071f07d224 */ /* 0x040fe400078e0200 */
[----:B------:R-:W-:-:S04]  /*d0e0*/  @!P5 IMAD.WIDE.U32 R2, R31, R6, R2 ;  /* 0x000000061f02d225 */ /* 0x000fc800078e0002 */
[----:B------:R-:W-:Y:S01]  /*d0f0*/  @!P5 IMAD.IADD R7, R7, 0x1, R3 ;  /* 0x000000010707d824 */ /* 0x000fe200078e0203 */
[----:B--2---:R-:W-:Y:S01]  /*d100*/  @!P5 LEA R4, P0, R2, R4, 0x2 ;  /* 0x000000040204d211 */ /* 0x004fe200078010ff */
[----:B------:R-:W-:-:S03]  /*d110*/  IMAD.MOV.U32 R0, RZ, RZ, RZ ;  /* 0x000000ffff007224 */ /* 0x000fc600078e00ff */
[----:B------:R-:W-:-:S05]  /*d120*/  @!P5 LEA.HI.X R5, R2, R5, R7, 0x2, P0 ;  /* 0x000000050205d211 */ /* 0x000fca00000f1407 */
[----:B------:R0:W5:Y:S01]  /*d130*/  @!P5 LDG.E R0, desc[UR36][R4.64] ;  /* 0x000000240400d981 */ /* 0x000162000c1e1900 */
[----:B------:R-:W-:Y:S02]  /*d140*/  LOP3.LUT P4, RZ, R23, 0x10, RZ, 0xc0, !PT ;  /* 0x0000001017ff7812 */ /* 0x000fe4000788c0ff */
[----:B------:R-:W-:Y:S01]  /*d150*/  IADD3 R27, R10, 0x1, RZ ;  /* 0x000000010a1b7810 */ /* 0x000fe20007ffe0ff */
[----:B------:R-:W-:Y:S01]  /*d160*/  IMAD.MOV R2, RZ, RZ, -R11 ;  /* 0x000000ffff027224 */ /* 0x000fe200078e0a0b */
[----:B------:R-:W-:Y:S05]  /*d170*/  YIELD ;  /* 0x0000000000007946 */ /* 0x000fea0003800000 */
[----:B------:R-:W-:Y:S01]  /*d180*/  ISETP.NE.AND P0, PT, R27, 0x2, PT ;  /* 0x000000021b00780c */ /* 0x000fe20003f05270 */
[----:B------:R-:W-:-:S02]  /*d190*/  ULDC UR4, c[0x0][0x430] ;  /* 0x00010c0000047ab9 */ /* 0x000fc40000000800 */
[----:B------:R-:W-:Y:S01]  /*d1a0*/  IMAD R9, R2, UR4, R9 ;  /* 0x0000000402097c24 */ /* 0x000fe2000f8e0209 */
[----:B------:R-:W-:Y:S01]  /*d1b0*/  SEL R28, RZ, 0x1, P0 ;  /* 0x00000001ff1c7807 */ /* 0x000fe20000000000 */
[----:B------:R-:W-:Y:S01]  /*d1c0*/  IMAD.MOV.U32 R26, RZ, RZ, R8 ;  /* 0x000000ffff1a7224 */ /* 0x000fe200078e0008 */
[----:B------:R-:W-:Y:S02]  /*d1d0*/  SEL R27, R27, RZ, P0 ;  /* 0x000000ff1b1b7207 */ /* 0x000fe40000000000 */
[----:B------:R-:W-:Y:S01]  /*d1e0*/  LOP3.LUT R28, R17, R28, RZ, 0x3c, !PT ;  /* 0x0000001c111c7212 */ /* 0x000fe200078e3cff */
[----:B0-----:R-:W-:Y:S06]  /*d1f0*/  @!P4 BRA `(.L_x_273) ;  /* 0x000000000004c947 */ /* 0x001fec0003800000 */
[----:B------:R-:W-:Y:S01]  /*d200*/  BPT.TRAP 0x1 ;  /* 0x000000040000795c */ /* 0x000fe20000300000 */
.L_x_273:
[----:B------:R-:W-:Y:S01]  /*d210*/  IMAD R7, R27, 0x8, R22 ;  /* 0x000000081b077824 */ /* 0x000fe200078e0216 */
[----:B------:R-:W-:Y:S01]  /*d220*/  SHF.L.U32 R2, R28, 0x1f, RZ ;  /* 0x0000001f1c027819 */ /* 0x000fe200000006ff */
[----:B------:R-:W-:Y:S03]  /*d230*/  BSSY B1, `(.L_x_274) ;  /* 0x0000003000017945 */ /* 0x000fe60003800000 */
[----:B------:R-:W0:Y:S02]  /*d240*/  SYNCS.PHASECHK.TRANS64.TRYWAIT P0, [R7+URZ+0x30840], R2 ;  /* 0x03084002070075a7 */ /* 0x000e24000800017f */
[----:B0-----:R-:W-:Y:S05]  /*d250*/  @!P0 BRA `(.L_x_275) ;  /* 0x0000003800288947 */ /* 0x001fea0003800000 */
.L_x_358:
[----:B------:R-:W-:Y:S05]  /*d260*/  BSYNC B1 ;  /* 0x0000000000017941 */ /* 0x000fea0003800000 */
.L_x_274:
[----:B------:R-:W-:Y:S01]  /*d270*/  SHF.R.S32.HI R20, RZ, 0x1f, R9 ;  /* 0x0000001fff147819 */ /* 0x000fe20000011409 */
[----:B------:R-:W-:Y:S01]  /*d280*/  ULDC.64 UR4, c[0x0][0x300] ;  /* 0x0000c00000047ab9 */ /* 0x000fe20000000a00 */
[----:B-----5:R-:W-:Y:S01]  /*d290*/  SHF.R.S32.HI R21, RZ, 0x1f, R0 ;  /* 0x0000001fff157819 */ /* 0x020fe20000011400 */
[----:B0-----:R-:W-:Y:S01]  /*d2a0*/  IMAD.WIDE.U32 R2, R9, UR4, RZ ;  /* 0x0000000409027c25 */ /* 0x001fe2000f8e00ff */
[C---:B------:R-:W-:Y:S02]  /*d2b0*/  LOP3.LUT P5, RZ, R23.reuse, 0x2, RZ, 0xc0, !PT ;  /* 0x0000000217ff7812 */ /* 0x040fe400078ac0ff */
[----:B------:R-:W-:Y:S01]  /*d2c0*/  LOP3.LUT P4, RZ, R23, 0x1, RZ, 0xc0, !PT ;  /* 0x0000000117ff7812 */ /* 0x000fe2000788c0ff */
[----:B------:R-:W-:Y:S02]  /*d2d0*/  IMAD R4, R20, UR4, RZ ;  /* 0x0000000414047c24 */ /* 0x000fe4000f8e02ff */
[----:B------:R-:W-:Y:S02]  /*d2e0*/  IMAD R5, R27, 0x4800, R36 ;  /* 0x000048001b057824 */ /* 0x000fe400078e0224 */
[----:B------:R-:W-:Y:S01]  /*d2f0*/  IMAD R4, R9, UR5, R4 ;  /* 0x0000000509047c24 */ /* 0x000fe2000f8e0204 */
        /* <DEDUP_REMOVED lines=17> */
[----:B------:R-:W-:Y:S01]  /*d410*/  IMAD.SHL.U32 R4, R32, 0x2, RZ ;  /* 0x0000000220047824 */ /* 0x000fe200078e00ff */
[----:B------:R-:W-:Y:S02]  /*d420*/  LOP3.LUT P6, RZ, R23, 0x4, RZ, 0xc0, !PT ;  /* 0x0000000417ff7812 */ /* 0x000fe400078cc0ff */
[----:B------:R-:W1:Y:S01]  /*d430*/  SHFL.IDX PT, R3, R6, RZ, 0x181f ;  /* 0x00181fff06037589 */ /* 0x000e6200000e0000 */
[----:B------:R-:W-:-:S03]  /*d440*/  LEA R5, R5, R22, 0x1 ;  /* 0x0000001605057211 */ /* 0x000fc600078e08ff */
[----:B------:R-:W-:Y:S01]  /*d450*/  SHFL.IDX PT, R35, R6, 0x2, 0x181f ;  /* 0x00581f0006237f89 */ /* 0x000fe200000e0000 */
[----:B0-----:R-:W-:-:S05]  /*d460*/  IADD3 R2, P0, R2, R4, RZ ;  /* 0x0000000402027210 */ /* 0x001fca0007f1e0ff */
[----:B-1----:R-:W-:-:S05]  /*d470*/  IMAD.X R3, RZ, RZ, R3, P0 ;  /* 0x000000ffff037224 */ /* 0x002fca00000e0603 */
[----:B------:R-:W-:Y:S04]  /*d480*/  LDGSTS.E.BYPASS.LTC128B.128 [R5+0x1e400], desc[UR36][R2.64], !P6 ;  /* 0x1e40000002057fae */ /* 0x000fe8000f101d64 */
[----:B------:R-:W-:Y:S04]  /*d490*/  LDGSTS.E.BYPASS.LTC128B.128 [R5+0x21400], desc[UR36][R2.64+0x80], !P5 ;  /* 0x2140008002057fae */ /* 0x000fe8000e901d64 */
[----:B------:R0:W-:Y:S04]  /*d4a0*/  LDGSTS.E.BYPASS.LTC128B.128 [R5+0x24400], desc[UR36][R2.64+0x100], !P4 ;  /* 0x2440010002057fae */ /* 0x0001e8000e101d64 */
[----:B0-----:R-:W0:Y:S04]  /*d4b0*/  SHFL.IDX PT, R2, R8, 0x1, 0x181f ;  /* 0x00381f0008027f89 */ /* 0x001e2800000e0000 */
[----:B------:R-:W1:Y:S01]  /*d4c0*/  SHFL.IDX PT, R3, R6, 0x1, 0x181f ;  /* 0x00381f0006037f89 */ /* 0x000e6200000e0000 */
[----:B0-----:R-:W-:-:S05]  /*d4d0*/  IADD3 R2, P0, R2, R4, RZ ;  /* 0x0000000402027210 */ /* 0x001fca0007f1e0ff */
[----:B-1----:R-:W-:-:S05]  /*d4e0*/  IMAD.X R3, RZ, RZ, R3, P0 ;  /* 0x000000ffff037224 */ /* 0x002fca00000e0603 */
[----:B------:R-:W-:Y:S04]  /*d4f0*/  LDGSTS.E.BYPASS.LTC128B.128 [R5+0x1ec00], desc[UR36][R2.64], !P6 ;  /* 0x1ec0000002057fae */ /* 0x000fe8000f101d64 */
[----:B------:R-:W-:Y:S04]  /*d500*/  LDGSTS.E.BYPASS.LTC128B.128 [R5+0x21c00], desc[UR36][R2.64+0x80], !P5 ;  /* 0x21c0008002057fae */ /* 0x000fe8000e901d64 */
[----:B------:R0:W-:Y:S04]  /*d510*/  LDGSTS.E.BYPASS.LTC128B.128 [R5+0x24c00], desc[UR36][R2.64+0x100], !P4 ;  /* 0x24c0010002057fae */ /* 0x0001e8000e101d64 */
[----:B0-----:R-:W0:Y:S02]  /*d520*/  SHFL.IDX PT, R2, R8, 0x2, 0x181f ;  /* 0x00581f0008027f89 */ /* 0x001e2400000e0000 */
[----:B0-----:R-:W-:-:S05]  /*d530*/  IADD3 R2, P0, R2, R4, RZ ;  /* 0x0000000402027210 */ /* 0x001fca0007f1e0ff */
[----:B------:R-:W-:Y:S02]  /*d540*/  IMAD.X R3, RZ, RZ, R35, P0 ;  /* 0x000000ffff037224 */ /* 0x000fe400000e0623 */
[----:B------:R-:W-:Y:S04]  /*d550*/  SHFL.IDX PT, R35, R6, 0x3, 0x181f ;  /* 0x00781f0006237f89 */ /* 0x000fe800000e0000 */
        /* <DEDUP_REMOVED lines=13> */
[----:B------:R0:W1:Y:S04]  /*d630*/  SHFL.IDX PT, R35, R6, 0x5, 0x181f ;  /* 0x00b81f0006237f89 */ /* 0x00006800000e0000 */
[----:B------:R-:W-:Y:S04]  /*d640*/  LDGSTS.E.BYPASS.LTC128B.128 [R5+0x20400], desc[UR36][R2.64], !P6 ;  /* 0x2040000002057fae */ /* 0x000fe8000f101d64 */
[----:B------:R-:W-:Y:S04]  /*d650*/  LDGSTS.E.BYPASS.LTC128B.128 [R5+0x23400], desc[UR36][R2.64+0x80], !P5 ;  /* 0x2340008002057fae */ /* 0x000fe8000e901d64 */
[----:B------:R2:W-:Y:S04]  /*d660*/  LDGSTS.E.BYPASS.LTC128B.128 [R5+0x26400], desc[UR36][R2.64+0x100], !P4 ;  /* 0x2640010002057fae */ /* 0x0005e8000e101d64 */
[----:B-12---:R0:W2:Y:S02]  /*d670*/  SHFL.IDX PT, R2, R8, 0x5, 0x181f ;  /* 0x00b81f0008027f89 */ /* 0x0060a400000e0000 */
.L_x_372:
[----:B------:R-:W-:Y:S02]  /*d680*/  LOP3.LUT P6, RZ, R23, 0x4, RZ, 0xc0, !PT ;  /* 0x0000000417ff7812 */ /* 0x000fe400078cc0ff */
[----:B--2---:R-:W-:-:S04]  /*d690*/  IADD3 R2, P0, R2, R4, RZ ;  /* 0x0000000402027210 */ /* 0x004fc80007f1e0ff */
[----:B------:R-:W-:Y:S02]  /*d6a0*/  IADD3.X R3, RZ, R35, RZ, P0, !PT ;  /* 0x00000023ff037210 */ /* 0x000fe400007fe4ff */
[----:B------:R-:W-:-:S05]  /*d6b0*/  PLOP3.LUT P0, PT, PT, PT, PT, 0x80, 0x0 ;  /* 0x000000000000781c */ /* 0x000fca0003f0f070 */
[----:B------:R-:W-:Y:S01]  /*d6c0*/  @!PT LDS RZ, [RZ] ;  /* 0x00000000fffff984 */ /* 0x000fe20000000800 */
[----:B------:R-:W-:Y:S01]  /*d6d0*/  @!PT LDS RZ, [RZ] ;  /* 0x00000000fffff984 */ /* 0x000fe20000000800 */
[----:B------:R-:W-:Y:S01]  /*d6e0*/  @!PT LDS RZ, [RZ] ;  /* 0x00000000fffff984 */ /* 0x000fe20000000800 */
[----:B------:R1:W-:Y:S04]  /*d6f0*/  LDGSTS.E.BYPASS.LTC128B.128 [R5+0x20c00], desc[UR36][R2.64], !P6 ;  /* 0x20c0000002057fae */ /* 0x0003e8000f101d64 */
[----:B------:R1:W-:Y:S04]  /*d700*/  LDGSTS.E.BYPASS.LTC128B.128 [R5+0x23c00], desc[UR36][R2.64+0x80], !P5 ;  /* 0x23c0008002057fae */ /* 0x0003e8000e901d64 */
[----:B------:R1:W-:Y:S01]  /*d710*/  LDGSTS.E.BYPASS.LTC128B.128 [R5+0x26c00], desc[UR36][R2.64+0x100], !P4 ;  /* 0x26c0010002057fae */ /* 0x0003e2000e101d64 */
[----:B------:R-:W-:Y:S01]  /*d720*/  NOP ;  /* 0x0000000000007918 */ /* 0x000fe20000000000 */
.L_x_277:
        /* <DEDUP_REMOVED lines=10> */
.L_x_278:
[----:B------:R2:W-:Y:S01]  /*d7d0*/  SYNCS.ARRIVE.TRANS64.A1T0 RZ, [R7+URZ+0x30830], RZ ;  /* 0x030830ff07ff79a7 */ /* 0x0005e2000810003f */
[----:B------:R-:W-:Y:S05]  /*d7e0*/  @!P5 BRA `(.L_x_279) ;  /* 0x000000000004d947 */ /* 0x000fea0003800000 */
[----:B------:R-:W-:Y:S01]  /*d7f0*/  BPT.TRAP 0x1 ;  /* 0x000000040000795c */ /* 0x000fe20000300000 */
.L_x_279:
[----:B-1----:R-:W2:Y:S01]  /*d800*/  LDL R3, [R1] ;  /* 0x0000000001037983 */ /* 0x002ea20000100800 */
[----:B------:R-:W-:Y:S01]  /*d810*/  SHF.L.U32 R2, R17, 0x1f, RZ ;  /* 0x0000001f11027819 */ /* 0x000fe200000006ff */
[----:B0-----:R-:W-:Y:S01]  /*d820*/  IMAD R6, R10, 0x8, R22 ;  /* 0x000000080a067824 */ /* 0x001fe200078e0216 */
[----:B------:R-:W-:Y:S03]  /*d830*/  BSSY B1, `(.L_x_280) ;  /* 0x0000004000017945 */ /* 0x000fe60003800000 */
[----:B------:R-:W0:Y:S01]  /*d840*/  SYNCS.PHASECHK.TRANS64.TRYWAIT P0, [R6+URZ+0x30860], R2 ;  /* 0x03086002060075a7 */ /* 0x000e22000800017f */
[----:B--2---:R-:W-:Y:S01]  /*d850*/  IMAD R7, R29, -0x60, R3 ;  /* 0xffffffa01d077824 */ /* 0x004fe200078e0203 */
[----:B0-----:R-:W-:Y:S06]  /*d860*/  @!P0 BRA `(.L_x_281) ;  /* 0x0000003800988947 */ /* 0x001fec0003800000 */
.L_x_373:
[----:B------:R-:W-:Y:S05]  /*d870*/  BSYNC B1 ;  /* 0x0000000000017941 */ /* 0x000fea0003800000 */
.L_x_280:
[----:B------:R-:W1:Y:S01]  /*d880*/  S2R R3, SR_TID.X ;  /* 0x0000000000037919 */ /* 0x000e620000002100 */
[----:B------:R-:W-:Y:S01]  /*d890*/  UMOV UR4, 0xffffffff ;  /* 0xffffffff00047882 */ /* 0x000fe20000000000 */
[----:B------:R-:W-:Y:S01]  /*d8a0*/  IMAD R5, R10, 0x4800, R36 ;  /* 0x000048000a057824 */ /* 0x000fe200078e0224 */
[----:B-1----:R-:W-:-:S04]  /*d8b0*/  LOP3.LUT R3, R3, 0x7f, RZ, 0xc0, !PT ;  /* 0x0000007f03037812 */ /* 0x002fc800078ec0ff */
[----:B------:R-:W-:-:S05]  /*d8c0*/  SHF.R.U32.HI R3, RZ, 0x3, R3 ;  /* 0x00000003ff037819 */ /* 0x000fca0000011603 */
[----:B------:R-:W-:Y:S01]  /*d8d0*/  IMAD.IADD R7, R7, 0x1, -R3 ;  /* 0x0000000107077824 */ /* 0x000fe200078e0a03 */
[----:B------:R-:W-:Y:S06]  /*d8e0*/  BRA.DIV UR4, `(.L_x_282) ;  /* 0x0000003a048c7947 */ /* 0x000fec000b800000 */
[----:B0-----:R-:W0:Y:S01]  /*d8f0*/  SHFL.IDX PT, R2, R24, RZ, 0x181f ;  /* 0x00181fff18027589 */ /* 0x001e2200000e0000 */
[----:B------:R-:W-:-:S03]  /*d900*/  IMAD R5, R5, 0x2, R22 ;  /* 0x0000000205057824 */ /* 0x000fc600078e0216 */
[----:B------:R-:W1:Y:S04]  /*d910*/  SHFL.IDX PT, R3, R25, RZ, 0x181f ;  /* 0x00181fff19037589 */ /* 0x000e6800000e0000 */
[----:B------:R-:W-:Y:S01]  /*d920*/  SHFL.IDX PT, R14, R24, 0x5, 0x181f ;  /* 0x00b81f00180e7f89 */ /* 0x000fe200000e0000 */
[----:B0-----:R-:W-:-:S05]  /*d930*/  IADD3 R2, P0, R2, R4, RZ ;  /* 0x0000000402027210 */ /* 0x001fca0007f1e0ff */
[----:B-1----:R-:W-:Y:S01]  /*d940*/  IMAD.X R3, RZ, RZ, R3, P0 ;  /* 0x000000ffff037224 */ /* 0x002fe200000e0603 */
[----:B------:R-:W-:-:S13]  /*d950*/  ISETP.LT.OR P0, PT, R7, 0x1, P3 ;  /* 0x000000010700780c */ /* 0x000fda0001f01670 */
[----:B------:R-:W-:Y:S01]  /*d960*/  LDGSTS.E.BYPASS.LTC128B.128 [R5+0x400], desc[UR36][R2.64], !P0 ;  /* 0x0040000002057fae */ /* 0x000fe2000c101d64 */
[----:B------:R-:W-:-:S13]  /*d970*/  ISETP.LT.OR P0, PT, R7, 0x1, P2 ;  /* 0x000000010700780c */ /* 0x000fda0001701670 */
[----:B------:R-:W-:Y:S01]  /*d980*/  LDGSTS.E.BYPASS.LTC128B.128 [R5+0x3400], desc[UR36][R2.64+0x80], !P0 ;  /* 0x0340008002057fae */ /* 0x000fe2000c101d64 */
[----:B------:R-:W-:-:S13]  /*d990*/  ISETP.LT.OR P0, PT, R7, 0x1, P1 ;  /* 0x000000010700780c */ /* 0x000fda0000f01670 */
[----:B------:R0:W-:Y:S04]  /*d9a0*/  LDGSTS.E.BYPASS.LTC128B.128 [R5+0x6400], desc[UR36][R2.64+0x100], !P0 ;  /* 0x0640010002057fae */ /* 0x0001e8000c101d64 */
[----:B0-----:R-:W0:Y:S04]  /*d9b0*/  SHFL.IDX PT, R2, R24, 0x1, 0x181f ;  /* 0x00381f0018027f89 */ /* 0x001e2800000e0000 */
[----:B------:R-:W1:Y:S01]  /*d9c0*/  SHFL.IDX PT, R3, R25, 0x1, 0x181f ;  /* 0x00381f0019037f89 */ /* 0x000e6200000e0000 */
[----:B0-----:R-:W-:-:S04]  /*d9d0*/  IADD3 R2, P0, R2, R4, RZ ;  /* 0x0000000402027210 */ /* 0x001fc80007f1e0ff */
[----:B-1----:R-:W-:Y:S02]  /*d9e0*/  IADD3.X R3, RZ, R3, RZ, P0, !PT ;  /* 0x00000003ff037210 */ /* 0x002fe400007fe4ff */
        /* <DEDUP_REMOVED lines=27> */
[----:B------:R-:W1:Y:S04]  /*dba0*/  SHFL.IDX PT, R3, R25, 0x4, 0x181f ;  /* 0x00981f0019037f89 */ /* 0x000e6800000e0000 */
[----:B------:R-:W2:Y:S01]  /*dbb0*/  SHFL.IDX PT, R25, R25, 0x5, 0x181f ;  /* 0x00b81f0019197f89 */ /* 0x000ea200000e0000 */
[----:B0-----:R-:W-:-:S05]  /*dbc0*/  IADD3 R2, P0, R2, R4, RZ ;  /* 0x0000000402027210 */ /* 0x001fca0007f1e0ff */
[----:B-1----:R-:W-:Y:S01]  /*dbd0*/  IMAD.X R3, RZ, RZ, R3, P0 ;  /* 0x000000ffff037224 */ /* 0x002fe200000e0603 */
[----:B------:R-:W-:-:S13]  /*dbe0*/  ISETP.LT.OR P0, PT, R7, 0x41, P3 ;  /* 0x000000410700780c */ /* 0x000fda0001f01670 */
[----:B------:R0:W-:Y:S01]  /*dbf0*/  LDGSTS.E.BYPASS.LTC128B.128 [R5+0x2400], desc[UR36][R2.64], !P0 ;  /* 0x0240000002057fae */ /* 0x0001e2000c101d64 */
[----:B------:R-:W-:-:S13]  /*dc00*/  ISETP.LT.OR P0, PT, R7, 0x41, P2 ;  /* 0x000000410700780c */ /* 0x000fda0001701670 */
[----:B------:R0:W-:Y:S01]  /*dc10*/  LDGSTS.E.BYPASS.LTC128B.128 [R5+0x5400], desc[UR36][R2.64+0x80], !P0 ;  /* 0x0540008002057fae */ /* 0x0001e2000c101d64 */
[----:B------:R-:W-:-:S13]  /*dc20*/  ISETP.LT.OR P0, PT, R7, 0x41, P1 ;  /* 0x000000410700780c */ /* 0x000fda0000f01670 */
[----:B--2---:R0:W-:Y:S02]  /*dc30*/  LDGSTS.E.BYPASS.LTC128B.128 [R5+0x8400], desc[UR36][R2.64+0x100], !P0 ;  /* 0x0840010002057fae */ /* 0x0041e4000c101d64 */
.L_x_387:
[----:B01----:R-:W-:Y:S01]  /*dc40*/  IADD3 R2, P0, R14, R4, RZ ;  /* 0x000000040e027210 */ /* 0x003fe20007f1e0ff */
[----:B------:R-:W-:Y:S02]  /*dc50*/  ULDC.64 UR4, c[0x0][0x328] ;  /* 0x0000ca0000047ab9 */ /* 0x000fe40000000a00 */
[----:B------:R-:W-:Y:S02]  /*dc60*/  IMAD R20, R20, UR4, RZ ;  /* 0x0000000414147c24 */ /* 0x000fe4000f8e02ff */
[----:B------:R-:W-:Y:S01]  /*dc70*/  IMAD.X R3, RZ, RZ, R25, P0 ;  /* 0x000000ffff037224 */ /* 0x000fe200000e0619 */
[----:B------:R-:W-:-:S13]  /*dc80*/  ISETP.LT.OR P0, PT, R7, 0x51, P3 ;  /* 0x000000510700780c */ /* 0x000fda0001f01670 */
[----:B------:R-:W-:Y:S01]  /*dc90*/  @!PT LDS RZ, [RZ] ;  /* 0x00000000fffff984 */ /* 0x000fe20000000800 */
[----:B------:R-:W-:Y:S01]  /*dca0*/  @!PT LDS RZ, [RZ] ;  /* 0x00000000fffff984 */ /* 0x000fe20000000800 */
[----:B------:R-:W-:Y:S01]  /*dcb0*/  @!PT LDS RZ, [RZ] ;  /* 0x00000000fffff984 */ /* 0x000fe20000000800 */
[----:B------:R-:W-:Y:S01]  /*dcc0*/  LDGSTS.E.BYPASS.LTC128B.128 [R5+0x2c00], desc[UR36][R2.64], !P0 ;  /* 0x02c0000002057fae */ /* 0x000fe2000c101d64 */
[----:B------:R-:W-:-:S13]  /*dcd0*/  ISETP.LT.OR P0, PT, R7, 0x51, P2 ;  /* 0x000000510700780c */ /* 0x000fda0001701670 */
[----:B------:R-:W-:Y:S01]  /*dce0*/  LDGSTS.E.BYPASS.LTC128B.128 [R5+0x5c00], desc[UR36][R2.64+0x80], !P0 ;  /* 0x05c0008002057fae */ /* 0x000fe2000c101d64 */
[----:B------:R-:W-:Y:S01]  /*dcf0*/  ISETP.LT.OR P0, PT, R7, 0x51, P1 ;  /* 0x000000510700780c */ /* 0x000fe20000f01670 */
[----:B------:R-:W-:-:S12]  /*dd00*/  IMAD R7, R9, UR5, R20 ;  /* 0x0000000509077c24 */ /* 0x000fd8000f8e0214 */
[----:B------:R0:W-:Y:S02]  /*dd10*/  LDGSTS.E.BYPASS.LTC128B.128 [R5+0x8c00], desc[UR36][R2.64+0x100], !P0 ;  /* 0x08c0010002057fae */ /* 0x0001e4000c101d64 */
[----:B0-----:R-:W-:Y:S01]  /*dd20*/  IMAD.WIDE.U32 R2, R9, UR4, RZ ;  /* 0x0000000409027c25 */ /* 0x001fe2000f8e00ff */
[----:B------:R-:W-:-:S03]  /*dd30*/  ULDC.64 UR4, c[0x0][0x338] ;  /* 0x0000ce0000047ab9 */ /* 0x000fc60000000a00 */
[----:B------:R-:W-:Y:S01]  /*dd40*/  IMAD R21, R21, UR4, RZ ;  /* 0x0000000415157c24 */ /* 0x000fe2000f8e02ff */
[----:B------:R-:W-:-:S03]  /*dd50*/  IADD3 R3, R3, R7, RZ ;  /* 0x0000000703037210 */ /* 0x000fc60007ffe0ff */
[C---:B------:R-:W-:Y:S02]  /*dd60*/  IMAD R21, R0.reuse, UR5, R21 ;  /* 0x0000000500157c24 */ /* 0x040fe4000f8e0215 */
[----:B------:R-:W-:Y:S01]  /*dd70*/  IMAD.WIDE.U32 R2, R0, UR4, R2 ;  /* 0x0000000400027c25 */ /* 0x000fe2000f8e0002 */
[----:B------:R-:W-:Y:S01]  /*dd80*/  ULDC.64 UR4, c[0x0][0x330] ;  /* 0x0000cc0000047ab9 */ /* 0x000fe20000000a00 */
[----:B------:R-:W-:Y:S02]  /*dd90*/  NOP ;  /* 0x0000000000007918 */ /* 0x000fe40000000000 */
[----:B------:R-:W-:Y:S02]  /*dda0*/  IMAD.IADD R3, R3, 0x1, R21 ;  /* 0x0000000103037824 */ /* 0x000fe400078e0215 */
[----:B------:R-:W-:Y:S02]  /*ddb0*/  IMAD R5, R30, UR4, RZ ;  /* 0x000000041e057c24 */ /* 0x000fe4000f8e02ff */
[----:B------:R-:W-:-:S04]  /*ddc0*/  IMAD.WIDE.U32 R2, R18, UR4, R2 ;  /* 0x0000000412027c25 */ /* 0x000fc8000f8e0002 */
[----:B------:R-:W-:Y:S01]  /*ddd0*/  IMAD R5, R18, UR5, R5 ;  /* 0x0000000512057c24 */ /* 0x000fe2000f8e0205 */
[----:B------:R-:W-:Y:S02]  /*dde0*/  ULDC.64 UR4, c[0x0][0x318] ;  /* 0x0000c60000047ab9 */ /* 0x000fe40000000a00 */
[----:B------:R-:W-:Y:S01]  /*ddf0*/  LEA R24, P0, R2, UR4, 0x1 ;  /* 0x0000000402187c11 */ /* 0x000fe2000f8008ff */
[----:B------:R-:W-:-:S05]  /*de00*/  IMAD.IADD R3, R5, 0x1, R3 ;  /* 0x0000000105037824 */ /* 0x000fca00078e0203 */
[----:B------:R-:W-:Y:S02]  /*de10*/  LEA.HI.X R25, R2, UR5, R3, 0x1, P0 ;  /* 0x0000000502197c11 */ /* 0x000fe400080f0c03 */
[----:B------:R-:W-:-:S13]  /*de20*/  PLOP3.LUT P0, PT, PT, PT, PT, 0x80, 0x0 ;  /* 0x000000000000781c */ /* 0x000fda0003f0f070 */
.L_x_283:
        /* <DEDUP_REMOVED lines=10> */
.L_x_284:
[C---:B------:R-:W-:Y:S01]  /*ded0*/  ISETP.GT.AND P0, PT, R26.reuse, RZ, PT ;  /* 0x000000ff1a00720c */ /* 0x040fe20003f04270 */
[----:B------:R1:W-:Y:S01]  /*dee0*/  SYNCS.ARRIVE.TRANS64.A1T0 RZ, [R6+URZ+0x30850], RZ ;  /* 0x030850ff06ff79a7 */ /* 0x0003e2000810003f */
[----:B------:R-:W-:Y:S01]  /*def0*/  VIADD R8, R26, 0xffffffff ;  /* 0xffffffff1a087836 */ /* 0x000fe20000000000 */
[----:B------:R-:W-:Y:S01]  /*df00*/  MOV R17, R28 ;  /* 0x0000001c00117202 */ /* 0x000fe20000000f00 */
[----:B------:R-:W-:Y:S02]  /*df10*/  IMAD.MOV.U32 R10, RZ, RZ, R27 ;  /* 0x000000ffff0a7224 */ /* 0x000fe400078e001b */
[----:B------:R-:W-:-:S07]  /*df20*/  IMAD.MOV.U32 R29, RZ, RZ, R26 ;  /* 0x000000ffff1d7224 */ /* 0x000fce00078e001a */
[----:B-1----:R-:W-:Y:S05]  /*df30*/  @P0 BRA `(.L_x_285) ;  /* 0xfffffff000080947 */ /* 0x002fea000383ffff */
.L_x_272:
[----:B------:R-:W-:Y:S05]  /*df40*/  BSYNC B0 ;  /* 0x0000000000007941 */ /* 0x000fea0003800000 */
.L_x_271:
[----:B------:R-:W1:Y:S01]  /*df50*/  S2R R0, SR_TID.X ;  /* 0x0000000000007919 */ /* 0x000e620000002100 */
[----:B------:R-:W-:Y:S01]  /*df60*/  BSSY B0, `(.L_x_286) ;  /* 0x0000010000007945 */ /* 0x000fe20003800000 */
[----:B-1----:R-:W-:-:S04]  /*df70*/  LOP3.LUT R0, R0, 0x7f, RZ, 0xc0, !PT ;  /* 0x0000007f00007812 */ /* 0x002fc800078ec0ff */
[----:B------:R-:W-:-:S13]  /*df80*/  ISETP.NE.AND P0, PT, R0, RZ, PT ;  /* 0x000000ff0000720c */ /* 0x000fda0003f05270 */
[----:B------:R-:W-:Y:S05]  /*df90*/  @P0 BRA `(.L_x_287) ;  /* 0x0000000000300947 */ /* 0x000fea0003800000 */
[----:B------:R-:W1:Y:S01]  /*dfa0*/  S2R R5, SR_LANEID ;  /* 0x0000000000057919 */ /* 0x000e620000000000 */
[----:B------:R-:W-:Y:S01]  /*dfb0*/  VOTEU.ANY UR4, UPT, PT ;  /* 0x0000000000047886 */ /* 0x000fe200038e0100 */
[----:B0-----:R-:W0:Y:S01]  /*dfc0*/  LDC.64 R2, c[0x0][0xc60] ;  /* 0x00031800ff027b82 */ /* 0x001e220000000a00 */
[----:B------:R-:W1:Y:S02]  /*dfd0*/  FLO.U32 R0, UR4 ;  /* 0x0000000400007d00 */ /* 0x000e6400080e0000 */
[----:B-1----:R-:W-:-:S06]  /*dfe0*/  ISETP.EQ.U32.AND P0, PT, R0, R5, PT ;  /* 0x000000050000720c */ /* 0x002fcc0003f02070 */
[----:B------:R-:W0:Y:S07]  /*dff0*/  POPC R5, UR4 ;  /* 0x0000000400057d09 */ /* 0x000e2e0008000000 */
[----:B0-----:R-:W3:Y:S01]  /*e000*/  @P0 ATOMG.E.ADD.STRONG.GPU PT, R3, desc[UR36][R2.64], R5 ;  /* 0x00000005020309a8 */ /* 0x001ee200081ee1e4 */
[----:B------:R-:W0:Y:S02]  /*e010*/  S2R R4, SR_LTMASK ;  /* 0x0000000000047919 */ /* 0x000e240000003900 */
[----:B0-----:R-:W-:-:S04]  /*e020*/  LOP3.LUT R4, R4, UR4, RZ, 0xc0, !PT ;  /* 0x0000000404047c12 */ /* 0x001fc8000f8ec0ff */
[----:B------:R-:W0:Y:S01]  /*e030*/  POPC R7, R4 ;  /* 0x0000000400077309 */ /* 0x000e220000000000 */
[----:B---3--:R-:W0:Y:S02]  /*e040*/  SHFL.IDX PT, R0, R3, R0, 0x1f ;  /* 0x00001f0003007589 */ /* 0x008e2400000e0000 */
[----:B0-----:R-:W-:-:S07]  /*e050*/  IADD3 R16, R0, UR39, R7 ;  /* 0x0000002700107c10 */ /* 0x001fce000fffe007 */
.L_x_287:
[----:B------:R-:W-:Y:S05]  /*e060*/  BSYNC B0 ;  /* 0x0000000000007941 */ /* 0x000fea0003800000 */
.L_x_286:
[----:B------:R-:W-:-:S13]  /*e070*/  LOP3.LUT P0, RZ, R23, 0x10, RZ, 0xc0, !PT ;  /* 0x0000001017ff7812 */ /* 0x000fda000780c0ff */
[----:B------:R-:W-:Y:S05]  /*e080*/  @!P0 BRA `(.L_x_288) ;  /* 0x0000000000048947 */ /* 0x000fea0003800000 */
[----:B------:R-:W-:Y:S01]  /*e090*/  BPT.TRAP 0x1 ;  /* 0x000000040000795c */ /* 0x000fe20000300000 */
.L_x_288:
[----:B------:R-:W3:Y:S01]  /*e0a0*/  LDL.LU R2, [R1] ;  /* 0x0000000001027983 */ /* 0x000ee20000300800 */
[----:B------:R-:W-:Y:S01]  /*e0b0*/  IMAD R0, R27, 0x8, R22 ;  /* 0x000000081b007824 */ /* 0x000fe200078e0216 */
[----:B0-----:R-:W-:Y:S01]  /*e0c0*/  SHF.L.U32 R3, R28, 0x1f, RZ ;  /* 0x0000001f1c037819 */ /* 0x001fe200000006ff */
[----:B------:R-:W-:Y:S03]  /*e0d0*/  BSSY B0, `(.L_x_289) ;  /* 0x0000004000007945 */ /* 0x000fe60003800000 */
[----:B------:R-:W0:Y:S01]  /*e0e0*/  SYNCS.PHASECHK.TRANS64.TRYWAIT P0, [R0+URZ+0x30860], R3 ;  /* 0x03086003000075a7 */ /* 0x000e22000800017f */
[----:B---3--:R-:W-:Y:S01]  /*e0f0*/  IMAD R6, R26, -0x60, R2 ;  /* 0xffffffa01a067824 */ /* 0x008fe200078e0202 */
[----:B0-----:R-:W-:Y:S06]  /*e100*/  @!P0 BRA `(.L_x_290) ;  /* 0x0000003800948947 */ /* 0x001fec0003800000 */
.L_x_388:
[----:B------:R-:W-:Y:S05]  /*e110*/  BSYNC B0 ;  /* 0x0000000000007941 */ /* 0x000fea0003800000 */
.L_x_289:
[----:B------:R-:W1:Y:S01]  /*e120*/  S2R R2, SR_TID.X ;  /* 0x0000000000027919 */ /* 0x000e620000002100 */
[----:B------:R-:W-:Y:S01]  /*e130*/  UMOV UR4, 0xffffffff ;  /* 0xffffffff00047882 */ /* 0x000fe20000000000 */
[----:B------:R-:W-:Y:S01]  /*e140*/  IMAD R7, R27, 0x4800, R36 ;  /* 0x000048001b077824 */ /* 0x000fe200078e0224 */
[----:B-1----:R-:W-:-:S04]  /*e150*/  LOP3.LUT R2, R2, 0x7f, RZ, 0xc0, !PT ;  /* 0x0000007f02027812 */ /* 0x002fc800078ec0ff */
[----:B------:R-:W-:-:S04]  /*e160*/  SHF.R.U32.HI R2, RZ, 0x3, R2 ;  /* 0x00000003ff027819 */ /* 0x000fc80000011602 */
[----:B------:R-:W-:Y:S01]  /*e170*/  IADD3 R6, -R2, R6, RZ ;  /* 0x0000000602067210 */ /* 0x000fe20007ffe1ff */
[----:B------:R-:W-:Y:S06]  /*e180*/  BRA.DIV UR4, `(.L_x_291) ;  /* 0x0000003a04887947 */ /* 0x000fec000b800000 */
[----:B--2---:R-:W1:Y:S01]  /*e190*/  SHFL.IDX PT, R14, R24, RZ, 0x181f ;  /* 0x00181fff180e7589 */ /* 0x004e6200000e0000 */
[----:B------:R-:W-:Y:S01]  /*e1a0*/  ULDC UR4, c[0x0][0x2f4] ;  /* 0x0000bd0000047ab9 */ /* 0x000fe20000000800 */
[C---:B------:R-:W-:Y:S01]  /*e1b0*/  IMAD.SHL.U32 R5, R32.reuse, 0x2, RZ ;  /* 0x0000000220057824 */ /* 0x040fe200078e00ff */
[----:B------:R-:W-:Y:S01]  /*e1c0*/  ISETP.GE.AND P2, PT, R32, UR4, PT ;  /* 0x0000000420007c0c */ /* 0x000fe2000bf46270 */
[----:B0-----:R-:W0:Y:S01]  /*e1d0*/  SHFL.IDX PT, R3, R25, RZ, 0x181f ;  /* 0x00181fff19037589 */ /* 0x001e2200000e0000 */
[----:B------:R-:W-:Y:S01]  /*e1e0*/  IMAD R4, R7, 0x2, R22 ;  /* 0x0000000207047824 */ /* 0x000fe200078e0216 */
[----:B------:R-:W-:Y:S02]  /*e1f0*/  ISETP.GE.AND P1, PT, R34, UR4, PT ;  /* 0x0000000422007c0c */ /* 0x000fe4000bf26270 */
[C---:B------:R-:W-:Y:S01]  /*e200*/  ISETP.LT.OR P4, PT, R6.reuse, 0x1, P2 ;  /* 0x000000010600780c */ /* 0x040fe20001781670 */
[----:B------:R-:W-:Y:S01]  /*e210*/  SHFL.IDX PT, R7, R25, 0x1, 0x181f ;  /* 0x00381f0019077f89 */ /* 0x000fe200000e0000 */
[----:B------:R-:W-:-:S02]  /*e220*/  ISETP.LT.OR P3, PT, R6, 0x1, P1 ;  /* 0x000000010600780c */ /* 0x000fc40000f61670 */
[----:B-1----:R-:W-:Y:S02]  /*e230*/  IADD3 R2, P0, R14, R5, RZ ;  /* 0x000000050e027210 */ /* 0x002fe40007f1e0ff */
[----:B------:R-:W1:Y:S03]  /*e240*/  SHFL.IDX PT, R14, R24, 0x1, 0x181f ;  /* 0x00381f00180e7f89 */ /* 0x000e6600000e0000 */
[----:B0-----:R-:W-:Y:S01]  /*e250*/  IMAD.X R3, RZ, RZ, R3, P0 ;  /* 0x000000ffff037224 */ /* 0x001fe200000e0603 */
[----:B------:R-:W-:-:S04]  /*e260*/  ISETP.GE.AND P0, PT, R33, UR4, PT ;  /* 0x0000000421007c0c */ /* 0x000fc8000bf06270 */
[----:B------:R-:W-:Y:S01]  /*e270*/  LDGSTS.E.BYPASS.LTC128B.128 [R4+0x400], desc[UR36][R2.64], !P4 ;  /* 0x0040000002047fae */ /* 0x000fe2000e101d64 */
[----:B------:R-:W-:-:S03]  /*e280*/  ISETP.LT.OR P4, PT, R6, 0x1, P0 ;  /* 0x000000010600780c */ /* 0x000fc60000781670 */
[----:B------:R-:W-:Y:S10]  /*e290*/  LDGSTS.E.BYPASS.LTC128B.128 [R4+0x3400], desc[UR36][R2.64+0x80], !P3 ;  /* 0x0340008002047fae */ /* 0x000ff4000d901d64 */
[----:B------:R1:W-:Y:S01]  /*e2a0*/  LDGSTS.E.BYPASS.LTC128B.128 [R4+0x6400], desc[UR36][R2.64+0x100], !P4 ;  /* 0x0640010002047fae */ /* 0x0003e2000e101d64 */
[----:B------:R-:W-:-:S02]  /*e2b0*/  ISETP.LT.OR P4, PT, R6, 0x11, P2 ;  /* 0x000000110600780c */ /* 0x000fc40001781670 */
[----:B-1----:R-:W-:Y:S02]  /*e2c0*/  IADD3 R2, P3, R14, R5, RZ ;  /* 0x000000050e027210 */ /* 0x002fe40007f7e0ff */
[----:B------:R-:W0:Y:S02]  /*e2d0*/  SHFL.IDX PT, R14, R24, 0x2, 0x181f ;  /* 0x00581f00180e7f89 */ /* 0x000e2400000e0000 */
[----:B------:R-:W-:Y:S02]  /*e2e0*/  IADD3.X R3, RZ, R7, RZ, P3, !PT ;  /* 0x00000007ff037210 */ /* 0x000fe40001ffe4ff */
[----:B------:R-:W1:Y:S01]  /*e2f0*/  SHFL.IDX PT, R7, R25, 0x2, 0x181f ;  /* 0x00581f0019077f89 */ /* 0x000e6200000e0000 */
[----:B------:R-:W-:-:S04]  /*e300*/  ISETP.LT.OR P3, PT, R6, 0x11, P1 ;  /* 0x000000110600780c */ /* 0x000fc80000f61670 */
[----:B------:R-:W-:Y:S01]  /*e310*/  LDGSTS.E.BYPASS.LTC128B.128 [R4+0xc00], desc[UR36][R2.64], !P4 ;  /* 0x00c0000002047fae */ /* 0x000fe2000e101d64 */
[----:B------:R-:W-:-:S08]  /*e320*/  ISETP.LT.OR P4, PT, R6, 0x11, P0 ;  /* 0x000000110600780c */ /* 0x000fd00000781670 */
[----:B------:R-:W-:Y:S05]  /*e330*/  LDGSTS.E.BYPASS.LTC128B.128 [R4+0x3c00], desc[UR36][R2.64+0x80], !P3 ;  /* 0x03c0008002047fae */ /* 0x000fea000d901d64 */
[----:B------:R0:W-:Y:S01]  /*e340*/  LDGSTS.E.BYPASS.LTC128B.128 [R4+0x6c00], desc[UR36][R2.64+0x100], !P4 ;  /* 0x06c0010002047fae */ /* 0x0001e2000e101d64 */
[----:B------:R-:W-:Y:S02]  /*e350*/  ISETP.LT.OR P4, PT, R6, 0x21, P2 ;  /* 0x000000210600780c */ /* 0x000fe40001781670 */
[----:B0-----:R-:W-:Y:S02]  /*e360*/  IADD3 R2, P3, R14, R5, RZ ;  /* 0x000000050e027210 */ /* 0x001fe40007f7e0ff */
[----:B------:R-:W0:Y:S03]  /*e370*/  SHFL.IDX PT, R14, R24, 0x3, 0x181f ;  /* 0x00781f00180e7f89 */ /* 0x000e2600000e0000 */
[----:B-1----:R-:W-:Y:S01]  /*e380*/  IMAD.X R3, RZ, RZ, R7, P3 ;  /* 0x000000ffff037224 */ /* 0x002fe200018e0607 */
[C---:B------:R-:W-:Y:S01]  /*e390*/  ISETP.LT.OR P3, PT, R6.reuse, 0x21, P1 ;  /* 0x000000210600780c */ /* 0x040fe20000f61670 */
[----:B------:R-:W1:Y:S04]  /*e3a0*/  SHFL.IDX PT, R7, R25, 0x3, 0x181f ;  /* 0x00781f0019077f89 */ /* 0x000e6800000e0000 */
[----:B------:R-:W-:Y:S01]  /*e3b0*/  LDGSTS.E.BYPASS.LTC128B.128 [R4+0x1400], desc[UR36][R2.64], !P4 ;  /* 0x0140000002047fae */ /* 0x000fe2000e101d64 */
[----:B------:R-:W-:-:S07]  /*e3c0*/  ISETP.LT.OR P4, PT, R6, 0x21, P0 ;  /* 0x000000210600780c */ /* 0x000fce0000781670 */
[----:B------:R-:W-:Y:S06]  /*e3d0*/  LDGSTS.E.BYPASS.LTC128B.128 [R4+0x4400], desc[UR36][R2.64+0x80], !P3 ;  /* 0x0440008002047fae */ /* 0x000fec000d901d64 */
        /* <DEDUP_REMOVED lines=8> */
[----:B------:R-:W-:-:S03]  /*e460*/  ISETP.LT.OR P4, PT, R6, 0x31, P0 ;  /* 0x000000310600780c */ /* 0x000fc60000781670 */
[----:B------:R-:W2:Y:S04]  /*e470*/  SHFL.IDX PT, R25, R25, 0x5, 0x181f ;  /* 0x00b81f0019197f89 */ /* 0x000ea800000e0000 */
[----:B------:R-:W-:Y:S06]  /*e480*/  LDGSTS.E.BYPASS.LTC128B.128 [R4+0x4c00], desc[UR36][R2.64+0x80], !P3 ;  /* 0x04c0008002047fae */ /* 0x000fec000d901d64 */
[----:B------:R0:W-:Y:S01]  /*e490*/  LDGSTS.E.BYPASS.LTC128B.128 [R4+0x7c00], desc[UR36][R2.64+0x100], !P4 ;  /* 0x07c0010002047fae */ /* 0x0001e2000e101d64 */
[----:B------:R-:W-:-:S02]  /*e4a0*/  ISETP.LT.OR P4, PT, R6, 0x41, P2 ;  /* 0x000000410600780c */ /* 0x000fc40001781670 */
[----:B0-----:R-:W-:Y:S02]  /*e4b0*/  IADD3 R2, P3, R14, R5, RZ ;  /* 0x000000050e027210 */ /* 0x001fe40007f7e0ff */
[----:B------:R0:W3:Y:S03]  /*e4c0*/  SHFL.IDX PT, R14, R24, 0x5, 0x181f ;  /* 0x00b81f00180e7f89 */ /* 0x0000e600000e0000 */
[----:B-1----:R-:W-:Y:S01]  /*e4d0*/  IMAD.X R3, RZ, RZ, R7, P3 ;  /* 0x000000ffff037224 */ /* 0x002fe200018e0607 */
[----:B------:R-:W-:-:S05]  /*e4e0*/  ISETP.LT.OR P3, PT, R6, 0x41, P1 ;  /* 0x000000410600780c */ /* 0x000fca0000f61670 */
[----:B------:R0:W-:Y:S01]  /*e4f0*/  LDGSTS.E.BYPASS.LTC128B.128 [R4+0x2400], desc[UR36][R2.64], !P4 ;  /* 0x0240000002047fae */ /* 0x0001e2000e101d64 */
[----:B------:R-:W-:-:S07]  /*e500*/  ISETP.LT.OR P4, PT, R6, 0x41, P0 ;  /* 0x000000410600780c */ /* 0x000fce0000781670 */
[----:B------:R0:W-:Y:S06]  /*e510*/  LDGSTS.E.BYPASS.LTC128B.128 [R4+0x5400], desc[UR36][R2.64+0x80], !P3 ;  /* 0x0540008002047fae */ /* 0x0001ec000d901d64 */
[----:B--2---:R0:W-:Y:S02]  /*e520*/  LDGSTS.E.BYPASS.LTC128B.128 [R4+0x8400], desc[UR36][R2.64+0x100], !P4 ;  /* 0x0840010002047fae */ /* 0x0041e4000e101d64 */
.L_x_402:
[C---:B------:R-:W-:Y:S02]  /*e530*/  ISETP.LT.OR P2, PT, R6.reuse, 0x51, P2 ;  /* 0x000000510600780c */ /* 0x040fe40001741670 */
[C---:B------:R-:W-:Y:S02]  /*e540*/  ISETP.LT.OR P1, PT, R6.reuse, 0x51, P1 ;  /* 0x000000510600780c */ /* 0x040fe40000f21670 */
[----:B------:R-:W-:Y:S02]  /*e550*/  ISETP.LT.OR P0, PT, R6, 0x51, P0 ;  /* 0x000000510600780c */ /* 0x000fe40000701670 */
[----:B0--3--:R-:W-:-:S04]  /*e560*/  IADD3 R2, P3, R14, R5, RZ ;  /* 0x000000050e027210 */ /* 0x009fc80007f7e0ff */
[----:B------:R-:W-:-:S05]  /*e570*/  IADD3.X R3, RZ, R25, RZ, P3, !PT ;  /* 0x00000019ff037210 */ /* 0x000fca0001ffe4ff */
[----:B------:R-:W-:Y:S01]  /*e580*/  @!PT LDS RZ, [RZ] ;  /* 0x00000000fffff984 */ /* 0x000fe20000000800 */
[----:B------:R-:W-:Y:S01]  /*e590*/  @!PT LDS RZ, [RZ] ;  /* 0x00000000fffff984 */ /* 0x000fe20000000800 */
[----:B------:R-:W-:Y:S01]  /*e5a0*/  @!PT LDS RZ, [RZ] ;  /* 0x00000000fffff984 */ /* 0x000fe20000000800 */
[----:B------:R0:W-:Y:S04]  /*e5b0*/  LDGSTS.E.BYPASS.LTC128B.128 [R4+0x2c00], desc[UR36][R2.64], !P2 ;  /* 0x02c0000002047fae */ /* 0x0001e8000d101d64 */
[----:B------:R0:W-:Y:S04]  /*e5c0*/  LDGSTS.E.BYPASS.LTC128B.128 [R4+0x5c00], desc[UR36][R2.64+0x80], !P1 ;  /* 0x05c0008002047fae */ /* 0x0001e8000c901d64 */
[----:B------:R0:W-:Y:S01]  /*e5d0*/  LDGSTS.E.BYPASS.LTC128B.128 [R4+0x8c00], desc[UR36][R2.64+0x100], !P0 ;  /* 0x08c0010002047fae */ /* 0x0001e2000c101d64 */
[----:B------:R-:W-:Y:S01]  /*e5e0*/  PLOP3.LUT P0, PT, PT, PT, PT, 0x80, 0x0 ;  /* 0x000000000000781c */ /* 0x000fe20003f0f070 */
[----:B------:R-:W-:-:S12]  /*e5f0*/  NOP ;  /* 0x0000000000007918 */ /* 0x000fd80000000000 */
.L_x_292:
        /* <DEDUP_REMOVED lines=10> */
.L_x_293:
[----:B------:R1:W-:Y:S01]  /*e6a0*/  SYNCS.ARRIVE.TRANS64.A1T0 RZ, [R0+URZ+0x30850], RZ ;  /* 0x030850ff00ff79a7 */ /* 0x0003e2000810003f */
[----:B------:R-:W-:-:S05]  /*e6b0*/  VIADD R27, R27, 0x1 ;  /* 0x000000011b1b7836 */ /* 0x000fca0000000000 */
[----:B------:R-:W-:-:S04]  /*e6c0*/  ISETP.NE.AND P0, PT, R27, 0x2, PT ;  /* 0x000000021b00780c */ /* 0x000fc80003f05270 */
[----:B0-----:R-:W-:Y:S02]  /*e6d0*/  SEL R3, RZ, 0x1, P0 ;  /* 0x00000001ff037807 */ /* 0x001fe40000000000 */
[----:B------:R-:W-:Y:S02]  /*e6e0*/  SEL R27, R27, RZ, P0 ;  /* 0x000000ff1b1b7207 */ /* 0x000fe40000000000 */
[----:B-1----:R-:W-:-:S07]  /*e6f0*/  LOP3.LUT R28, R28, R3, RZ, 0x3c, !PT ;  /* 0x000000031c1c7212 */ /* 0x002fce00078e3cff */
.L_x_250:
[----:B------:R-:W-:Y:S05]  /*e700*/  BSYNC B7 ;  /* 0x0000000000077941 */ /* 0x000fea0003800000 */
.L_x_248:
[----:B------:R-:W-:-:S13]  /*e710*/  LOP3.LUT P0, RZ, R23, 0x80, RZ, 0xc0, !PT ;  /* 0x0000008017ff7812 */ /* 0x000fda000780c0ff */
[----:B------:R-:W-:Y:S05]  /*e720*/  @!P0 BRA `(.L_x_294) ;  /* 0x0000000000248947 */ /* 0x000fea0003800000 */
[----:B------:R-:W-:Y:S05]  /*e730*/  WARPSYNC.ALL ;  /* 0x0000000000007948 */ /* 0x000fea0003800000 */
[----:B------:R-:W1:Y:S08]  /*e740*/  S2UR UR5, SR_CgaCtaId ;  /* 0x00000000000579c3 */ /* 0x000e700000008800 */
[----:B------:R-:W-:Y:S06]  /*e750*/  BAR.SYNC.DEFER_BLOCKING 0x5, 0x180 ;  /* 0x0146000000007b1d */ /* 0x000fec0000010000 */
[----:B------:R-:W-:-:S02]  /*e760*/  UMOV UR4, 0x400 ;  /* 0x0000040000047882 */ /* 0x000fc40000000000 */
[----:B-1----:R-:W-:-:S06]  /*e770*/  ULEA UR4, UR5, UR4, 0x18 ;  /* 0x0000000405047291 */ /* 0x002fcc000f8ec03f */
[----:B------:R-:W-:-:S05]  /*e780*/  IMAD.U32 R22, RZ, RZ, UR4 ;  /* 0x00000004ff167e24 */ /* 0x000fca000f8e00ff */
[----:B------:R1:W2:Y:S01]  /*e790*/  LDS.128 R16, [R22+0x308d0] ;  /* 0x0308d00016107984 */ /* 0x0002a20000000c00 */
[----:B------:R-:W-:Y:S06]  /*e7a0*/  BAR.ARV 0x4, 0x180 ;  /* 0x0106000000007b1d */ /* 0x000fec0000002000 */
[----:B------:R-:W-:Y:S05]  /*e7b0*/  BRA `(.L_x_295) ;  /* 0x0000000800407947 */ /* 0x000fea0003800000 */
.L_x_294:
[----:B------:R-:W1:Y:S01]  /*e7c0*/  S2R R0, SR_TID.X ;  /* 0x0000000000007919 */ /* 0x000e620000002100 */
[----:B------:R-:W-:Y:S01]  /*e7d0*/  UMOV UR4, 0xffffffff ;  /* 0xffffffff00047882 */ /* 0x000fe20000000000 */
[----:B-1----:R-:W-:-:S04]  /*e7e0*/  LOP3.LUT R8, R0, 0x1f, RZ, 0xc0, !PT ;  /* 0x0000001f00087812 */ /* 0x002fc800078ec0ff */
[----:B------:R-:W-:Y:S01]  /*e7f0*/  ISETP.NE.AND P0, PT, R8, 0x1f, PT ;  /* 0x0000001f0800780c */ /* 0x000fe20003f05270 */
[----:B------:R-:W-:-:S12]  /*e800*/  BRA.DIV UR4, `(.L_x_296) ;  /* 0x0000003a04ec7947 */ /* 0x000fd8000b800000 */
[----:B------:R-:W-:Y:S01]  /*e810*/  IMAD.IADD R5, R19, 0x1, R8 ;  /* 0x0000000113057824 */ /* 0x000fe200078e0208 */
[----:B------:R-:W-:-:S04]  /*e820*/  ULDC UR4, c[0x0][0xc3c] ;  /* 0x00030f0000047ab9 */ /* 0x000fc80000000800 */
[----:B------:R-:W-:-:S13]  /*e830*/  ISETP.GE.OR P1, PT, R5, UR4, !P0 ;  /* 0x0000000405007c0c */ /* 0x000fda000c726670 */
[----:B------:R-:W1:Y:S02]  /*e840*/  @!P1 LDC.64 R2, c[0x0][0xc80] ;  /* 0x00032000ff029b82 */ /* 0x000e640000000a00 */
[----:B-1----:R-:W-:-:S06]  /*e850*/  @!P1 IMAD.WIDE R2, R5, 0x4, R2 ;  /* 0x0000000405029825 */ /* 0x002fcc00078e0202 */
[----:B------:R-:W2:Y:S01]  /*e860*/  @!P1 LDG.E R2, desc[UR36][R2.64] ;  /* 0x0000002402029981 */ /* 0x000ea2000c1e1900 */
[----:B0-----:R-:W-:Y:S02]  /*e870*/  MOV R4, RZ ;  /* 0x000000ff00047202 */ /* 0x001fe40000000f00 */
[C---:B------:R-:W-:Y:S01]  /*e880*/  ISETP.GE.U32.AND P2, PT, R8.reuse, 0x2, PT ;  /* 0x000000020800780c */ /* 0x040fe20003f46070 */
[----:B------:R-:W-:Y:S01]  /*e890*/  SHFL.IDX PT, R0, R16, 0x1, 0x1f ;  /* 0x00201f0010007f89 */ /* 0x000fe200000e0000 */
[C---:B------:R-:W-:Y:S02]  /*e8a0*/  ISETP.GE.U32.AND P3, PT, R8.reuse, 0x4, PT ;  /* 0x000000040800780c */ /* 0x040fe40003f66070 */
[C---:B------:R-:W-:Y:S02]  /*e8b0*/  ISETP.GE.U32.AND P4, PT, R8.reuse, 0x8, PT ;  /* 0x000000080800780c */ /* 0x040fe40003f86070 */
[C---:B------:R-:W-:Y:S01]  /*e8c0*/  ISETP.GE.U32.AND P5, PT, R8.reuse, 0x10, PT ;  /* 0x000000100800780c */ /* 0x040fe20003fa6070 */
[----:B--2---:R-:W-:Y:S01]  /*e8d0*/  @!P1 IMAD.MOV.U32 R4, RZ, RZ, R2 ;  /* 0x000000ffff049224 */ /* 0x004fe200078e0002 */
[----:B------:R-:W-:-:S04]  /*e8e0*/  ISETP.NE.AND P1, PT, R8, RZ, PT ;  /* 0x000000ff0800720c */ /* 0x000fc80003f25270 */
[----:B------:R-:W0:Y:S02]  /*e8f0*/  SHFL.UP PT, R14, R4, 0x1, RZ ;  /* 0x04200000040e7989 */ /* 0x000e2400000e00ff */
[----:B0-----:R-:W-:-:S05]  /*e900*/  SEL R5, R14, RZ, P1 ;  /* 0x000000ff0e057207 */ /* 0x001fca0000800000 */
[----:B------:R-:W-:Y:S02]  /*e910*/  IMAD.IADD R6, R4, 0x1, R5 ;  /* 0x0000000104067824 */ /* 0x000fe400078e0205 */
[----:B------:R-:W-:Y:S04]  /*e920*/  SHFL.IDX PT, R5, R16, RZ, 0x1f ;  /* 0x00001fff10057589 */ /* 0x000fe800000e0000 */
        /* <DEDUP_REMOVED lines=12> */
[----:B------:R0:W1:Y:S02]  /*e9f0*/  SHFL.IDX PT, R14, R6, 0x1f, 0x1f ;  /* 0x03e01f00060e7f89 */ /* 0x00006400000e0000 */
.L_x_412:
[----:B------:R-:W-:Y:S02]  /*ea00*/  ULDC UR4, c[0x0][0xc38] ;  /* 0x00030e0000047ab9 */ /* 0x000fe40000000800 */
[----:B------:R-:W-:-:S04]  /*ea10*/  IMAD.U32 R7, RZ, RZ, UR4 ;  /* 0x00000004ff077e24 */ /* 0x000fc8000f8e00ff */
[----:B-1----:R-:W-:-:S05]  /*ea20*/  IMAD R3, R14, R7, RZ ;  /* 0x000000070e037224 */ /* 0x002fca00078e02ff */
[----:B------:R-:W-:-:S04]  /*ea30*/  IADD3 R8, R0, R3, RZ ;  /* 0x0000000300087210 */ /* 0x000fc80007ffe0ff */
[----:B------:R-:W-:-:S13]  /*ea40*/  ISETP.GT.AND P6, PT, R8, R5, PT ;  /* 0x000000050800720c */ /* 0x000fda0003fc4270 */
[----:B------:R-:W-:Y:S05]  /*ea50*/  @P6 BRA `(.L_x_297) ;  /* 0x00000000009c6947 */ /* 0x000fea0003800000 */
.L_x_302:
[----:B------:R-:W1:Y:S01]  /*ea60*/  LDC R0, c[0x0][0xc3c] ;  /* 0x00030f00ff007b82 */ /* 0x000e620000000800 */
[----:B------:R-:W-:-:S05]  /*ea70*/  VIADD R19, R19, 0x1f ;  /* 0x0000001f13137836 */ /* 0x000fca0000000000 */
[----:B-1----:R-:W-:-:S13]  /*ea80*/  ISETP.GE.AND P6, PT, R19, R0, PT ;  /* 0x000000001300720c */ /* 0x002fda0003fc6270 */
[----:B------:R-:W-:Y:S05]  /*ea90*/  @P6 BRA `(.L_x_298) ;  /* 0x0000000400446947 */ /* 0x000fea0003800000 */
[----:B------:R-:W1:Y:S01]  /*eaa0*/  S2R R2, SR_TID.X ;  /* 0x0000000000027919 */ /* 0x000e620000002100 */
[----:B------:R-:W-:Y:S01]  /*eab0*/  BSSY B0, `(.L_x_299) ;  /* 0x0000009000007945 */ /* 0x000fe20003800000 */
[----:B------:R-:W-:Y:S01]  /*eac0*/  IMAD.MOV.U32 R4, RZ, RZ, RZ ;  /* 0x000000ffff047224 */ /* 0x000fe200078e00ff */
[----:B-1----:R-:W-:-:S05]  /*ead0*/  LOP3.LUT R2, R2, 0x1f, RZ, 0xc0, !PT ;  /* 0x0000001f02027812 */ /* 0x002fca00078ec0ff */
[----:B------:R-:W-:-:S05]  /*eae0*/  IMAD.IADD R7, R19, 0x1, R2 ;  /* 0x0000000113077824 */ /* 0x000fca00078e0202 */
[----:B------:R-:W-:-:S13]  /*eaf0*/  ISETP.GE.OR P6, PT, R7, R0, !P0 ;  /* 0x000000000700720c */ /* 0x000fda00047c6670 */
[----:B------:R-:W-:Y:S05]  /*eb00*/  @P6 BRA `(.L_x_300) ;  /* 0x00000000000c6947 */ /* 0x000fea0003800000 */
[----:B------:R-:W1:Y:S02]  /*eb10*/  LDC.64 R2, c[0x0][0xc80] ;  /* 0x00032000ff027b82 */ /* 0x000e640000000a00 */
[----:B-1----:R-:W-:-:S05]  /*eb20*/  IMAD.WIDE R2, R7, 0x4, R2 ;  /* 0x0000000407027825 */ /* 0x002fca00078e0202 */
[----:B------:R1:W5:Y:S02]  /*eb30*/  LDG.E R4, desc[UR36][R2.64] ;  /* 0x0000002402047981 */ /* 0x000364000c1e1900 */
.L_x_300:
[----:B------:R-:W-:Y:S05]  /*eb40*/  BSYNC B0 ;  /* 0x0000000000007941 */ /* 0x000fea0003800000 */
.L_x_299:
[----:B------:R-:W-:-:S03]  /*eb50*/  UMOV UR4, 0xffffffff ;  /* 0xffffffff00047882 */ /* 0x000fc60000000000 */
[----:B------:R-:W-:Y:S05]  /*eb60*/  BRA.DIV UR4, `(.L_x_301) ;  /* 0x0000003e04387947 */ /* 0x000fea000b800000 */
[----:B-----5:R-:W2:Y:S02]  /*eb70*/  SHFL.UP PT, R14, R4, 0x1, RZ ;  /* 0x04200000040e7989 */ /* 0x020ea400000e00ff */
[----:B--2---:R-:W-:-:S04]  /*eb80*/  SEL R13, R14, RZ, P1 ;  /* 0x000000ff0e0d7207 */ /* 0x004fc80000800000 */
[----:B------:R-:W-:-:S05]  /*eb90*/  IADD3 R13, R4, R13, RZ ;  /* 0x0000000d040d7210 */ /* 0x000fca0007ffe0ff */
[----:B------:R-:W2:Y:S02]  /*eba0*/  SHFL.UP PT, R14, R13, 0x2, RZ ;  /* 0x044000000d0e7989 */ /* 0x000ea400000e00ff */
[----:B--2---:R-:W-:-:S05]  /*ebb0*/  SEL R0, R14, RZ, P2 ;  /* 0x000000ff0e007207 */ /* 0x004fca0001000000 */
[----:B------:R-:W-:-:S05]  /*ebc0*/  IMAD.IADD R0, R13, 0x1, R0 ;  /* 0x000000010d007824 */ /* 0x000fca00078e0200 */
[----:B------:R-:W1:Y:S02]  /*ebd0*/  SHFL.UP PT, R14, R0, 0x4, RZ ;  /* 0x04800000000e7989 */ /* 0x000e6400000e00ff */
[----:B-1----:R-:W-:-:S05]  /*ebe0*/  SEL R3, R14, RZ, P3 ;  /* 0x000000ff0e037207 */ /* 0x002fca0001800000 */
[----:B------:R-:W-:-:S05]  /*ebf0*/  IMAD.IADD R2, R0, 0x1, R3 ;  /* 0x0000000100027824 */ /* 0x000fca00078e0203 */
[----:B------:R-:W1:Y:S02]  /*ec00*/  SHFL.UP PT, R14, R2, 0x8, RZ ;  /* 0x05000000020e7989 */ /* 0x000e6400000e00ff */
[----:B-1----:R-:W-:-:S05]  /*ec10*/  SEL R3, R14, RZ, P4 ;  /* 0x000000ff0e037207 */ /* 0x002fca0002000000 */
[----:B------:R-:W-:-:S05]  /*ec20*/  IMAD.IADD R3, R2, 0x1, R3 ;  /* 0x0000000102037824 */ /* 0x000fca00078e0203 */
[----:B------:R-:W0:Y:S02]  /*ec30*/  SHFL.UP PT, R14, R3, 0x10, RZ ;  /* 0x06000000030e7989 */ /* 0x000e2400000e00ff */
[----:B0-----:R-:W-:-:S04]  /*ec40*/  SEL R6, R14, RZ, P5 ;  /* 0x000000ff0e067207 */ /* 0x001fc80002800000 */
[----:B------:R-:W-:-:S05]  /*ec50*/  IADD3 R6, R3, R6, RZ ;  /* 0x0000000603067210 */ /* 0x000fca0007ffe0ff */
[----:B------:R0:W1:Y:S02]  /*ec60*/  SHFL.IDX PT, R14, R6, 0x1f, 0x1f ;  /* 0x03e01f00060e7f89 */ /* 0x00006400000e0000 */
.L_x_420:
[----:B------:R-:W-:Y:S02]  /*ec70*/  ULDC UR4, c[0x0][0xc38] ;  /* 0x00030e0000047ab9 */ /* 0x000fe40000000800 */
[----:B------:R-:W-:-:S04]  /*ec80*/  IMAD.U32 R7, RZ, RZ, UR4 ;  /* 0x00000004ff077e24 */ /* 0x000fc8000f8e00ff */
[----:B-1----:R-:W-:-:S04]  /*ec90*/  IMAD R3, R14, R7, RZ ;  /* 0x000000070e037224 */ /* 0x002fc800078e02ff */
[----:B------:R-:W-:-:S05]  /*eca0*/  IMAD.IADD R8, R3, 0x1, R8 ;  /* 0x0000000103087824 */ /* 0x000fca00078e0208 */
[----:B------:R-:W-:-:S13]  /*ecb0*/  ISETP.GT.AND P6, PT, R8, R5, PT ;  /* 0x000000050800720c */ /* 0x000fda0003fc4270 */
[----:B------:R-:W-:Y:S05]  /*ecc0*/  @!P6 BRA `(.L_x_302) ;  /* 0xfffffffc0064e947 */ /* 0x000fea000383ffff */
.L_x_297:
[----:B------:R-:W-:Y:S01]  /*ecd0*/  IMAD.IADD R8, R8, 0x1, -R3 ;  /* 0x0000000108087824 */ /* 0x000fe200078e0a03 */
[----:B------:R-:W-:-:S03]  /*ece0*/  UMOV UR4, 0xffffffff ;  /* 0xffffffff00047882 */ /* 0x000fc60000000000 */
[----:B------:R-:W-:-:S05]  /*ecf0*/  IMAD R0, R6, R7, R8 ;  /* 0x0000000706007224 */ /* 0x000fca00078e0208 */
[----:B------:R-:W-:Y:S01]  /*ed00*/  ISETP.GT.AND P6, PT, R0, R5, PT ;  /* 0x000000050000720c */ /* 0x000fe20003fc4270 */
[----:B------:R-:W-:-:S12]  /*ed10*/  BRA.DIV UR4, `(.L_x_303) ;  /* 0x0000003e04887947 */ /* 0x000fd8000b800000 */
[----:B------:R-:W-:-:S04]  /*ed20*/  VOTE.ANY R2, PT, !P6 ;  /* 0x0000000000027806 */ /* 0x000fc800070e0100 */
[----:B------:R-:W1:Y:S02]  /*ed30*/  POPC R0, R2 ;  /* 0x0000000200007309 */ /* 0x000e640000000000 */
[----:B-1----:R1:W2:Y:S02]  /*ed40*/  SHFL.IDX PT, R4, R4, R0, 0x1f ;  /* 0x00001f0004047589 */ /* 0x0022a400000e0000 */
.L_x_424:
[----:B------:R-:W-:Y:S02]  /*ed50*/  ISETP.NE.AND P0, PT, R2, RZ, PT ;  /* 0x000000ff0200720c */ /* 0x000fe40003f05270 */
[----:B------:R-:W-:-:S11]  /*ed60*/  MOV R14, RZ ;  /* 0x000000ff000e7202 */ /* 0x000fd60000000f00 */
[----:B------:R-:W-:Y:S05]  /*ed70*/  @!P0 BRA `(.L_x_304) ;  /* 0x0000000000108947 */ /* 0x000fea0003800000 */
[----:B------:R-:W-:Y:S01]  /*ed80*/  UMOV UR4, 0xffffffff ;  /* 0xffffffff00047882 */ /* 0x000fe20000000000 */
[----:B------:R-:W-:Y:S02]  /*ed90*/  VIADD R12, R0, 0xffffffff ;  /* 0xffffffff000c7836 */ /* 0x000fe40000000000 */
[----:B------:R-:W-:Y:S05]  /*eda0*/  BRA.DIV UR4, `(.L_x_305) ;  /* 0x0000003e04ac7947 */ /* 0x000fea000b800000 */
[----:B------:R3:W4:Y:S02]  /*edb0*/  SHFL.IDX PT, R14, R6, R12, 0x1f ;  /* 0x00001f0c060e7589 */ /* 0x00072400000e0000 */
.L_x_304:
[----:B0-23--:R-:W-:Y:S01]  /*edc0*/  IABS R6, R4 ;  /* 0x0000000400067213 */ /* 0x00dfe20000000000 */
[----:B----4-:R-:W-:Y:S01]  /*edd0*/  IMAD R16, R14, R7, R8 ;  /* 0x000000070e107224 */ /* 0x010fe200078e0208 */
[----:B------:R-:W-:Y:S02]  /*ede0*/  IADD3 R19, R0, R19, RZ ;  /* 0x0000001300137210 */ /* 0x000fe40007ffe0ff */
[----:B------:R-:W0:Y:S08]  /*edf0*/  I2F.RP R9, R6 ;  /* 0x0000000600097306 */ /* 0x000e300000209400 */
[----:B0-----:R-:W0:Y:S02]  /*ee00*/  MUFU.RCP R9, R9 ;  /* 0x0000000900097308 */ /* 0x001e240000001000 */
[----:B0-----:R-:W-:-:S06]  /*ee10*/  VIADD R2, R9, 0xffffffe ;  /* 0x0ffffffe09027836 */ /* 0x001fcc0000000000 */
[----:B------:R0:W2:Y:S02]  /*ee20*/  F2I.FTZ.U32.TRUNC.NTZ R3, R2 ;  /* 0x0000000200037305 */ /* 0x0000a4000021f000 */
[----:B0-----:R-:W-:Y:S01]  /*ee30*/  MOV R2, RZ ;  /* 0x000000ff00027202 */ /* 0x001fe20000000f00 */
[----:B--2---:R-:W-:-:S04]  /*ee40*/  IMAD.MOV R7, RZ, RZ, -R3 ;  /* 0x000000ffff077224 */ /* 0x004fc800078e0a03 */
[----:B------:R-:W-:-:S04]  /*ee50*/  IMAD R7, R7, R6, RZ ;  /* 0x0000000607077224 */ /* 0x000fc800078e02ff */
[----:B------:R-:W-:-:S04]  /*ee60*/  IMAD.HI.U32 R3, R3, R7, R2 ;  /* 0x0000000703037227 */ /* 0x000fc800078e0002 */
[----:B------:R-:W-:Y:S01]  /*ee70*/  IMAD.IADD R7, R5, 0x1, -R16 ;  /* 0x0000000105077824 */ /* 0x000fe200078e0a10 */
[----:B------:R-:W-:-:S04]  /*ee80*/  IABS R5, R4 ;  /* 0x0000000400057213 */ /* 0x000fc80000000000 */
[----:B------:R-:W-:Y:S01]  /*ee90*/  IABS R2, R7 ;  /* 0x0000000700027213 */ /* 0x000fe20000000000 */
[----:B------:R-:W-:-:S04]  /*eea0*/  IMAD.MOV R5, RZ, RZ, -R5 ;  /* 0x000000ffff057224 */ /* 0x000fc800078e0a05 */
[----:B------:R-:W-:-:S04]  /*eeb0*/  IMAD.HI.U32 R3, R3, R2, RZ ;  /* 0x0000000203037227 */ /* 0x000fc800078e00ff */
[----:B------:R-:W-:Y:S01]  /*eec0*/  IMAD R5, R3, R5, R2 ;  /* 0x0000000503057224 */ /* 0x000fe200078e0202 */
[----:B------:R-:W-:-:S04]  /*eed0*/  LOP3.LUT R2, R7, R4, RZ, 0x3c, !PT ;  /* 0x0000000407027212 */ /* 0x000fc800078e3cff */
[----:B------:R-:W-:Y:S02]  /*eee0*/  ISETP.GT.U32.AND P1, PT, R6, R5, PT ;  /* 0x000000050600720c */ /* 0x000fe40003f24070 */
[----:B------:R-:W-:-:S11]  /*eef0*/  ISETP.GE.AND P2, PT, R2, RZ, PT ;  /* 0x000000ff0200720c */ /* 0x000fd60003f46270 */
[----:B------:R-:W-:Y:S01]  /*ef00*/  @!P1 IMAD.IADD R5, R5, 0x1, -R6 ;  /* 0x0000000105059824 */ /* 0x000fe200078e0a06 */
[----:B------:R-:W-:Y:S02]  /*ef10*/  @!P1 IADD3 R3, R3, 0x1, RZ ;  /* 0x0000000103039810 */ /* 0x000fe40007ffe0ff */
[----:B------:R-:W-:Y:S02]  /*ef20*/  ISETP.NE.AND P1, PT, R4, RZ, PT ;  /* 0x000000ff0400720c */ /* 0x000fe40003f25270 */
[----:B------:R-:W-:-:S13]  /*ef30*/  ISETP.GE.U32.AND P0, PT, R5, R6, PT ;  /* 0x000000060500720c */ /* 0x000fda0003f06070 */
[----:B------:R-:W-:-:S04]  /*ef40*/  @P0 VIADD R3, R3, 0x1 ;  /* 0x0000000103030836 */ /* 0x000fc80000000000 */
[----:B------:R-:W-:Y:S01]  /*ef50*/  @!P2 IMAD.MOV R3, RZ, RZ, -R3 ;  /* 0x000000ffff03a224 */ /* 0x000fe200078e0a03 */
[----:B------:R-:W-:-:S05]  /*ef60*/  @!P1 LOP3.LUT R3, RZ, R4, RZ, 0x33, !PT ;  /* 0x00000004ff039212 */ /* 0x000fca00078e33ff */
[--C-:B------:R-:W-:Y:S02]  /*ef70*/  IMAD.MOV R17, RZ, RZ, -R3.reuse ;  /* 0x000000ffff117224 */ /* 0x100fe400078e0a03 */
[----:B------:R-:W-:Y:S02]  /*ef80*/  IMAD.MOV.U32 R18, RZ, RZ, R3 ;  /* 0x000000ffff127224 */ /* 0x000fe400078e0003 */
[----:B------:R-:W-:Y:S01]  /*ef90*/  IMAD R17, R4, R17, R7 ;  /* 0x0000001104117224 */ /* 0x000fe200078e0207 */
[----:B------:R-:W-:Y:S06]  /*efa0*/  BRA `(.L_x_306) ;  /* 0x00000000001c7947 */ /* 0x000fec0003800000 */
.L_x_298:
[----:B------:R-:W-:Y:S01]  /*efb0*/  UMOV UR4, URZ ;  /* 0x0000003f00047c82 */ /* 0x000fe20008000000 */
[----:B------:R-:W-:Y:S01]  /*efc0*/  UMOV UR5, URZ ;  /* 0x0000003f00057c82 */ /* 0x000fe20008000000 */
[----:B------:R-:W-:Y:S01]  /*efd0*/  ULDC UR6, c[0x0][0xc3c] ;  /* 0x00030f0000067ab9 */ /* 0x000fe20000000800 */
[----:B------:R-:W-:Y:S01]  /*efe0*/  IMAD.MOV.U32 R16, RZ, RZ, R5 ;  /* 0x000000ffff107224 */ /* 0x000fe200078e0005 */
[----:B------:R-:W-:Y:S01]  /*eff0*/  MOV R18, UR5 ;  /* 0x0000000500127c02 */ /* 0x000fe20008000f00 */
[----:B------:R-:W-:Y:S02]  /*f000*/  IMAD.U32 R17, RZ, RZ, UR4 ;  /* 0x00000004ff117e24 */ /* 0x000fe4000f8e00ff */
[----:B------:R-:W-:-:S07]  /*f010*/  IMAD.U32 R19, RZ, RZ, UR6 ;  /* 0x00000006ff137e24 */ /* 0x000fce000f8e00ff */
.L_x_306:
[----:B-1----:R-:W1:Y:S01]  /*f020*/  S2R R0, SR_TID.X ;  /* 0x0000000000007919 */ /* 0x002e620000002100 */
[----:B------:R-:W-:Y:S05]  /*f030*/  WARPSYNC.ALL ;  /* 0x0000000000007948 */ /* 0x000fea0003800000 */
[----:B------:R-:W-:Y:S01]  /*f040*/  BAR.SYNC.DEFER_BLOCKING 0x4, 0x180 ;  /* 0x0106000000007b1d */ /* 0x000fe20000010000 */
[----:B-1----:R-:W-:-:S04]  /*f050*/  LOP3.LUT R0, R0, 0x1f, RZ, 0xc0, !PT ;  /* 0x0000001f00007812 */ /* 0x002fc800078ec0ff */
[----:B------:R-:W-:-:S13]  /*f060*/  ISETP.NE.AND P0, PT, R0, RZ, PT ;  /* 0x000000ff0000720c */ /* 0x000fda0003f05270 */
[----:B------:R-:W1:Y:S01]  /*f070*/  @!P0 S2R R3, SR_CgaCtaId ;  /* 0x0000000000038919 */ /* 0x000e620000008800 */
[----:B------:R-:W-:-:S04]  /*f080*/  @!P0 MOV R0, 0x400 ;  /* 0x0000040000008802 */ /* 0x000fc80000000f00 */
[----:B-1----:R-:W-:-:S05]  /*f090*/  @!P0 LEA R22, R3, R0, 0x18 ;  /* 0x0000000003168211 */ /* 0x002fca00078ec0ff */
[----:B------:R3:W-:Y:S01]  /*f0a0*/  @!P0 STS.128 [R22+0x308d0], R16 ;  /* 0x0308d01016008388 */ /* 0x0007e20000000c00 */
[----:B------:R-:W-:Y:S06]  /*f0b0*/  BAR.ARV 0x5, 0x180 ;  /* 0x0146000000007b1d */ /* 0x000fec0000002000 */
.L_x_295:
[----:B------:R-:W-:Y:S02]  /*f0c0*/  ULDC UR4, c[0x0][0xc3c] ;  /* 0x00030f0000047ab9 */ /* 0x000fe40000000800 */
[----:B--2---:R-:W-:-:S13]  /*f0d0*/  ISETP.GE.AND P0, PT, R19, UR4, PT ;  /* 0x0000000413007c0c */ /* 0x004fda000bf06270 */
[----:B------:R-:W-:Y:S05]  /*f0e0*/  @!P0 BRA `(.L_x_307) ;  /* 0xffffffb800a48947 */ /* 0x000fea000383ffff */
[----:B------:R-:W-:Y:S05]  /*f0f0*/  BSYNC B8 ;  /* 0x0000000000087941 */ /* 0x000fea0003800000 */
.L_x_244:
[----:B0-----:R-:W2:Y:S01]  /*f100*/  LDL.LU R0, [R1+0x1c] ;  /* 0x00001c0001007983 */ /* 0x001ea20000300800 */
[----:B------:R-:W-:Y:S01]  /*f110*/  BSSY B0, `(.L_x_308) ;  /* 0x000000b000007945 */ /* 0x000fe20003800000 */
[----:B------:R-:W0:Y:S01]  /*f120*/  S2R R5, SR_CgaCtaId ;  /* 0x0000000000057919 */ /* 0x000e220000008800 */
[----:B--2---:R-:W-:-:S05]  /*f130*/  VIADD R0, R0, 0x1 ;  /* 0x0000000100007836 */ /* 0x004fca0000000000 */
[----:B------:R-:W-:-:S04]  /*f140*/  LEA.HI R2, R0, R0, RZ, 0x1 ;  /* 0x0000000000027211 */ /* 0x000fc800078f08ff */
[----:B------:R-:W-:Y:S02]  /*f150*/  LOP3.LUT R3, R2, 0xfffffffe, RZ, 0xc0, !PT ;  /* 0xfffffffe02037812 */ /* 0x000fe400078ec0ff */
[----:B------:R-:W-:-:S03]  /*f160*/  MOV R2, 0x400 ;  /* 0x0000040000027802 */ /* 0x000fc60000000f00 */
[----:B------:R-:W-:Y:S01]  /*f170*/  IMAD.IADD R0, R0, 0x1, -R3 ;  /* 0x0000000100007824 */ /* 0x000fe200078e0a03 */
[----:B0-----:R-:W-:-:S04]  /*f180*/  LEA R4, R5, R2, 0x18 ;  /* 0x0000000205047211 */ /* 0x001fc800078ec0ff */
[----:B------:R-:W-:-:S04]  /*f190*/  SHF.L.U32 R0, R0, 0x1f, RZ ;  /* 0x0000001f00007819 */ /* 0x000fc800000006ff */
[----:B------:R-:W0:Y:S02]  /*f1a0*/  SYNCS.PHASECHK.TRANS64.TRYWAIT P0, [R4+URZ+0x30820], R0 ;  /* 0x03082000040075a7 */ /* 0x000e24000800017f */
[----:B0-----:R-:W-:Y:S05]  /*f1b0*/  @!P0 BRA `(.L_x_309) ;  /* 0x0000003800cc8947 */ /* 0x001fea0003800000 */
.L_x_427:
[----:B------:R-:W-:Y:S05]  /*f1c0*/  BSYNC B0 ;  /* 0x0000000000007941 */ /* 0x000fea0003800000 */
.L_x_308:
[----:B------:R-:W-:-:S03]  /*f1d0*/  UMOV UR4, 0xffffffff ;  /* 0xffffffff00047882 */ /* 0x000fc60000000000 */
[----:B------:R-:W-:Y:S05]  /*f1e0*/  BRA.DIV UR4, `(.L_x_310) ;  /* 0x0000003a04d47947 */ /* 0x000fea000b800000 */
[----:B0-----:R-:W0:Y:S02]  /*f1f0*/  S2R R0, SR_TID.X ;  /* 0x0000000000007919 */ /* 0x001e240000002100 */
[----:B0-----:R-:W-:-:S04]  /*f200*/  SHF.R.U32.HI R0, RZ, 0x5, R0 ;  /* 0x00000005ff007819 */ /* 0x001fc80000011600 */
[----:B------:R-:W-:-:S05]  /*f210*/  LOP3.LUT R0, R0, 0x3, RZ, 0xc0, !PT ;  /* 0x0000000300007812 */ /* 0x000fca00078ec0ff */
[----:B------:R0:W2:Y:S02]  /*f220*/  SHFL.IDX PT, R14, R0, RZ, 0x1f ;  /* 0x00001fff000e7589 */ /* 0x0000a400000e0000 */
.L_x_430:
[----:B--2---:R-:W-:Y:S01]  /*f230*/  ISETP.NE.AND P0, PT, R14, RZ, PT ;  /* 0x000000ff0e00720c */ /* 0x004fe20003f05270 */
[----:B------:R-:W-:-:S12]  /*f240*/  BSSY B0, `(.L_x_311) ;  /* 0x0000026000007945 */ /* 0x000fd80003800000 */
[----:B------:R-:W-:Y:S05]  /*f250*/  @P0 BRA `(.L_x_312) ;  /* 0x0000000000900947 */ /* 0x000fea0003800000 */
[----:B------:R-:W-:-:S03]  /*f260*/  UMOV UR4, 0xffffffff ;  /* 0xffffffff00047882 */ /* 0x000fc60000000000 */
[----:B------:R-:W-:Y:S05]  /*f270*/  BRA.DIV UR4, `(.L_x_313) ;  /* 0x0000003a04e47947 */ /* 0x000fea000b800000 */
[----:B------:R-:W-:-:S13]  /*f280*/  ELECT P6, URZ, PT ;  /* 0x00000000003f782f */ /* 0x000fda00038c0000 */
.L_x_433:
[----:B------:R-:W-:Y:S05]  /*f290*/  @!P6 BRA `(.L_x_312) ;  /* 0x000000000080e947 */ /* 0x000fea0003800000 */
[----:B0-----:R-:W2:Y:S02]  /*f2a0*/  LDL R0, [R1+0x28] ;  /* 0x0000280001007983 */ /* 0x001ea40000100800 */
[----:B--2---:R-:W-:-:S13]  /*f2b0*/  R2UR UR4, R0 ;  /* 0x00000000000472ca */ /* 0x004fda00000e0000 */
[----:B------:R-:W-:-:S06]  /*f2c0*/  ULOP3.LUT UR4, UR4, 0x2, URZ, 0xfc, !UPT ;  /* 0x0000000204047892 */ /* 0x000fcc000f8efc3f */
[----:B------:R-:W-:-:S04]  /*f2d0*/  MOV R0, UR4 ;  /* 0x0000000400007c02 */ /* 0x000fc80008000f00 */
[----:B------:R-:W-:-:S13]  /*f2e0*/  ISETP.NE.AND P0, PT, R0, 0x3, PT ;  /* 0x000000030000780c */ /* 0x000fda0003f05270 */
[----:B------:R-:W-:Y:S05]  /*f2f0*/  @!P0 BRA `(.L_x_314) ;  /* 0x0000000000048947 */ /* 0x000fea0003800000 */
[----:B------:R-:W-:Y:S01]  /*f300*/  BPT.TRAP 0x1 ;  /* 0x000000040000795c */ /* 0x000fe20000300000 */
.L_x_314:
[C---:B------:R-:W-:Y:S01]  /*f310*/  IMAD R5, R27.reuse, 0x8, R4 ;  /* 0x000000081b057824 */ /* 0x040fe200078e0204 */
[----:B------:R-:W-:Y:S01]  /*f320*/  SHF.L.U32 R0, R28, 0x1f, RZ ;  /* 0x0000001f1c007819 */ /* 0x000fe200000006ff */
[----:B------:R-:W-:-:S03]  /*f330*/  VIADD R27, R27, 0x1 ;  /* 0x000000011b1b7836 */ /* 0x000fc60000000000 */
[----:B------:R-:W0:Y:S02]  /*f340*/  SYNCS.PHASECHK.TRANS64.TRYWAIT P1, [R5+URZ+0x30840], R0 ;  /* 0x03084000050075a7 */ /* 0x000e24000802017f */
[----:B------:R-:W-:-:S04]  /*f350*/  ISETP.NE.AND P2, PT, R27, 0x2, PT ;  /* 0x000000021b00780c */ /* 0x000fc80003f45270 */
[----:B------:R-:W-:Y:S01]  /*f360*/  SEL R3, RZ, 0x1, P2 ;  /* 0x00000001ff037807 */ /* 0x000fe20001000000 */
[----:B0-----:R-:W-:Y:S08]  /*f370*/  @!P1 BRA `(.L_x_315) ;  /* 0x0000003800c49947 */ /* 0x001ff00003800000 */
.L_x_434:
[----:B------:R-:W-:Y:S02]  /*f380*/  SEL R27, R27, RZ, P2 ;  /* 0x000000ff1b1b7207 */ /* 0x000fe40001000000 */
[----:B------:R-:W-:Y:S01]  /*f390*/  LOP3.LUT R2, R28, R3, RZ, 0x3c, !PT ;  /* 0x000000031c027212 */ /* 0x000fe200078e3cff */
[----:B------:R-:W-:Y:S06]  /*f3a0*/  @!P0 BRA `(.L_x_316) ;  /* 0x0000000000048947 */ /* 0x000fec0003800000 */
[----:B------:R-:W-:Y:S01]  /*f3b0*/  BPT.TRAP 0x1 ;  /* 0x000000040000795c */ /* 0x000fe20000300000 */
.L_x_316:
[----:B------:R-:W-:Y:S01]  /*f3c0*/  IMAD R27, R27, 0x8, R4 ;  /* 0x000000081b1b7824 */ /* 0x000fe200078e0204 */
[----:B------:R-:W-:-:S04]  /*f3d0*/  SHF.L.U32 R2, R2, 0x1f, RZ ;  /* 0x0000001f02027819 */ /* 0x000fc800000006ff */
[----:B------:R-:W2:Y:S02]  /*f3e0*/  SYNCS.PHASECHK.TRANS64.TRYWAIT P1, [R27+URZ+0x30840], R2 ;  /* 0x030840021b0075a7 */ /* 0x000ea4000802017f */
[----:B--2---:R-:W-:Y:S05]  /*f3f0*/  @!P1 BRA `(.L_x_317) ;  /* 0x0000003800b89947 */ /* 0x004fea0003800000 */
.L_x_435:
[----:B------:R-:W-:Y:S05]  /*f400*/  @!P0 BRA `(.L_x_318) ;  /* 0x0000000000048947 */ /* 0x000fea0003800000 */
[----:B------:R-:W-:Y:S01]  /*f410*/  BPT.TRAP 0x1 ;  /* 0x000000040000795c */ /* 0x000fe20000300000 */
.L_x_318:
[----:B------:R-:W4:Y:S02]  /*f420*/  SYNCS.PHASECHK.TRANS64.TRYWAIT P1, [R5+URZ+0x30860], R0 ;  /* 0x03086000050075a7 */ /* 0x000f24000802017f */
[----:B----4-:R-:W-:Y:S05]  /*f430*/  @!P1 BRA `(.L_x_319) ;  /* 0x0000003800bc9947 */ /* 0x010fea0003800000 */
.L_x_436:
[----:B------:R-:W-:Y:S05]  /*f440*/  @!P0 BRA `(.L_x_320) ;  /* 0x0000000000048947 */ /* 0x000fea0003800000 */
[----:B------:R-:W-:Y:S01]  /*f450*/  BPT.TRAP 0x1 ;  /* 0x000000040000795c */ /* 0x000fe20000300000 */
.L_x_320:
[----:B------:R0:W0:Y:S02]  /*f460*/  SYNCS.PHASECHK.TRANS64.TRYWAIT P0, [R27+URZ+0x30860], R2 ;  /* 0x030860021b0075a7 */ /* 0x000024000800017f */
[----:B0-----:R-:W-:Y:S05]  /*f470*/  @!P0 NANOSLEEP.SYNCS 0x989680 ;  /* 0x009896800000895d */ /* 0x001fea0003900000 */
[----:B------:R-:W0:Y:S02]  /*f480*/  @!P0 SYNCS.PHASECHK.TRANS64 P0, [R27+URZ+0x30860], R2 ;  /* 0x030860021b0085a7 */ /* 0x000e24000800007f */
[----:B0-----:R-:W-:Y:S05]  /*f490*/  @!P0 BRA `(.L_x_320) ;  /* 0xfffffffc00f08947 */ /* 0x001fea000383ffff */
.L_x_312:
[----:B------:R-:W-:Y:S05]  /*f4a0*/  BSYNC B0 ;  /* 0x0000000000007941 */ /* 0x000fea0003800000 */
.L_x_311:
[----:B------:R-:W-:Y:S05]  /*f4b0*/  EXIT ;  /* 0x000000000000794d */ /* 0x000fea0003800000 */
.L_x_192:
[----:B0-----:R-:W-:-:S04]  /*f4c0*/  MOV R3, UR40 ;  /* 0x0000002800037c02 */ /* 0x001fc80008000f00 */
[----:B------:R0:W1:Y:S03]  /*f4d0*/  SYNCS.PHASECHK.TRANS64.TRYWAIT P1, [R3+URZ+0x30800], R0 ;  /* 0x03080000030075a7 */ /* 0x000066000802017f */
[----:B-1----:R-:W-:Y:S05]  /*f4e0*/  @!P1 NANOSLEEP.SYNCS 0x989680 ;  /* 0x009896800000995d */ /* 0x002fea0003900000 */
[----:B------:R-:W1:Y:S02]  /*f4f0*/  @!P1 SYNCS.PHASECHK.TRANS64 P1, [R3+URZ+0x30800], R0 ;  /* 0x03080000030095a7 */ /* 0x000e64000802007f */
[----:B-1----:R-:W-:Y:S05]  /*f500*/  @!P1 BRA `(.L_x_192) ;  /* 0xfffffffc00ec9947 */ /* 0x002fea000383ffff */
[----:B------:R-:W-:Y:S05]  /*f510*/  BRA `(.L_x_321) ;  /* 0xffffff2000a47947 */ /* 0x000fea000383ffff */
.L_x_196:
[----:B-1----:R1:W2:Y:S02]  /*f520*/  SYNCS.PHASECHK.TRANS64.TRYWAIT P1, [R0+URZ+0x30830], R3 ;  /* 0x03083003000075a7 */ /* 0x0022a4000802017f */
[----:B--2---:R-:W-:Y:S05]  /*f530*/  @!P1 NANOSLEEP.SYNCS 0x989680 ;  /* 0x009896800000995d */ /* 0x004fea0003900000 */
[----:B------:R-:W2:Y:S02]  /*f540*/  @!P1 SYNCS.PHASECHK.TRANS64 P1, [R0+URZ+0x30830], R3 ;  /* 0x03083003000095a7 */ /* 0x000ea4000802007f */
[----:B--2---:R-:W-:Y:S05]  /*f550*/  @!P1 BRA `(.L_x_196) ;  /* 0xfffffffc00f09947 */ /* 0x004fea000383ffff */
[----:B------:R-:W-:Y:S05]  /*f560*/  BRA `(.L_x_195) ;  /* 0xffffff2000c47947 */ /* 0x000fea000383ffff */
.L_x_202:
[----:B-1----:R-:W-:-:S04]  /*f570*/  IMAD.U32 R4, RZ, RZ, UR9 ;  /* 0x00000009ff047e24 */ /* 0x002fc8000f8e00ff */
[----:B------:R1:W2:Y:S03]  /*f580*/  SYNCS.PHASECHK.TRANS64.TRYWAIT P1, [R4+URZ+0x30830], R3 ;  /* 0x03083003040075a7 */ /* 0x0002a6000802017f */
[----:B--2---:R-:W-:Y:S05]  /*f590*/  @!P1 NANOSLEEP.SYNCS 0x989680 ;  /* 0x009896800000995d */ /* 0x004fea0003900000 */
[----:B------:R-:W2:Y:S02]  /*f5a0*/  @!P1 SYNCS.PHASECHK.TRANS64 P1, [R4+URZ+0x30830], R3 ;  /* 0x03083003040095a7 */ /* 0x000ea4000802007f */
[----:B--2---:R-:W-:Y:S05]  /*f5b0*/  @!P1 BRA `(.L_x_202) ;  /* 0xfffffffc00ec9947 */ /* 0x004fea000383ffff */
[----:B------:R-:W-:Y:S05]  /*f5c0*/  BRA `(.L_x_201) ;  /* 0xffffff4c005c7947 */ /* 0x000fea000383ffff */
.L_x_206:
[----:B01----:R-:W-:-:S04]  /*f5d0*/  IMAD.U32 R3, RZ, RZ, UR10 ;  /* 0x0000000aff037e24 */ /* 0x003fc8000f8e00ff */
[----:B------:R0:W1:Y:S03]  /*f5e0*/  SYNCS.PHASECHK.TRANS64.TRYWAIT P1, [R3+URZ+0x30850], R0 ;  /* 0x03085000030075a7 */ /* 0x000066000802017f */
[----:B-1----:R-:W-:Y:S05]  /*f5f0*/  @!P1 NANOSLEEP.SYNCS 0x989680 ;  /* 0x009896800000995d */ /* 0x002fea0003900000 */
[----:B------:R-:W1:Y:S02]  /*f600*/  @!P1 SYNCS.PHASECHK.TRANS64 P1, [R3+URZ+0x30850], R0 ;  /* 0x03085000030095a7 */ /* 0x000e64000802007f */
[----:B-1----:R-:W-:Y:S05]  /*f610*/  @!P1 BRA `(.L_x_206) ;  /* 0xfffffffc00ec9947 */ /* 0x002fea000383ffff */
[----:B------:R-:W-:Y:S05]  /*f620*/  BRA `(.L_x_205) ;  /* 0xffffff58001c7947 */ /* 0x000fea000383ffff */
.L_x_213:
[----:B-1----:R-:W-:-:S04]  /*f630*/  IMAD.U32 R7, RZ, RZ, UR5 ;  /* 0x00000005ff077e24 */ /* 0x002fc8000f8e00ff */
[----:B------:R1:W2:Y:S03]  /*f640*/  SYNCS.PHASECHK.TRANS64.TRYWAIT P1, [R7+URZ+0x30850], R0 ;  /* 0x03085000070075a7 */ /* 0x0002a6000802017f */
[----:B--2---:R-:W-:Y:S05]  /*f650*/  @!P1 NANOSLEEP.SYNCS 0x989680 ;  /* 0x009896800000995d */ /* 0x004fea0003900000 */
[----:B------:R-:W2:Y:S02]  /*f660*/  @!P1 SYNCS.PHASECHK.TRANS64 P1, [R7+URZ+0x30850], R0 ;  /* 0x03085000070095a7 */ /* 0x000ea4000802007f */
[----:B--2---:R-:W-:Y:S05]  /*f670*/  @!P1 BRA `(.L_x_213) ;  /* 0xfffffffc00ec9947 */ /* 0x004fea000383ffff */
[----:B------:R-:W-:Y:S05]  /*f680*/  BRA `(.L_x_212) ;  /* 0xffffff7400b47947 */ /* 0x000fea000383ffff */
.L_x_256:
[----:B------:R-:W-:Y:S01]  /*f690*/  SHF.R.U32.HI R8, RZ, 0x5, R21 ;  /* 0x00000005ff087819 */ /* 0x000fe20000011615 */
[----:B------:R-:W-:Y:S01]  /*f6a0*/  BSSY B0, `(.L_x_322) ;  /* 0x0000009000007945 */ /* 0x000fe20003800000 */
[----:B------:R-:W-:Y:S02]  /*f6b0*/  IMAD.MOV.U32 R12, RZ, RZ, RZ ;  /* 0x000000ffff0c7224 */ /* 0x000fe400078e00ff */
[----:B------:R-:W-:Y:S01]  /*f6c0*/  LOP3.LUT R8, R8, 0x3, RZ, 0xc0, !PT ;  /* 0x0000000308087812 */ /* 0x000fe200078ec0ff */
[----:B------:R-:W-:Y:S02]  /*f6d0*/  IMAD.MOV.U32 R11, RZ, RZ, 0x1f ;  /* 0x0000001fff0b7424 */ /* 0x000fe400078e00ff */
[----:B------:R-:W-:Y:S01]  /*f6e0*/  IMAD.MOV.U32 R15, RZ, RZ, -0x1 ;  /* 0xffffffffff0f7424 */ /* 0x000fe200078e00ff */
[----:B------:R-:W-:-:S07]  /*f6f0*/  MOV R13, R8 ;  /* 0x00000008000d7202 */ /* 0x000fce0000000f00 */
[----:B-----5:R-:W-:Y:S05]  /*f700*/  WARPSYNC.COLLECTIVE R15, `(.L_x_323) ;  /* 0x000000000f087348 */ /* 0x020fea0003c00000 */
[----:B------:R0:W1:Y:S02]  /*f710*/  SHFL.IDX P6, R14, R13, R12, R11 ;  /* 0x0000000c0d0e7389 */ /* 0x00006400000c000b */
[----:B01---5:R-:W-:Y:S01]  /*f720*/  ENDCOLLECTIVE ;  /* 0x000000000000791b */ /* 0x023fe20003800000 */
.L_x_323:
[----:B------:R-:W-:Y:S05]  /*f730*/  BSYNC B0 ;  /* 0x0000000000007941 */ /* 0x000fea0003800000 */
.L_x_322:
[----:B------:R-:W-:Y:S05]  /*f740*/  BRA `(.L_x_324) ;  /* 0xffffffc000547947 */ /* 0x000fea000383ffff */
.L_x_259:
[----:B0-----:R0:W1:Y:S02]  /*f750*/  SYNCS.PHASECHK.TRANS64.TRYWAIT P0, [R7+URZ+0x30840], R2 ;  /* 0x03084002070075a7 */ /* 0x001064000800017f */
[----:B-1----:R-:W-:Y:S05]  /*f760*/  @!P0 NANOSLEEP.SYNCS 0x989680 ;  /* 0x009896800000895d */ /* 0x002fea0003900000 */
[----:B------:R-:W1:Y:S02]  /*f770*/  @!P0 SYNCS.PHASECHK.TRANS64 P0, [R7+URZ+0x30840], R2 ;  /* 0x03084002070085a7 */ /* 0x000e64000800007f */
[----:B-1----:R-:W-:Y:S05]  /*f780*/  @!P0 BRA `(.L_x_259) ;  /* 0xfffffffc00f08947 */ /* 0x002fea000383ffff */
[----:B------:R-:W-:Y:S05]  /*f790*/  BRA `(.L_x_325) ;  /* 0xffffffc000bc7947 */ /* 0x000fea000383ffff */
.L_x_260:
[----:B------:R-:W-:Y:S01]  /*f7a0*/  BSSY B0, `(.L_x_326) ;  /* 0x0000008000007945 */ /* 0x000fe20003800000 */
[----:B------:R-:W-:Y:S01]  /*f7b0*/  MOV R13, R0 ;  /* 0x00000000000d7202 */ /* 0x000fe20000000f00 */
[----:B------:R-:W-:Y:S02]  /*f7c0*/  IMAD.MOV.U32 R12, RZ, RZ, RZ ;  /* 0x000000ffff0c7224 */ /* 0x000fe400078e00ff */
[----:B------:R-:W-:Y:S02]  /*f7d0*/  IMAD.MOV.U32 R11, RZ, RZ, 0x181f ;  /* 0x0000181fff0b7424 */ /* 0x000fe400078e00ff */
[----:B------:R-:W-:-:S07]  /*f7e0*/  IMAD.MOV.U32 R15, RZ, RZ, -0x1 ;  /* 0xffffffffff0f7424 */ /* 0x000fce00078e00ff */
[----:B------:R-:W-:Y:S05]  /*f7f0*/  WARPSYNC.COLLECTIVE R15, `(.L_x_327) ;  /* 0x000000000f087348 */ /* 0x000fea0003c00000 */
[----:B------:R0:W1:Y:S02]  /*f800*/  SHFL.IDX P6, R14, R13, R12, R11 ;  /* 0x0000000c0d0e7389 */ /* 0x00006400000c000b */
[----:B01----:R-:W-:Y:S01]  /*f810*/  ENDCOLLECTIVE ;  /* 0x000000000000791b */ /* 0x003fe20003800000 */
.L_x_327:
[----:B------:R-:W-:Y:S05]  /*f820*/  BSYNC B0 ;  /* 0x0000000000007941 */ /* 0x000fea0003800000 */
.L_x_326:
[----:B------:R-:W-:Y:S01]  /*f830*/  IMAD.MOV.U32 R13, RZ, RZ, R4 ;  /* 0x000000ffff0d7224 */ /* 0x000fe200078e0004 */
[----:B------:R-:W-:Y:S01]  /*f840*/  MOV R15, 0xffffffff ;  /* 0xffffffff000f7802 */ /* 0x000fe20000000f00 */
[----:B------:R-:W-:Y:S01]  /*f850*/  IMAD.MOV.U32 R12, RZ, RZ, RZ ;  /* 0x000000ffff0c7224 */ /* 0x000fe200078e00ff */
[----:B------:R-:W-:Y:S01]  /*f860*/  MOV R2, R14 ;  /* 0x0000000e00027202 */ /* 0x000fe20000000f00 */
[----:B------:R-:W-:Y:S02]  /*f870*/  IMAD.MOV.U32 R11, RZ, RZ, 0x181f ;  /* 0x0000181fff0b7424 */ /* 0x000fe400078e00ff */
[----:B------:R-:W-:-:S07]  /*f880*/  @P0 IMAD R8, R5, 0x2, R22 ;  /* 0x0000000205080824 */ /* 0x000fce00078e0216 */
[----:B------:R-:W-:Y:S05]  /*f890*/  WARPSYNC.COLLECTIVE R15, `(.L_x_328) ;  /* 0x000000000f087348 */ /* 0x000fea0003c00000 */
[----:B------:R0:W1:Y:S02]  /*f8a0*/  SHFL.IDX P6, R14, R13, R12, R11 ;  /* 0x0000000c0d0e7389 */ /* 0x00006400000c000b */
[----:B01----:R-:W-:Y:S01]  /*f8b0*/  ENDCOLLECTIVE ;  /* 0x000000000000791b */ /* 0x003fe20003800000 */
.L_x_328:
[----:B------:R-:W-:Y:S01]  /*f8c0*/  MOV R13, R0 ;  /* 0x00000000000d7202 */ /* 0x000fe20000000f00 */
[----:B------:R-:W-:Y:S02]  /*f8d0*/  IMAD.MOV.U32 R12, RZ, RZ, 0x1 ;  /* 0x00000001ff0c7424 */ /* 0x000fe400078e00ff */
[----:B------:R-:W-:-:S07]  /*f8e0*/  IMAD.MOV.U32 R3, RZ, RZ, R14 ;  /* 0x000000ffff037224 */ /* 0x000fce00078e000e */
[----:B------:R-:W-:Y:S05]  /*f8f0*/  WARPSYNC.COLLECTIVE R15, `(.L_x_329) ;  /* 0x000000000f087348 */ /* 0x000fea0003c00000 */
[----:B------:R0:W1:Y:S02]  /*f900*/  SHFL.IDX P6, R14, R13, R12, R11 ;  /* 0x0000000c0d0e7389 */ /* 0x00006400000c000b */
[----:B01----:R-:W-:Y:S01]  /*f910*/  ENDCOLLECTIVE ;  /* 0x000000000000791b */ /* 0x003fe20003800000 */
.L_x_329:
[----:B------:R-:W-:-:S05]  /*f920*/  @P0 LEA R3, P1, R32, R3, 0x1 ;  /* 0x0000000320030211 */ /* 0x000fca00078208ff */
[----:B------:R-:W-:Y:S01]  /*f930*/  @P0 IMAD.X R2, RZ, RZ, R2, P1 ;  /* 0x000000ffff020224 */ /* 0x000fe200008e0602 */
[----:B------:R-:W-:-:S04]  /*f940*/  ISETP.GE.AND P1, PT, R6, 0x11, PT ;  /* 0x000000110600780c */ /* 0x000fc80003f26270 */
[----:B------:R-:W-:Y:S01]  /*f950*/  @P0 LOP3.LUT R3, R3, R2, RZ, 0x3c, !PT ;  /* 0x0000000203030212 */ /* 0x000fe200078e3cff */
[----:B------:R-:W-:-:S03]  /*f960*/  IMAD.MOV.U32 R13, RZ, RZ, R4 ;  /* 0x000000ffff0d7224 */ /* 0x000fc600078e0004 */
[----:B------:R-:W-:-:S04]  /*f970*/  @P0 LOP3.LUT R2, R3, R2, RZ, 0x3c, !PT ;  /* 0x0000000203020212 */ /* 0x000fc800078e3cff */
[----:B------:R-:W-:-:S05]  /*f980*/  @P0 LOP3.LUT R3, R3, R2, RZ, 0x3c, !PT ;  /* 0x0000000203030212 */ /* 0x000fca00078e3cff */
[----:B------:R-:W-:Y:S01]  /*f990*/  @!PT LDS RZ, [RZ] ;  /* 0x00000000fffff984 */ /* 0x000fe20000000800 */
[----:B------:R-:W-:Y:S01]  /*f9a0*/  @!PT LDS RZ, [RZ] ;  /* 0x00000000fffff984 */ /* 0x000fe20000000800 */
[----:B------:R-:W-:Y:S01]  /*f9b0*/  @!PT LDS RZ, [RZ] ;  /* 0x00000000fffff984 */ /* 0x000fe20000000800 */
[----:B------:R-:W-:Y:S04]  /*f9c0*/  @P0 LDGSTS.E.BYPASS.LTC128B.128 [R8+0x1e400], desc[UR36][R2.64], !P4 ;  /* 0x1e40000002080fae */ /* 0x000fe8000e101d64 */
[----:B------:R-:W-:Y:S04]  /*f9d0*/  @P0 LDGSTS.E.BYPASS.LTC128B.128 [R8+0x21400], desc[UR36][R2.64+0x80], !P3 ;  /* 0x2140008002080fae */ /* 0x000fe8000d901d64 */
[----:B------:R0:W-:Y:S02]  /*f9e0*/  @P0 LDGSTS.E.BYPASS.LTC128B.128 [R8+0x24400], desc[UR36][R2.64+0x100], !P2 ;  /* 0x2440010002080fae */ /* 0x0001e4000d101d64 */
[----:B0-----:R-:W-:-:S07]  /*f9f0*/  IMAD.MOV.U32 R2, RZ, RZ, R14 ;  /* 0x000000ffff027224 */ /* 0x001fce00078e000e */
[----:B------:R-:W-:Y:S05]  /*fa00*/  WARPSYNC.COLLECTIVE R15, `(.L_x_330) ;  /* 0x000000000f087348 */ /* 0x000fea0003c00000 */
[----:B------:R0:W1:Y:S02]  /*fa10*/  SHFL.IDX P6, R14, R13, R12, R11 ;  /* 0x0000000c0d0e7389 */ /* 0x00006400000c000b */
[----:B01----:R-:W-:Y:S01]  /*fa20*/  ENDCOLLECTIVE ;  /* 0x000000000000791b */ /* 0x003fe20003800000 */
.L_x_330:
[----:B------:R-:W-:Y:S02]  /*fa30*/  @P1 IMAD R8, R5, 0x2, R22 ;  /* 0x0000000205081824 */ /* 0x000fe400078e0216 */
[----:B------:R-:W-:Y:S01]  /*fa40*/  IMAD.MOV.U32 R13, RZ, RZ, R0 ;  /* 0x000000ffff0d7224 */ /* 0x000fe200078e0000 */
[----:B------:R-:W-:Y:S02]  /*fa50*/  MOV R12, 0x2 ;  /* 0x00000002000c7802 */ /* 0x000fe40000000f00 */
[----:B------:R-:W-:-:S07]  /*fa60*/  MOV R3, R14 ;  /* 0x0000000e00037202 */ /* 0x000fce0000000f00 */
[----:B------:R-:W-:Y:S05]  /*fa70*/  WARPSYNC.COLLECTIVE R15, `(.L_x_331) ;  /* 0x000000000f087348 */ /* 0x000fea0003c00000 */
[----:B------:R0:W1:Y:S02]  /*fa80*/  SHFL.IDX P6, R14, R13, R12, R11 ;  /* 0x0000000c0d0e7389 */ /* 0x00006400000c000b */
[----:B01----:R-:W-:Y:S01]  /*fa90*/  ENDCOLLECTIVE ;  /* 0x000000000000791b */ /* 0x003fe20003800000 */
.L_x_331:
[----:B------:R-:W-:-:S05]  /*faa0*/  @P1 LEA R3, P0, R32, R3, 0x1 ;  /* 0x0000000320031211 */ /* 0x000fca00078008ff */
[----:B------:R-:W-:-:S05]  /*fab0*/  @P1 IMAD.X R2, RZ, RZ, R2, P0 ;  /* 0x000000ffff021224 */ /* 0x000fca00000e0602 */
        /* <DEDUP_REMOVED lines=9> */
[----:B------:R0:W-:Y:S01]  /*fb50*/  @P1 LDGSTS.E.BYPASS.LTC128B.128 [R8+0x24c00], desc[UR36][R2.64+0x100], !P2 ;  /* 0x24c0010002081fae */ /* 0x0001e2000d101d64 */
[----:B------:R-:W-:Y:S01]  /*fb60*/  ISETP.GE.AND P1, PT, R6, 0x21, PT ;  /* 0x000000210600780c */ /* 0x000fe20003f26270 */
[----:B0-----:R-:W-:-:S12]  /*fb70*/  IMAD.MOV.U32 R2, RZ, RZ, R14 ;  /* 0x000000ffff027224 */ /* 0x001fd800078e000e */
[----:B------:R-:W-:Y:S05]  /*fb80*/  WARPSYNC.COLLECTIVE R15, `(.L_x_332) ;  /* 0x000000000f087348 */ /* 0x000fea0003c00000 */
[----:B------:R0:W1:Y:S02]  /*fb90*/  SHFL.IDX P6, R14, R13, R12, R11 ;  /* 0x0000000c0d0e7389 */ /* 0x00006400000c000b */
[----:B01----:R-:W-:Y:S01]  /*fba0*/  ENDCOLLECTIVE ;  /* 0x000000000000791b */ /* 0x003fe20003800000 */
.L_x_332:
[----:B------:R-:W-:Y:S02]  /*fbb0*/  @P1 IMAD R8, R5, 0x2, R22 ;  /* 0x0000000205081824 */ /* 0x000fe400078e0216 */
[----:B------:R-:W-:Y:S02]  /*fbc0*/  IMAD.MOV.U32 R13, RZ, RZ, R0 ;  /* 0x000000ffff0d7224 */ /* 0x000fe400078e0000 */
[----:B------:R-:W-:Y:S02]  /*fbd0*/  IMAD.MOV.U32 R12, RZ, RZ, 0x3 ;  /* 0x00000003ff0c7424 */ /* 0x000fe400078e00ff */
[----:B------:R-:W-:-:S07]  /*fbe0*/  IMAD.MOV.U32 R3, RZ, RZ, R14 ;  /* 0x000000ffff037224 */ /* 0x000fce00078e000e */
[----:B------:R-:W-:Y:S05]  /*fbf0*/  WARPSYNC.COLLECTIVE R15, `(.L_x_333) ;  /* 0x000000000f087348 */ /* 0x000fea0003c00000 */
[----:B------:R0:W1:Y:S02]  /*fc00*/  SHFL.IDX P6, R14, R13, R12, R11 ;  /* 0x0000000c0d0e7389 */ /* 0x00006400000c000b */
[----:B01----:R-:W-:Y:S01]  /*fc10*/  ENDCOLLECTIVE ;  /* 0x000000000000791b */ /* 0x003fe20003800000 */
.L_x_333:
[----:B------:R-:W-:-:S04]  /*fc20*/  @P1 LEA R3, P0, R32, R3, 0x1 ;  /* 0x0000000320031211 */ /* 0x000fc800078008ff */
[----:B------:R-:W-:-:S04]  /*fc30*/  @P1 IADD3.X R2, RZ, R2, RZ, P0, !PT ;  /* 0x00000002ff021210 */ /* 0x000fc800007fe4ff */
        /* <DEDUP_REMOVED lines=10> */
[----:B------:R-:W-:Y:S02]  /*fce0*/  ISETP.GE.AND P1, PT, R6, 0x31, PT ;  /* 0x000000310600780c */ /* 0x000fe40003f26270 */
[----:B0-----:R-:W-:-:S11]  /*fcf0*/  MOV R2, R14 ;  /* 0x0000000e00027202 */ /* 0x001fd60000000f00 */
[----:B------:R-:W-:Y:S05]  /*fd00*/  WARPSYNC.COLLECTIVE R15, `(.L_x_334) ;  /* 0x000000000f087348 */ /* 0x000fea0003c00000 */
[----:B------:R0:W1:Y:S02]  /*fd10*/  SHFL.IDX P6, R14, R13, R12, R11 ;  /* 0x0000000c0d0e7389 */ /* 0x00006400000c000b */
[----:B01----:R-:W-:Y:S01]  /*fd20*/  ENDCOLLECTIVE ;  /* 0x000000000000791b */ /* 0x003fe20003800000 */
.L_x_334:
[----:B------:R-:W-:Y:S01]  /*fd30*/  @P1 LEA R8, R5, R22, 0x1 ;  /* 0x0000001605081211 */ /* 0x000fe200078e08ff */
[----:B------:R-:W-:Y:S02]  /*fd40*/  IMAD.MOV.U32 R13, RZ, RZ, R0 ;  /* 0x000000ffff0d7224 */ /* 0x000fe400078e0000 */
[----:B------:R-:W-:Y:S02]  /*fd50*/  IMAD.MOV.U32 R12, RZ, RZ, 0x4 ;  /* 0x00000004ff0c7424 */ /* 0x000fe400078e00ff */
[----:B------:R-:W-:-:S07]  /*fd60*/  IMAD.MOV.U32 R3, RZ, RZ, R14 ;  /* 0x000000ffff037224 */ /* 0x000fce00078e000e */
[----:B------:R-:W-:Y:S05]  /*fd70*/  WARPSYNC.COLLECTIVE R15, `(.L_x_335) ;  /* 0x000000000f087348 */ /* 0x000fea0003c00000 */
[----:B------:R0:W1:Y:S02]  /*fd80*/  SHFL.IDX P6, R14, R13, R12, R11 ;  /* 0x0000000c0d0e7389 */ /* 0x00006400000c000b */
[----:B01----:R-:W-:Y:S01]  /*fd90*/  ENDCOLLECTIVE ;  /* 0x000000000000791b */ /* 0x003fe20003800000 */
.L_x_335:
[----:B------:R-:W-:-:S05]  /*fda0*/  @P1 LEA R3, P0, R32, R3, 0x1 ;  /* 0x0000000320031211 */ /* 0x000fca00078008ff */
[----:B------:R-:W-:-:S05]  /*fdb0*/  @P1 IMAD.X R2, RZ, RZ, R2, P0 ;  /* 0x000000ffff021224 */ /* 0x000fca00000e0602 */
[----:B------:R-:W-:Y:S02]  /*fdc0*/  @P1 LOP3.LUT R3, R3, R2, RZ, 0x3c, !PT ;  /* 0x0000000203031212 */ /* 0x000fe400078e3cff */
[----:B------:R-:W-:Y:S02]  /*fdd0*/  MOV R13, R4 ;  /* 0x00000004000d7202 */ /* 0x000fe40000000f00 */
        /* <DEDUP_REMOVED lines=13> */
.L_x_336:
[----:B------:R-:W-:Y:S01]  /*feb0*/  @P1 IMAD R8, R5, 0x2, R22 ;  /* 0x0000000205081824 */ /* 0x000fe200078e0216 */
[----:B------:R-:W-:Y:S01]  /*fec0*/  MOV R13, R0 ;  /* 0x00000000000d7202 */ /* 0x000fe20000000f00 */
[----:B------:R-:W-:Y:S02]  /*fed0*/  IMAD.MOV.U32 R12, RZ, RZ, 0x5 ;  /* 0x00000005ff0c7424 */ /* 0x000fe400078e00ff */
[----:B------:R-:W-:-:S07]  /*fee0*/  IMAD.MOV.U32 R3, RZ, RZ, R14 ;  /* 0x000000ffff037224 */ /* 0x000fce00078e000e */
[----:B------:R-:W-:Y:S05]  /*fef0*/  WARPSYNC.COLLECTIVE R15, `(.L_x_337) ;  /* 0x000000000f087348 */ /* 0x000fea0003c00000 */
[----:B------:R0:W1:Y:S02]  /*ff00*/  SHFL.IDX P6, R14, R13, R12, R11 ;  /* 0x0000000c0d0e7389 */ /* 0x00006400000c000b */
[----:B01----:R-:W-:Y:S01]  /*ff10*/  ENDCOLLECTIVE ;  /* 0x000000000000791b */ /* 0x003fe20003800000 */
.L_x_337:
[----:B------:R-:W-:-:S05]  /*ff20*/  @P1 LEA R3, P0, R32, R3, 0x1 ;  /* 0x0000000320031211 */ /* 0x000fca00078008ff */
[----:B------:R-:W-:-:S05]  /*ff30*/  @P1 IMAD.X R2, RZ, RZ, R2, P0 ;  /* 0x000000ffff021224 */ /* 0x000fca00000e0602 */
[----:B------:R-:W-:Y:S01]  /*ff40*/  @P1 LOP3.LUT R3, R3, R2, RZ, 0x3c, !PT ;  /* 0x0000000203031212 */ /* 0x000fe200078e3cff */
[----:B------:R-:W-:-:S03]  /*ff50*/  IMAD.MOV.U32 R13, RZ, RZ, R4 ;  /* 0x000000ffff0d7224 */ /* 0x000fc600078e0004 */
[----:B------:R-:W-:-:S04]  /*ff60*/  @P1 LOP3.LUT R2, R3, R2, RZ, 0x3c, !PT ;  /* 0x0000000203021212 */ /* 0x000fc800078e3cff */
[----:B------:R-:W-:Y:S01]  /*ff70*/  @P1 LOP3.LUT R3, R3, R2, RZ, 0x3c, !PT ;  /* 0x0000000203031212 */ /* 0x000fe200078e3cff */
[----:B------:R-:W-:-:S07]  /*ff80*/  IMAD.MOV.U32 R0, RZ, RZ, R14 ;  /* 0x000000ffff007224 */ /* 0x000fce00078e000e */
[----:B------:R-:W-:Y:S05]  /*ff90*/  WARPSYNC.COLLECTIVE R15, `(.L_x_338) ;  /* 0x000000000f087348 */ /* 0x000fea0003c00000 */
[----:B------:R0:W1:Y:S02]  /*ffa0*/  SHFL.IDX P6, R14, R13, R12, R11 ;  /* 0x0000000c0d0e7389 */ /* 0x00006400000c000b */
[----:B01----:R-:W-:Y:S01]  /*ffb0*/  ENDCOLLECTIVE ;  /* 0x000000000000791b */ /* 0x003fe20003800000 */
.L_x_338:
[----:B------:R-:W-:Y:S01]  /*ffc0*/  @!PT LDS RZ, [RZ] ;  /* 0x00000000fffff984 */ /* 0x000fe20000000800 */
[----:B------:R-:W-:Y:S01]  /*ffd0*/  @!PT LDS RZ, [RZ] ;  /* 0x00000000fffff984 */ /* 0x000fe20000000800 */
[----:B------:R-:W-:Y:S01]  /*ffe0*/  @!PT LDS RZ, [RZ] ;  /* 0x00000000fffff984 */ /* 0x000fe20000000800 */
[----:B------:R-:W-:Y:S04]  /*fff0*/  @P1 LDGSTS.E.BYPASS.LTC128B.128 [R8+0x20400], desc[UR36][R2.64], !P4 ;  /* 0x2040000002081fae */ /* 0x000fe8000e101d64 */
[----:B------:R-:W-:Y:S04]  /*10000*/  @P1 LDGSTS.E.BYPASS.LTC128B.128 [R8+0x23400], desc[UR36][R2.64+0x80], !P3 ;  /* 0x2340008002081fae */ /* 0x000fe8000d901d64 */
[----:B------:R0:W-:Y:S02]  /*10010*/  @P1 LDGSTS.E.BYPASS.LTC128B.128 [R8+0x26400], desc[UR36][R2.64+0x100], !P2 ;  /* 0x2640010002081fae */ /* 0x0001e4000d101d64 */
[----:B0-----:R-:W-:Y:S01]  /*10020*/  MOV R2, R14 ;  /* 0x0000000e00027202 */ /* 0x001fe20000000f00 */
[----:B------:R-:W-:Y:S06]  /*10030*/  BRA `(.L_x_339) ;  /* 0xffffffc0000c7947 */ /* 0x000fec000383ffff */
.L_x_265:
[----:B------:R-:W-:Y:S01]  /*10040*/  IMAD.MOV.U32 R13, RZ, RZ, R5 ;  /* 0x000000ffff0d7224 */ /* 0x000fe200078e0005 */
[----:B------:R-:W-:Y:S01]  /*10050*/  MOV R15, 0xffffffff ;  /* 0xffffffff000f7802 */ /* 0x000fe20000000f00 */
[----:B------:R-:W-:Y:S02]  /*10060*/  IMAD.MOV.U32 R12, RZ, RZ, RZ ;  /* 0x000000ffff0c7224 */ /* 0x000fe400078e00ff */
[----:B------:R-:W-:Y:S02]  /*10070*/  IMAD.MOV.U32 R11, RZ, RZ, 0x181f ;  /* 0x0000181fff0b7424 */ /* 0x000fe400078e00ff */
[----:B-----5:R-:W-:Y:S02]  /*10080*/  IMAD R6, R17, R6, RZ ;  /* 0x0000000611067224 */ /* 0x020fe400078e02ff */
[----:B------:R-:W-:-:S07]  /*10090*/  IMAD.IADD R4, R10, 0x1, R4 ;  /* 0x000000010a047824 */ /* 0x000fce00078e0204 */
[----:B------:R-:W-:Y:S05]  /*100a0*/  WARPSYNC.COLLECTIVE R15, `(.L_x_340) ;  /* 0x000000000f087348 */ /* 0x000fea0003c00000 */
[----:B------:R0:W1:Y:S02]  /*100b0*/  SHFL.IDX P6, R14, R13, R12, R11 ;  /* 0x0000000c0d0e7389 */ /* 0x00006400000c000b */
[----:B01----:R-:W-:Y:S01]  /*100c0*/  ENDCOLLECTIVE ;  /* 0x000000000000791b */ /* 0x003fe20003800000 */
.L_x_340:
[C---:B------:R-:W-:Y:S01]  /*100d0*/  VIADD R7, R4.reuse, 0x10 ;  /* 0x0000001004077836 */ /* 0x040fe20000000000 */
[----:B------:R-:W-:Y:S01]  /*100e0*/  ISETP.GE.AND P1, PT, R4, R6, PT ;  /* 0x000000060400720c */ /* 0x000fe20003f26270 */
[----:B------:R-:W-:Y:S02]  /*100f0*/  IMAD.MOV.U32 R13, RZ, RZ, R0 ;  /* 0x000000ffff0d7224 */ /* 0x000fe400078e0000 */
[----:B------:R-:W-:-:S10]  /*10100*/  IMAD.MOV.U32 R2, RZ, RZ, R14 ;  /* 0x000000ffff027224 */ /* 0x000fd400078e000e */
[----:B------:R-:W-:Y:S05]  /*10110*/  WARPSYNC.COLLECTIVE R15, `(.L_x_341) ;  /* 0x000000000f087348 */ /* 0x000fea0003c00000 */
[----:B------:R0:W1:Y:S02]  /*10120*/  SHFL.IDX P6, R14, R13, R12, R11 ;  /* 0x0000000c0d0e7389 */ /* 0x00006400000c000b */
[----:B01----:R-:W-:Y:S01]  /*10130*/  ENDCOLLECTIVE ;  /* 0x000000000000791b */ /* 0x003fe20003800000 */
.L_x_341:
[----:B------:R-:W-:Y:S01]  /*10140*/  IMAD.MOV.U32 R13, RZ, RZ, R5 ;  /* 0x000000ffff0d7224 */ /* 0x000fe200078e0005 */
[----:B------:R-:W-:Y:S02]  /*10150*/  MOV R12, 0x1 ;  /* 0x00000001000c7802 */ /* 0x000fe40000000f00 */
[----:B------:R-:W-:-:S04]  /*10160*/  @!P1 LEA R14, P4, R32, R14, 0x1 ;  /* 0x0000000e200e9211 */ /* 0x000fc800078808ff */
[----:B------:R-:W-:Y:S01]  /*10170*/  @!P1 IADD3.X R3, RZ, R2, RZ, P4, !PT ;  /* 0x00000002ff039210 */ /* 0x000fe200027fe4ff */
[----:B------:R-:W-:-:S08]  /*10180*/  @!P1 IMAD.MOV.U32 R2, RZ, RZ, R14 ;  /* 0x000000ffff029224 */ /* 0x000fd000078e000e */
[----:B------:R-:W-:Y:S05]  /*10190*/  WARPSYNC.COLLECTIVE R15, `(.L_x_342) ;  /* 0x000000000f087348 */ /* 0x000fea0003c00000 */
[----:B------:R0:W1:Y:S02]  /*101a0*/  SHFL.IDX P6, R14, R13, R12, R11 ;  /* 0x0000000c0d0e7389 */ /* 0x00006400000c000b */
[----:B01----:R-:W-:Y:S01]  /*101b0*/  ENDCOLLECTIVE ;  /* 0x000000000000791b */ /* 0x003fe20003800000 */
.L_x_342:
[----:B------:R-:W-:Y:S01]  /*101c0*/  @!PT LDS RZ, [RZ] ;  /* 0x00000000fffff984 */ /* 0x000fe20000000800 */
[----:B------:R-:W-:Y:S01]  /*101d0*/  @!PT LDS RZ, [RZ] ;  /* 0x00000000fffff984 */ /* 0x000fe20000000800 */
[----:B------:R-:W-:Y:S01]  /*101e0*/  @!PT LDS RZ, [RZ] ;  /* 0x00000000fffff984 */ /* 0x000fe20000000800 */
[----:B------:R-:W-:Y:S04]  /*101f0*/  @!P1 LDGSTS.E.BYPASS.LTC128B.128 [R37+0x12400], desc[UR36][R2.64], !P3 ;  /* 0x1240000002259fae */ /* 0x000fe8000d901d64 */
[----:B------:R-:W-:Y:S04]  /*10200*/  @!P1 LDGSTS.E.BYPASS.LTC128B.128 [R37+0x16400], desc[UR36][R2.64+0x80], !P2 ;  /* 0x1640008002259fae */ /* 0x000fe8000d101d64 */
[----:B------:R0:W-:Y:S01]  /*10210*/  @!P1 LDGSTS.E.BYPASS.LTC128B.128 [R37+0x1a400], desc[UR36][R2.64+0x100], !P0 ;  /* 0x1a40010002259fae */ /* 0x0001e2000c101d64 */
[----:B------:R-:W-:Y:S01]  /*10220*/  ISETP.GE.AND P1, PT, R7, R6, PT ;  /* 0x000000060700720c */ /* 0x000fe20003f26270 */
[----:B------:R-:W-:-:S02]  /*10230*/  IMAD.MOV.U32 R13, RZ, RZ, R0 ;  /* 0x000000ffff0d7224 */ /* 0x000fc400078e0000 */
[----:B0-----:R-:W-:-:S10]  /*10240*/  IMAD.MOV.U32 R2, RZ, RZ, R14 ;  /* 0x000000ffff027224 */ /* 0x001fd400078e000e */
[----:B------:R-:W-:Y:S05]  /*10250*/  WARPSYNC.COLLECTIVE R15, `(.L_x_343) ;  /* 0x000000000f087348 */ /* 0x000fea0003c00000 */
[----:B------:R0:W1:Y:S02]  /*10260*/  SHFL.IDX P6, R14, R13, R12, R11 ;  /* 0x0000000c0d0e7389 */ /* 0x00006400000c000b */
[----:B01----:R-:W-:Y:S01]  /*10270*/  ENDCOLLECTIVE ;  /* 0x000000000000791b */ /* 0x003fe20003800000 */
.L_x_343:
[----:B------:R-:W-:Y:S01]  /*10280*/  IMAD.MOV.U32 R13, RZ, RZ, R5 ;  /* 0x000000ffff0d7224 */ /* 0x000fe200078e0005 */
[----:B------:R-:W-:Y:S02]  /*10290*/  MOV R12, 0x2 ;  /* 0x00000002000c7802 */ /* 0x000fe40000000f00 */
[----:B------:R-:W-:-:S05]  /*102a0*/  @!P1 LEA R14, P4, R32, R14, 0x1 ;  /* 0x0000000e200e9211 */ /* 0x000fca00078808ff */
[----:B------:R-:W-:Y:S01]  /*102b0*/  @!P1 IMAD.X R7, RZ, RZ, R2, P4 ;  /* 0x000000ffff079224 */ /* 0x000fe200020e0602 */
[----:B------:R-:W-:-:S07]  /*102c0*/  @!P1 MOV R2, R14 ;  /* 0x0000000e00029202 */ /* 0x000fce0000000f00 */
[----:B------:R-:W-:Y:S05]  /*102d0*/  WARPSYNC.COLLECTIVE R15, `(.L_x_344) ;  /* 0x000000000f087348 */ /* 0x000fea0003c00000 */
[----:B------:R0:W1:Y:S02]  /*102e0*/  SHFL.IDX P6, R14, R13, R12, R11 ;  /* 0x0000000c0d0e7389 */ /* 0x00006400000c000b */
[----:B01----:R-:W-:Y:S01]  /*102f0*/  ENDCOLLECTIVE ;  /* 0x000000000000791b */ /* 0x003fe20003800000 */
.L_x_344:
[----:B------:R-:W-:Y:S02]  /*10300*/  @!P1 IMAD.MOV.U32 R3, RZ, RZ, R7 ;  /* 0x000000ffff039224 */ /* 0x000fe400078e0007 */
[----:B------:R-:W-:-:S03]  /*10310*/  VIADD R7, R4, 0x20 ;  /* 0x0000002004077836 */ /* 0x000fc60000000000 */
[----:B------:R-:W-:Y:S01]  /*10320*/  @!PT LDS RZ, [RZ] ;  /* 0x00000000fffff984 */ /* 0x000fe20000000800 */
[----:B------:R-:W-:Y:S01]  /*10330*/  @!PT LDS RZ, [RZ] ;  /* 0x00000000fffff984 */ /* 0x000fe20000000800 */
[----:B------:R-:W-:Y:S01]  /*10340*/  @!PT LDS RZ, [RZ] ;  /* 0x00000000fffff984 */ /* 0x000fe20000000800 */
[----:B------:R-:W-:Y:S04]  /*10350*/  @!P1 LDGSTS.E.BYPASS.LTC128B.128 [R37+0x12c00], desc[UR36][R2.64], !P3 ;  /* 0x12c0000002259fae */ /* 0x000fe8000d901d64 */
[----:B------:R-:W-:Y:S01]  /*10360*/  @!P1 LDGSTS.E.BYPASS.LTC128B.128 [R37+0x16c00], desc[UR36][R2.64+0x80], !P2 ;  /* 0x16c0008002259fae */ /* 0x000fe2000d101d64 */
[----:B------:R-:W-:-:S03]  /*10370*/  IMAD.MOV.U32 R13, RZ, RZ, R0 ;  /* 0x000000ffff0d7224 */ /* 0x000fc600078e0000 */
[----:B------:R0:W-:Y:S01]  /*10380*/  @!P1 LDGSTS.E.BYPASS.LTC128B.128 [R37+0x1ac00], desc[UR36][R2.64+0x100], !P0 ;  /* 0x1ac0010002259fae */ /* 0x0001e2000c101d64 */
[----:B------:R-:W-:Y:S01]  /*10390*/  ISETP.GE.AND P1, PT, R7, R6, PT ;  /* 0x000000060700720c */ /* 0x000fe20003f26270 */
[----:B0-----:R-:W-:-:S12]  /*103a0*/  IMAD.MOV.U32 R2, RZ, RZ, R14 ;  /* 0x000000ffff027224 */ /* 0x001fd800078e000e */
[----:B------:R-:W-:Y:S05]  /*103b0*/  WARPSYNC.COLLECTIVE R15, `(.L_x_345) ;  /* 0x000000000f087348 */ /* 0x000fea0003c00000 */
[----:B------:R0:W1:Y:S02]  /*103c0*/  SHFL.IDX P6, R14, R13, R12, R11 ;  /* 0x0000000c0d0e7389 */ /* 0x00006400000c000b */
[----:B01----:R-:W-:Y:S01]  /*103d0*/  ENDCOLLECTIVE ;  /* 0x000000000000791b */ /* 0x003fe20003800000 */
.L_x_345:
        /* <DEDUP_REMOVED lines=8> */
.L_x_346:
        /* <DEDUP_REMOVED lines=14> */
.L_x_347:
        /* <DEDUP_REMOVED lines=8> */
.L_x_348:
        /* <DEDUP_REMOVED lines=14> */
.L_x_349:
        /* <DEDUP_REMOVED lines=8> */
.L_x_350:
        /* <DEDUP_REMOVED lines=14> */
.L_x_351:
        /* <DEDUP_REMOVED lines=8> */
.L_x_352:
        /* <DEDUP_REMOVED lines=14> */
.L_x_353:
[----:B------:R-:W-:Y:S02]  /*10960*/  IMAD.MOV.U32 R13, RZ, RZ, R5 ;  /* 0x000000ffff0d7224 */ /* 0x000fe400078e0005 */
[----:B------:R-:W-:Y:S01]  /*10970*/  IMAD.MOV.U32 R12, RZ, RZ, 0x7 ;  /* 0x00000007ff0c7424 */ /* 0x000fe200078e00ff */
[----:B------:R-:W-:-:S05]  /*10980*/  @!P1 LEA R14, P4, R32, R14, 0x1 ;  /* 0x0000000e200e9211 */ /* 0x000fca00078808ff */
[----:B------:R-:W-:Y:S01]  /*10990*/  @!P1 IMAD.X R7, RZ, RZ, R2, P4 ;  /* 0x000000ffff079224 */ /* 0x000fe200020e0602 */
[----:B------:R-:W-:-:S07]  /*109a0*/  @!P1 MOV R2, R14 ;  /* 0x0000000e00029202 */ /* 0x000fce0000000f00 */
[----:B------:R-:W-:Y:S05]  /*109b0*/  WARPSYNC.COLLECTIVE R15, `(.L_x_354) ;  /* 0x000000000f087348 */ /* 0x000fea0003c00000 */
[----:B------:R0:W1:Y:S02]  /*109c0*/  SHFL.IDX P6, R14, R13, R12, R11 ;  /* 0x0000000c0d0e7389 */ /* 0x00006400000c000b */
[----:B01----:R-:W-:Y:S01]  /*109d0*/  ENDCOLLECTIVE ;  /* 0x000000000000791b */ /* 0x003fe20003800000 */
.L_x_354:
        /* <DEDUP_REMOVED lines=8> */
[----:B------:R-:W-:-:S07]  /*10a60*/  MOV R5, R14 ;  /* 0x0000000e00057202 */ /* 0x000fce0000000f00 */
[----:B0-----:R-:W-:Y:S05]  /*10a70*/  WARPSYNC.COLLECTIVE R15, `(.L_x_355) ;  /* 0x000000000f087348 */ /* 0x001fea0003c00000 */
[----:B------:R1:W2:Y:S02]  /*10a80*/  SHFL.IDX P6, R14, R13, R12, R11 ;  /* 0x0000000c0d0e7389 */ /* 0x0002a400000c000b */
[----:B012---:R-:W-:Y:S01]  /*10a90*/  ENDCOLLECTIVE ;  /* 0x000000000000791b */ /* 0x007fe20003800000 */
.L_x_355:
[----:B------:R-:W-:Y:S05]  /*10aa0*/  BRA `(.L_x_356) ;  /* 0xffffffc000707947 */ /* 0x000fea000383ffff */
.L_x_270:
[----:B0-----:R0:W1:Y:S02]  /*10ab0*/  SYNCS.PHASECHK.TRANS64.TRYWAIT P0, [R22+URZ+0x30820], R3 ;  /* 0x03082003160075a7 */ /* 0x001064000800017f */
[----:B-1----:R-:W-:Y:S05]  /*10ac0*/  @!P0 NANOSLEEP.SYNCS 0x989680 ;  /* 0x009896800000895d */ /* 0x002fea0003900000 */
[----:B------:R-:W1:Y:S02]  /*10ad0*/  @!P0 SYNCS.PHASECHK.TRANS64 P0, [R22+URZ+0x30820], R3 ;  /* 0x03082003160085a7 */ /* 0x000e64000800007f */
[----:B-1----:R-:W-:Y:S05]  /*10ae0*/  @!P0 BRA `(.L_x_270) ;  /* 0xfffffffc00f08947 */ /* 0x002fea000383ffff */
[----:B------:R-:W-:Y:S05]  /*10af0*/  BRA `(.L_x_357) ;  /* 0xffffffc000e07947 */ /* 0x000fea000383ffff */
.L_x_275:
[----:B0-----:R0:W1:Y:S02]  /*10b00*/  SYNCS.PHASECHK.TRANS64.TRYWAIT P0, [R7+URZ+0x30840], R2 ;  /* 0x03084002070075a7 */ /* 0x001064000800017f */
[----:B-1----:R-:W-:Y:S05]  /*10b10*/  @!P0 NANOSLEEP.SYNCS 0x989680 ;  /* 0x009896800000895d */ /* 0x002fea0003900000 */
[----:B------:R-:W1:Y:S02]  /*10b20*/  @!P0 SYNCS.PHASECHK.TRANS64 P0, [R7+URZ+0x30840], R2 ;  /* 0x03084002070085a7 */ /* 0x000e64000800007f */
[----:B-1----:R-:W-:Y:S05]  /*10b30*/  @!P0 BRA `(.L_x_275) ;  /* 0xfffffffc00f08947 */ /* 0x002fea000383ffff */
[----:B------:R-:W-:Y:S05]  /*10b40*/  BRA `(.L_x_358) ;  /* 0xffffffc400c47947 */ /* 0x000fea000383ffff */
.L_x_276:
        /* <DEDUP_REMOVED lines=8> */
.L_x_360:
[----:B------:R-:W-:Y:S05]  /*10bd0*/  BSYNC B1 ;  /* 0x0000000000017941 */ /* 0x000fea0003800000 */
.L_x_359:
[----:B------:R-:W-:Y:S01]  /*10be0*/  IMAD.MOV.U32 R13, RZ, RZ, R8 ;  /* 0x000000ffff0d7224 */ /* 0x000fe200078e0008 */
[----:B------:R-:W-:Y:S01]  /*10bf0*/  MOV R12, RZ ;  /* 0x000000ff000c7202 */ /* 0x000fe20000000f00 */
[----:B------:R-:W-:Y:S01]  /*10c00*/  IMAD.MOV.U32 R11, RZ, RZ, 0x181f ;  /* 0x0000181fff0b7424 */ /* 0x000fe200078e00ff */
[----:B------:R-:W-:Y:S01]  /*10c10*/  LOP3.LUT R23, R23, 0xfffffeff, RZ, 0xc0, !PT ;  /* 0xfffffeff17177812 */ /* 0x000fe200078ec0ff */
[----:B------:R-:W-:Y:S01]  /*10c20*/  IMAD.MOV.U32 R15, RZ, RZ, -0x1 ;  /* 0xffffffffff0f7424 */ /* 0x000fe200078e00ff */
[----:B------:R-:W-:Y:S01]  /*10c30*/  SHF.L.U32 R4, R32, 0x1, RZ ;  /* 0x0000000120047819 */ /* 0x000fe200000006ff */
[----:B------:R-:W-:Y:S01]  /*10c40*/  IMAD.MOV.U32 R3, RZ, RZ, R14 ;  /* 0x000000ffff037224 */ /* 0x000fe200078e000e */
[----:B------:R-:W-:Y:S01]  /*10c50*/  @P1 LOP3.LUT R23, R23, 0x100, RZ, 0xfc, !PT ;  /* 0x0000010017171812 */ /* 0x000fe200078efcff */
[----:B------:R-:W-:-:S07]  /*10c60*/  IMAD R5, R5, 0x2, R22 ;  /* 0x0000000205057824 */ /* 0x000fce00078e0216 */
[----:B------:R-:W-:Y:S05]  /*10c70*/  WARPSYNC.COLLECTIVE R15, `(.L_x_361) ;  /* 0x000000000f087348 */ /* 0x000fea0003c00000 */
[----:B------:R0:W1:Y:S02]  /*10c80*/  SHFL.IDX P6, R14, R13, R12, R11 ;  /* 0x0000000c0d0e7389 */ /* 0x00006400000c000b */
[----:B01----:R-:W-:Y:S01]  /*10c90*/  ENDCOLLECTIVE ;  /* 0x000000000000791b */ /* 0x003fe20003800000 */
.L_x_361:
[----:B------:R-:W-:Y:S01]  /*10ca0*/  LOP3.LUT P1, RZ, R23, 0x4, RZ, 0xc0, !PT ;  /* 0x0000000417ff7812 */ /* 0x000fe2000782c0ff */
[----:B------:R-:W-:Y:S01]  /*10cb0*/  IMAD.MOV.U32 R13, RZ, RZ, R6 ;  /* 0x000000ffff0d7224 */ /* 0x000fe200078e0006 */
[----:B------:R-:W-:Y:S01]  /*10cc0*/  MOV R12, 0x1 ;  /* 0x00000001000c7802 */ /* 0x000fe20000000f00 */
[----:B------:R-:W-:-:S10]  /*10cd0*/  IMAD.MOV.U32 R2, RZ, RZ, R14 ;  /* 0x000000ffff027224 */ /* 0x000fd400078e000e */
[----:B------:R-:W-:Y:S05]  /*10ce0*/  WARPSYNC.COLLECTIVE R15, `(.L_x_362) ;  /* 0x000000000f087348 */ /* 0x000fea0003c00000 */
[----:B------:R0:W1:Y:S02]  /*10cf0*/  SHFL.IDX P6, R14, R13, R12, R11 ;  /* 0x0000000c0d0e7389 */ /* 0x00006400000c000b */
[----:B01----:R-:W-:Y:S01]  /*10d00*/  ENDCOLLECTIVE ;  /* 0x000000000000791b */ /* 0x003fe20003800000 */
.L_x_362:
[----:B------:R-:W-:-:S05]  /*10d10*/  IADD3 R2, P0, R2, R4, RZ ;  /* 0x0000000402027210 */ /* 0x000fca0007f1e0ff */
[----:B------:R-:W-:-:S05]  /*10d20*/  IMAD.X R3, RZ, RZ, R3, P0 ;  /* 0x000000ffff037224 */ /* 0x000fca00000e0603 */
[----:B------:R-:W-:Y:S01]  /*10d30*/  @!PT LDS RZ, [RZ] ;  /* 0x00000000fffff984 */ /* 0x000fe20000000800 */
[----:B------:R-:W-:Y:S01]  /*10d40*/  @!PT LDS RZ, [RZ] ;  /* 0x00000000fffff984 */ /* 0x000fe20000000800 */
[----:B------:R-:W-:Y:S01]  /*10d50*/  @!PT LDS RZ, [RZ] ;  /* 0x00000000fffff984 */ /* 0x000fe20000000800 */
[----:B------:R-:W-:Y:S01]  /*10d60*/  LDGSTS.E.BYPASS.LTC128B.128 [R5+0x1e400], desc[UR36][R2.64], !P1 ;  /* 0x1e40000002057fae */ /* 0x000fe2000c901d64 */
[----:B------:R-:W-:-:S03]  /*10d70*/  IMAD.MOV.U32 R13, RZ, RZ, R8 ;  /* 0x000000ffff0d7224 */ /* 0x000fc600078e0008 */
[----:B------:R-:W-:Y:S04]  /*10d80*/  LDGSTS.E.BYPASS.LTC128B.128 [R5+0x21400], desc[UR36][R2.64+0x80], !P5 ;  /* 0x2140008002057fae */ /* 0x000fe8000e901d64 */
[----:B------:R0:W-:Y:S02]  /*10d90*/  LDGSTS.E.BYPASS.LTC128B.128 [R5+0x24400], desc[UR36][R2.64+0x100], !P4 ;  /* 0x2440010002057fae */ /* 0x0001e4000e101d64 */
[----:B0-----:R-:W-:-:S07]  /*10da0*/  IMAD.MOV.U32 R3, RZ, RZ, R14 ;  /* 0x000000ffff037224 */ /* 0x001fce00078e000e */
[----:B------:R-:W-:Y:S05]  /*10db0*/  WARPSYNC.COLLECTIVE R15, `(.L_x_363) ;  /* 0x000000000f087348 */ /* 0x000fea0003c00000 */
[----:B------:R0:W1:Y:S02]  /*10dc0*/  SHFL.IDX P6, R14, R13, R12, R11 ;  /* 0x0000000c0d0e7389 */ /* 0x00006400000c000b */
[----:B01----:R-:W-:Y:S01]  /*10dd0*/  ENDCOLLECTIVE ;  /* 0x000000000000791b */ /* 0x003fe20003800000 */
.L_x_363:
[----:B------:R-:W-:Y:S02]  /*10de0*/  IMAD.MOV.U32 R13, RZ, RZ, R6 ;  /* 0x000000ffff0d7224 */ /* 0x000fe400078e0006 */
[----:B------:R-:W-:Y:S02]  /*10df0*/  IMAD.MOV.U32 R12, RZ, RZ, 0x2 ;  /* 0x00000002ff0c7424 */ /* 0x000fe400078e00ff */
[----:B------:R-:W-:-:S07]  /*10e00*/  IMAD.MOV.U32 R2, RZ, RZ, R14 ;  /* 0x000000ffff027224 */ /* 0x000fce00078e000e */
[----:B------:R-:W-:Y:S05]  /*10e10*/  WARPSYNC.COLLECTIVE R15, `(.L_x_364) ;  /* 0x000000000f087348 */ /* 0x000fea0003c00000 */
[----:B------:R0:W1:Y:S02]  /*10e20*/  SHFL.IDX P6, R14, R13, R12, R11 ;  /* 0x0000000c0d0e7389 */ /* 0x00006400000c000b */
[----:B01----:R-:W-:Y:S01]  /*10e30*/  ENDCOLLECTIVE ;  /* 0x000000000000791b */ /* 0x003fe20003800000 */
.L_x_364:
[----:B------:R-:W-:-:S04]  /*10e40*/  IADD3 R2, P0, R2, R4, RZ ;  /* 0x0000000402027210 */ /* 0x000fc80007f1e0ff */
[----:B------:R-:W-:-:S05]  /*10e50*/  IADD3.X R3, RZ, R3, RZ, P0, !PT ;  /* 0x00000003ff037210 */ /* 0x000fca00007fe4ff */
[----:B------:R-:W-:Y:S01]  /*10e60*/  @!PT LDS RZ, [RZ] ;  /* 0x00000000fffff984 */ /* 0x000fe20000000800 */
[----:B------:R-:W-:Y:S01]  /*10e70*/  @!PT LDS RZ, [RZ] ;  /* 0x00000000fffff984 */ /* 0x000fe20000000800 */
[----:B------:R-:W-:Y:S01]  /*10e80*/  @!PT LDS RZ, [RZ] ;  /* 0x00000000fffff984 */ /* 0x000fe20000000800 */
[----:B------:R0:W-:Y:S01]  /*10e90*/  LDGSTS.E.BYPASS.LTC128B.128 [R5+0x1ec00], desc[UR36][R2.64], !P1 ;  /* 0x1ec0000002057fae */ /* 0x0001e2000c901d64 */
[----:B------:R-:W-:-:S03]  /*10ea0*/  MOV R13, R8 ;  /* 0x00000008000d7202 */ /* 0x000fc60000000f00 */
[----:B------:R0:W-:Y:S04]  /*10eb0*/  LDGSTS.E.BYPASS.LTC128B.128 [R5+0x21c00], desc[UR36][R2.64+0x80], !P5 ;  /* 0x21c0008002057fae */ /* 0x0001e8000e901d64 */
[----:B------:R0:W-:Y:S01]  /*10ec0*/  LDGSTS.E.BYPASS.LTC128B.128 [R5+0x24c00], desc[UR36][R2.64+0x100], !P4 ;  /* 0x24c0010002057fae */ /* 0x0001e2000e101d64 */
[----:B------:R-:W-:-:S07]  /*10ed0*/  IMAD.MOV.U32 R35, RZ, RZ, R14 ;  /* 0x000000ffff237224 */ /* 0x000fce00078e000e */
[----:B0-----:R-:W-:Y:S05]  /*10ee0*/  WARPSYNC.COLLECTIVE R15, `(.L_x_365) ;  /* 0x000000000f087348 */ /* 0x001fea0003c00000 */
[----:B------:R1:W2:Y:S02]  /*10ef0*/  SHFL.IDX P6, R14, R13, R12, R11 ;  /* 0x0000000c0d0e7389 */ /* 0x0002a400000c000b */
[----:B012---:R-:W-:Y:S01]  /*10f00*/  ENDCOLLECTIVE ;  /* 0x000000000000791b */ /* 0x007fe20003800000 */
.L_x_365:
[----:B------:R-:W-:Y:S01]  /*10f10*/  IMAD.MOV.U32 R13, RZ, RZ, R6 ;  /* 0x000000ffff0d7224 */ /* 0x000fe200078e0006 */
[----:B------:R-:W-:Y:S01]  /*10f20*/  MOV R12, 0x3 ;  /* 0x00000003000c7802 */ /* 0x000fe20000000f00 */
[----:B------:R-:W-:-:S07]  /*10f30*/  IMAD.MOV.U32 R2, RZ, RZ, R14 ;  /* 0x000000ffff027224 */ /* 0x000fce00078e000e */
[----:B------:R-:W-:Y:S05]  /*10f40*/  WARPSYNC.COLLECTIVE R15, `(.L_x_366) ;  /* 0x000000000f087348 */ /* 0x000fea0003c00000 */
[----:B------:R0:W1:Y:S02]  /*10f50*/  SHFL.IDX P6, R14, R13, R12, R11 ;  /* 0x0000000c0d0e7389 */ /* 0x00006400000c000b */
[----:B01----:R-:W-:Y:S01]  /*10f60*/  ENDCOLLECTIVE ;  /* 0x000000000000791b */ /* 0x003fe20003800000 */
.L_x_366:
[----:B------:R-:W-:-:S05]  /*10f70*/  IADD3 R2, P0, R2, R4, RZ ;  /* 0x0000000402027210 */ /* 0x000fca0007f1e0ff */
[----:B------:R-:W-:-:S05]  /*10f80*/  IMAD.X R3, RZ, RZ, R35, P0 ;  /* 0x000000ffff037224 */ /* 0x000fca00000e0623 */
[----:B------:R-:W-:Y:S01]  /*10f90*/  @!PT LDS RZ, [RZ] ;  /* 0x00000000fffff984 */ /* 0x000fe20000000800 */
[----:B------:R-:W-:Y:S01]  /*10fa0*/  @!PT LDS RZ, [RZ] ;  /* 0x00000000fffff984 */ /* 0x000fe20000000800 */
[----:B------:R-:W-:Y:S01]  /*10fb0*/  @!PT LDS RZ, [RZ] ;  /* 0x00000000fffff984 */ /* 0x000fe20000000800 */
[----:B------:R0:W-:Y:S01]  /*10fc0*/  LDGSTS.E.BYPASS.LTC128B.128 [R5+0x1f400], desc[UR36][R2.64], !P1 ;  /* 0x1f40000002057fae */ /* 0x0001e2000c901d64 */
[----:B------:R-:W-:-:S03]  /*10fd0*/  IMAD.MOV.U32 R13, RZ, RZ, R8 ;  /* 0x000000ffff0d7224 */ /* 0x000fc600078e0008 */
[----:B------:R0:W-:Y:S04]  /*10fe0*/  LDGSTS.E.BYPASS.LTC128B.128 [R5+0x22400], desc[UR36][R2.64+0x80], !P5 ;  /* 0x2240008002057fae */ /* 0x0001e8000e901d64 */
[----:B------:R0:W-:Y:S01]  /*10ff0*/  LDGSTS.E.BYPASS.LTC128B.128 [R5+0x25400], desc[UR36][R2.64+0x100], !P4 ;  /* 0x2540010002057fae */ /* 0x0001e2000e101d64 */
[----:B------:R-:W-:-:S07]  /*11000*/  IMAD.MOV.U32 R35, RZ, RZ, R14 ;  /* 0x000000ffff237224 */ /* 0x000fce00078e000e */
[----:B0-----:R-:W-:Y:S05]  /*11010*/  WARPSYNC.COLLECTIVE R15, `(.L_x_367) ;  /* 0x000000000f087348 */ /* 0x001fea0003c00000 */
[----:B------:R1:W2:Y:S02]  /*11020*/  SHFL.IDX P6, R14, R13, R12, R11 ;  /* 0x0000000c0d0e7389 */ /* 0x0002a400000c000b */
[----:B012---:R-:W-:Y:S01]  /*11030*/  ENDCOLLECTIVE ;  /* 0x000000000000791b */ /* 0x007fe20003800000 */
.L_x_367:
[----:B------:R-:W-:Y:S02]  /*11040*/  IMAD.MOV.U32 R13, RZ, RZ, R6 ;  /* 0x000000ffff0d7224 */ /* 0x000fe400078e0006 */
[----:B------:R-:W-:Y:S02]  /*11050*/  IMAD.MOV.U32 R12, RZ, RZ, 0x4 ;  /* 0x00000004ff0c7424 */ /* 0x000fe400078e00ff */
[----:B------:R-:W-:-:S07]  /*11060*/  IMAD.MOV.U32 R2, RZ, RZ, R14 ;  /* 0x000000ffff027224 */ /* 0x000fce00078e000e */
[----:B------:R-:W-:Y:S05]  /*11070*/  WARPSYNC.COLLECTIVE R15, `(.L_x_368) ;  /* 0x000000000f087348 */ /* 0x000fea0003c00000 */
[----:B------:R0:W1:Y:S02]  /*11080*/  SHFL.IDX P6, R14, R13, R12, R11 ;  /* 0x0000000c0d0e7389 */ /* 0x00006400000c000b */
[----:B01----:R-:W-:Y:S01]  /*11090*/  ENDCOLLECTIVE ;  /* 0x000000000000791b */ /* 0x003fe20003800000 */
.L_x_368:
        /* <DEDUP_REMOVED lines=13> */
.L_x_369:
[----:B------:R-:W-:Y:S01]  /*11170*/  IMAD.MOV.U32 R13, RZ, RZ, R6 ;  /* 0x000000ffff0d7224 */ /* 0x000fe200078e0006 */
[----:B------:R-:W-:Y:S01]  /*11180*/  MOV R12, 0x5 ;  /* 0x00000005000c7802 */ /* 0x000fe20000000f00 */
[----:B------:R-:W-:-:S07]  /*11190*/  IMAD.MOV.U32 R2, RZ, RZ, R14 ;  /* 0x000000ffff027224 */ /* 0x000fce00078e000e */
[----:B------:R-:W-:Y:S05]  /*111a0*/  WARPSYNC.COLLECTIVE R15, `(.L_x_370) ;  /* 0x000000000f087348 */ /* 0x000fea0003c00000 */
[----:B------:R0:W1:Y:S02]  /*111b0*/  SHFL.IDX P6, R14, R13, R12, R11 ;  /* 0x0000000c0d0e7389 */ /* 0x00006400000c000b */
[----:B01----:R-:W-:Y:S01]  /*111c0*/  ENDCOLLECTIVE ;  /* 0x000000000000791b */ /* 0x003fe20003800000 */
.L_x_370:
[----:B------:R-:W-:-:S05]  /*111d0*/  IADD3 R2, P0, R2, R4, RZ ;  /* 0x0000000402027210 */ /* 0x000fca0007f1e0ff */
[----:B------:R-:W-:-:S05]  /*111e0*/  IMAD.X R3, RZ, RZ, R35, P0 ;  /* 0x000000ffff037224 */ /* 0x000fca00000e0623 */
[----:B------:R-:W-:Y:S01]  /*111f0*/  @!PT LDS RZ, [RZ] ;  /* 0x00000000fffff984 */ /* 0x000fe20000000800 */
[----:B------:R-:W-:Y:S01]  /*11200*/  @!PT LDS RZ, [RZ] ;  /* 0x00000000fffff984 */ /* 0x000fe20000000800 */
[----:B------:R-:W-:Y:S01]  /*11210*/  @!PT LDS RZ, [RZ] ;  /* 0x00000000fffff984 */ /* 0x000fe20000000800 */
[----:B------:R0:W-:Y:S01]  /*11220*/  LDGSTS.E.BYPASS.LTC128B.128 [R5+0x20400], desc[UR36][R2.64], !P1 ;  /* 0x2040000002057fae */ /* 0x0001e2000c901d64 */
[----:B------:R-:W-:Y:S01]  /*11230*/  IMAD.MOV.U32 R13, RZ, RZ, R8 ;  /* 0x000000ffff0d7224 */ /* 0x000fe200078e0008 */
[----:B------:R-:W-:Y:S02]  /*11240*/  LOP3.LUT P1, RZ, R23, 0x100, RZ, 0xc0, !PT ;  /* 0x0000010017ff7812 */ /* 0x000fe4000782c0ff */
[----:B------:R0:W-:Y:S04]  /*11250*/  LDGSTS.E.BYPASS.LTC128B.128 [R5+0x23400], desc[UR36][R2.64+0x80], !P5 ;  /* 0x2340008002057fae */ /* 0x0001e8000e901d64 */
[----:B------:R0:W-:Y:S01]  /*11260*/  LDGSTS.E.BYPASS.LTC128B.128 [R5+0x26400], desc[UR36][R2.64+0x100], !P4 ;  /* 0x2640010002057fae */ /* 0x0001e2000e101d64 */
[----:B------:R-:W-:-:S07]  /*11270*/  IMAD.MOV.U32 R35, RZ, RZ, R14 ;  /* 0x000000ffff237224 */ /* 0x000fce00078e000e */
[----:B0-----:R-:W-:Y:S05]  /*11280*/  WARPSYNC.COLLECTIVE R15, `(.L_x_371) ;  /* 0x000000000f087348 */ /* 0x001fea0003c00000 */
[----:B------:R1:W2:Y:S02]  /*11290*/  SHFL.IDX P6, R14, R13, R12, R11 ;  /* 0x0000000c0d0e7389 */ /* 0x0002a400000c000b */
[----:B012---:R-:W-:Y:S01]  /*112a0*/  ENDCOLLECTIVE ;  /* 0x000000000000791b */ /* 0x007fe20003800000 */
.L_x_371:
[----:B------:R-:W-:Y:S01]  /*112b0*/  IMAD.MOV.U32 R2, RZ, RZ, R14 ;  /* 0x000000ffff027224 */ /* 0x000fe200078e000e */
[----:B------:R-:W-:Y:S06]  /*112c0*/  BRA `(.L_x_372) ;  /* 0xffffffc000ec7947 */ /* 0x000fec000383ffff */
.L_x_281:
[----:B0-----:R0:W1:Y:S02]  /*112d0*/  SYNCS.PHASECHK.TRANS64.TRYWAIT P0, [R6+URZ+0x30860], R2 ;  /* 0x03086002060075a7 */ /* 0x001064000800017f */
[----:B-1----:R-:W-:Y:S05]  /*112e0*/  @!P0 NANOSLEEP.SYNCS 0x989680 ;  /* 0x009896800000895d */ /* 0x002fea0003900000 */
[----:B------:R-:W1:Y:S02]  /*112f0*/  @!P0 SYNCS.PHASECHK.TRANS64 P0, [R6+URZ+0x30860], R2 ;  /* 0x03086002060085a7 */ /* 0x000e64000800007f */
[----:B-1----:R-:W-:Y:S05]  /*11300*/  @!P0 BRA `(.L_x_281) ;  /* 0xfffffffc00f08947 */ /* 0x002fea000383ffff */
[----:B------:R-:W-:Y:S05]  /*11310*/  BRA `(.L_x_373) ;  /* 0xffffffc400547947 */ /* 0x000fea000383ffff */
.L_x_282:
[----:B------:R-:W-:Y:S01]  /*11320*/  BSSY B1, `(.L_x_374) ;  /* 0x0000008000017945 */ /* 0x000fe20003800000 */
[----:B------:R-:W-:Y:S01]  /*11330*/  MOV R13, R25 ;  /* 0x00000019000d7202 */ /* 0x000fe20000000f00 */
[----:B------:R-:W-:Y:S02]  /*11340*/  IMAD.MOV.U32 R12, RZ, RZ, RZ ;  /* 0x000000ffff0c7224 */ /* 0x000fe400078e00ff */
[----:B------:R-:W-:Y:S02]  /*11350*/  IMAD.MOV.U32 R11, RZ, RZ, 0x181f ;  /* 0x0000181fff0b7424 */ /* 0x000fe400078e00ff */
[----:B------:R-:W-:-:S07]  /*11360*/  IMAD.MOV.U32 R15, RZ, RZ, -0x1 ;  /* 0xffffffffff0f7424 */ /* 0x000fce00078e00ff */
[----:B0-----:R-:W-:Y:S05]  /*11370*/  WARPSYNC.COLLECTIVE R15, `(.L_x_375) ;  /* 0x000000000f087348 */ /* 0x001fea0003c00000 */
[----:B------:R1:W2:Y:S02]  /*11380*/  SHFL.IDX P6, R14, R13, R12, R11 ;  /* 0x0000000c0d0e7389 */ /* 0x0002a400000c000b */
[----:B012---:R-:W-:Y:S01]  /*11390*/  ENDCOLLECTIVE ;  /* 0x000000000000791b */ /* 0x007fe20003800000 */
.L_x_375:
[----:B------:R-:W-:Y:S05]  /*113a0*/  BSYNC B1 ;  /* 0x0000000000017941 */ /* 0x000fea0003800000 */
.L_x_374:
[----:B------:R-:W-:Y:S01]  /*113b0*/  IMAD.MOV.U32 R13, RZ, RZ, R24 ;  /* 0x000000ffff0d7224 */ /* 0x000fe200078e0018 */
[----:B------:R-:W-:Y:S01]  /*113c0*/  MOV R15, 0xffffffff ;  /* 0xffffffff000f7802 */ /* 0x000fe20000000f00 */
[----:B------:R-:W-:Y:S01]  /*113d0*/  IMAD.MOV.U32 R12, RZ, RZ, RZ ;  /* 0x000000ffff0c7224 */ /* 0x000fe200078e00ff */
[----:B------:R-:W-:Y:S01]  /*113e0*/  MOV R3, R14 ;  /* 0x0000000e00037202 */ /* 0x000fe20000000f00 */
[----:B------:R-:W-:Y:S02]  /*113f0*/  IMAD.MOV.U32 R11, RZ, RZ, 0x181f ;  /* 0x0000181fff0b7424 */ /* 0x000fe400078e00ff */
[----:B------:R-:W-:-:S07]  /*11400*/  IMAD R5, R5, 0x2, R22 ;  /* 0x0000000205057824 */ /* 0x000fce00078e0216 */
[----:B------:R-:W-:Y:S05]  /*11410*/  WARPSYNC.COLLECTIVE R15, `(.L_x_376) ;  /* 0x000000000f087348 */ /* 0x000fea0003c00000 */
[----:B------:R0:W1:Y:S02]  /*11420*/  SHFL.IDX P6, R14, R13, R12, R11 ;  /* 0x0000000c0d0e7389 */ /* 0x00006400000c000b */
[----:B01----:R-:W-:Y:S01]  /*11430*/  ENDCOLLECTIVE ;  /* 0x000000000000791b */ /* 0x003fe20003800000 */
.L_x_376:
[----:B------:R-:W-:Y:S01]  /*11440*/  MOV R13, R25 ;  /* 0x00000019000d7202 */ /* 0x000fe20000000f00 */
[----:B------:R-:W-:Y:S02]  /*11450*/  IMAD.MOV.U32 R12, RZ, RZ, 0x1 ;  /* 0x00000001ff0c7424 */ /* 0x000fe400078e00ff */
[----:B------:R-:W-:-:S07]  /*11460*/  IMAD.MOV.U32 R2, RZ, RZ, R14 ;  /* 0x000000ffff027224 */ /* 0x000fce00078e000e */
[----:B------:R-:W-:Y:S05]  /*11470*/  WARPSYNC.COLLECTIVE R15, `(.L_x_377) ;  /* 0x000000000f087348 */ /* 0x000fea0003c00000 */
[----:B------:R0:W1:Y:S02]  /*11480*/  SHFL.IDX P6, R14, R13, R12, R11 ;  /* 0x0000000c0d0e7389 */ /* 0x00006400000c000b */
[----:B01----:R-:W-:Y:S01]  /*11490*/  ENDCOLLECTIVE ;  /* 0x000000000000791b */ /* 0x003fe20003800000 */
.L_x_377:
[----:B------:R-:W-:-:S05]  /*114a0*/  IADD3 R2, P0, R2, R4, RZ ;  /* 0x0000000402027210 */ /* 0x000fca0007f1e0ff */
        /* <DEDUP_REMOVED lines=15> */
.L_x_378:
[----:B------:R-:W-:Y:S02]  /*115a0*/  IMAD.MOV.U32 R13, RZ, RZ, R25 ;  /* 0x000000ffff0d7224 */ /* 0x000fe400078e0019 */
[----:B------:R-:W-:Y:S01]  /*115b0*/  IMAD.MOV.U32 R12, RZ, RZ, 0x2 ;  /* 0x00000002ff0c7424 */ /* 0x000fe200078e00ff */
[----:B------:R-:W-:-:S07]  /*115c0*/  MOV R2, R14 ;  /* 0x0000000e00027202 */ /* 0x000fce0000000f00 */
[----:B------:R-:W-:Y:S05]  /*115d0*/  WARPSYNC.COLLECTIVE R15, `(.L_x_379) ;  /* 0x000000000f087348 */ /* 0x000fea0003c00000 */
[----:B------:R0:W1:Y:S02]  /*115e0*/  SHFL.IDX P6, R14, R13, R12, R11 ;  /* 0x0000000c0d0e7389 */ /* 0x00006400000c000b */
[----:B01----:R-:W-:Y:S01]  /*115f0*/  ENDCOLLECTIVE ;  /* 0x000000000000791b */ /* 0x003fe20003800000 */
.L_x_379:
        /* <DEDUP_REMOVED lines=16> */
.L_x_380:
[----:B------:R-:W-:Y:S01]  /*11700*/  MOV R13, R25 ;  /* 0x00000019000d7202 */ /* 0x000fe20000000f00 */
[----:B------:R-:W-:Y:S02]  /*11710*/  IMAD.MOV.U32 R12, RZ, RZ, 0x3 ;  /* 0x00000003ff0c7424 */ /* 0x000fe400078e00ff */
[----:B------:R-:W-:-:S07]  /*11720*/  IMAD.MOV.U32 R2, RZ, RZ, R14 ;  /* 0x000000ffff027224 */ /* 0x000fce00078e000e */
[----:B------:R-:W-:Y:S05]  /*11730*/  WARPSYNC.COLLECTIVE R15, `(.L_x_381) ;  /* 0x000000000f087348 */ /* 0x000fea0003c00000 */
[----:B------:R0:W1:Y:S02]  /*11740*/  SHFL.IDX P6, R14, R13, R12, R11 ;  /* 0x0000000c0d0e7389 */ /* 0x00006400000c000b */
[----:B01----:R-:W-:Y:S01]  /*11750*/  ENDCOLLECTIVE ;  /* 0x000000000000791b */ /* 0x003fe20003800000 */
.L_x_381:
        /* <DEDUP_REMOVED lines=16> */
.L_x_382:
[----:B------:R-:W-:Y:S02]  /*11860*/  IMAD.MOV.U32 R13, RZ, RZ, R25 ;  /* 0x000000ffff0d7224 */ /* 0x000fe400078e0019 */
[----:B------:R-:W-:Y:S01]  /*11870*/  IMAD.MOV.U32 R12, RZ, RZ, 0x4 ;  /* 0x00000004ff0c7424 */ /* 0x000fe200078e00ff */
[----:B------:R-:W-:-:S07]  /*11880*/  MOV R2, R14 ;  /* 0x0000000e00027202 */ /* 0x000fce0000000f00 */
[----:B------:R-:W-:Y:S05]  /*11890*/  WARPSYNC.COLLECTIVE R15, `(.L_x_383) ;  /* 0x000000000f087348 */ /* 0x000fea0003c00000 */
[----:B------:R0:W1:Y:S02]  /*118a0*/  SHFL.IDX P6, R14, R13, R12, R11 ;  /* 0x0000000c0d0e7389 */ /* 0x00006400000c000b */
[----:B01----:R-:W-:Y:S01]  /*118b0*/  ENDCOLLECTIVE ;  /* 0x000000000000791b */ /* 0x003fe20003800000 */
.L_x_383:
        /* <DEDUP_REMOVED lines=16> */
.L_x_384:
[----:B------:R-:W-:Y:S01]  /*119c0*/  MOV R13, R25 ;  /* 0x00000019000d7202 */ /* 0x000fe20000000f00 */
[----:B------:R-:W-:Y:S02]  /*119d0*/  IMAD.MOV.U32 R12, RZ, RZ, 0x5 ;  /* 0x00000005ff0c7424 */ /* 0x000fe400078e00ff */
[----:B------:R-:W-:-:S07]  /*119e0*/  IMAD.MOV.U32 R2, RZ, RZ, R14 ;  /* 0x000000ffff027224 */ /* 0x000fce00078e000e */
[----:B------:R-:W-:Y:S05]  /*119f0*/  WARPSYNC.COLLECTIVE R15, `(.L_x_385) ;  /* 0x000000000f087348 */ /* 0x000fea0003c00000 */
[----:B------:R0:W1:Y:S02]  /*11a00*/  SHFL.IDX P6, R14, R13, R12, R11 ;  /* 0x0000000c0d0e7389 */ /* 0x00006400000c000b */
[----:B01----:R-:W-:Y:S01]  /*11a10*/  ENDCOLLECTIVE ;  /* 0x000000000000791b */ /* 0x003fe20003800000 */
.L_x_385:
[----:B------:R-:W-:-:S05]  /*11a20*/  IADD3 R2, P0, R2, R4, RZ ;  /* 0x0000000402027210 */ /* 0x000fca0007f1e0ff */
        /* <DEDUP_REMOVED lines=12> */
.L_x_386:
[----:B------:R-:W-:Y:S01]  /*11af0*/  @!PT LDS RZ, [RZ] ;  /* 0x00000000fffff984 */ /* 0x000fe20000000800 */
[----:B------:R-:W-:Y:S01]  /*11b00*/  @!PT LDS RZ, [RZ] ;  /* 0x00000000fffff984 */ /* 0x000fe20000000800 */
[----:B------:R-:W-:Y:S01]  /*11b10*/  @!PT LDS RZ, [RZ] ;  /* 0x00000000fffff984 */ /* 0x000fe20000000800 */
[----:B------:R1:W-:Y:S01]  /*11b20*/  LDGSTS.E.BYPASS.LTC128B.128 [R5+0x5400], desc[UR36][R2.64+0x80], !P0 ;  /* 0x0540008002057fae */ /* 0x0003e2000c101d64 */
[----:B------:R-:W-:-:S13]  /*11b30*/  ISETP.LT.OR P0, PT, R7, 0x41, P1 ;  /* 0x000000410700780c */ /* 0x000fda0000f01670 */
[----:B------:R1:W-:Y:S01]  /*11b40*/  LDGSTS.E.BYPASS.LTC128B.128 [R5+0x8400], desc[UR36][R2.64+0x100], !P0 ;  /* 0x0840010002057fae */ /* 0x0003e2000c101d64 */
[----:B------:R-:W-:Y:S05]  /*11b50*/  BRA `(.L_x_387) ;  /* 0xffffffc000387947 */ /* 0x000fea000383ffff */
.L_x_290:
[----:B0-----:R0:W1:Y:S02]  /*11b60*/  SYNCS.PHASECHK.TRANS64.TRYWAIT P0, [R0+URZ+0x30860], R3 ;  /* 0x03086003000075a7 */ /* 0x001064000800017f */
[----:B-1----:R-:W-:Y:S05]  /*11b70*/  @!P0 NANOSLEEP.SYNCS 0x989680 ;  /* 0x009896800000895d */ /* 0x002fea0003900000 */
[----:B------:R-:W1:Y:S02]  /*11b80*/  @!P0 SYNCS.PHASECHK.TRANS64 P0, [R0+URZ+0x30860], R3 ;  /* 0x03086003000085a7 */ /* 0x000e64000800007f */
[----:B-1----:R-:W-:Y:S05]  /*11b90*/  @!P0 BRA `(.L_x_290) ;  /* 0xfffffffc00f08947 */ /* 0x002fea000383ffff */
[----:B------:R-:W-:Y:S05]  /*11ba0*/  BRA `(.L_x_388) ;  /* 0xffffffc400587947 */ /* 0x000fea000383ffff */
.L_x_291:
[----:B------:R-:W-:Y:S01]  /*11bb0*/  BSSY B0, `(.L_x_389) ;  /* 0x0000008000007945 */ /* 0x000fe20003800000 */
[----:B------:R-:W-:Y:S01]  /*11bc0*/  MOV R13, R25 ;  /* 0x00000019000d7202 */ /* 0x000fe20000000f00 */
[----:B------:R-:W-:Y:S02]  /*11bd0*/  IMAD.MOV.U32 R12, RZ, RZ, RZ ;  /* 0x000000ffff0c7224 */ /* 0x000fe400078e00ff */
[----:B------:R-:W-:Y:S02]  /*11be0*/  IMAD.MOV.U32 R11, RZ, RZ, 0x181f ;  /* 0x0000181fff0b7424 */ /* 0x000fe400078e00ff */
[----:B------:R-:W-:-:S07]  /*11bf0*/  IMAD.MOV.U32 R15, RZ, RZ, -0x1 ;  /* 0xffffffffff0f7424 */ /* 0x000fce00078e00ff */
[----:B0-2---:R-:W-:Y:S05]  /*11c00*/  WARPSYNC.COLLECTIVE R15, `(.L_x_390) ;  /* 0x000000000f087348 */ /* 0x005fea0003c00000 */
[----:B--2---:R1:W2:Y:S02]  /*11c10*/  SHFL.IDX P6, R14, R13, R12, R11 ;  /* 0x0000000c0d0e7389 */ /* 0x0042a400000c000b */
[----:B012---:R-:W-:Y:S01]  /*11c20*/  ENDCOLLECTIVE ;  /* 0x000000000000791b */ /* 0x007fe20003800000 */
.L_x_390:
[----:B------:R-:W-:Y:S05]  /*11c30*/  BSYNC B0 ;  /* 0x0000000000007941 */ /* 0x000fea0003800000 */
.L_x_389:
[----:B------:R-:W-:Y:S01]  /*11c40*/  IMAD.MOV.U32 R13, RZ, RZ, R24 ;  /* 0x000000ffff0d7224 */ /* 0x000fe200078e0018 */
[----:B------:R-:W-:Y:S01]  /*11c50*/  MOV R15, 0xffffffff ;  /* 0xffffffff000f7802 */ /* 0x000fe20000000f00 */
[----:B------:R-:W-:Y:S01]  /*11c60*/  IMAD.MOV.U32 R12, RZ, RZ, RZ ;  /* 0x000000ffff0c7224 */ /* 0x000fe200078e00ff */
[----:B------:R-:W-:Y:S01]  /*11c70*/  MOV R3, R14 ;  /* 0x0000000e00037202 */ /* 0x000fe20000000f00 */
[----:B------:R-:W-:Y:S02]  /*11c80*/  IMAD.MOV.U32 R11, RZ, RZ, 0x181f ;  /* 0x0000181fff0b7424 */ /* 0x000fe400078e00ff */
[----:B------:R-:W-:Y:S02]  /*11c90*/  IMAD.SHL.U32 R5, R32, 0x2, RZ ;  /* 0x0000000220057824 */ /* 0x000fe400078e00ff */
[----:B------:R-:W-:-:S07]  /*11ca0*/  IMAD R4, R7, 0x2, R22 ;  /* 0x0000000207047824 */ /* 0x000fce00078e0216 */
[----:B------:R-:W-:Y:S05]  /*11cb0*/  WARPSYNC.COLLECTIVE R15, `(.L_x_391) ;  /* 0x000000000f087348 */ /* 0x000fea0003c00000 */
[----:B------:R0:W1:Y:S02]  /*11cc0*/  SHFL.IDX P6, R14, R13, R12, R11 ;  /* 0x0000000c0d0e7389 */ /* 0x00006400000c000b */
[----:B01----:R-:W-:Y:S01]  /*11cd0*/  ENDCOLLECTIVE ;  /* 0x000000000000791b */ /* 0x003fe20003800000 */
.L_x_391:
[----:B------:R-:W-:Y:S02]  /*11ce0*/  ULDC UR4, c[0x0][0x2f4] ;  /* 0x0000bd0000047ab9 */ /* 0x000fe40000000800 */
[----:B------:R-:W-:Y:S02]  /*11cf0*/  ISETP.GE.AND P2, PT, R32, UR4, PT ;  /* 0x0000000420007c0c */ /* 0x000fe4000bf46270 */
[----:B------:R-:W-:Y:S02]  /*11d00*/  ISETP.GE.AND P1, PT, R34, UR4, PT ;  /* 0x0000000422007c0c */ /* 0x000fe4000bf26270 */
[C---:B------:R-:W-:Y:S02]  /*11d10*/  ISETP.LT.OR P3, PT, R6.reuse, 0x1, P2 ;  /* 0x000000010600780c */ /* 0x040fe40001761670 */
[----:B------:R-:W-:Y:S02]  /*11d20*/  ISETP.LT.OR P4, PT, R6, 0x1, P1 ;  /* 0x000000010600780c */ /* 0x000fe40000f81670 */
[----:B------:R-:W-:Y:S01]  /*11d30*/  MOV R13, R25 ;  /* 0x00000019000d7202 */ /* 0x000fe20000000f00 */
[----:B------:R-:W-:Y:S01]  /*11d40*/  IMAD.MOV.U32 R12, RZ, RZ, 0x1 ;  /* 0x00000001ff0c7424 */ /* 0x000fe200078e00ff */
[----:B------:R-:W-:-:S05]  /*11d50*/  IADD3 R2, P0, R14, R5, RZ ;  /* 0x000000050e027210 */ /* 0x000fca0007f1e0ff */
[----:B------:R-:W-:Y:S01]  /*11d60*/  IMAD.X R3, RZ, RZ, R3, P0 ;  /* 0x000000ffff037224 */ /* 0x000fe200000e0603 */
[----:B------:R-:W-:-:S13]  /*11d70*/  ISETP.GE.AND P0, PT, R33, UR4, PT ;  /* 0x0000000421007c0c */ /* 0x000fda000bf06270 */
[----:B------:R-:W-:Y:S05]  /*11d80*/  WARPSYNC.COLLECTIVE R15, `(.L_x_392) ;  /* 0x000000000f087348 */ /* 0x000fea0003c00000 */
[----:B------:R0:W1:Y:S02]  /*11d90*/  SHFL.IDX P6, R14, R13, R12, R11 ;  /* 0x0000000c0d0e7389 */ /* 0x00006400000c000b */
[----:B01----:R-:W-:Y:S01]  /*11da0*/  ENDCOLLECTIVE ;  /* 0x000000000000791b */ /* 0x003fe20003800000 */
.L_x_392:
[----:B------:R-:W-:Y:S01]  /*11db0*/  @!PT LDS RZ, [RZ] ;  /* 0x00000000fffff984 */ /* 0x000fe20000000800 */
[----:B------:R-:W-:Y:S01]  /*11dc0*/  @!PT LDS RZ, [RZ] ;  /* 0x00000000fffff984 */ /* 0x000fe20000000800 */
[----:B------:R-:W-:Y:S01]  /*11dd0*/  @!PT LDS RZ, [RZ] ;  /* 0x00000000fffff984 */ /* 0x000fe20000000800 */
[----:B------:R0:W-:Y:S01]  /*11de0*/  LDGSTS.E.BYPASS.LTC128B.128 [R4+0x400], desc[UR36][R2.64], !P3 ;  /* 0x0040000002047fae */ /* 0x0001e2000d901d64 */
[----:B------:R-:W-:-:S03]  /*11df0*/  ISETP.LT.OR P3, PT, R6, 0x1, P0 ;  /* 0x000000010600780c */ /* 0x000fc60000761670 */
[----:B------:R0:W-:Y:S01]  /*11e00*/  LDGSTS.E.BYPASS.LTC128B.128 [R4+0x3400], desc[UR36][R2.64+0x80], !P4 ;  /* 0x0340008002047fae */ /* 0x0001e2000e101d64 */
[----:B------:R-:W-:-:S09]  /*11e10*/  IMAD.MOV.U32 R13, RZ, RZ, R24 ;  /* 0x000000ffff0d7224 */ /* 0x000fd200078e0018 */
[----:B------:R0:W-:Y:S01]  /*11e20*/  LDGSTS.E.BYPASS.LTC128B.128 [R4+0x6400], desc[UR36][R2.64+0x100], !P3 ;  /* 0x0640010002047fae */ /* 0x0001e2000d901d64 */
[----:B------:R-:W-:Y:S01]  /*11e30*/  ISETP.LT.OR P3, PT, R6, 0x11, P2 ;  /* 0x000000110600780c */ /* 0x000fe20001761670 */
[----:B------:R-:W-:-:S12]  /*11e40*/  IMAD.MOV.U32 R7, RZ, RZ, R14 ;  /* 0x000000ffff077224 */ /* 0x000fd800078e000e */
[----:B0-----:R-:W-:Y:S05]  /*11e50*/  WARPSYNC.COLLECTIVE R15, `(.L_x_393) ;  /* 0x000000000f087348 */ /* 0x001fea0003c00000 */
[----:B------:R1:W2:Y:S02]  /*11e60*/  SHFL.IDX P6, R14, R13, R12, R11 ;  /* 0x0000000c0d0e7389 */ /* 0x0002a400000c000b */
[----:B012---:R-:W-:Y:S01]  /*11e70*/  ENDCOLLECTIVE ;  /* 0x000000000000791b */ /* 0x007fe20003800000 */
.L_x_393:
[----:B------:R-:W-:Y:S02]  /*11e80*/  IMAD.MOV.U32 R13, RZ, RZ, R25 ;  /* 0x000000ffff0d7224 */ /* 0x000fe400078e0019 */
[----:B------:R-:W-:Y:S01]  /*11e90*/  IMAD.MOV.U32 R12, RZ, RZ, 0x2 ;  /* 0x00000002ff0c7424 */ /* 0x000fe200078e00ff */
[----:B------:R-:W-:-:S13]  /*11ea0*/  IADD3 R2, P4, R14, R5, RZ ;  /* 0x000000050e027210 */ /* 0x000fda0007f9e0ff */
[----:B------:R-:W-:Y:S05]  /*11eb0*/  WARPSYNC.COLLECTIVE R15, `(.L_x_394) ;  /* 0x000000000f087348 */ /* 0x000fea0003c00000 */
[----:B------:R0:W1:Y:S02]  /*11ec0*/  SHFL.IDX P6, R14, R13, R12, R11 ;  /* 0x0000000c0d0e7389 */ /* 0x00006400000c000b */
[----:B01----:R-:W-:Y:S01]  /*11ed0*/  ENDCOLLECTIVE ;  /* 0x000000000000791b */ /* 0x003fe20003800000 */
.L_x_394:
[----:B------:R-:W-:Y:S02]  /*11ee0*/  IADD3.X R3, RZ, R7, RZ, P4, !PT ;  /* 0x00000007ff037210 */ /* 0x000fe400027fe4ff */
[----:B------:R-:W-:-:S03]  /*11ef0*/  ISETP.LT.OR P4, PT, R6, 0x11, P1 ;  /* 0x000000110600780c */ /* 0x000fc60000f81670 */
[----:B------:R-:W-:Y:S01]  /*11f00*/  @!PT LDS RZ, [RZ] ;  /* 0x00000000fffff984 */ /* 0x000fe20000000800 */
[----:B------:R-:W-:Y:S01]  /*11f10*/  @!PT LDS RZ, [RZ] ;  /* 0x00000000fffff984 */ /* 0x000fe20000000800 */
[----:B------:R-:W-:Y:S01]  /*11f20*/  @!PT LDS RZ, [RZ] ;  /* 0x00000000fffff984 */ /* 0x000fe20000000800 */
[----:B------:R0:W-:Y:S01]  /*11f30*/  LDGSTS.E.BYPASS.LTC128B.128 [R4+0xc00], desc[UR36][R2.64], !P3 ;  /* 0x00c0000002047fae */ /* 0x0001e2000d901d64 */
[----:B------:R-:W-:Y:S02]  /*11f40*/  ISETP.LT.OR P3, PT, R6, 0x11, P0 ;  /* 0x000000110600780c */ /* 0x000fe40000761670 */
[----:B------:R-:W-:-:S07]  /*11f50*/  MOV R13, R24 ;  /* 0x00000018000d7202 */ /* 0x000fce0000000f00 */
[----:B------:R0:W-:Y:S04]  /*11f60*/  LDGSTS.E.BYPASS.LTC128B.128 [R4+0x3c00], desc[UR36][R2.64+0x80], !P4 ;  /* 0x03c0008002047fae */ /* 0x0001e8000e101d64 */
[----:B------:R0:W-:Y:S01]  /*11f70*/  LDGSTS.E.BYPASS.LTC128B.128 [R4+0x6c00], desc[UR36][R2.64+0x100], !P3 ;  /* 0x06c0010002047fae */ /* 0x0001e2000d901d64 */
[----:B------:R-:W-:Y:S01]  /*11f80*/  ISETP.LT.OR P3, PT, R6, 0x21, P2 ;  /* 0x000000210600780c */ /* 0x000fe20001761670 */
[----:B------:R-:W-:-:S12]  /*11f90*/  IMAD.MOV.U32 R7, RZ, RZ, R14 ;  /* 0x000000ffff077224 */ /* 0x000fd800078e000e */
[----:B0-----:R-:W-:Y:S05]  /*11fa0*/  WARPSYNC.COLLECTIVE R15, `(.L_x_395) ;  /* 0x000000000f087348 */ /* 0x001fea0003c00000 */
[----:B------:R1:W2:Y:S02]  /*11fb0*/  SHFL.IDX P6, R14, R13, R12, R11 ;  /* 0x0000000c0d0e7389 */ /* 0x0002a400000c000b */
[----:B012---:R-:W-:Y:S01]  /*11fc0*/  ENDCOLLECTIVE ;  /* 0x000000000000791b */ /* 0x007fe20003800000 */
.L_x_395:
[----:B------:R-:W-:Y:S02]  /*11fd0*/  IMAD.MOV.U32 R13, RZ, RZ, R25 ;  /* 0x000000ffff0d7224 */ /* 0x000fe400078e0019 */
[----:B------:R-:W-:Y:S01]  /*11fe0*/  IMAD.MOV.U32 R12, RZ, RZ, 0x3 ;  /* 0x00000003ff0c7424 */ /* 0x000fe200078e00ff */
[----:B------:R-:W-:-:S13]  /*11ff0*/  IADD3 R2, P4, R14, R5, RZ ;  /* 0x000000050e027210 */ /* 0x000fda0007f9e0ff */
[----:B------:R-:W-:Y:S05]  /*12000*/  WARPSYNC.COLLECTIVE R15, `(.L_x_396) ;  /* 0x000000000f087348 */ /* 0x000fea0003c00000 */
[----:B------:R0:W1:Y:S02]  /*12010*/  SHFL.IDX P6, R14, R13, R12, R11 ;  /* 0x0000000c0d0e7389 */ /* 0x00006400000c000b */
[----:B01----:R-:W-:Y:S01]  /*12020*/  ENDCOLLECTIVE ;  /* 0x000000000000791b */ /* 0x003fe20003800000 */
.L_x_396:
[----:B------:R-:W-:Y:S01]  /*12030*/  IMAD.X R3, RZ, RZ, R7, P4 ;  /* 0x000000ffff037224 */ /* 0x000fe200020e0607 */
[----:B------:R-:W-:-:S04]  /*12040*/  ISETP.LT.OR P4, PT, R6, 0x21, P1 ;  /* 0x000000210600780c */ /* 0x000fc80000f81670 */
[----:B------:R-:W-:Y:S01]  /*12050*/  @!PT LDS RZ, [RZ] ;  /* 0x00000000fffff984 */ /* 0x000fe20000000800 */
[----:B------:R-:W-:Y:S01]  /*12060*/  @!PT LDS RZ, [RZ] ;  /* 0x00000000fffff984 */ /* 0x000fe20000000800 */
[----:B------:R-:W-:Y:S01]  /*12070*/  @!PT LDS RZ, [RZ] ;  /* 0x00000000fffff984 */ /* 0x000fe20000000800 */
[----:B------:R0:W-:Y:S01]  /*12080*/  LDGSTS.E.BYPASS.LTC128B.128 [R4+0x1400], desc[UR36][R2.64], !P3 ;  /* 0x0140000002047fae */ /* 0x0001e2000d901d64 */
[----:B------:R-:W-:Y:S01]  /*12090*/  ISETP.LT.OR P3, PT, R6, 0x21, P0 ;  /* 0x000000210600780c */ /* 0x000fe20000761670 */
[----:B------:R-:W-:-:S07]  /*120a0*/  IMAD.MOV.U32 R13, RZ, RZ, R24 ;  /* 0x000000ffff0d7224 */ /* 0x000fce00078e0018 */
[----:B------:R0:W-:Y:S05]  /*120b0*/  LDGSTS.E.BYPASS.LTC128B.128 [R4+0x4400], desc[UR36][R2.64+0x80], !P4 ;  /* 0x0440008002047fae */ /* 0x0001ea000e101d64 */
[----:B------:R0:W-:Y:S01]  /*120c0*/  LDGSTS.E.BYPASS.LTC128B.128 [R4+0x7400], desc[UR36][R2.64+0x100], !P3 ;  /* 0x0740010002047fae */ /* 0x0001e2000d901d64 */
[----:B------:R-:W-:Y:S02]  /*120d0*/  ISETP.LT.OR P3, PT, R6, 0x31, P2 ;  /* 0x000000310600780c */ /* 0x000fe40001761670 */
[----:B------:R-:W-:-:S11]  /*120e0*/  MOV R7, R14 ;  /* 0x0000000e00077202 */ /* 0x000fd60000000f00 */
[----:B0-----:R-:W-:Y:S05]  /*120f0*/  WARPSYNC.COLLECTIVE R15, `(.L_x_397) ;  /* 0x000000000f087348 */ /* 0x001fea0003c00000 */
[----:B------:R1:W2:Y:S02]  /*12100*/  SHFL.IDX P6, R14, R13, R12, R11 ;  /* 0x0000000c0d0e7389 */ /* 0x0002a400000c000b */
[----:B012---:R-:W-:Y:S01]  /*12110*/  ENDCOLLECTIVE ;  /* 0x000000000000791b */ /* 0x007fe20003800000 */
.L_x_397:
[----:B------:R-:W-:Y:S01]  /*12120*/  IMAD.MOV.U32 R13, RZ, RZ, R25 ;  /* 0x000000ffff0d7224 */ /* 0x000fe200078e0019 */
[----:B------:R-:W-:Y:S02]  /*12130*/  MOV R12, 0x4 ;  /* 0x00000004000c7802 */ /* 0x000fe40000000f00 */
[----:B------:R-:W-:-:S13]  /*12140*/  IADD3 R2, P4, R14, R5, RZ ;  /* 0x000000050e027210 */ /* 0x000fda0007f9e0ff */
[----:B------:R-:W-:Y:S05]  /*12150*/  WARPSYNC.COLLECTIVE R15, `(.L_x_398) ;  /* 0x000000000f087348 */ /* 0x000fea0003c00000 */
[----:B------:R0:W1:Y:S02]  /*12160*/  SHFL.IDX P6, R14, R13, R12, R11 ;  /* 0x0000000c0d0e7389 */ /* 0x00006400000c000b */
[----:B01----:R-:W-:Y:S01]  /*12170*/  ENDCOLLECTIVE ;  /* 0x000000000000791b */ /* 0x003fe20003800000 */
.L_x_398:
        /* <DEDUP_REMOVED lines=10> */
[----:B------:R-:W-:Y:S01]  /*12220*/  ISETP.LT.OR P3, PT, R6, 0x41, P2 ;  /* 0x000000410600780c */ /* 0x000fe20001761670 */
[----:B------:R-:W-:-:S12]  /*12230*/  IMAD.MOV.U32 R7, RZ, RZ, R14 ;  /* 0x000000ffff077224 */ /* 0x000fd800078e000e */
[----:B0-----:R-:W-:Y:S05]  /*12240*/  WARPSYNC.COLLECTIVE R15, `(.L_x_399) ;  /* 0x000000000f087348 */ /* 0x001fea0003c00000 */
[----:B------:R1:W2:Y:S02]  /*12250*/  SHFL.IDX P6, R14, R13, R12, R11 ;  /* 0x0000000c0d0e7389 */ /* 0x0002a400000c000b */
[----:B012---:R-:W-:Y:S01]  /*12260*/  ENDCOLLECTIVE ;  /* 0x000000000000791b */ /* 0x007fe20003800000 */
.L_x_399:
[----:B------:R-:W-:Y:S01]  /*12270*/  MOV R13, R25 ;  /* 0x00000019000d7202 */ /* 0x000fe20000000f00 */
[----:B------:R-:W-:Y:S01]  /*12280*/  IMAD.MOV.U32 R12, RZ, RZ, 0x5 ;  /* 0x00000005ff0c7424 */ /* 0x000fe200078e00ff */
[----:B------:R-:W-:-:S13]  /*12290*/  IADD3 R2, P4, R14, R5, RZ ;  /* 0x000000050e027210 */ /* 0x000fda0007f9e0ff */
[----:B------:R-:W-:Y:S05]  /*122a0*/  WARPSYNC.COLLECTIVE R15, `(.L_x_400) ;  /* 0x000000000f087348 */ /* 0x000fea0003c00000 */
[----:B------:R0:W1:Y:S02]  /*122b0*/  SHFL.IDX P6, R14, R13, R12, R11 ;  /* 0x0000000c0d0e7389 */ /* 0x00006400000c000b */
[----:B01----:R-:W-:Y:S01]  /*122c0*/  ENDCOLLECTIVE ;  /* 0x000000000000791b */ /* 0x003fe20003800000 */
.L_x_400:
        /* <DEDUP_REMOVED lines=10> */
[----:B------:R-:W-:-:S07]  /*12370*/  IMAD.MOV.U32 R25, RZ, RZ, R14 ;  /* 0x000000ffff197224 */ /* 0x000fce00078e000e */
[----:B0-----:R-:W-:Y:S05]  /*12380*/  WARPSYNC.COLLECTIVE R15, `(.L_x_401) ;  /* 0x000000000f087348 */ /* 0x001fea0003c00000 */
[----:B------:R1:W2:Y:S02]  /*12390*/  SHFL.IDX P6, R14, R13, R12, R11 ;  /* 0x0000000c0d0e7389 */ /* 0x0002a400000c000b */
[----:B012---:R-:W-:Y:S01]  /*123a0*/  ENDCOLLECTIVE ;  /* 0x000000000000791b */ /* 0x007fe20003800000 */
.L_x_401:
[----:B------:R-:W-:Y:S05]  /*123b0*/  BRA `(.L_x_402) ;  /* 0xffffffc0005c7947 */ /* 0x000fea000383ffff */
.L_x_296:
        /* <DEDUP_REMOVED lines=8> */
.L_x_404:
[----:B------:R-:W-:Y:S05]  /*12440*/  BSYNC B0 ;  /* 0x0000000000007941 */ /* 0x000fea0003800000 */
.L_x_403:
[----:B------:R-:W-:Y:S01]  /*12450*/  IMAD.MOV.U32 R13, RZ, RZ, R16 ;  /* 0x000000ffff0d7224 */ /* 0x000fe200078e0010 */
[----:B------:R-:W-:Y:S01]  /*12460*/  MOV R15, 0xffffffff ;  /* 0xffffffff000f7802 */ /* 0x000fe20000000f00 */
[----:B------:R-:W-:Y:S01]  /*12470*/  IMAD.MOV.U32 R12, RZ, RZ, 0x1 ;  /* 0x00000001ff0c7424 */ /* 0x000fe200078e00ff */
[----:B------:R-:W-:Y:S01]  /*12480*/  MOV R5, R14 ;  /* 0x0000000e00057202 */ /* 0x000fe20000000f00 */
[----:B------:R-:W-:Y:S02]  /*12490*/  IMAD.MOV.U32 R11, RZ, RZ, 0x1f ;  /* 0x0000001fff0b7424 */ /* 0x000fe400078e00ff */
[----:B------:R-:W-:-:S07]  /*124a0*/  IMAD.IADD R7, R19, 0x1, R8 ;  /* 0x0000000113077824 */ /* 0x000fce00078e0208 */
[----:B------:R-:W-:Y:S05]  /*124b0*/  WARPSYNC.COLLECTIVE R15, `(.L_x_405) ;  /* 0x000000000f087348 */ /* 0x000fea0003c00000 */
[----:B------:R0:W1:Y:S02]  /*124c0*/  SHFL.IDX P6, R14, R13, R12, R11 ;  /* 0x0000000c0d0e7389 */ /* 0x00006400000c000b */
[----:B01----:R-:W-:Y:S01]  /*124d0*/  ENDCOLLECTIVE ;  /* 0x000000000000791b */ /* 0x003fe20003800000 */
.L_x_405:
[----:B------:R-:W-:Y:S02]  /*124e0*/  ULDC UR4, c[0x0][0xc3c] ;  /* 0x00030f0000047ab9 */ /* 0x000fe40000000800 */
[----:B------:R-:W-:-:S13]  /*124f0*/  ISETP.GE.OR P1, PT, R7, UR4, !P0 ;  /* 0x0000000407007c0c */ /* 0x000fda000c726670 */
[----:B------:R-:W0:Y:S01]  /*12500*/  @!P1 LDC.64 R2, c[0x0][0xc80] ;  /* 0x00032000ff029b82 */ /* 0x000e220000000a00 */
[----:B------:R-:W-:Y:S02]  /*12510*/  IMAD.MOV.U32 R4, RZ, RZ, RZ ;  /* 0x000000ffff047224 */ /* 0x000fe400078e00ff */
[----:B------:R-:W-:Y:S02]  /*12520*/  IMAD.MOV.U32 R11, RZ, RZ, RZ ;  /* 0x000000ffff0b7224 */ /* 0x000fe400078e00ff */
[----:B------:R-:W-:Y:S02]  /*12530*/  IMAD.MOV.U32 R0, RZ, RZ, R14 ;  /* 0x000000ffff007224 */ /* 0x000fe400078e000e */
[----:B0-----:R-:W-:-:S06]  /*12540*/  @!P1 IMAD.WIDE R2, R7, 0x4, R2 ;  /* 0x0000000407029825 */ /* 0x001fcc00078e0202 */
[----:B------:R-:W2:Y:S01]  /*12550*/  @!P1 LDG.E R2, desc[UR36][R2.64] ;  /* 0x0000002402029981 */ /* 0x000ea2000c1e1900 */
[C---:B------:R-:W-:Y:S02]  /*12560*/  ISETP.GE.U32.AND P2, PT, R8.reuse, 0x2, PT ;  /* 0x000000020800780c */ /* 0x040fe40003f46070 */
[C---:B------:R-:W-:Y:S02]  /*12570*/  ISETP.GE.U32.AND P3, PT, R8.reuse, 0x4, PT ;  /* 0x000000040800780c */ /* 0x040fe40003f66070 */
[C---:B------:R-:W-:Y:S02]  /*12580*/  ISETP.GE.U32.AND P4, PT, R8.reuse, 0x8, PT ;  /* 0x000000080800780c */ /* 0x040fe40003f86070 */
[C---:B------:R-:W-:Y:S02]  /*12590*/  ISETP.GE.U32.AND P5, PT, R8.reuse, 0x10, PT ;  /* 0x000000100800780c */ /* 0x040fe40003fa6070 */
[----:B--2---:R-:W-:Y:S02]  /*125a0*/  @!P1 MOV R4, R2 ;  /* 0x0000000200049202 */ /* 0x004fe40000000f00 */
[----:B------:R-:W-:-:S03]  /*125b0*/  ISETP.NE.AND P1, PT, R8, RZ, PT ;  /* 0x000000ff0800720c */ /* 0x000fc60003f25270 */
[----:B------:R-:W-:-:S10]  /*125c0*/  IMAD.MOV.U32 R13, RZ, RZ, R4 ;  /* 0x000000ffff0d7224 */ /* 0x000fd400078e0004 */
[----:B------:R-:W-:Y:S05]  /*125d0*/  WARPSYNC.COLLECTIVE R15, `(.L_x_406) ;  /* 0x000000000f087348 */ /* 0x000fea0003c00000 */
[----:B------:R0:W1:Y:S02]  /*125e0*/  SHFL.UP P6, R14, R13, R12, R11 ;  /* 0x0400000c0d0e7389 */ /* 0x00006400000c000b */
[----:B01----:R-:W-:Y:S01]  /*125f0*/  ENDCOLLECTIVE ;  /* 0x000000000000791b */ /* 0x003fe20003800000 */
.L_x_406:
[----:B------:R-:W-:Y:S01]  /*12600*/  IMAD.MOV.U32 R12, RZ, RZ, 0x2 ;  /* 0x00000002ff0c7424 */ /* 0x000fe200078e00ff */
[----:B------:R-:W-:-:S05]  /*12610*/  SEL R7, R14, RZ, P1 ;  /* 0x000000ff0e077207 */ /* 0x000fca0000800000 */
[----:B------:R-:W-:-:S05]  /*12620*/  IMAD.IADD R6, R4, 0x1, R7 ;  /* 0x0000000104067824 */ /* 0x000fca00078e0207 */
[----:B------:R-:W-:-:S07]  /*12630*/  MOV R13, R6 ;  /* 0x00000006000d7202 */ /* 0x000fce0000000f00 */
[----:B------:R-:W-:Y:S05]  /*12640*/  WARPSYNC.COLLECTIVE R15, `(.L_x_407) ;  /* 0x000000000f087348 */ /* 0x000fea0003c00000 */
[----:B------:R0:W1:Y:S02]  /*12650*/  SHFL.UP P6, R14, R13, R12, R11 ;  /* 0x0400000c0d0e7389 */ /* 0x00006400000c000b */
[----:B01----:R-:W-:Y:S01]  /*12660*/  ENDCOLLECTIVE ;  /* 0x000000000000791b */ /* 0x003fe20003800000 */
.L_x_407:
[----:B------:R-:W-:Y:S02]  /*12670*/  MOV R12, 0x4 ;  /* 0x00000004000c7802 */ /* 0x000fe40000000f00 */
[----:B------:R-:W-:-:S05]  /*12680*/  SEL R7, R14, RZ, P2 ;  /* 0x000000ff0e077207 */ /* 0x000fca0001000000 */
[----:B------:R-:W-:-:S04]  /*12690*/  IMAD.IADD R7, R6, 0x1, R7 ;  /* 0x0000000106077824 */ /* 0x000fc800078e0207 */
[----:B------:R-:W-:-:S07]  /*126a0*/  IMAD.MOV.U32 R13, RZ, RZ, R7 ;  /* 0x000000ffff0d7224 */ /* 0x000fce00078e0007 */
[----:B------:R-:W-:Y:S05]  /*126b0*/  WARPSYNC.COLLECTIVE R15, `(.L_x_408) ;  /* 0x000000000f087348 */ /* 0x000fea0003c00000 */
[----:B------:R0:W1:Y:S02]  /*126c0*/  SHFL.UP P6, R14, R13, R12, R11 ;  /* 0x0400000c0d0e7389 */ /* 0x00006400000c000b */
[----:B01----:R-:W-:Y:S01]  /*126d0*/  ENDCOLLECTIVE ;  /* 0x000000000000791b */ /* 0x003fe20003800000 */
.L_x_408:
[----:B------:R-:W-:Y:S01]  /*126e0*/  IMAD.MOV.U32 R12, RZ, RZ, 0x8 ;  /* 0x00000008ff0c7424 */ /* 0x000fe200078e00ff */
[----:B------:R-:W-:-:S05]  /*126f0*/  SEL R2, R14, RZ, P3 ;  /* 0x000000ff0e027207 */ /* 0x000fca0001800000 */
[----:B------:R-:W-:-:S04]  /*12700*/  IMAD.IADD R2, R7, 0x1, R2 ;  /* 0x0000000107027824 */ /* 0x000fc800078e0202 */
[----:B------:R-:W-:-:S07]  /*12710*/  IMAD.MOV.U32 R13, RZ, RZ, R2 ;  /* 0x000000ffff0d7224 */ /* 0x000fce00078e0002 */
[----:B------:R-:W-:Y:S05]  /*12720*/  WARPSYNC.COLLECTIVE R15, `(.L_x_409) ;  /* 0x000000000f087348 */ /* 0x000fea0003c00000 */
[----:B------:R0:W1:Y:S02]  /*12730*/  SHFL.UP P6, R14, R13, R12, R11 ;  /* 0x0400000c0d0e7389 */ /* 0x00006400000c000b */
[----:B01----:R-:W-:Y:S01]  /*12740*/  ENDCOLLECTIVE ;  /* 0x000000000000791b */ /* 0x003fe20003800000 */
.L_x_409:
[----:B------:R-:W-:Y:S01]  /*12750*/  IMAD.MOV.U32 R12, RZ, RZ, 0x10 ;  /* 0x00000010ff0c7424 */ /* 0x000fe200078e00ff */
[----:B------:R-:W-:-:S04]  /*12760*/  SEL R3, R14, RZ, P4 ;  /* 0x000000ff0e037207 */ /* 0x000fc80002000000 */
[----:B------:R-:W-:-:S05]  /*12770*/  IADD3 R3, R2, R3, RZ ;  /* 0x0000000302037210 */ /* 0x000fca0007ffe0ff */
[----:B------:R-:W-:-:S07]  /*12780*/  IMAD.MOV.U32 R13, RZ, RZ, R3 ;  /* 0x000000ffff0d7224 */ /* 0x000fce00078e0003 */
[----:B------:R-:W-:Y:S05]  /*12790*/  WARPSYNC.COLLECTIVE R15, `(.L_x_410) ;  /* 0x000000000f087348 */ /* 0x000fea0003c00000 */
[----:B------:R0:W1:Y:S02]  /*127a0*/  SHFL.UP P6, R14, R13, R12, R11 ;  /* 0x0400000c0d0e7389 */ /* 0x00006400000c000b */
[----:B01----:R-:W-:Y:S01]  /*127b0*/  ENDCOLLECTIVE ;  /* 0x000000000000791b */ /* 0x003fe20003800000 */
.L_x_410:
[----:B------:R-:W-:Y:S02]  /*127c0*/  IMAD.MOV.U32 R12, RZ, RZ, 0x1f ;  /* 0x0000001fff0c7424 */ /* 0x000fe400078e00ff */
[----:B------:R-:W-:Y:S01]  /*127d0*/  IMAD.MOV.U32 R11, RZ, RZ, 0x1f ;  /* 0x0000001fff0b7424 */ /* 0x000fe200078e00ff */
[----:B------:R-:W-:-:S05]  /*127e0*/  SEL R6, R14, RZ, P5 ;  /* 0x000000ff0e067207 */ /* 0x000fca0002800000 */
[----:B------:R-:W-:-:S05]  /*127f0*/  IMAD.IADD R6, R3, 0x1, R6 ;  /* 0x0000000103067824 */ /* 0x000fca00078e0206 */
[----:B------:R-:W-:-:S07]  /*12800*/  MOV R13, R6 ;  /* 0x00000006000d7202 */ /* 0x000fce0000000f00 */
[----:B------:R-:W-:Y:S05]  /*12810*/  WARPSYNC.COLLECTIVE R15, `(.L_x_411) ;  /* 0x000000000f087348 */ /* 0x000fea0003c00000 */
[----:B------:R0:W1:Y:S02]  /*12820*/  SHFL.IDX P6, R14, R13, R12, R11 ;  /* 0x0000000c0d0e7389 */ /* 0x00006400000c000b */
[----:B01----:R-:W-:Y:S01]  /*12830*/  ENDCOLLECTIVE ;  /* 0x000000000000791b */ /* 0x003fe20003800000 */
.L_x_411:
[----:B------:R-:W-:Y:S05]  /*12840*/  BRA `(.L_x_412) ;  /* 0xffffffc0006c7947 */ /* 0x000fea000383ffff */
.L_x_301:
[----:B------:R-:W-:Y:S01]  /*12850*/  BSSY B0, `(.L_x_413) ;  /* 0x0000008000007945 */ /* 0x000fe20003800000 */
[----:B-----5:R-:W-:Y:S01]  /*12860*/  IMAD.MOV.U32 R13, RZ, RZ, R4 ;  /* 0x000000ffff0d7224 */ /* 0x020fe200078e0004 */
[----:B------:R-:W-:Y:S01]  /*12870*/  MOV R12, 0x1 ;  /* 0x00000001000c7802 */ /* 0x000fe20000000f00 */
[----:B------:R-:W-:Y:S02]  /*12880*/  IMAD.MOV.U32 R11, RZ, RZ, RZ ;  /* 0x000000ffff0b7224 */ /* 0x000fe400078e00ff */
[----:B------:R-:W-:-:S07]  /*12890*/  IMAD.MOV.U32 R15, RZ, RZ, -0x1 ;  /* 0xffffffffff0f7424 */ /* 0x000fce00078e00ff */
[----:B01----:R-:W-:Y:S05]  /*128a0*/  WARPSYNC.COLLECTIVE R15, `(.L_x_414) ;  /* 0x000000000f087348 */ /* 0x003fea0003c00000 */
[----:B------:R2:W3:Y:S02]  /*128b0*/  SHFL.UP P6, R14, R13, R12, R11 ;  /* 0x0400000c0d0e7389 */ /* 0x0004e400000c000b */
[----:B0123--:R-:W-:Y:S01]  /*128c0*/  ENDCOLLECTIVE ;  /* 0x000000000000791b */ /* 0x00ffe20003800000 */
.L_x_414:
[----:B------:R-:W-:Y:S05]  /*128d0*/  BSYNC B0 ;  /* 0x0000000000007941 */ /* 0x000fea0003800000 */
.L_x_413:
[----:B------:R-:W-:Y:S01]  /*128e0*/  SEL R13, R14, RZ, P1 ;  /* 0x000000ff0e0d7207 */ /* 0x000fe20000800000 */
[----:B------:R-:W-:Y:S01]  /*128f0*/  IMAD.MOV.U32 R11, RZ, RZ, RZ ;  /* 0x000000ffff0b7224 */ /* 0x000fe200078e00ff */
[----:B------:R-:W-:Y:S01]  /*12900*/  MOV R12, 0x2 ;  /* 0x00000002000c7802 */ /* 0x000fe20000000f00 */
[----:B------:R-:W-:Y:S02]  /*12910*/  IMAD.MOV.U32 R15, RZ, RZ, -0x1 ;  /* 0xffffffffff0f7424 */ /* 0x000fe400078e00ff */
[----:B------:R-:W-:-:S07]  /*12920*/  IMAD.IADD R13, R4, 0x1, R13 ;  /* 0x00000001040d7824 */ /* 0x000fce00078e020d */
[----:B------:R-:W-:Y:S05]  /*12930*/  WARPSYNC.COLLECTIVE R15, `(.L_x_415) ;  /* 0x000000000f087348 */ /* 0x000fea0003c00000 */
[----:B------:R0:W1:Y:S02]  /*12940*/  SHFL.UP P6, R14, R13, R12, R11 ;  /* 0x0400000c0d0e7389 */ /* 0x00006400000c000b */
[----:B01----:R-:W-:Y:S01]  /*12950*/  ENDCOLLECTIVE ;  /* 0x000000000000791b */ /* 0x003fe20003800000 */
.L_x_415:
[----:B------:R-:W-:Y:S01]  /*12960*/  IMAD.MOV.U32 R12, RZ, RZ, 0x4 ;  /* 0x00000004ff0c7424 */ /* 0x000fe200078e00ff */
[----:B------:R-:W-:-:S05]  /*12970*/  SEL R0, R14, RZ, P2 ;  /* 0x000000ff0e007207 */ /* 0x000fca0001000000 */
[----:B------:R-:W-:-:S05]  /*12980*/  IMAD.IADD R0, R13, 0x1, R0 ;  /* 0x000000010d007824 */ /* 0x000fca00078e0200 */
[----:B------:R-:W-:-:S07]  /*12990*/  MOV R13, R0 ;  /* 0x00000000000d7202 */ /* 0x000fce0000000f00 */
[----:B------:R-:W-:Y:S05]  /*129a0*/  WARPSYNC.COLLECTIVE R15, `(.L_x_416) ;  /* 0x000000000f087348 */ /* 0x000fea0003c00000 */
[----:B------:R0:W1:Y:S02]  /*129b0*/  SHFL.UP P6, R14, R13, R12, R11 ;  /* 0x0400000c0d0e7389 */ /* 0x00006400000c000b */
[----:B01----:R-:W-:Y:S01]  /*129c0*/  ENDCOLLECTIVE ;  /* 0x000000000000791b */ /* 0x003fe20003800000 */
.L_x_416:
[----:B------:R-:W-:Y:S02]  /*129d0*/  MOV R12, 0x8 ;  /* 0x00000008000c7802 */ /* 0x000fe40000000f00 */
[----:B------:R-:W-:-:S05]  /*129e0*/  SEL R3, R14, RZ, P3 ;  /* 0x000000ff0e037207 */ /* 0x000fca0001800000 */
[----:B------:R-:W-:-:S04]  /*129f0*/  IMAD.IADD R2, R0, 0x1, R3 ;  /* 0x0000000100027824 */ /* 0x000fc800078e0203 */
[----:B------:R-:W-:-:S07]  /*12a00*/  IMAD.MOV.U32 R13, RZ, RZ, R2 ;  /* 0x000000ffff0d7224 */ /* 0x000fce00078e0002 */
[----:B------:R-:W-:Y:S05]  /*12a10*/  WARPSYNC.COLLECTIVE R15, `(.L_x_417) ;  /* 0x000000000f087348 */ /* 0x000fea0003c00000 */
[----:B------:R0:W1:Y:S02]  /*12a20*/  SHFL.UP P6, R14, R13, R12, R11 ;  /* 0x0400000c0d0e7389 */ /* 0x00006400000c000b */
[----:B01----:R-:W-:Y:S01]  /*12a30*/  ENDCOLLECTIVE ;  /* 0x000000000000791b */ /* 0x003fe20003800000 */
.L_x_417:
[----:B------:R-:W-:Y:S01]  /*12a40*/  IMAD.MOV.U32 R12, RZ, RZ, 0x10 ;  /* 0x00000010ff0c7424 */ /* 0x000fe200078e00ff */
[----:B------:R-:W-:-:S05]  /*12a50*/  SEL R3, R14, RZ, P4 ;  /* 0x000000ff0e037207 */ /* 0x000fca0002000000 */
[----:B------:R-:W-:-:S04]  /*12a60*/  IMAD.IADD R3, R2, 0x1, R3 ;  /* 0x0000000102037824 */ /* 0x000fc800078e0203 */
[----:B------:R-:W-:-:S07]  /*12a70*/  IMAD.MOV.U32 R13, RZ, RZ, R3 ;  /* 0x000000ffff0d7224 */ /* 0x000fce00078e0003 */
[----:B------:R-:W-:Y:S05]  /*12a80*/  WARPSYNC.COLLECTIVE R15, `(.L_x_418) ;  /* 0x000000000f087348 */ /* 0x000fea0003c00000 */
[----:B------:R0:W1:Y:S02]  /*12a90*/  SHFL.UP P6, R14, R13, R12, R11 ;  /* 0x0400000c0d0e7389 */ /* 0x00006400000c000b */
[----:B01----:R-:W-:Y:S01]  /*12aa0*/  ENDCOLLECTIVE ;  /* 0x000000000000791b */ /* 0x003fe20003800000 */
.L_x_418:
[----:B------:R-:W-:Y:S02]  /*12ab0*/  IMAD.MOV.U32 R12, RZ, RZ, 0x1f ;  /* 0x0000001fff0c7424 */ /* 0x000fe400078e00ff */
[----:B------:R-:W-:Y:S01]  /*12ac0*/  IMAD.MOV.U32 R11, RZ, RZ, 0x1f ;  /* 0x0000001fff0b7424 */ /* 0x000fe200078e00ff */
[----:B------:R-:W-:-:S04]  /*12ad0*/  SEL R6, R14, RZ, P5 ;  /* 0x000000ff0e067207 */ /* 0x000fc80002800000 */
[----:B------:R-:W-:-:S05]  /*12ae0*/  IADD3 R6, R3, R6, RZ ;  /* 0x0000000603067210 */ /* 0x000fca0007ffe0ff */
[----:B------:R-:W-:-:S07]  /*12af0*/  IMAD.MOV.U32 R13, RZ, RZ, R6 ;  /* 0x000000ffff0d7224 */ /* 0x000fce00078e0006 */
[----:B------:R-:W-:Y:S05]  /*12b00*/  WARPSYNC.COLLECTIVE R15, `(.L_x_419) ;  /* 0x000000000f087348 */ /* 0x000fea0003c00000 */
[----:B------:R0:W1:Y:S02]  /*12b10*/  SHFL.IDX P6, R14, R13, R12, R11 ;  /* 0x0000000c0d0e7389 */ /* 0x00006400000c000b */
[----:B01----:R-:W-:Y:S01]  /*12b20*/  ENDCOLLECTIVE ;  /* 0x000000000000791b */ /* 0x003fe20003800000 */
.L_x_419:
[----:B------:R-:W-:Y:S05]  /*12b30*/  BRA `(.L_x_420) ;  /* 0xffffffc0004c7947 */ /* 0x000fea000383ffff */
.L_x_303:
[----:B------:R-:W-:Y:S01]  /*12b40*/  BSSY B0, `(.L_x_421) ;  /* 0x0000006000007945 */ /* 0x000fe20003800000 */
[----:B------:R-:W-:Y:S02]  /*12b50*/  PLOP3.LUT P6, PT, P6, PT, PT, 0x8, 0x0 ;  /* 0x000000000000781c */ /* 0x000fe400037ce170 */
[----:B------:R-:W-:-:S11]  /*12b60*/  MOV R15, 0xffffffff ;  /* 0xffffffff000f7802 */ /* 0x000fd60000000f00 */
[----:B0-----:R-:W-:Y:S05]  /*12b70*/  WARPSYNC.COLLECTIVE R15, `(.L_x_422) ;  /* 0x000000000f087348 */ /* 0x001fea0003c00000 */
[----:B------:R-:W-:Y:S01]  /*12b80*/  VOTE.ANY R14, PT, P6 ;  /* 0x00000000000e7806 */ /* 0x000fe200030e0100 */
[----:B0-----:R-:W-:Y:S06]  /*12b90*/  ENDCOLLECTIVE ;  /* 0x000000000000791b */ /* 0x001fec0003800000 */
.L_x_422:
[----:B------:R-:W-:Y:S05]  /*12ba0*/  BSYNC B0 ;  /* 0x0000000000007941 */ /* 0x000fea0003800000 */
.L_x_421:
[----:B------:R-:W-:Y:S01]  /*12bb0*/  IMAD.MOV.U32 R2, RZ, RZ, R14 ;  /* 0x000000ffff027224 */ /* 0x000fe200078e000e */
[----:B------:R-:W-:Y:S01]  /*12bc0*/  MOV R11, 0x1f ;  /* 0x0000001f000b7802 */ /* 0x000fe20000000f00 */
[----:B------:R-:W-:Y:S02]  /*12bd0*/  IMAD.MOV.U32 R13, RZ, RZ, R4 ;  /* 0x000000ffff0d7224 */ /* 0x000fe400078e0004 */
[----:B------:R-:W0:Y:S01]  /*12be0*/  POPC R0, R2 ;  /* 0x0000000200007309 */ /* 0x000e220000000000 */
[----:B------:R-:W-:Y:S02]  /*12bf0*/  IMAD.MOV.U32 R15, RZ, RZ, -0x1 ;  /* 0xffffffffff0f7424 */ /* 0x000fe400078e00ff */
[----:B0-----:R-:W-:-:S07]  /*12c00*/  IMAD.MOV.U32 R12, RZ, RZ, R0 ;  /* 0x000000ffff0c7224 */ /* 0x001fce00078e0000 */
[----:B------:R-:W-:Y:S05]  /*12c10*/  WARPSYNC.COLLECTIVE R15, `(.L_x_423) ;  /* 0x000000000f087348 */ /* 0x000fea0003c00000 */
[----:B------:R0:W1:Y:S02]  /*12c20*/  SHFL.IDX P6, R14, R13, R12, R11 ;  /* 0x0000000c0d0e7389 */ /* 0x00006400000c000b */
[----:B01----:R-:W-:Y:S01]  /*12c30*/  ENDCOLLECTIVE ;  /* 0x000000000000791b */ /* 0x003fe20003800000 */
.L_x_423:
[----:B------:R-:W-:Y:S01]  /*12c40*/  IMAD.MOV.U32 R4, RZ, RZ, R14 ;  /* 0x000000ffff047224 */ /* 0x000fe200078e000e */
[----:B------:R-:W-:Y:S06]  /*12c50*/  BRA `(.L_x_424) ;  /* 0xffffffc0003c7947 */ /* 0x000fec000383ffff */
.L_x_305:
[----:B------:R-:W-:Y:S01]  /*12c60*/  BSSY B0, `(.L_x_425) ;  /* 0x0000007000007945 */ /* 0x000fe20003800000 */
[----:B------:R-:W-:Y:S01]  /*12c70*/  IMAD.MOV.U32 R13, RZ, RZ, R6 ;  /* 0x000000ffff0d7224 */ /* 0x000fe200078e0006 */
[----:B------:R-:W-:Y:S01]  /*12c80*/  MOV R11, 0x1f ;  /* 0x0000001f000b7802 */ /* 0x000fe20000000f00 */
[----:B------:R-:W-:-:S07]  /*12c90*/  IMAD.MOV.U32 R15, RZ, RZ, -0x1 ;  /* 0xffffffffff0f7424 */ /* 0x000fce00078e00ff */
[----:B012---:R-:W-:Y:S05]  /*12ca0*/  WARPSYNC.COLLECTIVE R15, `(.L_x_426) ;  /* 0x000000000f087348 */ /* 0x007fea0003c00000 */
[----:B------:R3:W4:Y:S02]  /*12cb0*/  SHFL.IDX P6, R14, R13, R12, R11 ;  /* 0x0000000c0d0e7389 */ /* 0x00072400000c000b */
[----:B01234-:R-:W-:Y:S01]  /*12cc0*/  ENDCOLLECTIVE ;  /* 0x000000000000791b */ /* 0x01ffe20003800000 */
.L_x_426:
[----:B------:R-:W-:Y:S05]  /*12cd0*/  BSYNC B0 ;  /* 0x0000000000007941 */ /* 0x000fea0003800000 */
.L_x_425:
[----:B------:R-:W-:Y:S05]  /*12ce0*/  BRA `(.L_x_304) ;  /* 0xffffffc000347947 */ /* 0x000fea000383ffff */
.L_x_309:
[----:B0-----:R0:W2:Y:S02]  /*12cf0*/  SYNCS.PHASECHK.TRANS64.TRYWAIT P0, [R4+URZ+0x30820], R0 ;  /* 0x03082000040075a7 */ /* 0x0010a4000800017f */
[----:B--2---:R-:W-:Y:S05]  /*12d00*/  @!P0 NANOSLEEP.SYNCS 0x989680 ;  /* 0x009896800000895d */ /* 0x004fea0003900000 */
[----:B------:R-:W2:Y:S02]  /*12d10*/  @!P0 SYNCS.PHASECHK.TRANS64 P0, [R4+URZ+0x30820], R0 ;  /* 0x03082000040085a7 */ /* 0x000ea4000800007f */
[----:B--2---:R-:W-:Y:S05]  /*12d20*/  @!P0 BRA `(.L_x_309) ;  /* 0xfffffffc00f08947 */ /* 0x004fea000383ffff */
[----:B------:R-:W-:Y:S05]  /*12d30*/  BRA `(.L_x_427) ;  /* 0xffffffc400207947 */ /* 0x000fea000383ffff */
.L_x_310:
[----:B------:R-:W2:Y:S01]  /*12d40*/  S2R R2, SR_TID.X ;  /* 0x0000000000027919 */ /* 0x000ea20000002100 */
[----:B------:R-:W-:Y:S01]  /*12d50*/  BSSY B0, `(.L_x_428) ;  /* 0x000000a000007945 */ /* 0x000fe20003800000 */
[----:B------:R-:W-:Y:S01]  /*12d60*/  IMAD.MOV.U32 R12, RZ, RZ, RZ ;  /* 0x000000ffff0c7224 */ /* 0x000fe200078e00ff */
[----:B------:R-:W-:Y:S01]  /*12d70*/  MOV R11, 0x1f ;  /* 0x0000001f000b7802 */ /* 0x000fe20000000f00 */
[----:B------:R-:W-:Y:S01]  /*12d80*/  IMAD.MOV.U32 R15, RZ, RZ, -0x1 ;  /* 0xffffffffff0f7424 */ /* 0x000fe200078e00ff */
[----:B--2---:R-:W-:-:S04]  /*12d90*/  SHF.R.U32.HI R2, RZ, 0x5, R2 ;  /* 0x00000005ff027819 */ /* 0x004fc80000011602 */
[----:B------:R-:W-:-:S05]  /*12da0*/  LOP3.LUT R2, R2, 0x3, RZ, 0xc0, !PT ;  /* 0x0000000302027812 */ /* 0x000fca00078ec0ff */
[----:B------:R-:W-:-:S07]  /*12db0*/  IMAD.MOV.U32 R13, RZ, RZ, R2 ;  /* 0x000000ffff0d7224 */ /* 0x000fce00078e0002 */
[----:B01-3--:R-:W-:Y:S05]  /*12dc0*/  WARPSYNC.COLLECTIVE R15, `(.L_x_429) ;  /* 0x000000000f087348 */ /* 0x00bfea0003c00000 */
[----:B------:R2:W4:Y:S02]  /*12dd0*/  SHFL.IDX P6, R14, R13, R12, R11 ;  /* 0x0000000c0d0e7389 */ /* 0x00052400000c000b */
[----:B01234-:R-:W-:Y:S01]  /*12de0*/  ENDCOLLECTIVE ;  /* 0x000000000000791b */ /* 0x01ffe20003800000 */
.L_x_429:
[----:B------:R-:W-:Y:S05]  /*12df0*/  BSYNC B0 ;  /* 0x0000000000007941 */ /* 0x000fea0003800000 */
.L_x_428:
[----:B------:R-:W-:Y:S05]  /*12e00*/  BRA `(.L_x_430) ;  /* 0xffffffc400087947 */ /* 0x000fea000383ffff */
.L_x_313:
[----:B------:R-:W-:Y:S01]  /*12e10*/  BSSY B1, `(.L_x_431) ;  /* 0x0000006000017945 */ /* 0x000fe20003800000 */
[----:B------:R-:W-:-:S07]  /*12e20*/  IMAD.MOV.U32 R15, RZ, RZ, -0x1 ;  /* 0xffffffffff0f7424 */ /* 0x000fce00078e00ff */
[----:B01-3--:R-:W-:Y:S05]  /*12e30*/  WARPSYNC.COLLECTIVE R15, `(.L_x_432) ;  /* 0x000000000f0c7348 */ /* 0x00bfea0003c00000 */
[----:B------:R-:W-:Y:S02]  /*12e40*/  ELECT P6, UR62, PT ;  /* 0x00000000003e782f */ /* 0x000fe400038c0000 */
[----:B------:R-:W-:Y:S01]  /*12e50*/  MOV R14, UR62 ;  /* 0x0000003e000e7c02 */ /* 0x000fe20008000f00 */
[----:B01-3--:R-:W-:Y:S10]  /*12e60*/  ENDCOLLECTIVE ;  /* 0x000000000000791b */ /* 0x00bff40003800000 */
.L_x_432:
[----:B------:R-:W-:Y:S05]  /*12e70*/  BSYNC B1 ;  /* 0x0000000000017941 */ /* 0x000fea0003800000 */
.L_x_431:
[----:B------:R-:W-:Y:S05]  /*12e80*/  BRA `(.L_x_433) ;  /* 0xffffffc400007947 */ /* 0x000fea000383ffff */
.L_x_315:
[----:B0-----:R0:W2:Y:S02]  /*12e90*/  SYNCS.PHASECHK.TRANS64.TRYWAIT P1, [R5+URZ+0x30840], R0 ;  /* 0x03084000050075a7 */ /* 0x0010a4000802017f */
[----:B--2---:R-:W-:Y:S05]  /*12ea0*/  @!P1 NANOSLEEP.SYNCS 0x989680 ;  /* 0x009896800000995d */ /* 0x004fea0003900000 */
[----:B------:R-:W2:Y:S02]  /*12eb0*/  @!P1 SYNCS.PHASECHK.TRANS64 P1, [R5+URZ+0x30840], R0 ;  /* 0x03084000050095a7 */ /* 0x000ea4000802007f */
[----:B--2---:R-:W-:Y:S05]  /*12ec0*/  @!P1 BRA `(.L_x_315) ;  /* 0xfffffffc00f09947 */ /* 0x004fea000383ffff */
[----:B------:R-:W-:Y:S05]  /*12ed0*/  BRA `(.L_x_434) ;  /* 0xffffffc400287947 */ /* 0x000fea000383ffff */
.L_x_317:
[----:B--2---:R2:W4:Y:S02]  /*12ee0*/  SYNCS.PHASECHK.TRANS64.TRYWAIT P1, [R27+URZ+0x30840], R2 ;  /* 0x030840021b0075a7 */ /* 0x004524000802017f */
[----:B----4-:R-:W-:Y:S05]  /*12ef0*/  @!P1 NANOSLEEP.SYNCS 0x989680 ;  /* 0x009896800000995d */ /* 0x010fea0003900000 */
[----:B------:R-:W4:Y:S02]  /*12f00*/  @!P1 SYNCS.PHASECHK.TRANS64 P1, [R27+URZ+0x30840], R2 ;  /* 0x030840021b0095a7 */ /* 0x000f24000802007f */
[----:B----4-:R-:W-:Y:S05]  /*12f10*/  @!P1 BRA `(.L_x_317) ;  /* 0xfffffffc00f09947 */ /* 0x010fea000383ffff */
[----:B------:R-:W-:Y:S05]  /*12f20*/  BRA `(.L_x_435) ;  /* 0xffffffc400347947 */ /* 0x000fea000383ffff */
.L_x_319:
[----:B----4-:R4:W0:Y:S02]  /*12f30*/  SYNCS.PHASECHK.TRANS64.TRYWAIT P1, [R5+URZ+0x30860], R0 ;  /* 0x03086000050075a7 */ /* 0x010824000802017f */
[----:B0-----:R-:W-:Y:S05]  /*12f40*/  @!P1 NANOSLEEP.SYNCS 0x989680 ;  /* 0x009896800000995d */ /* 0x001fea0003900000 */
[----:B------:R-:W0:Y:S02]  /*12f50*/  @!P1 SYNCS.PHASECHK.TRANS64 P1, [R5+URZ+0x30860], R0 ;  /* 0x03086000050095a7 */ /* 0x000e24000802007f */
[----:B0-----:R-:W-:Y:S05]  /*12f60*/  @!P1 BRA `(.L_x_319) ;  /* 0xfffffffc00f09947 */ /* 0x001fea000383ffff */
[----:B------:R-:W-:Y:S05]  /*12f70*/  BRA `(.L_x_436) ;  /* 0xffffffc400307947 */ /* 0x000fea000383ffff */
.L_x_437:
        /* <DEDUP_REMOVED lines=16> */
.L_x_3221:


//--------------------- .text._ZN7cutlass13device_kernelIN5flash11enable_sm90INS1_16FlashAttnFwdSm90INS1_25CollectiveMainloopFwdSm90ILi2EN4cute5tupleIJNS5_1CILi1EEES8_S8_EEENS6_IJNS7_ILi128EEENS7_ILi96EEENS7_ILi192EEEEEELi192ENS_10bfloat16_tEfNS_4arch4Sm90ELb0ELb0ELb1ELb1ELb1ELb1ELb0ELb1ELb1ELb1ELb0ELb0EEENS1_21CollectiveEpilogueFwdINS6_IJSA_SC_SB_EEES9_SE_SG_Li256ELb1ELb1ELb0ELb0EEENS1_36VarlenDynamicPersistentTileSchedulerILi128ELi96ELi256ELi128ELb0ELb1ELb1ELb0ELb1ELb1EEEEEEEEEvNT_6ParamsE --------------------------
	.section	.text._ZN7cutlass13device_kernelIN5flash11enable_sm90INS1_16FlashAttnFwdSm90INS1_25CollectiveMainloopFwdSm90ILi2EN4cute5tupleIJNS5_1CILi1EEES8_S8_EEENS6_IJNS7_ILi128EEENS7_ILi96EEENS7_ILi192EEEEEELi192ENS_10bfloat16_tEfNS_4arch4Sm90ELb0ELb0ELb1ELb1ELb1ELb1ELb0ELb1ELb1ELb1ELb0ELb0EEENS1_21CollectiveEpilogueFwdINS6_IJSA_SC_SB_EEES9_SE_SG_Li256ELb1ELb1ELb0ELb0EEENS1_36VarlenDynamicPersistentTileSchedulerILi128ELi96ELi256ELi128ELb0ELb1ELb1ELb0ELb1ELb1EEEEEEEEEvNT_6ParamsE,"ax",@progbits
	.align	128
.text._ZN7cutlass13device_kernelIN5flash11enable_sm90INS1_16FlashAttnFwdSm90INS1_25CollectiveMainloopFwdSm90ILi2EN4cute5tupleIJNS5_1CILi1EEES8_S8_EEENS6_IJNS7_ILi128EEENS7_ILi96EEENS7_ILi192EEEEEELi192ENS_10bfloat16_tEfNS_4arch4Sm90ELb0ELb0ELb1ELb1ELb1ELb1ELb0ELb1ELb1ELb1ELb0ELb0EEENS1_21CollectiveEpilogueFwdINS6_IJSA_SC_SB_EEES9_SE_SG_Li256ELb1ELb1ELb0ELb0EEENS1_36VarlenDynamicPersistentTileSchedulerILi128ELi96ELi256ELi128ELb0ELb1ELb1ELb0ELb1ELb1EEEEEEEEEvNT_6ParamsE:
        .type           _ZN7cutlass13device_kernelIN5flash11enable_sm90INS1_16FlashAttnFwdSm90INS1_25CollectiveMainloopFwdSm90ILi2EN4cute5tupleIJNS5_1CILi1EEES8_S8_EEENS6_IJNS7_ILi128EEENS7_ILi96EEENS7_ILi192EEEEEELi192ENS_10bfloat16_tEfNS_4arch4Sm90ELb0ELb0ELb1ELb1ELb1ELb1ELb0ELb1ELb1ELb1ELb0ELb0EEENS1_21CollectiveEpilogueFwdINS6_IJSA_SC_SB_EEES9_SE_SG_Li256ELb1ELb1ELb0ELb0EEENS1_36VarlenDynamicPersistentTileSchedulerILi128ELi96ELi256ELi128ELb0ELb1ELb1ELb0ELb1ELb1EEEEEEEEEvNT_6ParamsE,@function
        .size           _ZN7cutlass13device_kernelIN5flash11enable_sm90INS1_16FlashAttnFwdSm90INS1_25CollectiveMainloopFwdSm90ILi2EN4cute5tupleIJNS5_1CILi1EEES8_S8_EEENS6_IJNS7_ILi128EEENS7_ILi96EEENS7_ILi192EEEEEELi192ENS_10bfloat16_tEfNS_4arch4Sm90ELb0ELb0ELb1ELb1ELb1ELb1ELb0ELb1ELb1ELb1ELb0ELb0EEENS1_21CollectiveEpilogueFwdINS6_IJSA_SC_SB_EEES9_SE_SG_Li256ELb1ELb1ELb0ELb0EEENS1_36VarlenDynamicPersistentTileSchedulerILi128ELi96ELi256ELi128ELb0ELb1ELb1ELb0ELb1ELb1EEEEEEEEEvNT_6ParamsE,(.L_x_3222 - _ZN7cutlass13device_kernelIN5flash11enable_sm90INS1_16FlashAttnFwdSm90INS1_25CollectiveMainloopFwdSm90ILi2EN4cute5tupleIJNS5_1CILi1EEES8_S8_EEENS6_IJNS7_ILi128EEENS7_ILi96EEENS7_ILi192EEEEEELi192ENS_10bfloat16_tEfNS_4arch4Sm90ELb0ELb0ELb1ELb1ELb1ELb1ELb0ELb1ELb1ELb1ELb0ELb0EEENS1_21CollectiveEpilogueFwdINS6_IJSA_SC_SB_EEES9_SE_SG_Li256ELb1ELb1ELb0ELb0EEENS1_36VarlenDynamicPersistentTileSchedulerILi128ELi96ELi256ELi128ELb0ELb1ELb1ELb0ELb1ELb1EEEEEEEEEvNT_6ParamsE)
        .other          _ZN7cutlass13device_kernelIN5flash11enable_sm90INS1_16FlashAttnFwdSm90INS1_25CollectiveMainloopFwdSm90ILi2EN4cute5tupleIJNS5_1CILi1EEES8_S8_EEENS6_IJNS7_ILi128EEENS7_ILi96EEENS7_ILi192EEEEEELi192ENS_10bfloat16_tEfNS_4arch4Sm90ELb0ELb0ELb1ELb1ELb1ELb1ELb0ELb1ELb1ELb1ELb0ELb0EEENS1_21CollectiveEpilogueFwdINS6_IJSA_SC_SB_EEES9_SE_SG_Li256ELb1ELb1ELb0ELb0EEENS1_36VarlenDynamicPersistentTileSchedulerILi128ELi96ELi256ELi128ELb0ELb1ELb1ELb0ELb1ELb1EEEEEEEEEvNT_6ParamsE,@"STO_CUDA_ENTRY STV_DEFAULT"
_ZN7cutlass13device_kernelIN5flash11enable_sm90INS1_16FlashAttnFwdSm90INS1_25CollectiveMainloopFwdSm90ILi2EN4cute5tupleIJNS5_1CILi1EEES8_S8_EEENS6_IJNS7_ILi128EEENS7_ILi96EEENS7_ILi192EEEEEELi192ENS_10bfloat16_tEfNS_4arch4Sm90ELb0ELb0ELb1ELb1ELb1ELb1ELb0ELb1ELb1ELb1ELb0ELb0EEENS1_21CollectiveEpilogueFwdINS6_IJSA_SC_SB_EEES9_SE_SG_Li256ELb1ELb1ELb0ELb0EEENS1_36VarlenDynamicPersistentTileSchedulerILi128ELi96ELi256ELi128ELb0ELb1ELb1ELb0ELb1ELb1EEEEEEEEEvNT_6ParamsE:
[----:B------:R-:W0:Y:S02]  /*0000*/  LDC R1, c[0x0][0x28] ;  /* 0x00000a00ff017b82 */ /* 0x000e240000000800 */
[----:B0-----:R-:W-:Y:S01]  /*0010*/  VIADD R1, R1, 0xffffff68 ;  /* 0xffffff6801017836 */ /* 0x001fe20000000000 */
[----:B------:R-:W0:Y:S01]  /*0020*/  S2R R0, SR_TID.X ;  /* 0x0000000000007919 */ /* 0x000e220000002100 */
[----:B------:R-:W-:Y:S01]  /*0030*/  ELECT P0, URZ, PT ;  /* 0x00000000003f782f */ /* 0x000fe20003800000 */
[----:B------:R-:W-:Y:S01]  /*0040*/  BSSY B0, `(.L_x_438) ;  /* 0x000000e000007945 */ /* 0x000fe20003800000 */
[----:B0-----:R-:W-:-:S05]  /*0050*/  SHF.R.U32.HI R2, RZ, 0x5, R0 ;  /* 0x00000005ff027819 */ /* 0x001fca0000011600 */
[----:B------:R-:W0:Y:S02]  /*0060*/  SHFL.IDX PT, R3, R2, RZ, 0x1f ;  /* 0x00001fff02037589 */ /* 0x000e2400000e0000 */
[----:B0-----:R-:W-:Y:S02]  /*0070*/  ISETP.EQ.AND P0, PT, R3, RZ, P0 ;  /* 0x000000ff0300720c */ /* 0x001fe40000702270 */
[----:B------:R-:W-:-:S11]  /*0080*/  SHF.R.U32.HI R3, RZ, 0x7, R0 ;  /* 0x00000007ff037819 */ /* 0x000fd60000011600 */
[----:B------:R-:W-:Y:S05]  /*0090*/  @!P0 BRA `(.L_x_439) ;  /* 0x0000000000208947 */ /* 0x000fea0003800000 */
[----:B------:R-:W-:Y:S02]  /*00a0*/  ULDC.64 UR4, c[0x0][0x198] ;  /* 0x0000660000047ab9 */ /* 0x000fe40000000a00 */
[----:B------:R-:W-:Y:S02]  /*00b0*/  UIADD3 UR6, UP0, UR4, 0x570, URZ ;  /* 0x0000057004067890 */ /* 0x000fe4000ff1e03f */
[----:B------:R-:W-:Y:S02]  /*00c0*/  UIADD3 UR4, UP1, UR4, 0x670, URZ ;  /* 0x0000067004047890 */ /* 0x000fe4000ff3e03f */
[----:B------:R-:W-:Y:S02]  /*00d0*/  UIADD3.X UR7, URZ, UR5, URZ, UP0, !UPT ;  /* 0x000000053f077290 */ /* 0x000fe400087fe43f */
[----:B------:R-:W-:-:S07]  /*00e0*/  UIADD3.X UR5, URZ, UR5, URZ, UP1, !UPT ;  /* 0x000000053f057290 */ /* 0x000fce0008ffe43f */
[----:B------:R0:W-:Y:S02]  /*00f0*/  UTMACCTL.PF [UR6] ;  /* 0x00000000060079b9 */ /* 0x0001e40008040000 */
[----:B------:R0:W-:Y:S02]  /*0100*/  UTMACCTL.PF [UR4] ;  /* 0x00000000040079b9 */ /* 0x0001e40008040000 */
[----:B0-----:R-:W-:Y:S01]  /*0110*/  NOP ;  /* 0x0000000000007918 */ /* 0x001fe20000000000 */
.L_x_439:
[----:B------:R-:W-:Y:S05]  /*0120*/  BSYNC B0 ;  /* 0x0000000000007941 */ /* 0x000fea0003800000 */
.L_x_438:
[----:B------:R-:W-:Y:S01]  /*0130*/  VOTEU.ANY UP0, P0 ;  /* 0x00000000003f7886 */ /* 0x000fe20000000100 */
[----:B------:R-:W0:Y:S01]  /*0140*/  SHFL.IDX PT, R3, R3, RZ, 0x1f ;  /* 0x00001fff03037589 */ /* 0x000e2200000e0000 */
[----:B------:R-:W-:Y:S01]  /*0150*/  UMOV UR4, 0x80 ;  /* 0x0000008000047882 */ /* 0x000fe20000000000 */
[----:B------:R-:W-:Y:S01]  /*0160*/  UMOV UR7, 0x100 ;  /* 0x0000010000077882 */ /* 0x000fe20000000000 */
[----:B------:R-:W-:Y:S01]  /*0170*/  VOTEU.ANY UP1, P0 ;  /* 0x00000000003f7886 */ /* 0x000fe20000020100 */
[----:B------:R-:W1:Y:S01]  /*0180*/  @UP0 S2UR UR8, SR_CgaCtaId ;  /* 0x00000000000809c3 */ /* 0x000e620000008800 */
[----:B------:R-:W2:Y:S01]  /*0190*/  SHFL.IDX PT, R4, R2, RZ, 0x1f ;  /* 0x00001fff02047589 */ /* 0x000ea200000e0000 */
[----:B------:R-:W-:Y:S01]  /*01a0*/  @UP0 UMOV UR6, 0x400 ;  /* 0x0000040000060882 */ /* 0x000fe20000000000 */
[----:B------:R-:W-:-:S04]  /*01b0*/  @UP0 UIADD3 UR4, -UR4, 0x100000, URZ ;  /* 0x0010000004040890 */ /* 0x000fc8000fffe13f */
[----:B------:R-:W-:Y:S02]  /*01c0*/  @UP0 USHF.L.U32 UR5, UR4, 0xb, URZ ;  /* 0x0000000b04050899 */ /* 0x000fe4000800063f */
[----:B------:R-:W-:Y:S01]  /*01d0*/  @UP0 USHF.L.U32 UR4, UR4, 0x1, URZ ;  /* 0x0000000104040899 */ /* 0x000fe2000800063f */
[----:B------:R-:W-:Y:S01]  /*01e0*/  VOTEU.ANY UP2, P0 ;  /* 0x00000000003f7886 */ /* 0x000fe20000040100 */
[----:B0-----:R-:W-:Y:S01]  /*01f0*/  R2UR UR9, R3 ;  /* 0x00000000030972ca */ /* 0x001fe200000e0000 */
[----:B-1----:R-:W-:Y:S01]  /*0200*/  @UP0 ULEA UR8, UR8, UR6, 0x18 ;  /* 0x0000000608080291 */ /* 0x002fe2000f8ec03f */
[----:B--2---:R-:W-:Y:S01]  /*0210*/  ISETP.NE.AND P1, PT, R4, RZ, PT ;  /* 0x000000ff0400720c */ /* 0x004fe20003f25270 */
[----:B------:R-:W-:-:S04]  /*0220*/  @UP0 UIADD3 UR6, -UR7, 0x100000, URZ ;  /* 0x0010000007060890 */ /* 0x000fc8000fffe13f */
[----:B------:R-:W-:Y:S02]  /*0230*/  @UP0 USHF.L.U32 UR7, UR6, 0xb, URZ ;  /* 0x0000000b06070899 */ /* 0x000fe4000800063f */
[----:B------:R-:W-:-:S04]  /*0240*/  @UP0 USHF.L.U32 UR6, UR6, 0x1, URZ ;  /* 0x0000000106060899 */ /* 0x000fc8000800063f */
[----:B------:R-:W-:Y:S01]  /*0250*/  UISETP.NE.AND UP0, UPT, UR9, URZ, UPT ;  /* 0x0000003f0900728c */ /* 0x000fe2000bf05270 */
[----:B------:R-:W0:Y:S02]  /*0260*/  FENCE.VIEW.ASYNC.S ;  /* 0x00000000000073c6 */ /* 0x000e240000000000 */
[----:B0-----:R0:W1:Y:S05]  /*0270*/  @UP1 SYNCS.EXCH.64 URZ, [UR8+0x30800], UR4 ;  /* 0x03080004083f15b2 */ /* 0x00106a0008000100 */
[----:B------:R0:W2:Y:S01]  /*0280*/  @UP2 SYNCS.EXCH.64 URZ, [UR8+0x30820], UR6 ;  /* 0x03082006083f25b2 */ /* 0x0000a20008000100 */
        /* <DEDUP_REMOVED lines=14> */
[----:B0-----:R3:W4:Y:S08]  /*0370*/  SYNCS.EXCH.64 URZ, [UR8+0x30830], UR4 ;  /* 0x03083004083f75b2 */ /* 0x0017300008000100 */
[----:B------:R3:W0:Y:S01]  /*0380*/  SYNCS.EXCH.64 URZ, [UR8+0x30840], UR6 ;  /* 0x03084006083f75b2 */ /* 0x0006220008000100 */
[----:B------:R3:W0:Y:S01]  /*0390*/  SYNCS.EXCH.64 URZ, [UR8+0x30838], UR4 ;  /* 0x03083804083f75b2 */ /* 0x0006220008000100 */
[----:B------:R3:W0:Y:S02]  /*03a0*/  SYNCS.EXCH.64 URZ, [UR8+0x30848], UR6 ;  /* 0x03084806083f75b2 */ /* 0x0006240008000100 */
[----:B---3--:R-:W-:Y:S01]  /*03b0*/  NOP ;  /* 0x0000000000007918 */ /* 0x008fe20000000000 */
.L_x_440:
[----:B------:R-:W3:Y:S01]  /*03c0*/  SHFL.IDX PT, R3, R2, RZ, 0x1f ;  /* 0x00001fff02037589 */ /* 0x000ee200000e0000 */
[----:B------:R-:W-:Y:S01]  /*03d0*/  NOP ;  /* 0x0000000000007918 */ /* 0x000fe20000000000 */
[----:B---3--:R-:W-:-:S13]  /*03e0*/  ISETP.NE.AND P0, PT, R3, RZ, PT ;  /* 0x000000ff0300720c */ /* 0x008fda0003f05270 */
        /* <DEDUP_REMOVED lines=17> */
[----:B------:R3:W0:Y:S02]  /*0500*/  SYNCS.EXCH.64 URZ, [UR8+0x30868], UR6 ;  /* 0x03086806083f75b2 */ /* 0x0006240008000100 */
[----:B---3--:R-:W-:Y:S01]  /*0510*/  NOP ;  /* 0x0000000000007918 */ /* 0x008fe20000000000 */
.L_x_441:
[----:B------:R-:W3:Y:S01]  /*0520*/  SHFL.IDX PT, R3, R2, RZ, 0x1f ;  /* 0x00001fff02037589 */ /* 0x000ee200000e0000 */
[----:B------:R-:W-:Y:S01]  /*0530*/  NOP ;  /* 0x0000000000007918 */ /* 0x000fe20000000000 */
[----:B---3--:R-:W-:-:S13]  /*0540*/  ISETP.NE.AND P0, PT, R3, RZ, PT ;  /* 0x000000ff0300720c */ /* 0x008fda0003f05270 */
        /* <DEDUP_REMOVED lines=13> */
[----:B------:R3:W0:Y:S02]  /*0620*/  SYNCS.EXCH.64 URZ, [UR6+0x30888], UR4 ;  /* 0x03088804063f75b2 */ /* 0x0006240008000100 */
[----:B---3--:R-:W-:Y:S01]  /*0630*/  NOP ;  /* 0x0000000000007918 */ /* 0x008fe20000000000 */
.L_x_442:
        /* <DEDUP_REMOVED lines=22> */
.L_x_443:
        /* <DEDUP_REMOVED lines=22> */
.L_x_444:
[----:B------:R-:W-:Y:S01]  /*0900*/  PLOP3.LUT P0, PT, PT, PT, UP0, 0x80, 0x0 ;  /* 0x000000000000781c */ /* 0x000fe20003f0f008 */
[----:B------:R-:W-:Y:S01]  /*0910*/  UMOV UR61, 0x1 ;  /* 0x00000001003d7882 */ /* 0x000fe20000000000 */
[----:B------:R-:W-:Y:S01]  /*0920*/  NOP ;  /* 0x0000000000007918 */ /* 0x000fe20000000000 */
[----:B------:R-:W-:Y:S01]  /*0930*/  USEL UR61, UR61, 0x2, !UP0 ;  /* 0x000000023d3d7887 */ /* 0x000fe2000c000000 */
[----:B------:R-:W-:Y:S01]  /*0940*/  BSSY B9, `(.L_x_445) ;  /* 0x0002027000097945 */ /* 0x000fe20003800000 */
[----:B------:R-:W-:Y:S01]  /*0950*/  ULDC.64 UR56, c[0x0][0x208] ;  /* 0x0000820000387ab9 */ /* 0x000fe20000000a00 */
[----:B012-4-:R-:W-:Y:S07]  /*0960*/  BAR.SYNC.DEFER_BLOCKING 0x0 ;  /* 0x0000000000007b1d */ /* 0x017fee0000010000 */
[----:B------:R-:W-:Y:S05]  /*0970*/  @!P0 BRA `(.L_x_446) ;  /* 0x0000019400dc8947 */ /* 0x000fea0003800000 */
.L_x_447:
[----:B------:R-:W-:-:S08]  /*0980*/  NOP ;  /* 0x0000000000007918 */ /* 0x000fd00000000000 */
[----:B------:R-:W0:Y:S02]  /*0990*/  USETMAXREG.TRY_ALLOC.CTAPOOL UP0, 0xe8 ;  /* 0x000000e8000079c8 */ /* 0x000e240008000600 */
[----:B0-----:R-:W-:-:S13]  /*09a0*/  PLOP3.LUT P0, PT, PT, PT, UP0, 0x80, 0x0 ;  /* 0x000000000000781c */ /* 0x001fda0003f0f008 */
[----:B------:R-:W-:Y:S05]  /*09b0*/  @!P0 BRA `(.L_x_447) ;  /* 0xfffffffc00f08947 */ /* 0x000fea000383ffff */
[----:B------:R-:W0:Y:S08]  /*09c0*/  S2UR UR4, SR_CgaCtaId ;  /* 0x00000000000479c3 */ /* 0x000e300000008800 */
[----:B------:R-:W-:Y:S06]  /*09d0*/  BAR.ARV 0x8, 0x180 ;  /* 0x0206000000007b1d */ /* 0x000fec0000002000 */
[----:B------:R-:W-:-:S02]  /*09e0*/  MOV R3, 0x400 ;  /* 0x0000040000037802 */ /* 0x000fc40000000f00 */
[----:B------:R-:W-:Y:S01]  /*09f0*/  BAR.SYNC.DEFER_BLOCKING 0x5, 0x180 ;  /* 0x0146000000007b1d */ /* 0x000fe20000010000 */
[----:B0-----:R-:W-:-:S05]  /*0a00*/  IMAD.U32 R222, RZ, RZ, UR4 ;  /* 0x00000004ffde7e24 */ /* 0x001fca000f8e00ff */
[----:B------:R-:W-:Y:S01]  /*0a10*/  ULDC UR4, c[0x0][0xc3c] ;  /* 0x00030f0000047ab9 */ /* 0x000fe20000000800 */
[----:B------:R-:W-:-:S05]  /*0a20*/  LEA R2, R222, R3, 0x18 ;  /* 0x00000003de027211 */ /* 0x000fca00078ec0ff */
[----:B------:R-:W0:Y:S01]  /*0a30*/  LDS.128 R28, [R2+0x308d0] ;  /* 0x0308d000021c7984 */ /* 0x000e220000000c00 */
[----:B------:R-:W-:Y:S06]  /*0a40*/  BAR.ARV 0x4, 0x180 ;  /* 0x0106000000007b1d */ /* 0x000fec0000002000 */
[----:B0-----:R-:W-:-:S13]  /*0a50*/  ISETP.GE.AND P0, PT, R31, UR4, PT ;  /* 0x000000041f007c0c */ /* 0x001fda000bf06270 */
[----:B------:R-:W-:Y:S05]  /*0a60*/  @P0 BRA `(.L_x_448) ;  /* 0x0000020000500947 */ /* 0x000fea0003800000 */
[----:B------:R-:W-:Y:S01]  /*0a70*/  VIADD R16, R0, 0xffffff80 ;  /* 0xffffff8000107836 */ /* 0x000fe20000000000 */
[----:B------:R-:W-:Y:S01]  /*0a80*/  R2UR UR60, R2 ;  /* 0x00000000023c72ca */ /* 0x000fe200000e0000 */
[----:B------:R-:W-:Y:S01]  /*0a90*/  IMAD.MOV.U32 R14, RZ, RZ, -0x2 ;  /* 0xfffffffeff0e7424 */ /* 0x000fe200078e00ff */
[----:B------:R-:W-:Y:S01]  /*0aa0*/  ULOP3.LUT UR59, UR61, 0x1, URZ, 0xfc, !UPT ;  /* 0x000000013d3b7892 */ /* 0x000fe2000f8efc3f */
[----:B------:R-:W-:Y:S01]  /*0ab0*/  IMAD.MOV.U32 R18, RZ, RZ, RZ ;  /* 0x000000ffff127224 */ /* 0x000fe200078e00ff */
[----:B------:R-:W-:Y:S01]  /*0ac0*/  SHF.R.S32.HI R0, RZ, 0x1f, R16 ;  /* 0x0000001fff007819 */ /* 0x000fe20000011410 */
[----:B------:R-:W-:Y:S02]  /*0ad0*/  IMAD.MOV.U32 R202, RZ, RZ, RZ ;  /* 0x000000ffffca7224 */ /* 0x000fe400078e00ff */
[----:B------:R-:W-:Y:S01]  /*0ae0*/  IMAD.MOV.U32 R220, RZ, RZ, RZ ;  /* 0x000000ffffdc7224 */ /* 0x000fe200078e00ff */
[CC--:B------:R-:W-:Y:S01]  /*0af0*/  LEA.HI R3, R0.reuse, R16.reuse, RZ, 0x7 ;  /* 0x0000001000037211 */ /* 0x0c0fe200078f38ff */
[----:B------:R-:W-:Y:S01]  /*0b00*/  IMAD.MOV.U32 R209, RZ, RZ, RZ ;  /* 0x000000ffffd17224 */ /* 0x000fe200078e00ff */
[----:B------:R-:W-:-:S02]  /*0b10*/  LEA.HI R6, R0, R16, RZ, 0x5 ;  /* 0x0000001000067211 */ /* 0x000fc400078f28ff */
[C---:B------:R-:W-:Y:S01]  /*0b20*/  LOP3.LUT R4, R3.reuse, 0xffffff80, RZ, 0xc0, !PT ;  /* 0xffffff8003047812 */ /* 0x040fe200078ec0ff */
[----:B------:R-:W-:Y:S01]  /*0b30*/  UIADD3 UR60, UR60, 0x12400, URZ ;  /* 0x000124003c3c7890 */ /* 0x000fe2000fffe03f */
[----:B------:R-:W-:Y:S02]  /*0b40*/  SHF.R.S32.HI R6, RZ, 0x5, R6 ;  /* 0x00000005ff067819 */ /* 0x000fe40000011406 */
[----:B------:R-:W-:Y:S01]  /*0b50*/  SHF.R.S32.HI R13, RZ, 0x7, R3 ;  /* 0x00000007ff0d7819 */ /* 0x000fe20000011403 */
[----:B------:R-:W-:Y:S01]  /*0b60*/  IMAD.IADD R15, R16, 0x1, -R4 ;  /* 0x00000001100f7824 */ /* 0x000fe200078e0a04 */
[----:B------:R-:W-:Y:S01]  /*0b70*/  LEA.HI R4, R0, R16, RZ, 0x4 ;  /* 0x0000001000047211 */ /* 0x000fe200078f20ff */
[----:B------:R-:W-:Y:S01]  /*0b80*/  IMAD.SHL.U32 R218, R6, 0x200, RZ ;  /* 0x0000020006da7824 */ /* 0x000fe200078e00ff */
[----:B------:R-:W-:Y:S02]  /*0b90*/  LEA.HI R3, R3, R13, RZ, 0x1 ;  /* 0x0000000d03037211 */ /* 0x000fe400078f08ff */
[----:B------:R-:W-:-:S02]  /*0ba0*/  SHF.R.S32.HI R8, RZ, 0x1f, R15 ;  /* 0x0000001fff087819 */ /* 0x000fc4000001140f */
[----:B------:R-:W-:Y:S02]  /*0bb0*/  SHF.R.S32.HI R7, RZ, 0x4, R4 ;  /* 0x00000004ff077819 */ /* 0x000fe40000011404 */
[----:B------:R-:W-:Y:S02]  /*0bc0*/  LOP3.LUT R5, R4, 0x3fffff0, RZ, 0xc0, !PT ;  /* 0x03fffff004057812 */ /* 0x000fe400078ec0ff */
[----:B------:R-:W-:Y:S02]  /*0bd0*/  LEA.HI R9, R8, R15, RZ, 0x2 ;  /* 0x0000000f08097211 */ /* 0x000fe400078f10ff */
[----:B------:R-:W-:Y:S01]  /*0be0*/  LEA.HI R4, R4, R7, RZ, 0x1 ;  /* 0x0000000704047211 */ /* 0x000fe200078f08ff */
[----:B------:R-:W-:Y:S01]  /*0bf0*/  IMAD.IADD R5, R16, 0x1, -R5 ;  /* 0x0000000110057824 */ /* 0x000fe200078e0a05 */
[--C-:B------:R-:W-:Y:S02]  /*0c00*/  SHF.R.S32.HI R10, RZ, 0x2, R9.reuse ;  /* 0x00000002ff0a7819 */ /* 0x100fe40000011409 */
[----:B------:R-:W-:Y:S01]  /*0c10*/  SHF.R.S32.HI R11, RZ, 0x1f, R9 ;  /* 0x0000001fff0b7819 */ /* 0x000fe20000011409 */
[----:B------:R-:W-:Y:S01]  /*0c20*/  IMAD R5, R6, 0x10, R5 ;  /* 0x0000001006057824 */ /* 0x000fe200078e0205 */
[----:B------:R-:W-:-:S02]  /*0c30*/  LOP3.LUT R4, R4, 0x1ffffffe, RZ, 0xc0, !PT ;  /* 0x1ffffffe04047812 */ /* 0x000fc400078ec0ff */
[----:B------:R-:W-:Y:S02]  /*0c40*/  LEA.HI R11, R11, R10, RZ, 0x3 ;  /* 0x0000000a0b0b7211 */ /* 0x000fe400078f18ff */
[----:B------:R-:W-:Y:S01]  /*0c50*/  LOP3.LUT R9, R9, 0x7ffffffc, RZ, 0xc0, !PT ;  /* 0x7ffffffc09097812 */ /* 0x000fe200078ec0ff */
[----:B------:R-:W-:Y:S01]  /*0c60*/  IMAD.IADD R4, R7, 0x1, -R4 ;  /* 0x0000000107047824 */ /* 0x000fe200078e0a04 */
[----:B------:R-:W-:Y:S02]  /*0c70*/  LOP3.LUT R11, R11, 0xfffffff8, RZ, 0xc0, !PT ;  /* 0xfffffff80b0b7812 */ /* 0x000fe400078ec0ff */
[----:B------:R-:W-:Y:S01]  /*0c80*/  LEA.HI R8, R8, R15, RZ, 0x5 ;  /* 0x0000000f08087211 */ /* 0x000fe200078f28ff */
[----:B------:R-:W-:Y:S01]  /*0c90*/  IMAD R12, R5, 0x8, R4 ;  /* 0x00000008050c7824 */ /* 0x000fe200078e0204 */
[----:B------:R-:W-:Y:S01]  /*0ca0*/  LEA.HI R4, R0, R16, RZ, 0x2 ;  /* 0x0000001000047211 */ /* 0x000fe200078f10ff */
[----:B------:R-:W-:Y:S01]  /*0cb0*/  IMAD.IADD R11, R10, 0x1, -R11 ;  /* 0x000000010a0b7824 */ /* 0x000fe200078e0a0b */
[----:B------:R-:W-:Y:S01]  /*0cc0*/  SHF.R.S32.HI R8, RZ, 0x5, R8 ;  /* 0x00000005ff087819 */ /* 0x000fe20000011408 */
[----:B------:R-:W-:Y:S01]  /*0cd0*/  IMAD.IADD R9, R15, 0x1, -R9 ;  /* 0x000000010f097824 */ /* 0x000fe200078e0a09 */
[--C-:B------:R-:W-:Y:S01]  /*0ce0*/  SHF.R.S32.HI R201, RZ, 0x2, R4.reuse ;  /* 0x00000002ffc97819 */ /* 0x100fe20000011404 */
[----:B------:R-:W-:Y:S01]  /*0cf0*/  IMAD.SHL.U32 R21, R12, 0x8, RZ ;  /* 0x000000080c157824 */ /* 0x000fe200078e00ff */
[----:B------:R-:W-:Y:S01]  /*0d00*/  SHF.R.S32.HI R10, RZ, 0x1f, R4 ;  /* 0x0000001fff0a7819 */ /* 0x000fe20000011404 */
[----:B------:R-:W-:Y:S01]  /*0d10*/  IMAD R5, R9, R14, 0x60 ;  /* 0x0000006009057424 */ /* 0x000fe200078e020e */
[----:B------:R-:W-:-:S02]  /*0d20*/  LOP3.LUT R4, R4, 0xfffffffc, RZ, 0xc0, !PT ;  /* 0xfffffffc04047812 */ /* 0x000fc400078ec0ff */
[----:B------:R-:W-:Y:S02]  /*0d30*/  LOP3.LUT R3, R3, 0x3fffffe, RZ, 0xc0, !PT ;  /* 0x03fffffe03037812 */ /* 0x000fe400078ec0ff */
[----:B------:R-:W-:Y:S01]  /*0d40*/  LEA R8, R8, R11, 0x4 ;  /* 0x0000000b08087211 */ /* 0x000fe200078e20ff */
[----:B------:R-:W-:Y:S01]  /*0d50*/  IMAD.IADD R15, R16, 0x1, -R4 ;  /* 0x00000001100f7824 */ /* 0x000fe200078e0a04 */
[----:B------:R0:W-:Y:S01]  /*0d60*/  STL [R1+0x78], R5 ;  /* 0x0000780501007387 */ /* 0x0001e20000100800 */
[----:B------:R-:W-:Y:S01]  /*0d70*/  IMAD.IADD R3, R13, 0x1, -R3 ;  /* 0x000000010d037824 */ /* 0x000fe200078e0a03 */
[----:B------:R-:W-:Y:S01]  /*0d80*/  LEA.HI R10, R10, R201, RZ, 0x3 ;  /* 0x000000c90a0a7211 */ /* 0x000fe200078f18ff */
[----:B------:R-:W-:Y:S01]  /*0d90*/  IMAD.SHL.U32 R194, R15, 0x4, RZ ;  /* 0x000000040fc27824 */ /* 0x000fe200078e00ff */
[----:B------:R-:W-:Y:S01]  /*0da0*/  LEA.HI R0, R0, R16, RZ, 0x3 ;  /* 0x0000001000007211 */ /* 0x000fe200078f18ff */
[----:B------:R-:W-:Y:S01]  /*0db0*/  IMAD R11, R3, 0x40, R8 ;  /* 0x00000040030b7824 */ /* 0x000fe200078e0208 */
[----:B------:R-:W-:Y:S01]  /*0dc0*/  LOP3.LUT R10, R10, 0xfffffff8, RZ, 0xc0, !PT ;  /* 0xfffffff80a0a7812 */ /* 0x000fe200078ec0ff */
[----:B------:R-:W-:Y:S01]  /*0dd0*/  VIADD R204, R194, 0x20 ;  /* 0x00000020c2cc7836 */ /* 0x000fe20000000000 */
[----:B------:R-:W-:Y:S01]  /*0de0*/  LOP3.LUT R226, R0, 0xfffffff8, RZ, 0xc0, !PT ;  /* 0xfffffff800e27812 */ /* 0x000fe200078ec0ff */
[C---:B------:R-:W-:Y:S01]  /*0df0*/  VIADD R207, R194.reuse, 0x40 ;  /* 0x00000040c2cf7836 */ /* 0x040fe20000000000 */
[----:B------:R-:W-:Y:S01]  /*0e00*/  STL [R1+0x74], R11 ;  /* 0x0000740b01007387 */ /* 0x000fe20000100800 */
[C---:B0-----:R-:W-:Y:S01]  /*0e10*/  VIADD R5, R201.reuse, 0x40 ;  /* 0x00000040c9057836 */ /* 0x041fe20000000000 */
[----:B------:R-:W-:Y:S01]  /*0e20*/  SHF.R.S32.HI R0, RZ, 0x3, R0 ;  /* 0x00000003ff007819 */ /* 0x000fe20000011400 */
[C---:B------:R-:W-:Y:S01]  /*0e30*/  IMAD.IADD R193, R194.reuse, 0x1, R204 ;  /* 0x00000001c2c17824 */ /* 0x040fe200078e02cc */
[----:B------:R-:W-:Y:S01]  /*0e40*/  STL [R1+0x40], RZ ;  /* 0x000040ff01007387 */ /* 0x000fe20000100800 */
[----:B------:R-:W-:Y:S01]  /*0e50*/  IMAD.IADD R224, R201, 0x1, -R10 ;  /* 0x00000001c9e07824 */ /* 0x000fe200078e0a0a */
[----:B------:R-:W-:Y:S01]  /*0e60*/  SHF.R.S32.HI R3, RZ, 0x1f, R5 ;  /* 0x0000001fff037819 */ /* 0x000fe20000011405 */
[----:B------:R-:W-:Y:S01]  /*0e70*/  IMAD.IADD R192, R194, 0x1, R207 ;  /* 0x00000001c2c07824 */ /* 0x000fe200078e02cf */
[----:B------:R-:W-:Y:S01]  /*0e80*/  SHF.R.S32.HI R4, RZ, 0x1f, R193 ;  /* 0x0000001fff047819 */ /* 0x000fe200000114c1 */
[----:B------:R-:W-:Y:S01]  /*0e90*/  IMAD.SHL.U32 R203, R5, 0x40, RZ ;  /* 0x0000004005cb7824 */ /* 0x000fe200078e00ff */
[----:B------:R-:W-:Y:S01]  /*0ea0*/  LEA.HI R3, R3, R5, RZ, 0x3 ;  /* 0x0000000503037211 */ /* 0x000fe200078f18ff */
[----:B------:R-:W-:Y:S01]  /*0eb0*/  IMAD.SHL.U32 R216, R224, 0x40, RZ ;  /* 0x00000040e0d87824 */ /* 0x000fe200078e00ff */
[-C--:B------:R-:W-:Y:S01]  /*0ec0*/  LEA.HI R196, R4, R193.reuse, RZ, 0x3 ;  /* 0x000000c104c47211 */ /* 0x080fe200078f18ff */
[C---:B------:R-:W-:Y:S01]  /*0ed0*/  VIADD R206, R194.reuse, 0x10 ;  /* 0x00000010c2ce7836 */ /* 0x040fe20000000000 */
[----:B------:R-:W-:Y:S01]  /*0ee0*/  SHF.L.U32 R3, R3, 0x6, RZ ;  /* 0x0000000603037819 */ /* 0x000fe200000006ff */
[----:B------:R-:W-:Y:S01]  /*0ef0*/  VIADD R205, R194, 0x30 ;  /* 0x00000030c2cd7836 */ /* 0x000fe20000000000 */
[----:B------:R-:W-:Y:S01]  /*0f00*/  LEA.HI R4, R4, R193, RZ, 0x6 ;  /* 0x000000c104047211 */ /* 0x000fe200078f30ff */
[----:B------:R-:W-:Y:S01]  /*0f10*/  IMAD.IADD R226, R16, 0x1, -R226 ;  /* 0x0000000110e27824 */ /* 0x000fe200078e0ae2 */
[----:B------:R-:W-:Y:S01]  /*0f20*/  LOP3.LUT R219, R3, 0xfffffe00, RZ, 0xc0, !PT ;  /* 0xfffffe0003db7812 */ /* 0x000fe200078ec0ff */
[----:B------:R-:W-:Y:S01]  /*0f30*/  VIADD R208, R194, 0x50 ;  /* 0x00000050c2d07836 */ /* 0x000fe20000000000 */
[----:B------:R-:W-:Y:S01]  /*0f40*/  SHF.R.S32.HI R3, RZ, 0x1f, R192 ;  /* 0x0000001fff037819 */ /* 0x000fe200000114c0 */
[----:B------:R-:W-:Y:S01]  /*0f50*/  STL [R1+0x80], R21 ;  /* 0x0000801501007387 */ /* 0x000fe20000100800 */
[----:B------:R-:W-:Y:S01]  /*0f60*/  LOP3.LUT R203, R203, 0x1c0, RZ, 0xc0, !PT ;  /* 0x000001c0cbcb7812 */ /* 0x000fe200078ec0ff */
[----:B------:R-:W-:Y:S01]  /*0f70*/  IMAD.SHL.U32 R223, R226, 0x8, RZ ;  /* 0x00000008e2df7824 */ /* 0x000fe200078e00ff */
[----:B------:R-:W-:-:S02]  /*0f80*/  LOP3.LUT R216, R216, 0x1c0, RZ, 0xc0, !PT ;  /* 0x000001c0d8d87812 */ /* 0x000fc400078ec0ff */
[-C--:B------:R-:W-:Y:S01]  /*0f90*/  LEA.HI R5, R3, R192.reuse, RZ, 0x6 ;  /* 0x000000c003057211 */ /* 0x080fe200078f30ff */
[----:B------:R-:W-:Y:S01]  /*0fa0*/  VIADD R225, R223, 0x80 ;  /* 0x00000080dfe17836 */ /* 0x000fe20000000000 */
[----:B------:R-:W-:Y:S01]  /*0fb0*/  LEA.HI R197, R3, R192, RZ, 0x3 ;  /* 0x000000c003c57211 */ /* 0x000fe200078f18ff */
[----:B------:R-:W-:Y:S01]  /*0fc0*/  IMAD.SHL.U32 R3, R4, 0x80, RZ ;  /* 0x0000008004037824 */ /* 0x000fe200078e00ff */
[----:B------:R-:W-:Y:S01]  /*0fd0*/  SHF.R.U32.HI R13, RZ, 0x3, R203 ;  /* 0x00000003ff0d7819 */ /* 0x000fe200000116cb */
[----:B------:R-:W-:Y:S01]  /*0fe0*/  IMAD.SHL.U32 R5, R5, 0x80, RZ ;  /* 0x0000008005057824 */ /* 0x000fe200078e00ff */
[----:B------:R-:W-:Y:S02]  /*0ff0*/  SHF.R.U32.HI R217, RZ, 0x3, R216 ;  /* 0x00000003ffd97819 */ /* 0x000fe400000116d8 */
[--C-:B------:R-:W-:Y:S02]  /*1000*/  LOP3.LUT R4, R216, 0x38, R196.reuse, 0xf8, !PT ;  /* 0x00000038d8047812 */ /* 0x100fe400078ef8c4 */
[----:B------:R-:W-:-:S02]  /*1010*/  LOP3.LUT R7, R203, 0x38, R196, 0xf8, !PT ;  /* 0x00000038cb077812 */ /* 0x000fc400078ef8c4 */
[----:B------:R-:W-:Y:S02]  /*1020*/  LOP3.LUT R3, R3, 0xffffe000, RZ, 0xc0, !PT ;  /* 0xffffe00003037812 */ /* 0x000fe400078ec0ff */
[----:B------:R-:W-:Y:S02]  /*1030*/  LOP3.LUT R4, R4, R217, RZ, 0x3c, !PT ;  /* 0x000000d904047212 */ /* 0x000fe400078e3cff */
[----:B------:R-:W-:Y:S02]  /*1040*/  LOP3.LUT R8, R7, R13, RZ, 0x3c, !PT ;  /* 0x0000000d07087212 */ /* 0x000fe400078e3cff */
[--C-:B------:R-:W-:Y:S02]  /*1050*/  LOP3.LUT R6, R216, 0x38, R197.reuse, 0xf8, !PT ;  /* 0x00000038d8067812 */ /* 0x100fe400078ef8c5 */
[----:B------:R-:W-:Y:S02]  /*1060*/  LOP3.LUT R9, R203, 0x38, R197, 0xf8, !PT ;  /* 0x00000038cb097812 */ /* 0x000fe400078ef8c5 */
[----:B------:R-:W-:-:S02]  /*1070*/  IADD3 R4, R4, R3, R218 ;  /* 0x0000000304047210 */ /* 0x000fc40007ffe0da */
[----:B------:R-:W-:Y:S02]  /*1080*/  IADD3 R8, R8, R3, R219 ;  /* 0x0000000308087210 */ /* 0x000fe40007ffe0db */
[----:B------:R-:W-:Y:S02]  /*1090*/  LEA.HI R3, R15, R15, RZ, 0x1 ;  /* 0x0000000f0f037211 */ /* 0x000fe400078f08ff */
[----:B------:R-:W-:Y:S02]  /*10a0*/  LOP3.LUT R5, R5, 0xffffe000, RZ, 0xc0, !PT ;  /* 0xffffe00005057812 */ /* 0x000fe400078ec0ff */
[----:B------:R-:W-:Y:S02]  /*10b0*/  LOP3.LUT R6, R6, R217, RZ, 0x3c, !PT ;  /* 0x000000d906067212 */ /* 0x000fe400078e3cff */
[----:B------:R-:W-:Y:S02]  /*10c0*/  LOP3.LUT R10, R9, R13, RZ, 0x3c, !PT ;  /* 0x0000000d090a7212 */ /* 0x000fe400078e3cff */
[----:B------:R-:W-:-:S02]  /*10d0*/  LOP3.LUT R3, R3, 0x1ffffffe, RZ, 0xc0, !PT ;  /* 0x1ffffffe03037812 */ /* 0x000fc400078ec0ff */
[-C--:B------:R-:W-:Y:S02]  /*10e0*/  IADD3 R6, R6, R5.reuse, R218 ;  /* 0x0000000506067210 */ /* 0x080fe40007ffe0da */
[----:B------:R-:W-:Y:S01]  /*10f0*/  IADD3 R10, R10, R5, R219 ;  /* 0x000000050a0a7210 */ /* 0x000fe20007ffe0db */
[C---:B------:R-:W-:Y:S01]  /*1100*/  IMAD.IADD R3, R15.reuse, 0x1, -R3 ;  /* 0x000000010f037824 */ /* 0x040fe200078e0a03 */
[----:B------:R-:W-:Y:S02]  /*1110*/  SHF.R.S32.HI R5, RZ, 0x1f, R206 ;  /* 0x0000001fff057819 */ /* 0x000fe400000114ce */
[----:B------:R-:W-:Y:S02]  /*1120*/  SHF.R.S32.HI R7, RZ, 0x1f, R204 ;  /* 0x0000001fff077819 */ /* 0x000fe400000114cc */
[----:B------:R-:W-:Y:S02]  /*1130*/  SHF.R.S32.HI R14, RZ, 0x1f, R205 ;  /* 0x0000001fff0e7819 */ /* 0x000fe400000114cd */
[----:B------:R-:W-:-:S02]  /*1140*/  SHF.L.U32 R16, R15, 0x3, RZ ;  /* 0x000000030f107819 */ /* 0x000fc400000006ff */
[----:B------:R-:W-:Y:S02]  /*1150*/  SHF.L.U64.HI R15, R206, 0x1, R5 ;  /* 0x00000001ce0f7819 */ /* 0x000fe40000010205 */
[----:B------:R-:W-:Y:S01]  /*1160*/  SHF.L.U64.HI R12, R204, 0x1, R7 ;  /* 0x00000001cc0c7819 */ /* 0x000fe20000010207 */
[C---:B------:R-:W-:Y:S01]  /*1170*/  VIADD R22, R16.reuse, 0x60 ;  /* 0x0000006010167836 */ /* 0x040fe20000000000 */
[----:B------:R-:W-:Y:S01]  /*1180*/  SHF.L.U64.HI R5, R205, 0x1, R14 ;  /* 0x00000001cd057819 */ /* 0x000fe2000001020e */
[----:B------:R-:W-:Y:S01]  /*1190*/  STL [R1+0x4c], R15 ;  /* 0x00004c0f01007387 */ /* 0x000fe20000100800 */
[----:B------:R-:W-:Y:S01]  /*11a0*/  SHF.R.S32.HI R20, RZ, 0x1f, R207 ;  /* 0x0000001fff147819 */ /* 0x000fe200000114cf */
[C---:B------:R-:W-:Y:S01]  /*11b0*/  VIADD R19, R16.reuse, 0x80 ;  /* 0x0000008010137836 */ /* 0x040fe20000000000 */
[----:B------:R-:W-:Y:S01]  /*11c0*/  SHF.R.S32.HI R9, RZ, 0x1f, R208 ;  /* 0x0000001fff097819 */ /* 0x000fe200000114d0 */
[----:B------:R-:W-:Y:S01]  /*11d0*/  STL [R1+0x50], R12 ;  /* 0x0000500c01007387 */ /* 0x000fe20000100800 */
[----:B------:R-:W-:Y:S01]  /*11e0*/  LOP3.LUT R0, R203, 0x38, R16, 0xf8, !PT ;  /* 0x00000038cb007812 */ /* 0x000fe200078ef810 */
[----:B------:R-:W-:Y:S01]  /*11f0*/  VIADD R23, R16, 0xa0 ;  /* 0x000000a010177836 */ /* 0x000fe20000000000 */
[----:B------:R-:W-:Y:S01]  /*1200*/  SHF.L.U64.HI R7, R207, 0x1, R20 ;  /* 0x00000001cf077819 */ /* 0x000fe20000010214 */
[----:B------:R0:W-:Y:S01]  /*1210*/  STL [R1+0x54], R5 ;  /* 0x0000540501007387 */ /* 0x0001e20000100800 */
[----:B------:R-:W-:-:S02]  /*1220*/  LOP3.LUT R0, R219, R0, R13, 0xf6, !PT ;  /* 0x00000000db007212 */ /* 0x000fc400078ef60d */
[----:B------:R-:W-:Y:S01]  /*1230*/  LEA R4, R4, UR60, 0x1 ;  /* 0x0000003c04047c11 */ /* 0x000fe2000f8e08ff */
[----:B------:R-:W-:Y:S01]  /*1240*/  STL [R1+0x58], R7 ;  /* 0x0000580701007387 */ /* 0x000fe20000100800 */
[----:B------:R-:W-:Y:S02]  /*1250*/  SHF.R.S32.HI R17, RZ, 0x1f, R16 ;  /* 0x0000001fff117819 */ /* 0x000fe40000011410 */
[----:B------:R-:W-:Y:S02]  /*1260*/  SHF.R.S32.HI R200, RZ, 0x1f, R22 ;  /* 0x0000001fffc87819 */ /* 0x000fe40000011416 */
[----:B------:R-:W-:Y:S02]  /*1270*/  SHF.R.S32.HI R199, RZ, 0x1f, R19 ;  /* 0x0000001fffc77819 */ /* 0x000fe40000011413 */
[----:B0-----:R-:W-:Y:S02]  /*1280*/  SHF.L.U64.HI R5, R208, 0x1, R9 ;  /* 0x00000001d0057819 */ /* 0x001fe40000010209 */
[----:B------:R-:W-:-:S02]  /*1290*/  SHF.R.S32.HI R198, RZ, 0x1f, R23 ;  /* 0x0000001fffc67819 */ /* 0x000fc40000011417 */
[----:B------:R-:W-:Y:S01]  /*12a0*/  SHF.R.S32.HI R196, RZ, 0x3, R196 ;  /* 0x00000003ffc47819 */ /* 0x000fe200000114c4 */
[----:B------:R0:W-:Y:S01]  /*12b0*/  STL [R1+0x5c], R5 ;  /* 0x00005c0501007387 */ /* 0x0001e20000100800 */
[----:B------:R-:W-:Y:S02]  /*12c0*/  SHF.R.S32.HI R197, RZ, 0x3, R197 ;  /* 0x00000003ffc57819 */ /* 0x000fe400000114c5 */
[----:B0-----:R-:W-:Y:S02]  /*12d0*/  LEA R5, R0, UR60, 0x1 ;  /* 0x0000003c00057c11 */ /* 0x001fe4000f8e08ff */
[----:B------:R-:W-:-:S03]  /*12e0*/  LEA R0, R8, UR60, 0x1 ;  /* 0x0000003c08007c11 */ /* 0x000fc6000f8e08ff */
[----:B------:R0:W-:Y:S04]  /*12f0*/  STL [R1+0x6c], R5 ;  /* 0x00006c0501007387 */ /* 0x0001e80000100800 */
[----:B------:R1:W-:Y:S04]  /*1300*/  STL [R1+0x70], R4 ;  /* 0x0000700401007387 */ /* 0x0003e80000100800 */
[----:B------:R2:W-:Y:S01]  /*1310*/  STL [R1+0x64], R0 ;  /* 0x0000640001007387 */ /* 0x0005e20000100800 */
[----:B0-----:R-:W-:Y:S02]  /*1320*/  LEA R5, R6, UR60, 0x1 ;  /* 0x0000003c06057c11 */ /* 0x001fe4000f8e08ff */
[----:B-1----:R-:W-:-:S03]  /*1330*/  LEA R4, R10, UR60, 0x1 ;  /* 0x0000003c0a047c11 */ /* 0x002fc6000f8e08ff */
[----:B------:R0:W-:Y:S01]  /*1340*/  STL [R1+0x68], R5 ;  /* 0x0000680501007387 */ /* 0x0001e20000100800 */
[----:B--2---:R-:W-:-:S05]  /*1350*/  LEA R0, R3, R11, 0x3 ;  /* 0x0000000b03007211 */ /* 0x004fca00078e18ff */
[----:B------:R0:W-:Y:S04]  /*1360*/  STL [R1+0x7c], R0 ;  /* 0x00007c0001007387 */ /* 0x0001e80000100800 */
[----:B------:R0:W-:Y:S02]  /*1370*/  STL [R1+0x60], R4 ;  /* 0x0000600401007387 */ /* 0x0001e40000100800 */
.L_x_663:
[----:B0-----:R-:W0:Y:S01]  /*1380*/  LDC.64 R4, c[0x0][0xc88] ;  /* 0x00032200ff047b82 */ /* 0x001e220000000a00 */
[----:B------:R-:W-:Y:S01]  /*1390*/  ULDC.64 UR4, c[0x0][0xa28] ;  /* 0x00028a0000047ab9 */ /* 0x000fe20000000a00 */
[----:B------:R-:W-:Y:S01]  /*13a0*/  ULDC.64 UR8, c[0x0][0xa18] ;  /* 0x0002860000087ab9 */ /* 0x000fe20000000a00 */
[----:B------:R-:W-:Y:S01]  /*13b0*/  ULDC.64 UR6, c[0x0][0xa08] ;  /* 0x0002820000067ab9 */ /* 0x000fe20000000a00 */
[----:B0-----:R-:W-:-:S05]  /*13c0*/  IMAD.WIDE R4, R31, 0x4, R4 ;  /* 0x000000041f047825 */ /* 0x001fca00078e0204 */
[----:B----4-:R-:W2:Y:S01]  /*13d0*/  LDG.E R3, desc[UR56][R4.64] ;  /* 0x0000003804037981 */ /* 0x010ea2000c1e1900 */
[----:B------:R-:W-:Y:S01]  /*13e0*/  ISETP.NE.U32.AND P2, PT, RZ, UR4, PT ;  /* 0x00000004ff007c0c */ /* 0x000fe2000bf45070 */
[----:B------:R-:W-:Y:S01]  /*13f0*/  IMAD.MOV.U32 R28, RZ, RZ, RZ ;  /* 0x000000ffff1c7224 */ /* 0x000fe200078e00ff */
[----:B------:R-:W-:Y:S02]  /*1400*/  ISETP.NE.U32.AND P1, PT, RZ, UR8, PT ;  /* 0x00000008ff007c0c */ /* 0x000fe4000bf25070 */
[----:B------:R-:W-:Y:S02]  /*1410*/  ISETP.NE.AND.EX P2, PT, RZ, UR5, PT, P2 ;  /* 0x00000005ff007c0c */ /* 0x000fe4000bf45320 */
[----:B------:R-:W-:Y:S02]  /*1420*/  ISETP.NE.AND.EX P1, PT, RZ, UR9, PT, P1 ;  /* 0x00000009ff007c0c */ /* 0x000fe4000bf25310 */
[----:B------:R-:W-:-:S04]  /*1430*/  ISETP.NE.U32.AND P0, PT, RZ, UR6, PT ;  /* 0x00000006ff007c0c */ /* 0x000fc8000bf05070 */
[----:B------:R-:W-:Y:S02]  /*1440*/  ISETP.NE.AND.EX P0, PT, RZ, UR7, PT, P0 ;  /* 0x00000007ff007c0c */ /* 0x000fe4000bf05300 */
[----:B--2---:R-:W-:Y:S01]  /*1450*/  SHF.R.S32.HI R0, RZ, 0x1f, R3 ;  /* 0x0000001fff007819 */ /* 0x004fe20000011403 */
[----:B------:R-:W-:Y:S02]  /*1460*/  STL [R1+0x4], R3 ;  /* 0x0000040301007387 */ /* 0x000fe40000100800 */
[C---:B------:R-:W-:Y:S01]  /*1470*/  @P2 LEA R4, P3, R3.reuse, UR4, 0x2 ;  /* 0x0000000403042c11 */ /* 0x040fe2000f8610ff */
[C---:B------:R-:W-:Y:S01]  /*1480*/  IMAD.SHL.U32 R228, R3.reuse, 0x4, RZ ;  /* 0x0000000403e47824 */ /* 0x040fe200078e00ff */
[C-C-:B------:R-:W-:Y:S01]  /*1490*/  SHF.L.U64.HI R229, R3.reuse, 0x2, R0.reuse ;  /* 0x0000000203e57819 */ /* 0x140fe20000010200 */
[----:B------:R0:W-:Y:S01]  /*14a0*/  STL [R1+0x48], R0 ;  /* 0x0000480001007387 */ /* 0x0001e20000100800 */
[----:B------:R-:W-:Y:S01]  /*14b0*/  @P2 LEA.HI.X R5, R3, UR5, R0, 0x2, P3 ;  /* 0x0000000503052c11 */ /* 0x000fe200098f1400 */
[----:B------:R-:W-:Y:S01]  /*14c0*/  ULDC UR4, c[0x0][0x288] ;  /* 0x0000a20000047ab9 */ /* 0x000fe20000000800 */
[----:B---3--:R-:W-:Y:S01]  /*14d0*/  IADD3 R8, P4, R228, UR6, RZ ;  /* 0x00000006e4087c10 */ /* 0x008fe2000ff9e0ff */
[----:B0-----:R-:W-:-:S03]  /*14e0*/  IMAD.MOV.U32 R0, RZ, RZ, RZ ;  /* 0x000000ffff007224 */ /* 0x001fc600078e00ff */
[----:B------:R-:W-:Y:S01]  /*14f0*/  IADD3.X R9, R229, UR7, RZ, P4, !PT ;  /* 0x00000007e5097c10 */ /* 0x000fe2000a7fe4ff */
[----:B------:R-:W-:Y:S01]  /*1500*/  IMAD.U32 R141, RZ, RZ, UR4 ;  /* 0x00000004ff8d7e24 */ /* 0x000fe2000f8e00ff */
[----:B------:R0:W-:Y:S01]  /*1510*/  STL [R1+0x44], R29 ;  /* 0x0000441d01007387 */ /* 0x0001e20000100800 */
[----:B------:R-:W-:-:S03]  /*1520*/  ULDC.64 UR4, c[0x0][0x418] ;  /* 0x0001060000047ab9 */ /* 0x000fc60000000a00 */
[----:B------:R0:W5:Y:S01]  /*1530*/  @P2 LDG.E R0, desc[UR56][R4.64] ;  /* 0x0000003804002981 */ /* 0x000162000c1e1900 */
[----:B------:R-:W-:-:S03]  /*1540*/  @P1 IADD3 R6, P2, R228, UR8, RZ ;  /* 0x00000008e4061c10 */ /* 0x000fc6000ff5e0ff */
[----:B------:R0:W5:Y:S01]  /*1550*/  @P0 LDG.E R28, desc[UR56][R8.64] ;  /* 0x00000038081c0981 */ /* 0x000162000c1e1900 */
[----:B------:R-:W-:Y:S01]  /*1560*/  @P1 IADD3.X R7, R229, UR9, RZ, P2, !PT ;  /* 0x00000009e5071c10 */ /* 0x000fe200097fe4ff */
[----:B------:R-:W-:Y:S01]  /*1570*/  UISETP.NE.U32.AND UP0, UPT, UR4, URZ, UPT ;  /* 0x0000003f0400728c */ /* 0x000fe2000bf05070 */
[----:B------:R-:W-:Y:S02]  /*1580*/  ULDC.64 UR8, c[0x0][0xa20] ;  /* 0x0002880000087ab9 */ /* 0x000fe40000000a00 */
[----:B------:R-:W-:Y:S01]  /*1590*/  ULDC UR4, c[0x0][0x424] ;  /* 0x0001090000047ab9 */ /* 0x000fe20000000800 */
[----:B------:R0:W5:Y:S01]  /*15a0*/  @P1 LDG.E R141, desc[UR56][R6.64] ;  /* 0x00000038068d1981 */ /* 0x000162000c1e1900 */
[----:B------:R-:W-:Y:S01]  /*15b0*/  UISETP.NE.AND.EX UP0, UPT, UR5, URZ, UPT, UP0 ;  /* 0x0000003f0500728c */ /* 0x000fe2000bf05300 */
[----:B------:R-:W-:Y:S01]  /*15c0*/  ISETP.NE.U32.AND P2, PT, RZ, UR8, PT ;  /* 0x00000008ff007c0c */ /* 0x000fe2000bf45070 */
[----:B------:R-:W-:Y:S01]  /*15d0*/  IMAD.MOV.U32 R227, RZ, RZ, R30 ;  /* 0x000000ffffe37224 */ /* 0x000fe200078e001e */
[----:B------:R-:W-:Y:S01]  /*15e0*/  ULDC UR5, c[0x0][0x2f0] ;  /* 0x0000bc0000057ab9 */ /* 0x000fe20000000800 */
[----:B------:R-:W-:Y:S01]  /*15f0*/  USEL UR4, UR4, 0x1, UP0 ;  /* 0x0000000104047887 */ /* 0x000fe20008000000 */
[----:B------:R-:W-:Y:S01]  /*1600*/  ISETP.NE.AND.EX P2, PT, RZ, UR9, PT, P2 ;  /* 0x00000009ff007c0c */ /* 0x000fe2000bf45320 */
[----:B------:R-:W-:-:S02]  /*1610*/  IMAD.MOV.U32 R26, RZ, RZ, R3 ;  /* 0x000000ffff1a7224 */ /* 0x000fc400078e0003 */
[----:B------:R-:W-:-:S03]  /*1620*/  UIMAD UR4, UR4, UR5, URZ ;  /* 0x00000005040472a4 */ /* 0x000fc6000f8e023f */
[----:B------:R-:W-:Y:S01]  /*1630*/  ULDC UR5, c[0x0][0x348] ;  /* 0x0000d20000057ab9 */ /* 0x000fe20000000800 */
[----:B01----:R-:W-:Y:S08]  /*1640*/  @P1 BRA `(.L_x_449) ;  /* 0x0000000000241947 */ /* 0x003ff00003800000 */
[----:B------:R-:W-:Y:S02]  /*1650*/  ULDC.64 UR6, c[0x0][0xa00] ;  /* 0x0002800000067ab9 */ /* 0x000fe40000000a00 */
[----:B------:R-:W-:-:S04]  /*1660*/  ISETP.NE.U32.AND P1, PT, RZ, UR6, PT ;  /* 0x00000006ff007c0c */ /* 0x000fc8000bf25070 */
[----:B------:R-:W-:-:S13]  /*1670*/  ISETP.NE.AND.EX P1, PT, RZ, UR7, PT, P1 ;  /* 0x00000007ff007c0c */ /* 0x000fda000bf25310 */
[----:B------:R-:W-:Y:S05]  /*1680*/  @!P1 BRA `(.L_x_449) ;  /* 0x0000000000149947 */ /* 0x000fea0003800000 */
[----:B------:R-:W0:Y:S02]  /*1690*/  LDC.64 R4, c[0x0][0xa00] ;  /* 0x00028000ff047b82 */ /* 0x000e240000000a00 */
[----:B0-----:R-:W-:-:S05]  /*16a0*/  IMAD.WIDE R4, R26, 0x4, R4 ;  /* 0x000000041a047825 */ /* 0x001fca00078e0204 */
[----:B-----5:R-:W2:Y:S04]  /*16b0*/  LDG.E R141, desc[UR56][R4.64] ;  /* 0x00000038048d7981 */ /* 0x020ea8000c1e1900 */
[----:B------:R-:W2:Y:S02]  /*16c0*/  LDG.E R6, desc[UR56][R4.64+0x4] ;  /* 0x0000043804067981 */ /* 0x000ea4000c1e1900 */
[----:B--2---:R-:W-:-:S07]  /*16d0*/  IMAD.IADD R141, R6, 0x1, -R141 ;  /* 0x00000001068d7824 */ /* 0x004fce00078e0a8d */
.L_x_449:
[----:B------:R-:W-:Y:S02]  /*16e0*/  IMAD.U32 R25, RZ, RZ, UR5 ;  /* 0x00000005ff197e24 */ /* 0x000fe4000f8e00ff */
[----:B------:R-:W-:Y:S01]  /*16f0*/  IMAD.U32 R27, RZ, RZ, UR4 ;  /* 0x00000004ff1b7e24 */ /* 0x000fe2000f8e00ff */
[----:B------:R-:W-:Y:S06]  /*1700*/  @!P2 BRA `(.L_x_450) ;  /* 0x000000000010a947 */ /* 0x000fec0003800000 */
[----:B------:R-:W-:-:S04]  /*1710*/  IADD3 R4, P0, R228, UR8, RZ ;  /* 0x00000008e4047c10 */ /* 0x000fc8000ff1e0ff */
[----:B------:R-:W-:-:S05]  /*1720*/  IADD3.X R5, R229, UR9, RZ, P0, !PT ;  /* 0x00000009e5057c10 */ /* 0x000fca00087fe4ff */
[----:B------:R0:W5:Y:S01]  /*1730*/  LDG.E R27, desc[UR56][R4.64] ;  /* 0x00000038041b7981 */ /* 0x000162000c1e1900 */
[----:B------:R-:W-:Y:S05]  /*1740*/  BRA `(.L_x_451) ;  /* 0x0000000000107947 */ /* 0x000fea0003800000 */
.L_x_450:
[----:B------:R-:W-:Y:S05]  /*1750*/  @!P0 BRA `(.L_x_451) ;  /* 0x00000000000c8947 */ /* 0x000fea0003800000 */
[----:B------:R-:W2:Y:S04]  /*1760*/  LDG.E R4, desc[UR56][R8.64] ;  /* 0x0000003808047981 */ /* 0x000ea8000c1e1900 */
[----:B------:R-:W2:Y:S02]  /*1770*/  LDG.E R27, desc[UR56][R8.64+0x4] ;  /* 0x00000438081b7981 */ /* 0x000ea4000c1e1900 */
[----:B--2---:R-:W-:-:S07]  /*1780*/  IMAD.IADD R27, R27, 0x1, -R4 ;  /* 0x000000011b1b7824 */ /* 0x004fce00078e0a04 */
.L_x_451:
[----:B------:R-:W-:Y:S02]  /*1790*/  ULDC.64 UR4, c[0x0][0xa10] ;  /* 0x0002840000047ab9 */ /* 0x000fe40000000a00 */
[----:B------:R-:W-:-:S04]  /*17a0*/  ISETP.NE.U32.AND P0, PT, RZ, UR4, PT ;  /* 0x00000004ff007c0c */ /* 0x000fc8000bf05070 */
[----:B------:R-:W-:Y:S01]  /*17b0*/  ISETP.NE.AND.EX P0, PT, RZ, UR5, PT, P0 ;  /* 0x00000005ff007c0c */ /* 0x000fe2000bf05300 */
[----:B------:R-:W-:-:S12]  /*17c0*/  ULDC.64 UR4, c[0x0][0xa30] ;  /* 0x00028c0000047ab9 */ /* 0x000fd80000000a00 */
[----:B0-----:R-:W0:Y:S02]  /*17d0*/  @P0 LDC.64 R4, c[0x0][0xa10] ;  /* 0x00028400ff040b82 */ /* 0x001e240000000a00 */
[----:B0-----:R-:W-:-:S05]  /*17e0*/  @P0 IMAD.WIDE R4, R26, 0x4, R4 ;  /* 0x000000041a040825 */ /* 0x001fca00078e0204 */
[----:B------:R-:W2:Y:S04]  /*17f0*/  @P0 LDG.E R3, desc[UR56][R4.64] ;  /* 0x0000003804030981 */ /* 0x000ea8000c1e1900 */
[----:B------:R0:W2:Y:S01]  /*1800*/  @P0 LDG.E R8, desc[UR56][R4.64+0x4] ;  /* 0x0000043804080981 */ /* 0x0000a2000c1e1900 */
[----:B------:R-:W-:Y:S02]  /*1810*/  ISETP.NE.U32.AND P1, PT, RZ, UR4, PT ;  /* 0x00000004ff007c0c */ /* 0x000fe4000bf25070 */
[----:B-----5:R-:W-:Y:S02]  /*1820*/  MOV R137, R27 ;  /* 0x0000001b00897202 */ /* 0x020fe40000000f00 */
[----:B------:R-:W-:-:S13]  /*1830*/  ISETP.NE.AND.EX P1, PT, RZ, UR5, PT, P1 ;  /* 0x00000005ff007c0c */ /* 0x000fda000bf25310 */
[----:B------:R-:W-:-:S04]  /*1840*/  @P1 IADD3 R6, P2, R228, UR4, RZ ;  /* 0x00000004e4061c10 */ /* 0x000fc8000ff5e0ff */
[----:B------:R-:W-:-:S05]  /*1850*/  @P1 IADD3.X R7, R229, UR5, RZ, P2, !PT ;  /* 0x00000005e5071c10 */ /* 0x000fca00097fe4ff */
[----:B------:R1:W5:Y:S01]  /*1860*/  @P1 LDG.E R137, desc[UR56][R6.64] ;  /* 0x0000003806891981 */ /* 0x000362000c1e1900 */
[----:B------:R-:W-:Y:S01]  /*1870*/  IMAD.IADD R10, R27, 0x1, -R0 ;  /* 0x000000011b0a7824 */ /* 0x000fe200078e0a00 */
[----:B------:R-:W-:-:S03]  /*1880*/  PLOP3.LUT P2, PT, PT, PT, PT, 0x80, 0x0 ;  /* 0x000000000000781c */ /* 0x000fc60003f4f070 */
[----:B0-----:R-:W-:-:S05]  /*1890*/  IMAD.MOV R4, RZ, RZ, -R10 ;  /* 0x000000ffff047224 */ /* 0x001fca00078e0a0a */
[----:B------:R-:W-:Y:S01]  /*18a0*/  VIMNMX R4, RZ, R4, !PT ;  /* 0x00000004ff047248 */ /* 0x000fe20007fe0100 */
[----:B--2---:R-:W-:-:S04]  /*18b0*/  @P0 IMAD.IADD R25, R8, 0x1, -R3 ;  /* 0x0000000108190824 */ /* 0x004fc800078e0a03 */
[----:B------:R-:W-:-:S04]  /*18c0*/  IMAD.IADD R142, R10, 0x1, R25 ;  /* 0x000000010a8e7824 */ /* 0x000fc800078e0219 */
[----:B------:R-:W-:-:S04]  /*18d0*/  VIADD R0, R142, 0x5f ;  /* 0x0000005f8e007836 */ /* 0x000fc80000000000 */
[----:B------:R-:W-:-:S05]  /*18e0*/  IMAD.HI R0, R0, 0x2aaaaaab, RZ ;  /* 0x2aaaaaab00007827 */ /* 0x000fca00078e02ff */
[----:B------:R-:W-:-:S04]  /*18f0*/  SHF.R.U32.HI R143, RZ, 0x1f, R0 ;  /* 0x0000001fff8f7819 */ /* 0x000fc80000011600 */
[----:B------:R-:W-:-:S05]  /*1900*/  LEA.HI.SX32 R143, R0, R143, 0x1c ;  /* 0x0000008f008f7211 */ /* 0x000fca00078fe2ff */
[----:B------:R-:W-:-:S05]  /*1910*/  IMAD R0, R143, 0x60, -R10 ;  /* 0x000000608f007824 */ /* 0x000fca00078e0a0a */
[----:B------:R-:W-:-:S04]  /*1920*/  VIMNMX R3, R0, R25, PT ;  /* 0x0000001900037248 */ /* 0x000fc80003fe0100 */
[----:B------:R-:W-:Y:S01]  /*1930*/  ISETP.GT.AND P0, PT, R3, R4, PT ;  /* 0x000000040300720c */ /* 0x000fe20003f04270 */
[----:B------:R-:W-:-:S05]  /*1940*/  IMAD.WIDE.U32 R4, R4, -0x55555555, RZ ;  /* 0xaaaaaaab04047825 */ /* 0x000fca00078e00ff */
[----:B------:R-:W-:-:S05]  /*1950*/  SHF.R.U32.HI R123, RZ, 0x6, R5 ;  /* 0x00000006ff7b7819 */ /* 0x000fca0000011605 */
[----:B------:R-:W-:Y:S02]  /*1960*/  IMAD.MOV.U32 R24, RZ, RZ, R123 ;  /* 0x000000ffff187224 */ /* 0x000fe400078e007b */
[----:B------:R-:W-:-:S04]  /*1970*/  @P0 VIADD R0, R3, 0x5f ;  /* 0x0000005f03000836 */ /* 0x000fc80000000000 */
[----:B------:R-:W-:-:S05]  /*1980*/  @P0 IMAD.HI R0, R0, 0x2aaaaaab, RZ ;  /* 0x2aaaaaab00000827 */ /* 0x000fca00078e02ff */
[----:B------:R-:W-:-:S04]  /*1990*/  @P0 SHF.R.U32.HI R3, RZ, 0x1f, R0 ;  /* 0x0000001fff030819 */ /* 0x000fc80000011600 */
[----:B------:R-:W-:-:S04]  /*19a0*/  @P0 LEA.HI.SX32 R24, R0, R3, 0x1c ;  /* 0x0000000300180211 */ /* 0x000fc800078fe2ff */
[----:B------:R-:W-:-:S13]  /*19b0*/  ISETP.GT.AND P0, PT, R24, R123, PT ;  /* 0x0000007b1800720c */ /* 0x000fda0003f04270 */
[----:B-1----:R-:W-:Y:S05]  /*19c0*/  @!P0 BRA `(.L_x_452) ;  /* 0x0000009400688947 */ /* 0x002fea0003800000 */
[----:B------:R-:W-:Y:S01]  /*19d0*/  VIADD R0, R2, 0x1e400 ;  /* 0x0001e40002007836 */ /* 0x000fe20000000000 */
[----:B------:R-:W-:Y:S04]  /*19e0*/  BSSY B6, `(.L_x_453) ;  /* 0x0000013000067945 */ /* 0x000fe80003800000 */
[----:B------:R-:W-:-:S13]  /*19f0*/  LOP3.LUT P0, RZ, R0, 0x3ff, RZ, 0xc0, !PT ;  /* 0x000003ff00ff7812 */ /* 0x000fda000780c0ff */
[----:B------:R-:W-:Y:S05]  /*1a00*/  @!P0 BRA `(.L_x_454) ;  /* 0x0000000000408947 */ /* 0x000fea0003800000 */
        /* <DEDUP_REMOVED lines=9> */
[----:B------:R-:W-:Y:S02]  /*1aa0*/  IMAD.U32 R7, RZ, RZ, UR5 ;  /* 0x00000005ff077e24 */ /* 0x000fe4000f8e00ff */
[----:B------:R-:W-:-:S02]  /*1ab0*/  IMAD.U32 R11, RZ, RZ, UR7 ;  /* 0x00000007ff0b7e24 */ /* 0x000fc4000f8e00ff */
[----:B------:R-:W-:Y:S02]  /*1ac0*/  IMAD.MOV.U32 R8, RZ, RZ, 0x70 ;  /* 0x00000070ff087424 */ /* 0x000fe400078e00ff */
[----:B------:R-:W-:Y:S02]  /*1ad0*/  IMAD.MOV.U32 R12, RZ, RZ, 0x1 ;  /* 0x00000001ff0c7424 */ /* 0x000fe400078e00ff */
[----:B0-----:R-:W-:-:S07]  /*1ae0*/  IMAD.MOV.U32 R13, RZ, RZ, RZ ;  /* 0x000000ffff0d7224 */ /* 0x001fce00078e00ff */
[----:B------:R-:W-:-:S07]  /*1af0*/  LEPC R20, `(.L_x_454) ;  /* 0x000000001014794e */ /* 0x000fce0000000000 */
[----:B-1---5:R-:W-:Y:S05]  /*1b00*/  CALL.ABS.NOINC R14 ;  /* 0x000000000e007343 */ /* 0x022fea0003c00000 */
.L_x_454:
[----:B------:R-:W-:Y:S05]  /*1b10*/  BSYNC B6 ;  /* 0x0000000000067941 */ /* 0x000fea0003800000 */
.L_x_453:
        /* <DEDUP_REMOVED lines=20> */
.L_x_456:
[----:B------:R-:W-:Y:S05]  /*1c60*/  BSYNC B6 ;  /* 0x0000000000067941 */ /* 0x000fea0003800000 */
.L_x_455:
[----:B------:R-:W-:Y:S01]  /*1c70*/  ULDC.64 UR4, c[0x0][0x9f8] ;  /* 0x00027e0000047ab9 */ /* 0x000fe20000000a00 */
[----:B------:R-:W2:Y:S01]  /*1c80*/  LDL.LU R20, [R1] ;  /* 0x0000000001147983 */ /* 0x000ea20000300800 */
[----:B------:R-:W-:Y:S01]  /*1c90*/  ISETP.NE.U32.AND P0, PT, RZ, UR4, PT ;  /* 0x00000004ff007c0c */ /* 0x000fe2000bf05070 */
[----:B------:R-:W0:Y:S03]  /*1ca0*/  LDC.64 R96, c[0x0][0x3f8] ;  /* 0x0000fe00ff607b82 */ /* 0x000e260000000a00 */
[----:B------:R-:W-:-:S05]  /*1cb0*/  ISETP.NE.AND.EX P0, PT, RZ, UR5, PT, P0 ;  /* 0x00000005ff007c0c */ /* 0x000fca000bf05300 */
[----:B------:R-:W1:Y:S08]  /*1cc0*/  LDC R15, c[0x0][0x3f4] ;  /* 0x0000fd00ff0f7b82 */ /* 0x000e700000000800 */
[----:B------:R-:W-:Y:S01]  /*1cd0*/  @P0 IADD3 R4, P1, R228, UR4, RZ ;  /* 0x00000004e4040c10 */ /* 0x000fe2000ff3e0ff */
[----:B------:R-:W-:Y:S01]  /*1ce0*/  ULDC UR4, c[0x0][0x2f4] ;  /* 0x0000bd0000047ab9 */ /* 0x000fe20000000800 */
[----:B------:R-:W3:Y:S02]  /*1cf0*/  LDC.64 R90, c[0x0][0x408] ;  /* 0x00010200ff5a7b82 */ /* 0x000ee40000000a00 */
[----:B------:R-:W-:-:S05]  /*1d00*/  @P0 IADD3.X R5, R229, UR5, RZ, P1, !PT ;  /* 0x00000005e5050c10 */ /* 0x000fca0008ffe4ff */
[----:B------:R4:W2:Y:S01]  /*1d10*/  @P0 LDG.E R26, desc[UR56][R4.64] ;  /* 0x00000038041a0981 */ /* 0x0008a2000c1e1900 */
[----:B------:R-:W-:Y:S01]  /*1d20*/  ISETP.GE.AND P1, PT, R193, UR4, PT ;  /* 0x00000004c1007c0c */ /* 0x000fe2000bf26270 */
[-C--:B0-----:R-:W-:Y:S01]  /*1d30*/  IMAD.WIDE.U32 R98, R201, R96.reuse, R16 ;  /* 0x00000060c9627225 */ /* 0x081fe200078e0010 */
[----:B------:R-:W-:Y:S01]  /*1d40*/  ISETP.GE.AND P0, PT, R16, UR4, PT ;  /* 0x0000000410007c0c */ /* 0x000fe2000bf06270 */
[----:B------:R-:W0:Y:S01]  /*1d50*/  S2R R31, SR_TID.X ;  /* 0x00000000001f7919 */ /* 0x000e220000002100 */
[----:B------:R-:W-:Y:S01]  /*1d60*/  SEL R3, RZ, 0xffffffff, P1 ;  /* 0xffffffffff037807 */ /* 0x000fe20000800000 */
[----:B------:R-:W-:Y:S01]  /*1d70*/  IMAD.SHL.U32 R106, R96, 0x40, RZ ;  /* 0x00000040606a7824 */ /* 0x000fe200078e00ff */
[----:B------:R-:W-:Y:S01]  /*1d80*/  SEL R0, RZ, 0x1, P0 ;  /* 0x00000001ff007807 */ /* 0x000fe20000000000 */
[----:B------:R-:W0:Y:S01]  /*1d90*/  S2R R138, SR_TID.X ;  /* 0x00000000008a7919 */ /* 0x000e220000002100 */
[----:B------:R-:W-:Y:S01]  /*1da0*/  ISETP.GE.AND P0, PT, R192, UR4, PT ;  /* 0x00000004c0007c0c */ /* 0x000fe2000bf06270 */
[----:B------:R-:W-:Y:S01]  /*1db0*/  IMAD.SHL.U32 R3, R3, 0x2, RZ ;  /* 0x0000000203037824 */ /* 0x000fe200078e00ff */
[----:B----4-:R-:W-:Y:S01]  /*1dc0*/  SHF.R.S32.HI R5, RZ, 0x1f, R201 ;  /* 0x0000001fff057819 */ /* 0x010fe200000114c9 */
[----:B------:R-:W-:Y:S01]  /*1dd0*/  IMAD.IADD R125, R28, 0x1, R27 ;  /* 0x000000011c7d7824 */ /* 0x000fe200078e021b */
[----:B------:R-:W-:Y:S01]  /*1de0*/  ISETP.GE.AND P1, PT, R22, UR4, PT ;  /* 0x0000000416007c0c */ /* 0x000fe2000bf26270 */
[----:B-1----:R-:W-:Y:S01]  /*1df0*/  IMAD.SHL.U32 R122, R15, 0x2, RZ ;  /* 0x000000020f7a7824 */ /* 0x002fe200078e00ff */
[----:B------:R-:W-:Y:S01]  /*1e00*/  LOP3.LUT R0, R3, 0x2, R0, 0xe2, !PT ;  /* 0x0000000203007812 */ /* 0x000fe200078ee200 */
[----:B------:R-:W-:Y:S01]  /*1e10*/  IMAD R6, R5, R96, RZ ;  /* 0x0000006005067224 */ /* 0x000fe200078e02ff */
[----:B------:R-:W-:Y:S01]  /*1e20*/  SHF.R.S32.HI R195, RZ, 0x1f, R194 ;  /* 0x0000001fffc37819 */ /* 0x000fe200000114c2 */
[----:B---3--:R-:W-:Y:S01]  /*1e30*/  IMAD.WIDE.U32 R92, R201, R90, R16 ;  /* 0x0000005ac95c7225 */ /* 0x008fe200078e0010 */
[----:B------:R-:W-:-:S02]  /*1e40*/  SEL R3, RZ, 0x4, P0 ;  /* 0x00000004ff037807 */ /* 0x000fc40000000000 */
[----:B------:R-:W-:Y:S01]  /*1e50*/  SEL R4, RZ, 0x8, P1 ;  /* 0x00000008ff047807 */ /* 0x000fe20000800000 */
[----:B------:R-:W-:Y:S01]  /*1e60*/  IMAD R7, R201, R97, R6 ;  /* 0x00000061c9077224 */ /* 0x000fe200078e0206 */
[----:B------:R-:W-:Y:S01]  /*1e70*/  ISETP.GE.AND P2, PT, R19, UR4, PT ;  /* 0x0000000413007c0c */ /* 0x000fe2000bf46270 */
[----:B------:R-:W-:Y:S01]  /*1e80*/  IMAD.WIDE.U32 R100, R201, R96, R194 ;  /* 0x00000060c9647225 */ /* 0x000fe200078e00c2 */
[----:B------:R-:W-:Y:S02]  /*1e90*/  LOP3.LUT R0, R4, R0, R3, 0xfe, !PT ;  /* 0x0000000004007212 */ /* 0x000fe400078efe03 */
[----:B------:R-:W-:Y:S01]  /*1ea0*/  SEL R3, RZ, 0x10, P2 ;  /* 0x00000010ff037807 */ /* 0x000fe20001000000 */
[----:B------:R-:W-:Y:S01]  /*1eb0*/  IMAD.IADD R101, R101, 0x1, R7 ;  /* 0x0000000165657824 */ /* 0x000fe200078e0207 */
[----:B------:R-:W-:Y:S01]  /*1ec0*/  ISETP.GE.AND P0, PT, R16, R15, PT ;  /* 0x0000000f1000720c */ /* 0x000fe20003f06270 */
[----:B------:R-:W-:Y:S01]  /*1ed0*/  IMAD.IADD R99, R7, 0x1, R99 ;  /* 0x0000000107637824 */ /* 0x000fe200078e0263 */
[----:B------:R-:W-:Y:S01]  /*1ee0*/  LOP3.LUT R7, R0, R3, RZ, 0xfc, !PT ;  /* 0x0000000300077212 */ /* 0x000fe200078efcff */
[-C--:B------:R-:W-:Y:S01]  /*1ef0*/  IMAD R0, R5, R90.reuse, RZ ;  /* 0x0000005a05007224 */ /* 0x080fe200078e02ff */
[----:B------:R-:W-:Y:S01]  /*1f00*/  ISETP.GE.AND P1, PT, R193, R15, PT ;  /* 0x0000000fc100720c */ /* 0x000fe20003f26270 */
[----:B------:R-:W-:Y:S01]  /*1f10*/  IMAD.WIDE.U32 R94, R201, R90, R194 ;  /* 0x0000005ac95e7225 */ /* 0x000fe200078e00c2 */
[----:B------:R-:W-:-:S02]  /*1f20*/  SEL R3, R15, RZ, P0 ;  /* 0x000000ff0f037207 */ /* 0x000fc40000000000 */
[----:B------:R-:W-:Y:S01]  /*1f30*/  ISETP.GE.AND P3, PT, R192, R15, PT ;  /* 0x0000000fc000720c */ /* 0x000fe20003f66270 */
[----:B------:R-:W-:Y:S01]  /*1f40*/  IMAD R5, R201, R91, R0 ;  /* 0x0000005bc9057224 */ /* 0x000fe200078e0200 */
[C---:B------:R-:W-:Y:S01]  /*1f50*/  SEL R0, R15.reuse, RZ, P1 ;  /* 0x000000ff0f007207 */ /* 0x040fe20000800000 */
[----:B------:R-:W-:Y:S01]  /*1f60*/  IMAD.IADD R3, R16, 0x1, R3 ;  /* 0x0000000110037824 */ /* 0x000fe200078e0203 */
[----:B------:R-:W-:Y:S01]  /*1f70*/  SEL R9, R15, RZ, P3 ;  /* 0x000000ff0f097207 */ /* 0x000fe20001800000 */
[----:B------:R-:W-:Y:S01]  /*1f80*/  IMAD.IADD R95, R95, 0x1, R5 ;  /* 0x000000015f5f7824 */ /* 0x000fe200078e0205 */
[----:B------:R-:W-:Y:S01]  /*1f90*/  IADD3 R93, R5, R93, RZ ;  /* 0x0000005d055d7210 */ /* 0x000fe20007ffe0ff */
[----:B------:R-:W-:Y:S01]  /*1fa0*/  IMAD.IADD R5, R193, 0x1, R0 ;  /* 0x00000001c1057824 */ /* 0x000fe200078e0200 */
[----:B------:R-:W-:Y:S01]  /*1fb0*/  SHF.R.S32.HI R0, RZ, 0x1f, R3 ;  /* 0x0000001fff007819 */ /* 0x000fe20000011403 */
[----:B------:R-:W-:Y:S01]  /*1fc0*/  IMAD.IADD R10, R192, 0x1, R9 ;  /* 0x00000001c00a7824 */ /* 0x000fe200078e0209 */
[----:B------:R-:W-:Y:S01]  /*1fd0*/  SHF.R.U32.HI R21, RZ, 0x3, R203 ;  /* 0x00000003ff157819 */ /* 0x000fe200000116cb */
[----:B0-----:R-:W-:Y:S01]  /*1fe0*/  VIADD R31, R31, 0xffffff80 ;  /* 0xffffff801f1f7836 */ /* 0x001fe20000000000 */
[----:B------:R-:W-:Y:S01]  /*1ff0*/  SHF.R.S32.HI R6, RZ, 0x1f, R5 ;  /* 0x0000001fff067819 */ /* 0x000fe20000011405 */
[----:B-----5:R-:W-:Y:S01]  /*2000*/  IMAD.WIDE.U32 R100, R137, R96, R100 ;  /* 0x0000006089647225 */ /* 0x020fe200078e0064 */
[----:B------:R-:W-:-:S02]  /*2010*/  LEA.HI R4, R0, R3, RZ, 0x3 ;  /* 0x0000000300047211 */ /* 0x000fc400078f18ff */
[----:B------:R-:W-:Y:S01]  /*2020*/  LEA.HI R0, R0, R3, RZ, 0x6 ;  /* 0x0000000300007211 */ /* 0x000fe200078f30ff */
[----:B------:R-:W-:Y:S01]  /*2030*/  IMAD.WIDE.U32 R98, R137, R96, R98 ;  /* 0x0000006089627225 */ /* 0x000fe200078e0062 */
[CC--:B------:R-:W-:Y:S02]  /*2040*/  LEA.HI R8, R6.reuse, R5.reuse, RZ, 0x6 ;  /* 0x0000000506087211 */ /* 0x0c0fe400078f30ff */
[----:B------:R-:W-:Y:S01]  /*2050*/  SHF.R.S32.HI R11, RZ, 0x1f, R10 ;  /* 0x0000001fff0b7819 */ /* 0x000fe2000001140a */
[----:B------:R-:W-:Y:S01]  /*2060*/  IMAD R127, R91, 0x60, RZ ;  /* 0x000000605b7f7824 */ /* 0x000fe200078e02ff */
[----:B------:R-:W-:Y:S01]  /*2070*/  LEA.HI R5, R6, R5, RZ, 0x3 ;  /* 0x0000000506057211 */ /* 0x000fe200078f18ff */
[CC--:B------:R-:W-:Y:S01]  /*2080*/  IMAD.WIDE.U32 R94, R137.reuse, R90.reuse, R94 ;  /* 0x0000005a895e7225 */ /* 0x0c0fe200078e005e */
[----:B------:R-:W-:Y:S02]  /*2090*/  SHF.R.S32.HI R3, RZ, 0x6, R0 ;  /* 0x00000006ff037819 */ /* 0x000fe40000011400 */
[----:B------:R-:W-:Y:S01]  /*20a0*/  LOP3.LUT R0, R216, 0x38, R4, 0xf8, !PT ;  /* 0x00000038d8007812 */ /* 0x000fe200078ef804 */
[----:B------:R-:W-:Y:S01]  /*20b0*/  IMAD.WIDE.U32 R92, R137, R90, R92 ;  /* 0x0000005a895c7225 */ /* 0x000fe200078e005c */
[----:B------:R-:W-:-:S02]  /*20c0*/  LOP3.LUT R9, R203, 0x38, R4, 0xf8, !PT ;  /* 0x00000038cb097812 */ /* 0x000fc400078ef804 */
[-C--:B------:R-:W-:Y:S01]  /*20d0*/  LEA.HI R12, R11, R10.reuse, RZ, 0x3 ;  /* 0x0000000a0b0c7211 */ /* 0x080fe200078f18ff */
[C---:B------:R-:W-:Y:S01]  /*20e0*/  IMAD R136, R3.reuse, 0x1800, R218 ;  /* 0x0000180003887824 */ /* 0x040fe200078e02da */
[----:B------:R-:W-:Y:S01]  /*20f0*/  LOP3.LUT R6, R216, 0x38, R5, 0xf8, !PT ;  /* 0x00000038d8067812 */ /* 0x000fe200078ef805 */
[----:B------:R-:W-:Y:S01]  /*2100*/  IMAD R133, R3, 0x1800, R219 ;  /* 0x0000180003857824 */ /* 0x000fe200078e02db */
[----:B------:R-:W-:Y:S02]  /*2110*/  LEA.HI R10, R11, R10, RZ, 0x6 ;  /* 0x0000000a0b0a7211 */ /* 0x000fe400078f30ff */
[----:B------:R-:W-:Y:S02]  /*2120*/  SHF.R.S32.HI R8, RZ, 0x6, R8 ;  /* 0x00000006ff087819 */ /* 0x000fe40000011408 */
[----:B------:R-:W-:Y:S02]  /*2130*/  LOP3.LUT R3, R0, R217, RZ, 0x3c, !PT ;  /* 0x000000d900037212 */ /* 0x000fe400078e3cff */
[----:B------:R-:W-:Y:S01]  /*2140*/  LOP3.LUT R0, R9, R21, RZ, 0x3c, !PT ;  /* 0x0000001509007212 */ /* 0x000fe200078e3cff */
[----:B------:R-:W-:Y:S01]  /*2150*/  IMAD R134, R8, 0x1800, R218 ;  /* 0x0000180008867824 */ /* 0x000fe200078e02da */
[----:B------:R-:W-:Y:S01]  /*2160*/  LOP3.LUT R9, R6, R217, RZ, 0x3c, !PT ;  /* 0x000000d906097212 */ /* 0x000fe200078e3cff */
[----:B------:R-:W-:Y:S01]  /*2170*/  IMAD.IADD R136, R136, 0x1, R3 ;  /* 0x0000000188887824 */ /* 0x000fe200078e0203 */
[----:B------:R-:W-:Y:S01]  /*2180*/  LOP3.LUT P2, RZ, R224, 0x4, RZ, 0xc0, !PT ;  /* 0x00000004e0ff7812 */ /* 0x000fe2000784c0ff */
[----:B------:R-:W-:Y:S01]  /*2190*/  IMAD.IADD R133, R133, 0x1, R0 ;  /* 0x0000000185857824 */ /* 0x000fe200078e0200 */
[----:B------:R-:W-:Y:S01]  /*21a0*/  SHF.R.S32.HI R10, RZ, 0x6, R10 ;  /* 0x00000006ff0a7819 */ /* 0x000fe2000001140a */
[----:B------:R-:W-:Y:S01]  /*21b0*/  IMAD.IADD R134, R134, 0x1, R9 ;  /* 0x0000000186867824 */ /* 0x000fe200078e0209 */
[C-C-:B------:R-:W-:Y:S01]  /*21c0*/  LOP3.LUT R6, R203.reuse, 0x38, R12.reuse, 0xf8, !PT ;  /* 0x00000038cb067812 */ /* 0x140fe200078ef80c */
[----:B------:R-:W-:Y:S01]  /*21d0*/  IMAD R130, R8, 0x1800, R219 ;  /* 0x0000180008827824 */ /* 0x000fe200078e02db */
[----:B------:R-:W-:Y:S01]  /*21e0*/  LOP3.LUT R3, R203, 0x38, R5, 0xf8, !PT ;  /* 0x00000038cb037812 */ /* 0x000fe200078ef805 */
[----:B------:R-:W-:Y:S01]  /*21f0*/  IMAD R129, R10, 0x1800, R219 ;  /* 0x000018000a817824 */ /* 0x000fe200078e02db */
[----:B------:R-:W-:Y:S01]  /*2200*/  LOP3.LUT R0, R216, 0x38, R12, 0xf8, !PT ;  /* 0x00000038d8007812 */ /* 0x000fe200078ef80c */
[----:B------:R-:W-:Y:S01]  /*2210*/  IMAD R132, R10, 0x1800, R218 ;  /* 0x000018000a847824 */ /* 0x000fe200078e02da */
[----:B------:R-:W-:-:S02]  /*2220*/  LOP3.LUT R6, R6, R21, RZ, 0x3c, !PT ;  /* 0x0000001506067212 */ /* 0x000fc400078e3cff */
[----:B------:R-:W-:Y:S02]  /*2230*/  SHF.R.S32.HI R11, RZ, 0x1f, R137 ;  /* 0x0000001fff0b7819 */ /* 0x000fe40000011489 */
[----:B------:R-:W-:Y:S01]  /*2240*/  LOP3.LUT R9, R3, R21, RZ, 0x3c, !PT ;  /* 0x0000001503097212 */ /* 0x000fe200078e3cff */
[----:B------:R-:W-:Y:S01]  /*2250*/  IMAD.IADD R129, R129, 0x1, R6 ;  /* 0x0000000181817824 */ /* 0x000fe200078e0206 */
[----:B------:R-:W-:Y:S01]  /*2260*/  LOP3.LUT R3, R0, R217, RZ, 0x3c, !PT ;  /* 0x000000d900037212 */ /* 0x000fe200078e3cff */
[----:B------:R-:W-:Y:S01]  /*2270*/  IMAD R0, R11, R96, RZ ;  /* 0x000000600b007224 */ /* 0x000fe200078e02ff */
[----:B------:R-:W-:Y:S01]  /*2280*/  SHF.R.S32.HI R21, RZ, 0x1f, R31 ;  /* 0x0000001fff157819 */ /* 0x000fe2000001141f */
[----:B------:R-:W-:Y:S01]  /*2290*/  IMAD.IADD R130, R130, 0x1, R9 ;  /* 0x0000000182827824 */ /* 0x000fe200078e0209 */
[----:B------:R-:W-:Y:S01]  /*22a0*/  LOP3.LUT R6, R216, 0x18, R16, 0xf8, !PT ;  /* 0x00000018d8067812 */ /* 0x000fe200078ef810 */
[----:B------:R-:W-:Y:S01]  /*22b0*/  IMAD.IADD R132, R132, 0x1, R3 ;  /* 0x0000000184847824 */ /* 0x000fe200078e0203 */
[----:B------:R-:W-:Y:S01]  /*22c0*/  LEA.HI R21, R21, R31, RZ, 0x2 ;  /* 0x0000001f15157211 */ /* 0x000fe200078f10ff */
[----:B------:R-:W-:Y:S01]  /*22d0*/  IMAD R13, R137, R97, R0 ;  /* 0x00000061890d7224 */ /* 0x000fe200078e0200 */
[----:B------:R-:W-:Y:S01]  /*22e0*/  LOP3.LUT R3, R6, R217, RZ, 0x3c, !PT ;  /* 0x000000d906037212 */ /* 0x000fe200078e3cff */
[----:B------:R-:W-:Y:S01]  /*22f0*/  IMAD R0, R11, R90, RZ ;  /* 0x0000005a0b007224 */ /* 0x000fe200078e02ff */
[----:B------:R-:W-:Y:S01]  /*2300*/  LOP3.LUT R21, R21, 0xfffffffc, RZ, 0xc0, !PT ;  /* 0xfffffffc15157812 */ /* 0x000fe200078ec0ff */
[----:B------:R-:W-:Y:S01]  /*2310*/  IMAD R9, R97, 0x60, RZ ;  /* 0x0000006061097824 */ /* 0x000fe200078e02ff */
[----:B------:R-:W-:Y:S01]  /*2320*/  SHF.L.U64.HI R105, R96, 0x6, R97 ;  /* 0x0000000660697819 */ /* 0x000fe20000010261 */
[----:B------:R-:W-:Y:S01]  /*2330*/  IMAD.IADD R128, R218, 0x1, R3 ;  /* 0x00000001da807824 */ /* 0x000fe200078e0203 */
[----:B------:R-:W-:Y:S01]  /*2340*/  SHF.R.S32.HI R115, RZ, 0x3, R4 ;  /* 0x00000003ff737819 */ /* 0x000fe20000011404 */
[----:B------:R-:W-:Y:S01]  /*2350*/  IMAD.WIDE.U32 R96, R96, 0x60, RZ ;  /* 0x0000006060607825 */ /* 0x000fe200078e00ff */
[----:B------:R-:W-:-:S02]  /*2360*/  LOP3.LUT R3, R4, 0xfffffff8, RZ, 0xc0, !PT ;  /* 0xfffffff804037812 */ /* 0x000fc400078ec0ff */
[C---:B------:R-:W-:Y:S01]  /*2370*/  SHF.L.U64.HI R107, R90.reuse, 0x6, R91 ;  /* 0x000000065a6b7819 */ /* 0x040fe2000001025b */
[----:B------:R-:W-:Y:S01]  /*2380*/  IMAD R89, R137, R91, R0 ;  /* 0x0000005b89597224 */ /* 0x000fe200078e0200 */
[C---:B------:R-:W-:Y:S01]  /*2390*/  SHF.L.U32 R108, R90.reuse, 0x6, RZ ;  /* 0x000000065a6c7819 */ /* 0x040fe200000006ff */
[----:B------:R-:W-:Y:S01]  /*23a0*/  IMAD.WIDE.U32 R90, R90, 0x60, RZ ;  /* 0x000000605a5a7825 */ /* 0x000fe200078e00ff */
[----:B------:R-:W-:Y:S02]  /*23b0*/  SHF.R.S32.HI R114, RZ, 0x3, R5 ;  /* 0x00000003ff727819 */ /* 0x000fe40000011405 */
[----:B------:R-:W-:Y:S01]  /*23c0*/  LOP3.LUT R4, R5, 0xfffffff8, RZ, 0xc0, !PT ;  /* 0xfffffff805047812 */ /* 0x000fe200078ec0ff */
[----:B------:R-:W-:Y:S01]  /*23d0*/  IMAD.IADD R21, R31, 0x1, -R21 ;  /* 0x000000011f157824 */ /* 0x000fe200078e0a15 */
[----:B------:R-:W-:Y:S01]  /*23e0*/  LOP3.LUT R5, R12, 0xfffffff8, RZ, 0xc0, !PT ;  /* 0xfffffff80c057812 */ /* 0x000fe200078ec0ff */
[----:B------:R-:W-:Y:S01]  /*23f0*/  IMAD.IADD R126, R97, 0x1, R9 ;  /* 0x00000001617e7824 */ /* 0x000fe200078e0209 */
[----:B------:R-:W-:Y:S01]  /*2400*/  SHF.R.S32.HI R0, RZ, 0x1f, R30 ;  /* 0x0000001fff007819 */ /* 0x000fe2000001141e */
[----:B------:R-:W-:Y:S01]  /*2410*/  IMAD.IADD R103, R95, 0x1, R89 ;  /* 0x000000015f677824 */ /* 0x000fe200078e0259 */
[----:B------:R-:W-:Y:S01]  /*2420*/  LEA.HI R138, R138, 0x8, RZ, 0x19 ;  /* 0x000000088a8a7811 */ /* 0x000fe200078fc8ff */
[----:B------:R-:W-:Y:S01]  /*2430*/  IMAD R112, R21, 0x40, R201 ;  /* 0x0000004015707824 */ /* 0x000fe200078e02c9 */
[----:B------:R-:W-:Y:S01]  /*2440*/  IADD3 R89, R89, R93, RZ ;  /* 0x0000005d59597210 */ /* 0x000fe20007ffe0ff */
[----:B------:R-:W-:Y:S01]  /*2450*/  IMAD.IADD R127, R91, 0x1, R127 ;  /* 0x000000015b7f7824 */ /* 0x000fe200078e027f */
[----:B------:R-:W-:Y:S01]  /*2460*/  SHF.R.S32.HI R113, RZ, 0x3, R12 ;  /* 0x00000003ff717819 */ /* 0x000fe2000001140c */
[----:B------:R-:W-:Y:S01]  /*2470*/  IMAD.IADD R104, R101, 0x1, R13 ;  /* 0x0000000165687824 */ /* 0x000fe200078e020d */
[----:B------:R-:W-:Y:S01]  /*2480*/  SHF.R.S32.HI R111, RZ, 0x1f, R3 ;  /* 0x0000001fff6f7819 */ /* 0x000fe20000011403 */
[----:B------:R-:W-:Y:S01]  /*2490*/  IMAD.IADD R102, R13, 0x1, R99 ;  /* 0x000000010d667824 */ /* 0x000fe200078e0263 */
[----:B------:R-:W-:-:S02]  /*24a0*/  SHF.R.S32.HI R110, RZ, 0x1f, R4 ;  /* 0x0000001fff6e7819 */ /* 0x000fc40000011404 */
[----:B------:R-:W-:Y:S02]  /*24b0*/  SHF.R.S32.HI R109, RZ, 0x1f, R5 ;  /* 0x0000001fff6d7819 */ /* 0x000fe40000011405 */
[----:B--2---:R-:W-:-:S04]  /*24c0*/  LOP3.LUT R20, R20, 0xfffffffe, RZ, 0xc0, !PT ;  /* 0xfffffffe14147812 */ /* 0x004fc800078ec0ff */
[----:B------:R-:W-:-:S04]  /*24d0*/  @P3 LOP3.LUT R20, R20, 0x1, RZ, 0xfc, !PT ;  /* 0x0000000114143812 */ /* 0x000fc800078efcff */
[----:B------:R-:W-:-:S04]  /*24e0*/  LOP3.LUT R20, R20, 0xfffffffb, RZ, 0xc0, !PT ;  /* 0xfffffffb14147812 */ /* 0x000fc800078ec0ff */
[----:B------:R-:W-:Y:S02]  /*24f0*/  @P2 LOP3.LUT R20, R20, 0x4, RZ, 0xfc, !PT ;  /* 0x0000000414142812 */ /* 0x000fe400078efcff */
[----:B------:R-:W-:-:S03]  /*2500*/  ISETP.GE.AND P2, PT, R23, UR4, PT ;  /* 0x0000000417007c0c */ /* 0x000fc6000bf46270 */
[----:B------:R0:W-:Y:S01]  /*2510*/  STL [R1], R20 ;  /* 0x0000001401007387 */ /* 0x0001e20000100800 */
[----:B------:R-:W-:-:S04]  /*2520*/  SEL R6, RZ, 0x20, P2 ;  /* 0x00000020ff067807 */ /* 0x000fc80001000000 */
[C---:B0-----:R-:W-:Y:S02]  /*2530*/  LOP3.LUT R20, R7.reuse, R6, RZ, 0xfc, !PT ;  /* 0x0000000607147212 */ /* 0x041fe400078efcff */
[----:B------:R-:W-:Y:S02]  /*2540*/  LOP3.LUT R6, R7, 0x1, RZ, 0xc0, !PT ;  /* 0x0000000107067812 */ /* 0x000fe400078ec0ff */
[C---:B------:R-:W-:Y:S02]  /*2550*/  LOP3.LUT R7, R20.reuse, 0x2, RZ, 0xc0, !PT ;  /* 0x0000000214077812 */ /* 0x040fe400078ec0ff */
[C---:B------:R-:W-:Y:S02]  /*2560*/  LOP3.LUT R8, R20.reuse, 0x4, RZ, 0xc0, !PT ;  /* 0x0000000414087812 */ /* 0x040fe400078ec0ff */
[C---:B------:R-:W-:Y:S02]  /*2570*/  LOP3.LUT R9, R20.reuse, 0x8, RZ, 0xc0, !PT ;  /* 0x0000000814097812 */ /* 0x040fe400078ec0ff */
[----:B------:R-:W-:-:S02]  /*2580*/  LOP3.LUT R10, R20, 0x10, RZ, 0xc0, !PT ;  /* 0x00000010140a7812 */ /* 0x000fc400078ec0ff */
[----:B------:R-:W-:Y:S02]  /*2590*/  SHF.R.S32.HI R124, RZ, 0x1f, R26 ;  /* 0x0000001fff7c7819 */ /* 0x000fe4000001141a */
[----:B------:R-:W-:-:S07]  /*25a0*/  LOP3.LUT R20, R20, 0x20, RZ, 0xc0, !PT ;  /* 0x0000002014147812 */ /* 0x000fce00078ec0ff */
.L_x_562:
[----:B--2---:R-:W2:Y:S01]  /*25b0*/  LDL.LU R35, [R1] ;  /* 0x0000000001237983 */ /* 0x004ea20000300800 */
[----:B------:R-:W0:Y:S01]  /*25c0*/  LDC R27, c[0x0][0x430] ;  /* 0x00010c00ff1b7b82 */ /* 0x000e220000000800 */
[----:B------:R-:W-:Y:S02]  /*25d0*/  VIADD R24, R24, 0xffffffff ;  /* 0xffffffff18187836 */ /* 0x000fe40000000000 */
[----:B------:R-:W-:Y:S02]  /*25e0*/  IMAD.MOV.U32 R21, RZ, RZ, RZ ;  /* 0x000000ffff157224 */ /* 0x000fe400078e00ff */
[----:B----4-:R-:W-:-:S03]  /*25f0*/  IMAD R12, R24, 0x60, R112 ;  /* 0x00000060180c7824 */ /* 0x010fc600078e0270 */
[----:B------:R-:W1:Y:S01]  /*2600*/  LDC R121, c[0x0][0x3f4] ;  /* 0x0000fd00ff797b82 */ /* 0x000e620000000800 */
[----:B------:R-:W-:Y:S01]  /*2610*/  IMAD.IADD R34, R125, 0x1, R12 ;  /* 0x000000017d227824 */ /* 0x000fe200078e020c */
[----:B------:R-:W-:-:S03]  /*2620*/  ISETP.GE.AND P2, PT, R12, R25, PT ;  /* 0x000000190c00720c */ /* 0x000fc60003f46270 */
[----:B------:R-:W-:Y:S01]  /*2630*/  IMAD.MOV.U32 R32, RZ, RZ, R34 ;  /* 0x000000ffff207224 */ /* 0x000fe200078e0022 */
[----:B------:R-:W-:Y:S02]  /*2640*/  ISETP.GT.OR P2, PT, R112, 0x5f, P2 ;  /* 0x0000005f7000780c */ /* 0x000fe40001744670 */
[----:B0-----:R-:W-:-:S11]  /*2650*/  ISETP.NE.AND P3, PT, R27, 0x1, PT ;  /* 0x000000011b00780c */ /* 0x001fd60003f65270 */
[----:B------:R-:W0:Y:S08]  /*2660*/  @!P2 LDC.64 R14, c[0x0][0x428] ;  /* 0x00010a00ff0eab82 */ /* 0x000e300000000a00 */
[----:B------:R-:W3:Y:S08]  /*2670*/  @!P2 LDC.64 R12, c[0x0][0x418] ;  /* 0x00010600ff0cab82 */ /* 0x000ef00000000a00 */
[----:B------:R-:W4:Y:S08]  /*2680*/  @P3 LDC R11, c[0x0][0x434] ;  /* 0x00010d00ff0b3b82 */ /* 0x000f300000000800 */
[----:B------:R-:W1:Y:S01]  /*2690*/  @P3 LDC R28, c[0x0][0x438] ;  /* 0x00010e00ff1c3b82 */ /* 0x000e620000000800 */
[----:B----4-:R-:W-:-:S05]  /*26a0*/  @P3 IMAD.HI.U32 R11, R34, R11, RZ ;  /* 0x0000000b220b3227 */ /* 0x010fca00078e00ff */
[----:B-1----:R-:W-:Y:S01]  /*26b0*/  @P3 SHF.R.U32.HI R32, RZ, R28, R11 ;  /* 0x0000001cff203219 */ /* 0x002fe2000001160b */
[----:B0-----:R-:W-:-:S03]  /*26c0*/  @!P2 IMAD R11, R124, R14, RZ ;  /* 0x0000000e7c0ba224 */ /* 0x001fc600078e02ff */
[--C-:B------:R-:W-:Y:S01]  /*26d0*/  @!P2 SHF.R.S32.HI R33, RZ, 0x1f, R32.reuse ;  /* 0x0000001fff21a819 */ /* 0x100fe20000011420 */
[C---:B------:R-:W-:Y:S02]  /*26e0*/  @!P2 IMAD R11, R26.reuse, R15, R11 ;  /* 0x0000000f1a0ba224 */ /* 0x040fe400078e020b */
[----:B------:R-:W-:-:S04]  /*26f0*/  @!P2 IMAD.WIDE.U32 R14, R26, R14, R32 ;  /* 0x0000000e1a0ea225 */ /* 0x000fc800078e0020 */
[----:B------:R-:W-:Y:S01]  /*2700*/  @!P2 IMAD.IADD R11, R15, 0x1, R11 ;  /* 0x000000010f0ba824 */ /* 0x000fe200078e020b */
[----:B---3--:R-:W-:-:S04]  /*2710*/  @!P2 LEA R12, P3, R14, R12, 0x2 ;  /* 0x0000000c0e0ca211 */ /* 0x008fc800078610ff */
[----:B------:R-:W-:-:S05]  /*2720*/  @!P2 LEA.HI.X R13, R14, R13, R11, 0x2, P3 ;  /* 0x0000000d0e0da211 */ /* 0x000fca00018f140b */
[----:B------:R0:W5:Y:S01]  /*2730*/  @!P2 LDG.E R21, desc[UR56][R12.64] ;  /* 0x000000380c15a981 */ /* 0x000162000c1e1900 */
[----:B------:R-:W-:Y:S01]  /*2740*/  ISETP.GT.AND P2, PT, R24, R123, PT ;  /* 0x0000007b1800720c */ /* 0x000fe20003f44270 */
[----:B------:R-:W-:Y:S01]  /*2750*/  IMAD R11, R18, 0x4800, R128 ;  /* 0x00004800120b7824 */ /* 0x000fe200078e0280 */
[----:B------:R-:W-:Y:S01]  /*2760*/  LOP3.LUT P4, RZ, R224, 0x4, RZ, 0xc0, !PT ;  /* 0x00000004e0ff7812 */ /* 0x000fe2000788c0ff */
[----:B------:R-:W-:Y:S01]  /*2770*/  IMAD.MOV R14, RZ, RZ, -R32 ;  /* 0x000000ffff0e7224 */ /* 0x000fe200078e0a20 */
[----:B------:R-:W-:Y:S05]  /*2780*/  YIELD ;  /* 0x0000000000007946 */ /* 0x000fea0003800000 */
[----:B------:R-:W-:Y:S01]  /*2790*/  VIADD R31, R11, 0x20 ;  /* 0x000000200b1f7836 */ /* 0x000fe20000000000 */
[----:B------:R-:W-:Y:S01]  /*27a0*/  BSSY B0, `(.L_x_457) ;  /* 0x00007f3000007945 */ /* 0x000fe20003800000 */
[----:B------:R-:W-:-:S02]  /*27b0*/  IMAD R27, R27, R14, R34 ;  /* 0x0000000e1b1b7224 */ /* 0x000fc400078e0222 */
[C---:B------:R-:W-:Y:S02]  /*27c0*/  IMAD R28, R11.reuse, 0x2, R116 ;  /* 0x000000020b1c7824 */ /* 0x040fe400078e0274 */
[----:B------:R-:W-:-:S04]  /*27d0*/  @P4 VIADD R31, R11, 0xffffffe0 ;  /* 0xffffffe00b1f4836 */ /* 0x000fc80000000000 */
[----:B------:R-:W-:Y:S01]  /*27e0*/  IMAD R31, R31, 0x2, R116 ;  /* 0x000000021f1f7824 */ /* 0x000fe200078e0274 */
[----:B--2---:R-:W-:-:S04]  /*27f0*/  LOP3.LUT R35, R35, 0xfffffffd, RZ, 0xc0, !PT ;  /* 0xfffffffd23237812 */ /* 0x004fc800078ec0ff */
[----:B------:R-:W-:Y:S02]  /*2800*/  @P2 LOP3.LUT R35, R35, 0x2, RZ, 0xfc, !PT ;  /* 0x0000000223232812 */ /* 0x000fe400078efcff */
[----:B------:R-:W-:-:S03]  /*2810*/  ISETP.GE.AND P2, PT, R121, 0x1, PT ;  /* 0x000000017900780c */ /* 0x000fc60003f46270 */
[----:B------:R0:W-:Y:S10]  /*2820*/  STL [R1], R35 ;  /* 0x0000002301007387 */ /* 0x0001f40000100800 */
[----:B0-----:R-:W-:Y:S05]  /*2830*/  @!P2 BRA `(.L_x_458) ;  /* 0x0000007400d0a947 */ /* 0x001fea0003800000 */
[----:B------:R-:W-:Y:S01]  /*2840*/  SHF.R.S32.HI R84, RZ, 0x1f, R27 ;  /* 0x0000001fff547819 */ /* 0x000fe2000001141b */
[----:B------:R-:W-:Y:S01]  /*2850*/  ULDC.64 UR4, c[0x0][0x300] ;  /* 0x0000c00000047ab9 */ /* 0x000fe20000000a00 */
[----:B-----5:R-:W-:Y:S01]  /*2860*/  SHF.R.S32.HI R85, RZ, 0x1f, R21 ;  /* 0x0000001fff557819 */ /* 0x020fe20000011415 */
[----:B------:R-:W-:Y:S01]  /*2870*/  IMAD.WIDE.U32 R12, R27, UR4, RZ ;  /* 0x000000041b0c7c25 */ /* 0x000fe2000f8e00ff */
[----:B------:R-:W-:Y:S02]  /*2880*/  ULDC.U8 UR6, c[0x0][0x410] ;  /* 0x0001040000067ab9 */ /* 0x000fe40000000000 */
[----:B------:R-:W-:Y:S01]  /*2890*/  ISETP.NE.AND P2, PT, RZ, UR6, PT ;  /* 0x00000006ff007c0c */ /* 0x000fe2000bf45270 */
[----:B------:R-:W-:Y:S02]  /*28a0*/  IMAD R14, R84, UR4, RZ ;  /* 0x00000004540e7c24 */ /* 0x000fe4000f8e02ff */
[----:B------:R-:W-:Y:S02]  /*28b0*/  IMAD R32, R127, R24, RZ ;  /* 0x000000187f207224 */ /* 0x000fe400078e02ff */
[----:B------:R-:W-:Y:S01]  /*28c0*/  IMAD R11, R27, UR5, R14 ;  /* 0x000000051b0b7c24 */ /* 0x000fe2000f8e020e */
[----:B------:R-:W-:Y:S01]  /*28d0*/  ULDC.64 UR4, c[0x0][0x310] ;  /* 0x0000c40000047ab9 */ /* 0x000fe20000000a00 */
[----:B------:R-:W-:-:S02]  /*28e0*/  IMAD R86, R24, -0x60, R25 ;  /* 0xffffffa018567824 */ /* 0x000fc400078e0219 */
[----:B------:R-:W-:Y:S01]  /*28f0*/  IMAD R14, R85, UR4, RZ ;  /* 0x00000004550e7c24 */ /* 0x000fe2000f8e02ff */
[----:B------:R-:W-:Y:S02]  /*2900*/  IADD3 R13, R13, R11, RZ ;  /* 0x0000000b0d0d7210 */ /* 0x000fe40007ffe0ff */
[----:B------:R-:W-:Y:S01]  /*2910*/  SHF.R.S32.HI R11, RZ, 0x1f, R24 ;  /* 0x0000001fff0b7819 */ /* 0x000fe20000011418 */
[C---:B------:R-:W-:Y:S01]  /*2920*/  IMAD R15, R21.reuse, UR5, R14 ;  /* 0x00000005150f7c24 */ /* 0x040fe2000f8e020e */
[----:B------:R-:W-:Y:S01]  /*2930*/  VIMNMX R86, R86, 0x60, PT ;  /* 0x0000006056567848 */ /* 0x000fe20003fe0100 */
[----:B------:R-:W-:Y:S01]  /*2940*/  IMAD.WIDE.U32 R12, R21, UR4, R12 ;  /* 0x00000004150c7c25 */ /* 0x000fe2000f8e000c */
[----:B------:R-:W-:-:S03]  /*2950*/  ULDC.64 UR4, c[0x0][0x308] ;  /* 0x0000c20000047ab9 */ /* 0x000fc60000000a00 */
[----:B------:R-:W-:Y:S02]  /*2960*/  IMAD.IADD R13, R13, 0x1, R15 ;  /* 0x000000010d0d7824 */ /* 0x000fe400078e020f */
[----:B------:R-:W-:Y:S02]  /*2970*/  IMAD R15, R0, UR4, RZ ;  /* 0x00000004000f7c24 */ /* 0x000fe4000f8e02ff */
[----:B------:R-:W-:Y:S02]  /*2980*/  IMAD R37, R11, R90, R32 ;  /* 0x0000005a0b257224 */ /* 0x000fe400078e0220 */
[C---:B------:R-:W-:Y:S02]  /*2990*/  IMAD R117, R30.reuse, UR5, R15 ;  /* 0x000000051e757c24 */ /* 0x040fe4000f8e020f */
[----:B------:R-:W-:Y:S01]  /*29a0*/  IMAD.WIDE.U32 R32, R30, UR4, R12 ;  /* 0x000000041e207c25 */ /* 0x000fe2000f8e000c */
[----:B------:R-:W-:-:S03]  /*29b0*/  ULDC.64 UR4, c[0x0][0x2e8] ;  /* 0x0000ba0000047ab9 */ /* 0x000fc60000000a00 */
[----:B------:R-:W-:Y:S01]  /*29c0*/  IMAD R14, R126, R24, RZ ;  /* 0x000000187e0e7224 */ /* 0x000fe200078e02ff */
[----:B------:R-:W-:Y:S01]  /*29d0*/  LEA R120, P3, R32, UR4, 0x1 ;  /* 0x0000000420787c11 */ /* 0x000fe2000f8608ff */
[----:B------:R-:W-:Y:S02]  /*29e0*/  IMAD.IADD R117, R33, 0x1, R117 ;  /* 0x0000000121757824 */ /* 0x000fe400078e0275 */
[----:B------:R-:W-:Y:S02]  /*29f0*/  IMAD R35, R11, R96, R14 ;  /* 0x000000600b237224 */ /* 0x000fe400078e020e */
[----:B------:R-:W-:Y:S01]  /*2a00*/  IMAD.WIDE.U32 R14, R96, R24, RZ ;  /* 0x00000018600e7225 */ /* 0x000fe200078e00ff */
[----:B------:R-:W-:-:S03]  /*2a10*/  LEA.HI.X R117, R32, UR5, R117, 0x1, P3 ;  /* 0x0000000520757c11 */ /* 0x000fc600098f0c75 */
[----:B------:R-:W-:-:S04]  /*2a20*/  IMAD.WIDE.U32 R12, R90, R24, RZ ;  /* 0x000000185a0c7225 */ /* 0x000fc800078e00ff */
[----:B------:R-:W-:Y:S02]  /*2a30*/  IMAD.IADD R11, R15, 0x1, R35 ;  /* 0x000000010f0b7824 */ /* 0x000fe400078e0223 */
[----:B------:R-:W-:Y:S01]  /*2a40*/  IMAD.IADD R80, R13, 0x1, R37 ;  /* 0x000000010d507824 */ /* 0x000fe200078e0225 */
[----:B------:R-:W-:Y:S06]  /*2a50*/  @!P2 BRA `(.L_x_459) ;  /* 0x00000038006ca947 */ /* 0x000fec0003800000 */
[----:B------:R-:W-:Y:S01]  /*2a60*/  ISETP.GE.AND P3, PT, R201, R86, PT ;  /* 0x00000056c900720c */ /* 0x000fe20003f66270 */
[----:B------:R-:W-:Y:S01]  /*2a70*/  BSSY B1, `(.L_x_460) ;  /* 0x0000037000017945 */ /* 0x000fe20003800000 */
        /* <DEDUP_REMOVED lines=13> */
[----:B------:R-:W-:Y:S06]  /*2b50*/  @P3 BRA `(.L_x_461) ;  /* 0x0000000000a03947 */ /* 0x000fec0003800000 */
[----:B------:R-:W-:Y:S01]  /*2b60*/  IADD3 R35, P2, R100, R14, RZ ;  /* 0x0000000e64237210 */ /* 0x000fe20007f5e0ff */
[----:B------:R-:W-:Y:S01]  /*2b70*/  ULDC.64 UR4, c[0x0][0x3e8] ;  /* 0x0000fa0000047ab9 */ /* 0x000fe20000000a00 */
[----:B------:R-:W-:Y:S02]  /*2b80*/  CS2R R76, SRZ ;  /* 0x00000000004c7805 */ /* 0x000fe4000001ff00 */
[----:B------:R-:W-:Y:S01]  /*2b90*/  CS2R R78, SRZ ;  /* 0x00000000004e7805 */ /* 0x000fe2000001ff00 */
[----:B------:R-:W-:Y:S01]  /*2ba0*/  IMAD.X R36, R11, 0x1, R104, P2 ;  /* 0x000000010b247824 */ /* 0x000fe200010e0668 */
[----:B------:R-:W-:-:S04]  /*2bb0*/  LEA R34, P2, R35, UR4, 0x1 ;  /* 0x0000000423227c11 */ /* 0x000fc8000f8408ff */
[----:B------:R-:W-:Y:S01]  /*2bc0*/  LEA.HI.X R35, R35, UR5, R36, 0x1, P2 ;  /* 0x0000000523237c11 */ /* 0x000fe200090f0c24 */
[----:B------:R-:W-:Y:S01]  /*2bd0*/  ULDC.64 UR4, c[0x0][0x400] ;  /* 0x0001000000047ab9 */ /* 0x000fe20000000a00 */
[----:B------:R-:W-:-:S05]  /*2be0*/  IADD3 R37, P2, R94, R12, RZ ;  /* 0x0000000c5e257210 */ /* 0x000fca0007f5e0ff */
[----:B------:R-:W-:Y:S01]  /*2bf0*/  IMAD.X R38, R80, 0x1, R103, P2 ;  /* 0x0000000150267824 */ /* 0x000fe200010e0667 */
[----:B------:R-:W-:-:S04]  /*2c00*/  LEA R36, P2, R37, UR4, 0x1 ;  /* 0x0000000425247c11 */ /* 0x000fc8000f8408ff */
[----:B------:R-:W-:Y:S02]  /*2c10*/  LEA.HI.X R37, R37, UR5, R38, 0x1, P2 ;  /* 0x0000000525257c11 */ /* 0x000fe400090f0c26 */
[----:B------:R-:W-:Y:S02]  /*2c20*/  ISETP.GE.AND P2, PT, R194, R121, PT ;  /* 0x00000079c200720c */ /* 0x000fe40003f46270 */
[----:B------:R-:W-:Y:S02]  /*2c30*/  CS2R R72, SRZ ;  /* 0x0000000000487805 */ /* 0x000fe4000001ff00 */
[----:B------:R-:W-:-:S09]  /*2c40*/  CS2R R74, SRZ ;  /* 0x00000000004a7805 */ /* 0x000fd2000001ff00 */
[----:B------:R0:W5:Y:S04]  /*2c50*/  @!P2 LDG.E.64 R76, desc[UR56][R34.64] ;  /* 0x00000038224ca981 */ /* 0x000168000c1e1b00 */
[----:B------:R0:W5:Y:S01]  /*2c60*/  @!P2 LDG.E.64 R78, desc[UR56][R36.64] ;  /* 0x00000038244ea981 */ /* 0x000162000c1e1b00 */
        /* <DEDUP_REMOVED lines=20> */
[----:B------:R-:W-:-:S13]  /*2db0*/  ISETP.GE.AND P2, PT, R208, R121, PT ;  /* 0x00000079d000720c */ /* 0x000fda0003f46270 */
[----:B------:R0:W5:Y:S04]  /*2dc0*/  @!P2 LDG.E.64 R56, desc[UR56][R34.64+0xa0] ;  /* 0x0000a0382238a981 */ /* 0x000168000c1e1b00 */
[----:B------:R0:W5:Y:S02]  /*2dd0*/  @!P2 LDG.E.64 R58, desc[UR56][R36.64+0xa0] ;  /* 0x0000a038243aa981 */ /* 0x000164000c1e1b00 */
.L_x_461:
[----:B------:R-:W-:Y:S05]  /*2de0*/  BSYNC B1 ;  /* 0x0000000000017941 */ /* 0x000fea0003800000 */
.L_x_460:
[----:B0-----:R-:W-:Y:S01]  /*2df0*/  VIADD R34, R201, 0x40 ;  /* 0x00000040c9227836 */ /* 0x001fe20000000000 */
[----:B------:R-:W-:Y:S01]  /*2e00*/  BSSY B1, `(.L_x_462) ;  /* 0x0000038000017945 */ /* 0x000fe20003800000 */
[----:B------:R-:W-:Y:S02]  /*2e10*/  CS2R R36, SRZ ;  /* 0x0000000000247805 */ /* 0x000fe4000001ff00 */
[----:B------:R-:W-:Y:S02]  /*2e20*/  CS2R R40, SRZ ;  /* 0x0000000000287805 */ /* 0x000fe4000001ff00 */
[----:B------:R-:W-:Y:S02]  /*2e30*/  CS2R R44, SRZ ;  /* 0x00000000002c7805 */ /* 0x000fe4000001ff00 */
[----:B------:R-:W-:Y:S02]  /*2e40*/  ISETP.GE.AND P4, PT, R34, R86, PT ;  /* 0x000000562200720c */ /* 0x000fe40003f86270 */
[----:B------:R-:W-:-:S02]  /*2e50*/  CS2R R48, SRZ ;  /* 0x0000000000307805 */ /* 0x000fc4000001ff00 */
[----:B------:R-:W-:Y:S02]  /*2e60*/  CS2R R52, SRZ ;  /* 0x0000000000347805 */ /* 0x000fe4000001ff00 */
[----:B------:R-:W-:Y:S02]  /*2e70*/  CS2R R34, SRZ ;  /* 0x0000000000227805 */ /* 0x000fe4000001ff00 */
[----:B------:R-:W-:Y:S02]  /*2e80*/  CS2R R38, SRZ ;  /* 0x0000000000267805 */ /* 0x000fe4000001ff00 */
[----:B------:R-:W-:Y:S02]  /*2e90*/  CS2R R42, SRZ ;  /* 0x00000000002a7805 */ /* 0x000fe4000001ff00 */
[----:B------:R-:W-:Y:S02]  /*2ea0*/  CS2R R46, SRZ ;  /* 0x00000000002e7805 */ /* 0x000fe4000001ff00 */
[----:B------:R-:W-:Y:S01]  /*2eb0*/  CS2R R50, SRZ ;  /* 0x0000000000327805 */ /* 0x000fe2000001ff00 */
[----:B-----5:R-:W-:Y:S01]  /*2ec0*/  IMAD.MOV.U32 R81, RZ, RZ, R56 ;  /* 0x000000ffff517224 */ /* 0x020fe200078e0038 */
[----:B------:R-:W-:Y:S01]  /*2ed0*/  CS2R R54, SRZ ;  /* 0x0000000000367805 */ /* 0x000fe2000001ff00 */
[----:B------:R-:W-:Y:S01]  /*2ee0*/  IMAD.MOV.U32 R82, RZ, RZ, R57 ;  /* 0x000000ffff527224 */ /* 0x000fe200078e0039 */
[----:B------:R-:W-:Y:S06]  /*2ef0*/  @P4 BRA `(.L_x_463) ;  /* 0x0000000000a04947 */ /* 0x000fec0003800000 */
[----:B------:R-:W-:Y:S01]  /*2f00*/  IADD3 R14, P2, P5, R100, R14, R106 ;  /* 0x0000000e640e7210 */ /* 0x000fe20007d5e06a */
[----:B------:R-:W-:Y:S01]  /*2f10*/  ULDC.64 UR4, c[0x0][0x3e8] ;  /* 0x0000fa0000047ab9 */ /* 0x000fe20000000a00 */
[----:B------:R-:W-:Y:S02]  /*2f20*/  CS2R R52, SRZ ;  /* 0x0000000000347805 */ /* 0x000fe4000001ff00 */
[----:B------:R-:W-:Y:S02]  /*2f30*/  CS2R R54, SRZ ;  /* 0x0000000000367805 */ /* 0x000fe4000001ff00 */
[----:B------:R-:W-:Y:S02]  /*2f40*/  IADD3.X R13, R104, R11, R105, P2, P5 ;  /* 0x0000000b680d7210 */ /* 0x000fe400017ea469 */
[----:B------:R-:W-:-:S04]  /*2f50*/  IADD3 R11, P2, P5, R94, R12, R108 ;  /* 0x0000000c5e0b7210 */ /* 0x000fc80007d5e06c */
[----:B------:R-:W-:Y:S02]  /*2f60*/  IADD3.X R80, R103, R80, R107, P2, P5 ;  /* 0x0000005067507210 */ /* 0x000fe400017ea46b */
[----:B------:R-:W-:-:S04]  /*2f70*/  LEA R12, P2, R14, UR4, 0x1 ;  /* 0x000000040e0c7c11 */ /* 0x000fc8000f8408ff */
[----:B------:R-:W-:Y:S01]  /*2f80*/  LEA.HI.X R13, R14, UR5, R13, 0x1, P2 ;  /* 0x000000050e0d7c11 */ /* 0x000fe200090f0c0d */
[----:B------:R-:W-:Y:S02]  /*2f90*/  ULDC.64 UR4, c[0x0][0x400] ;  /* 0x0001000000047ab9 */ /* 0x000fe40000000a00 */
        /* <DEDUP_REMOVED lines=30> */
.L_x_463:
[----:B------:R-:W-:Y:S05]  /*3180*/  BSYNC B1 ;  /* 0x0000000000017941 */ /* 0x000fea0003800000 */
.L_x_462:
[----:B------:R-:W-:Y:S01]  /*3190*/  IMAD.MOV.U32 R11, RZ, RZ, R60 ;  /* 0x000000ffff0b7224 */ /* 0x000fe200078e003c */
[----:B0-----:R-:W-:Y:S01]  /*31a0*/  MOV R12, R61 ;  /* 0x0000003d000c7202 */ /* 0x001fe20000000f00 */
[----:B------:R-:W-:Y:S01]  /*31b0*/  IMAD.MOV.U32 R13, RZ, RZ, R68 ;  /* 0x000000ffff0d7224 */ /* 0x000fe200078e0044 */
[----:B------:R-:W-:Y:S01]  /*31c0*/  UISETP.NE.AND UP0, UPT, UR59, 0x3, UPT ;  /* 0x000000033b00788c */ /* 0x000fe2000bf05270 */
[----:B------:R-:W-:Y:S01]  /*31d0*/  IMAD.MOV.U32 R14, RZ, RZ, R69 ;  /* 0x000000ffff0e7224 */ /* 0x000fe200078e0045 */
[----:B------:R-:W-:Y:S01]  /*31e0*/  PRMT R172, R11, 0x7610, R172 ;  /* 0x000076100bac7816 */ /* 0x000fe200000000ac */
        /* <DEDUP_REMOVED lines=15> */
[----:B------:R-:W-:-:S02]  /*32e0*/  PRMT R139, R139, 0x5410, R13 ;  /* 0x000054108b8b7816 */ /* 0x000fc4000000000d */
[----:B------:R-:W-:Y:S01]  /*32f0*/  PRMT R155, R14, 0x7610, R155 ;  /* 0x000076100e9b7816 */ /* 0x000fe2000000009b */
[----:B------:R-:W-:Y:S01]  /*3300*/  IMAD.MOV.U32 R14, RZ, RZ, R63 ;  /* 0x000000ffff0e7224 */ /* 0x000fe200078e003f */
[----:B------:R-:W-:Y:S02]  /*3310*/  MOV R13, R62 ;  /* 0x0000003e000d7202 */ /* 0x000fe40000000f00 */
        /* <DEDUP_REMOVED lines=17> */
[----:B-----5:R-:W-:Y:S01]  /*3430*/  IMAD.MOV.U32 R13, RZ, RZ, R36 ;  /* 0x000000ffff0d7224 */ /* 0x020fe200078e0024 */
        /* <DEDUP_REMOVED lines=30> */
[----:B------:R-:W-:Y:S02]  /*3620*/  PLOP3.LUT P2, PT, PT, PT, UP0, 0x80, 0x0 ;  /* 0x000000000000781c */ /* 0x000fe40003f4f008 */
        /* <DEDUP_REMOVED lines=15> */
[----:B------:R-:W-:Y:S02]  /*3720*/  MOV R11, R55 ;  /* 0x00000037000b7202 */ /* 0x000fe40000000f00 */
[----:B------:R-:W-:Y:S02]  /*3730*/  PRMT R168, R81, 0x7610, R168 ;  /* 0x0000761051a87816 */ /* 0x000fe400000000a8 */
[----:B------:R-:W-:Y:S02]  /*3740*/  PRMT R169, R82, 0x7610, R169 ;  /* 0x0000761052a97816 */ /* 0x000fe400000000a9 */
[----:B------:R-:W-:Y:S02]  /*3750*/  PRMT R162, R14, 0x7610, R162 ;  /* 0x000076100ea27816 */ /* 0x000fe400000000a2 */
[----:B------:R-:W-:Y:S02]  /*3760*/  PRMT R163, R13, 0x7610, R163 ;  /* 0x000076100da37816 */ /* 0x000fe400000000a3 */
[----:B------:R-:W-:-:S02]  /*3770*/  PRMT R166, R12, 0x7610, R166 ;  /* 0x000076100ca67816 */ /* 0x000fc400000000a6 */
[----:B------:R-:W-:Y:S01]  /*3780*/  PRMT R167, R11, 0x7610, R167 ;  /* 0x000076100ba77816 */ /* 0x000fe200000000a7 */
[----:B------:R-:W-:Y:S06]  /*3790*/  @!P2 BRA `(.L_x_464) ;  /* 0x000000000004a947 */ /* 0x000fec0003800000 */
[----:B------:R-:W-:Y:S01]  /*37a0*/  BPT.TRAP 0x1 ;  /* 0x000000040000795c */ /* 0x000fe20000300000 */
.L_x_464:
[----:B------:R-:W-:Y:S01]  /*37b0*/  IMAD R87, R18, 0x8, R2 ;  /* 0x0000000812577824 */ /* 0x000fe200078e0202 */
[----:B------:R-:W-:Y:S01]  /*37c0*/  SHF.L.U32 R88, R202, 0x1f, RZ ;  /* 0x0000001fca587819 */ /* 0x000fe200000006ff */
[----:B------:R-:W-:Y:S03]  /*37d0*/  BSSY B1, `(.L_x_465) ;  /* 0x0000003000017945 */ /* 0x000fe60003800000 */
[----:B------:R-:W0:Y:S02]  /*37e0*/  SYNCS.PHASECHK.TRANS64.TRYWAIT P5, [R87+URZ+0x30890], R88 ;  /* 0x03089058570075a7 */ /* 0x000e2400080a017f */
[----:B0-----:R-:W-:Y:S05]  /*37f0*/  @!P5 BRA `(.L_x_466) ;  /* 0x000001d000f4d947 */ /* 0x001fea0003800000 */
.L_x_788:
[----:B------:R-:W-:Y:S05]  /*3800*/  BSYNC B1 ;  /* 0x0000000000017941 */ /* 0x000fea0003800000 */
.L_x_465:
[----:B------:R-:W-:-:S03]  /*3810*/  UMOV UR4, 0xffffffff ;  /* 0xffffffff00047882 */ /* 0x000fc60000000000 */
[----:B------:R-:W-:Y:S05]  /*3820*/  BRA.DIV UR4, `(.L_x_467) ;  /* 0x000001d204fc7947 */ /* 0x000fea000b800000 */
[----:B------:R1:W2:Y:S04]  /*3830*/  SHFL.IDX PT, R82, R117, RZ, 0x1c1f ;  /* 0x001c1fff75527589 */ /* 0x0002a800000e0000 */
[----:B------:R1:W3:Y:S02]  /*3840*/  SHFL.IDX PT, R11, R120, RZ, 0x1c1f ;  /* 0x001c1fff780b7589 */ /* 0x0002e400000e0000 */
.L_x_792:
[----:B------:R-:W-:Y:S04]  /*3850*/  BSSY B1, `(.L_x_468) ;  /* 0x0000159000017945 */ /* 0x000fe80003800000 */
[----:B------:R-:W-:Y:S05]  /*3860*/  @P3 BRA `(.L_x_469) ;  /* 0x00000014005c3947 */ /* 0x000fea0003800000 */
[----:B------:R-:W-:Y:S01]  /*3870*/  ISETP.NE.AND P3, PT, R6, RZ, PT ;  /* 0x000000ff0600720c */ /* 0x000fe20003f65270 */
[----:B------:R-:W-:-:S12]  /*3880*/  BSSY B2, `(.L_x_470) ;  /* 0x0000037000027945 */ /* 0x000fd80003800000 */
[----:B------:R-:W-:Y:S05]  /*3890*/  @!P3 BRA `(.L_x_471) ;  /* 0x0000000000d4b947 */ /* 0x000fea0003800000 */
[----:B------:R4:W0:Y:S01]  /*38a0*/  LDS.128 R12, [R28+0x1e000] ;  /* 0x01e000001c0c7984 */ /* 0x0008220000000c00 */
[C---:B---3--:R-:W-:Y:S01]  /*38b0*/  LEA R80, P3, R16.reuse, R11, 0x1 ;  /* 0x0000000b10507211 */ /* 0x048fe200078608ff */
[----:B------:R-:W-:Y:S03]  /*38c0*/  BSSY B3, `(.L_x_472) ;  /* 0x0000031000037945 */ /* 0x000fe60003800000 */
[----:B--2---:R-:W-:Y:S02]  /*38d0*/  LEA.HI.X R81, R16, R82, R17, 0x1, P3 ;  /* 0x0000005210517211 */ /* 0x004fe400018f0c11 */
[----:B------:R-:W-:-:S13]  /*38e0*/  ISETP.GE.AND P3, PT, R194, R121, PT ;  /* 0x00000079c200720c */ /* 0x000fda0003f66270 */
[----:B----4-:R-:W-:Y:S05]  /*38f0*/  @P3 BRA `(.L_x_473) ;  /* 0x0000000000b43947 */ /* 0x010fea0003800000 */
[--C-:B------:R-:W-:Y:S02]  /*3900*/  SHF.R.U64 R76, R76, 0x10, R77.reuse ;  /* 0x000000104c4c7819 */ /* 0x100fe4000000124d */
[----:B------:R-:W-:Y:S02]  /*3910*/  SHF.R.U32.HI R151, RZ, 0x10, R77 ;  /* 0x00000010ff977819 */ /* 0x000fe4000001164d */
[--C-:B------:R-:W-:Y:S02]  /*3920*/  SHF.R.U64 R77, R78, 0x10, R79.reuse ;  /* 0x000000104e4d7819 */ /* 0x100fe4000000124f */
[----:B------:R-:W-:Y:S02]  /*3930*/  SHF.R.U32.HI R152, RZ, 0x10, R79 ;  /* 0x00000010ff987819 */ /* 0x000fe4000001164f */
[----:B------:R-:W-:Y:S01]  /*3940*/  PRMT R79, R153, 0x5410, R77 ;  /* 0x00005410994f7816 */ /* 0x000fe2000000004d */
[----:B0-----:R-:W-:Y:S01]  /*3950*/  IMAD.U32 R77, R13, 0x10000, RZ ;  /* 0x000100000d4d7824 */ /* 0x001fe200078e00ff */
[----:B------:R-:W-:-:S02]  /*3960*/  PRMT R76, R139, 0x5432, R76 ;  /* 0x000054328b4c7816 */ /* 0x000fc4000000004c */
[----:B------:R-:W-:Y:S02]  /*3970*/  LOP3.LUT R153, R13, 0xffff0000, RZ, 0xc0, !PT ;  /* 0xffff00000d997812 */ /* 0x000fe400078ec0ff */
[----:B------:R-:W-:Y:S02]  /*3980*/  LOP3.LUT R158, R79, 0xffff0000, RZ, 0xc0, !PT ;  /* 0xffff00004f9e7812 */ /* 0x000fe400078ec0ff */
[C---:B------:R-:W-:Y:S01]  /*3990*/  LOP3.LUT R78, R76.reuse, 0xffff0000, RZ, 0xc0, !PT ;  /* 0xffff00004c4e7812 */ /* 0x040fe200078ec0ff */
[----:B------:R-:W-:Y:S02]  /*39a0*/  IMAD.U32 R76, R76, 0x10000, RZ ;  /* 0x000100004c4c7824 */ /* 0x000fe400078e00ff */
[C---:B------:R-:W-:Y:S02]  /*39b0*/  FMUL.FTZ R160, R153.reuse, R158 ;  /* 0x0000009e99a07220 */ /* 0x040fe40000410000 */
[-C--:B------:R-:W-:Y:S02]  /*39c0*/  FMUL.FTZ R13, R153, R78.reuse ;  /* 0x0000004e990d7220 */ /* 0x080fe40000410000 */
[----:B------:R-:W-:-:S02]  /*39d0*/  FFMA.FTZ R78, R77, R78, -R160 ;  /* 0x0000004e4d4e7223 */ /* 0x000fc400000108a0 */
[----:B------:R-:W-:Y:S01]  /*39e0*/  FFMA.FTZ R77, R77, R158, R13 ;  /* 0x0000009e4d4d7223 */ /* 0x000fe2000001000d */
[----:B------:R-:W-:Y:S01]  /*39f0*/  PRMT R13, R155, 0x5410, R151 ;  /* 0x000054109b0d7816 */ /* 0x000fe20000000097 */
[----:B------:R-:W-:Y:S01]  /*3a00*/  IMAD.U32 R158, R15, 0x10000, RZ ;  /* 0x000100000f9e7824 */ /* 0x000fe200078e00ff */
[----:B------:R-:W-:Y:S02]  /*3a10*/  PRMT R151, R147, 0x5432, R152 ;  /* 0x0000543293977816 */ /* 0x000fe40000000098 */
[C---:B------:R-:W-:Y:S01]  /*3a20*/  LOP3.LUT R152, R14.reuse, 0xffff0000, RZ, 0xc0, !PT ;  /* 0xffff00000e987812 */ /* 0x040fe200078ec0ff */
[C---:B------:R-:W-:Y:S01]  /*3a30*/  IMAD.U32 R155, R13.reuse, 0x10000, RZ ;  /* 0x000100000d9b7824 */ /* 0x040fe200078e00ff */
[----:B------:R-:W-:Y:S01]  /*3a40*/  LOP3.LUT R13, R13, 0xffff0000, RZ, 0xc0, !PT ;  /* 0xffff00000d0d7812 */ /* 0x000fe200078ec0ff */
[C---:B------:R-:W-:Y:S01]  /*3a50*/  IMAD.U32 R153, R151.reuse, 0x10000, RZ ;  /* 0x0001000097997824 */ /* 0x040fe200078e00ff */
[----:B------:R-:W-:Y:S01]  /*3a60*/  LOP3.LUT R151, R151, 0xffff0000, RZ, 0xc0, !PT ;  /* 0xffff000097977812 */ /* 0x000fe200078ec0ff */
[----:B------:R-:W-:Y:S01]  /*3a70*/  IMAD.U32 R14, R14, 0x10000, RZ ;  /* 0x000100000e0e7824 */ /* 0x000fe200078e00ff */
[----:B------:R-:W-:Y:S01]  /*3a80*/  F2FP.BF16.F32.PACK_AB R77, R77, R78 ;  /* 0x0000004e4d4d723e */ /* 0x000fe200000010ff */
[C---:B------:R-:W-:Y:S01]  /*3a90*/  FMUL.FTZ R157, R152.reuse, R153 ;  /* 0x00000099989d7220 */ /* 0x040fe20000410000 */
[----:B------:R-:W-:-:S03]  /*3aa0*/  FMUL.FTZ R152, R152, R155 ;  /* 0x0000009b98987220 */ /* 0x000fc60000410000 */
[C---:B------:R-:W-:Y:S01]  /*3ab0*/  FFMA.FTZ R157, R14.reuse, R155, -R157 ;  /* 0x0000009b0e9d7223 */ /* 0x040fe2000001089d */
[----:B------:R-:W-:Y:S01]  /*3ac0*/  FFMA.FTZ R152, R14, R153, R152 ;  /* 0x000000990e987223 */ /* 0x000fe20000010098 */
[----:B------:R-:W-:-:S05]  /*3ad0*/  LOP3.LUT R14, R15, 0xffff0000, RZ, 0xc0, !PT ;  /* 0xffff00000f0e7812 */ /* 0x000fca00078ec0ff */
[C---:B------:R-:W-:Y:S01]  /*3ae0*/  FMUL.FTZ R15, R14.reuse, R151 ;  /* 0x000000970e0f7220 */ /* 0x040fe20000410000 */
[----:B------:R-:W-:-:S03]  /*3af0*/  FMUL.FTZ R14, R14, R13 ;  /* 0x0000000d0e0e7220 */ /* 0x000fc60000410000 */
[C---:B------:R-:W-:Y:S01]  /*3b00*/  FFMA.FTZ R15, R158.reuse, R13, -R15 ;  /* 0x0000000d9e0f7223 */ /* 0x040fe2000001080f */
[----:B------:R-:W-:Y:S01]  /*3b10*/  FFMA.FTZ R14, R158, R151, R14 ;  /* 0x000000979e0e7223 */ /* 0x000fe2000001000e */
[C---:B------:R-:W-:Y:S01]  /*3b20*/  LOP3.LUT R13, R12.reuse, 0xffff0000, RZ, 0xc0, !PT ;  /* 0xffff00000c0d7812 */ /* 0x040fe200078ec0ff */
[----:B------:R-:W-:Y:S02]  /*3b30*/  IMAD.U32 R158, R79, 0x10000, RZ ;  /* 0x000100004f9e7824 */ /* 0x000fe400078e00ff */
[----:B------:R-:W-:Y:S01]  /*3b40*/  IMAD.U32 R79, R12, 0x10000, RZ ;  /* 0x000100000c4f7824 */ /* 0x000fe200078e00ff */
[----:B------:R-:W-:Y:S01]  /*3b50*/  F2FP.BF16.F32.PACK_AB R15, R14, R15 ;  /* 0x0000000f0e0f723e */ /* 0x000fe200000010ff */
[C---:B------:R-:W-:Y:S01]  /*3b60*/  FMUL.FTZ R12, R13.reuse, R158 ;  /* 0x0000009e0d0c7220 */ /* 0x040fe20000410000 */
[-C--:B------:R-:W-:Y:S01]  /*3b70*/  FMUL.FTZ R13, R13, R76.reuse ;  /* 0x0000004c0d0d7220 */ /* 0x080fe20000410000 */
[----:B------:R-:W-:Y:S02]  /*3b80*/  F2FP.BF16.F32.PACK_AB R14, R152, R157 ;  /* 0x0000009d980e723e */ /* 0x000fe400000010ff */
[C---:B------:R-:W-:Y:S01]  /*3b90*/  FFMA.FTZ R12, R79.reuse, R76, -R12 ;  /* 0x0000004c4f0c7223 */ /* 0x040fe2000001080c */
[----:B------:R-:W-:-:S05]  /*3ba0*/  FFMA.FTZ R13, R79, R158, R13 ;  /* 0x0000009e4f0d7223 */ /* 0x000fca000001000d */
[----:B------:R-:W-:Y:S01]  /*3bb0*/  F2FP.BF16.F32.PACK_AB R12, R13, R12 ;  /* 0x0000000c0d0c723e */ /* 0x000fe200000010ff */
[----:B------:R-:W-:-:S07]  /*3bc0*/  IMAD.MOV.U32 R13, RZ, RZ, R77 ;  /* 0x000000ffff0d7224 */ /* 0x000fce00078e004d */
.L_x_473:
[----:B------:R-:W-:Y:S05]  /*3bd0*/  BSYNC B3 ;  /* 0x0000000000037941 */ /* 0x000fea0003800000 */
.L_x_472:
[----:B0-----:R4:W-:Y:S02]  /*3be0*/  ST.E.128 desc[UR56][R80.64], R12 ;  /* 0x0000000c50007985 */ /* 0x0019e4000c101d38 */
.L_x_471:
[----:B------:R-:W-:Y:S05]  /*3bf0*/  BSYNC B2 ;  /* 0x0000000000027941 */ /* 0x000fea0003800000 */
.L_x_470:
[----:B------:R-:W-:Y:S01]  /*3c00*/  ISETP.NE.AND P3, PT, R7, RZ, PT ;  /* 0x000000ff0700720c */ /* 0x000fe20003f65270 */
[----:B------:R-:W-:-:S12]  /*3c10*/  BSSY B2, `(.L_x_474) ;  /* 0x0000039000027945 */ /* 0x000fd80003800000 */
[----:B------:R-:W-:Y:S05]  /*3c20*/  @!P3 BRA `(.L_x_475) ;  /* 0x0000000000dcb947 */ /* 0x000fea0003800000 */
[----:B----4-:R4:W0:Y:S01]  /*3c30*/  LDS.128 R12, [R31+0x1e000] ;  /* 0x01e000001f0c7984 */ /* 0x0108220000000c00 */
[----:B------:R-:W-:Y:S01]  /*3c40*/  ISETP.GE.AND P3, PT, R206, R121, PT ;  /* 0x00000079ce00720c */ /* 0x000fe20003f66270 */
[----:B---3--:R-:W-:Y:S01]  /*3c50*/  IMAD.MOV.U32 R76, RZ, RZ, R11 ;  /* 0x000000ffff4c7224 */ /* 0x008fe200078e000b */
[----:B------:R-:W-:Y:S01]  /*3c60*/  SHF.L.U32 R79, R196, 0x3, RZ ;  /* 0x00000003c44f7819 */ /* 0x000fe200000006ff */
[----:B--2---:R-:W-:Y:S01]  /*3c70*/  IMAD.MOV.U32 R77, RZ, RZ, R82 ;  /* 0x000000ffff4d7224 */ /* 0x004fe200078e0052 */
[----:B------:R-:W-:Y:S03]  /*3c80*/  BSSY B3, `(.L_x_476) ;  /* 0x0000030000037945 */ /* 0x000fe60003800000 */
[----:B------:R-:W-:-:S06]  /*3c90*/  IMAD.WIDE R76, R79, 0x2, R76 ;  /* 0x000000024f4c7825 */ /* 0x000fcc00078e024c */
[----:B----4-:R-:W-:Y:S05]  /*3ca0*/  @P3 BRA `(.L_x_477) ;  /* 0x0000000000b43947 */ /* 0x010fea0003800000 */
[----:B------:R-:W-:Y:S02]  /*3cb0*/  SHF.R.U64 R74, R74, 0x10, R75 ;  /* 0x000000104a4a7819 */ /* 0x000fe4000000124b */
[--C-:B------:R-:W-:Y:S02]  /*3cc0*/  SHF.R.U64 R72, R72, 0x10, R73.reuse ;  /* 0x0000001048487819 */ /* 0x100fe40000001249 */
[----:B------:R-:W-:Y:S02]  /*3cd0*/  PRMT R74, R146, 0x5432, R74 ;  /* 0x00005432924a7816 */ /* 0x000fe4000000004a */
[----:B------:R-:W-:Y:S02]  /*3ce0*/  PRMT R72, R135, 0x5432, R72 ;  /* 0x0000543287487816 */ /* 0x000fe40000000048 */
[C---:B0-----:R-:W-:Y:S02]  /*3cf0*/  LOP3.LUT R81, R13.reuse, 0xffff0000, RZ, 0xc0, !PT ;  /* 0xffff00000d517812 */ /* 0x041fe400078ec0ff */
[C---:B------:R-:W-:Y:S01]  /*3d00*/  LOP3.LUT R80, R74.reuse, 0xffff0000, RZ, 0xc0, !PT ;  /* 0xffff00004a507812 */ /* 0x040fe200078ec0ff */
[----:B------:R-:W-:Y:S01]  /*3d10*/  IMAD.U32 R74, R74, 0x10000, RZ ;  /* 0x000100004a4a7824 */ /* 0x000fe200078e00ff */
[C---:B------:R-:W-:Y:S01]  /*3d20*/  LOP3.LUT R78, R72.reuse, 0xffff0000, RZ, 0xc0, !PT ;  /* 0xffff0000484e7812 */ /* 0x040fe200078ec0ff */
[----:B------:R-:W-:Y:S01]  /*3d30*/  IMAD.U32 R72, R72, 0x10000, RZ ;  /* 0x0001000048487824 */ /* 0x000fe200078e00ff */
[----:B------:R-:W-:Y:S01]  /*3d40*/  SHF.R.U32.HI R79, RZ, 0x10, R73 ;  /* 0x00000010ff4f7819 */ /* 0x000fe20000011649 */
[----:B------:R-:W-:-:S02]  /*3d50*/  IMAD.U32 R73, R13, 0x10000, RZ ;  /* 0x000100000d497824 */ /* 0x000fc400078e00ff */
[C---:B------:R-:W-:Y:S01]  /*3d60*/  FMUL.FTZ R152, R81.reuse, R80 ;  /* 0x0000005051987220 */ /* 0x040fe20000410000 */
[----:B------:R-:W-:Y:S01]  /*3d70*/  SHF.R.U32.HI R75, RZ, 0x10, R75 ;  /* 0x00000010ff4b7819 */ /* 0x000fe2000001164b */
[-C--:B------:R-:W-:Y:S02]  /*3d80*/  FMUL.FTZ R13, R81, R78.reuse ;  /* 0x0000004e510d7220 */ /* 0x080fe40000410000 */
[C---:B------:R-:W-:Y:S01]  /*3d90*/  FFMA.FTZ R78, R73.reuse, R78, -R152 ;  /* 0x0000004e494e7223 */ /* 0x040fe20000010898 */
[----:B------:R-:W-:Y:S01]  /*3da0*/  PRMT R75, R178, 0x5410, R75 ;  /* 0x00005410b24b7816 */ /* 0x000fe2000000004b */
[----:B------:R-:W-:Y:S01]  /*3db0*/  FFMA.FTZ R73, R73, R80, R13 ;  /* 0x0000005049497223 */ /* 0x000fe2000001000d */
[----:B------:R-:W-:Y:S01]  /*3dc0*/  PRMT R13, R176, 0x5410, R79 ;  /* 0x00005410b00d7816 */ /* 0x000fe2000000004f */
[----:B------:R-:W-:Y:S01]  /*3dd0*/  IMAD.U32 R152, R15, 0x10000, RZ ;  /* 0x000100000f987824 */ /* 0x000fe200078e00ff */
[----:B------:R-:W-:Y:S01]  /*3de0*/  LOP3.LUT R80, R14, 0xffff0000, RZ, 0xc0, !PT ;  /* 0xffff00000e507812 */ /* 0x000fe200078ec0ff */
[C---:B------:R-:W-:Y:S01]  /*3df0*/  IMAD.U32 R79, R75.reuse, 0x10000, RZ ;  /* 0x000100004b4f7824 */ /* 0x040fe200078e00ff */
[----:B------:R-:W-:Y:S01]  /*3e00*/  LOP3.LUT R75, R75, 0xffff0000, RZ, 0xc0, !PT ;  /* 0xffff00004b4b7812 */ /* 0x000fe200078ec0ff */
[C---:B------:R-:W-:Y:S01]  /*3e10*/  IMAD.U32 R81, R13.reuse, 0x10000, RZ ;  /* 0x000100000d517824 */ /* 0x040fe200078e00ff */
[----:B------:R-:W-:Y:S01]  /*3e20*/  LOP3.LUT R13, R13, 0xffff0000, RZ, 0xc0, !PT ;  /* 0xffff00000d0d7812 */ /* 0x000fe200078ec0ff */
[----:B------:R-:W-:Y:S01]  /*3e30*/  FMUL.FTZ R151, R80, R79 ;  /* 0x0000004f50977220 */ /* 0x000fe20000410000 */
[----:B------:R-:W-:-:S02]  /*3e40*/  IMAD.U32 R14, R14, 0x10000, RZ ;  /* 0x000100000e0e7824 */ /* 0x000fc400078e00ff */
[-C--:B------:R-:W-:Y:S01]  /*3e50*/  FMUL.FTZ R80, R80, R81.reuse ;  /* 0x0000005150507220 */ /* 0x080fe20000410000 */
[----:B------:R-:W-:Y:S01]  /*3e60*/  F2FP.BF16.F32.PACK_AB R73, R73, R78 ;  /* 0x0000004e4949723e */ /* 0x000fe200000010ff */
[C---:B------:R-:W-:Y:S02]  /*3e70*/  FFMA.FTZ R151, R14.reuse, R81, -R151 ;  /* 0x000000510e977223 */ /* 0x040fe40000010897 */
[----:B------:R-:W-:Y:S01]  /*3e80*/  FFMA.FTZ R80, R14, R79, R80 ;  /* 0x0000004f0e507223 */ /* 0x000fe20000010050 */
[----:B------:R-:W-:-:S05]  /*3e90*/  LOP3.LUT R14, R15, 0xffff0000, RZ, 0xc0, !PT ;  /* 0xffff00000f0e7812 */ /* 0x000fca00078ec0ff */
[C---:B------:R-:W-:Y:S01]  /*3ea0*/  FMUL.FTZ R15, R14.reuse, R75 ;  /* 0x0000004b0e0f7220 */ /* 0x040fe20000410000 */
[----:B------:R-:W-:-:S03]  /*3eb0*/  FMUL.FTZ R14, R14, R13 ;  /* 0x0000000d0e0e7220 */ /* 0x000fc60000410000 */
[----:B------:R-:W-:Y:S01]  /*3ec0*/  FFMA.FTZ R15, R152, R13, -R15 ;  /* 0x0000000d980f7223 */ /* 0x000fe2000001080f */
[----:B------:R-:W-:Y:S01]  /*3ed0*/  LOP3.LUT R13, R12, 0xffff0000, RZ, 0xc0, !PT ;  /* 0xffff00000c0d7812 */ /* 0x000fe200078ec0ff */
[----:B------:R-:W-:Y:S01]  /*3ee0*/  FFMA.FTZ R14, R152, R75, R14 ;  /* 0x0000004b980e7223 */ /* 0x000fe2000001000e */
[----:B------:R-:W-:-:S03]  /*3ef0*/  IMAD.U32 R75, R12, 0x10000, RZ ;  /* 0x000100000c4b7824 */ /* 0x000fc600078e00ff */
[C---:B------:R-:W-:Y:S01]  /*3f00*/  FMUL.FTZ R12, R13.reuse, R74 ;  /* 0x0000004a0d0c7220 */ /* 0x040fe20000410000 */
[-C--:B------:R-:W-:Y:S01]  /*3f10*/  FMUL.FTZ R13, R13, R72.reuse ;  /* 0x000000480d0d7220 */ /* 0x080fe20000410000 */
[----:B------:R-:W-:Y:S02]  /*3f20*/  F2FP.BF16.F32.PACK_AB R15, R14, R15 ;  /* 0x0000000f0e0f723e */ /* 0x000fe400000010ff */
[C---:B------:R-:W-:Y:S01]  /*3f30*/  FFMA.FTZ R12, R75.reuse, R72, -R12 ;  /* 0x000000484b0c7223 */ /* 0x040fe2000001080c */
[----:B------:R-:W-:Y:S01]  /*3f40*/  FFMA.FTZ R13, R75, R74, R13 ;  /* 0x0000004a4b0d7223 */ /* 0x000fe2000001000d */
[----:B------:R-:W-:-:S04]  /*3f50*/  F2FP.BF16.F32.PACK_AB R14, R80, R151 ;  /* 0x00000097500e723e */ /* 0x000fc800000010ff */
[----:B------:R-:W-:Y:S02]  /*3f60*/  F2FP.BF16.F32.PACK_AB R12, R13, R12 ;  /* 0x0000000c0d0c723e */ /* 0x000fe400000010ff */
[----:B------:R-:W-:-:S07]  /*3f70*/  MOV R13, R73 ;  /* 0x00000049000d7202 */ /* 0x000fce0000000f00 */
.L_x_477:
[----:B------:R-:W-:Y:S05]  /*3f80*/  BSYNC B3 ;  /* 0x0000000000037941 */ /* 0x000fea0003800000 */
.L_x_476:
[----:B0-----:R0:W-:Y:S02]  /*3f90*/  ST.E.128 desc[UR56][R76.64], R12 ;  /* 0x0000000c4c007985 */ /* 0x0011e4000c101d38 */
.L_x_475:
[----:B------:R-:W-:Y:S05]  /*3fa0*/  BSYNC B2 ;  /* 0x0000000000027941 */ /* 0x000fea0003800000 */
.L_x_474:
[----:B------:R-:W-:Y:S01]  /*3fb0*/  ISETP.NE.AND P3, PT, R8, RZ, PT ;  /* 0x000000ff0800720c */ /* 0x000fe20003f65270 */
[----:B------:R-:W-:-:S12]  /*3fc0*/  BSSY B2, `(.L_x_478) ;  /* 0x0000039000027945 */ /* 0x000fd80003800000 */
[----:B------:R-:W-:Y:S05]  /*3fd0*/  @!P3 BRA `(.L_x_479) ;  /* 0x0000000000dcb947 */ /* 0x000fea0003800000 */
[----:B0---4-:R0:W4:Y:S01]  /*3fe0*/  LDS.128 R12, [R28+0x21000] ;  /* 0x021000001c0c7984 */ /* 0x0111220000000c00 */
[----:B------:R-:W-:Y:S01]  /*3ff0*/  ISETP.GE.AND P3, PT, R204, R121, PT ;  /* 0x00000079cc00720c */ /* 0x000fe20003f66270 */
[----:B------:R-:W-:Y:S01]  /*4000*/  IMAD.SHL.U32 R75, R197, 0x8, RZ ;  /* 0x00000008c54b7824 */ /* 0x000fe200078e00ff */
[----:B------:R-:W-:Y:S01]  /*4010*/  BSSY B3, `(.L_x_480) ;  /* 0x0000032000037945 */ /* 0x000fe20003800000 */
[----:B---3--:R-:W-:Y:S02]  /*4020*/  IMAD.MOV.U32 R72, RZ, RZ, R11 ;  /* 0x000000ffff487224 */ /* 0x008fe400078e000b */
[----:B--2---:R-:W-:Y:S02]  /*4030*/  IMAD.MOV.U32 R73, RZ, RZ, R82 ;  /* 0x000000ffff497224 */ /* 0x004fe400078e0052 */
[----:B------:R-:W-:-:S06]  /*4040*/  IMAD.WIDE R72, R75, 0x2, R72 ;  /* 0x000000024b487825 */ /* 0x000fcc00078e0248 */
[----:B0-----:R-:W-:Y:S05]  /*4050*/  @P3 BRA `(.L_x_481) ;  /* 0x0000000000b43947 */ /* 0x001fea0003800000 */
[----:B------:R-:W-:Y:S01]  /*4060*/  SHF.R.U64 R70, R70, 0x10, R71 ;  /* 0x0000001046467819 */ /* 0x000fe20000001247 */
[----:B----4-:R-:W-:Y:S01]  /*4070*/  IMAD.U32 R75, R14, 0x10000, RZ ;  /* 0x000100000e4b7824 */ /* 0x010fe200078e00ff */
[----:B------:R-:W-:Y:S01]  /*4080*/  SHF.R.U64 R68, R68, 0x10, R69 ;  /* 0x0000001044447819 */ /* 0x000fe20000001245 */
[----:B------:R-:W-:Y:S01]  /*4090*/  IMAD.U32 R76, R15, 0x10000, RZ ;  /* 0x000100000f4c7824 */ /* 0x000fe200078e00ff */
[----:B------:R-:W-:Y:S02]  /*40a0*/  PRMT R70, R144, 0x5432, R70 ;  /* 0x0000543290467816 */ /* 0x000fe40000000046 */
[----:B------:R-:W-:Y:S02]  /*40b0*/  SHF.R.U32.HI R74, RZ, 0x10, R71 ;  /* 0x00000010ff4a7819 */ /* 0x000fe40000011647 */
[----:B------:R-:W-:Y:S02]  /*40c0*/  SHF.R.U32.HI R69, RZ, 0x10, R69 ;  /* 0x00000010ff457819 */ /* 0x000fe40000011645 */
[----:B------:R-:W-:-:S02]  /*40d0*/  LOP3.LUT R77, R13, 0xffff0000, RZ, 0xc0, !PT ;  /* 0xffff00000d4d7812 */ /* 0x000fc400078ec0ff */
[C---:B------:R-:W-:Y:S01]  /*40e0*/  LOP3.LUT R78, R70.reuse, 0xffff0000, RZ, 0xc0, !PT ;  /* 0xffff0000464e7812 */ /* 0x040fe200078ec0ff */
[----:B------:R-:W-:Y:S01]  /*40f0*/  IMAD.U32 R70, R70, 0x10000, RZ ;  /* 0x0001000046467824 */ /* 0x000fe200078e00ff */
[----:B------:R-:W-:Y:S02]  /*4100*/  PRMT R68, R131, 0x5432, R68 ;  /* 0x0000543283447816 */ /* 0x000fe40000000044 */
[----:B------:R-:W-:Y:S01]  /*4110*/  PRMT R74, R145, 0x5432, R74 ;  /* 0x00005432914a7816 */ /* 0x000fe2000000004a */
[----:B------:R-:W-:Y:S01]  /*4120*/  FMUL.FTZ R80, R77, R78 ;  /* 0x0000004e4d507220 */ /* 0x000fe20000410000 */
[----:B------:R-:W-:Y:S02]  /*4130*/  PRMT R69, R175, 0x5410, R69 ;  /* 0x00005410af457816 */ /* 0x000fe40000000045 */
[----:B------:R-:W-:Y:S01]  /*4140*/  LOP3.LUT R71, R15, 0xffff0000, RZ, 0xc0, !PT ;  /* 0xffff00000f477812 */ /* 0x000fe200078ec0ff */
[----:B------:R-:W-:Y:S01]  /*4150*/  IMAD.U32 R15, R13, 0x10000, RZ ;  /* 0x000100000d0f7824 */ /* 0x000fe200078e00ff */
[----:B------:R-:W-:Y:S01]  /*4160*/  LOP3.LUT R152, R68, 0xffff0000, RZ, 0xc0, !PT ;  /* 0xffff000044987812 */ /* 0x000fe200078ec0ff */
[----:B------:R-:W-:Y:S01]  /*4170*/  IMAD.U32 R79, R74, 0x10000, RZ ;  /* 0x000100004a4f7824 */ /* 0x000fe200078e00ff */
[----:B------:R-:W-:Y:S01]  /*4180*/  LOP3.LUT R14, R14, 0xffff0000, RZ, 0xc0, !PT ;  /* 0xffff00000e0e7812 */ /* 0x000fe200078ec0ff */
[----:B------:R-:W-:Y:S01]  /*4190*/  IMAD.U32 R81, R69, 0x10000, RZ ;  /* 0x0001000045517824 */ /* 0x000fe200078e00ff */
[----:B------:R-:W-:Y:S01]  /*41a0*/  LOP3.LUT R74, R74, 0xffff0000, RZ, 0xc0, !PT ;  /* 0xffff00004a4a7812 */ /* 0x000fe200078ec0ff */
[-C--:B------:R-:W-:Y:S01]  /*41b0*/  FMUL.FTZ R77, R77, R152.reuse ;  /* 0x000000984d4d7220 */ /* 0x080fe20000410000 */
[----:B------:R-:W-:Y:S01]  /*41c0*/  FFMA.FTZ R80, R15, R152, -R80 ;  /* 0x000000980f507223 */ /* 0x000fe20000010850 */
[----:B------:R-:W-:-:S02]  /*41d0*/  IMAD.U32 R13, R12, 0x10000, RZ ;  /* 0x000100000c0d7824 */ /* 0x000fc400078e00ff */
[----:B------:R-:W-:Y:S01]  /*41e0*/  FMUL.FTZ R152, R14, R79 ;  /* 0x0000004f0e987220 */ /* 0x000fe20000410000 */
[----:B------:R-:W-:Y:S01]  /*41f0*/  LOP3.LUT R12, R12, 0xffff0000, RZ, 0xc0, !PT ;  /* 0xffff00000c0c7812 */ /* 0x000fe200078ec0ff */
[-C--:B------:R-:W-:Y:S01]  /*4200*/  FMUL.FTZ R14, R14, R81.reuse ;  /* 0x000000510e0e7220 */ /* 0x080fe20000410000 */
[----:B------:R-:W-:Y:S01]  /*4210*/  SHF.L.U32 R68, R68, 0x10, RZ ;  /* 0x0000001044447819 */ /* 0x000fe200000006ff */
[----:B------:R-:W-:Y:S01]  /*4220*/  FFMA.FTZ R152, R75, R81, -R152 ;  /* 0x000000514b987223 */ /* 0x000fe20000010898 */
[----:B------:R-:W-:Y:S01]  /*4230*/  LOP3.LUT R69, R69, 0xffff0000, RZ, 0xc0, !PT ;  /* 0xffff000045457812 */ /* 0x000fe200078ec0ff */
[----:B------:R-:W-:Y:S01]  /*4240*/  FFMA.FTZ R77, R15, R78, R77 ;  /* 0x0000004e0f4d7223 */ /* 0x000fe2000001004d */
[----:B------:R-:W-:Y:S01]  /*4250*/  FFMA.FTZ R75, R75, R79, R14 ;  /* 0x0000004f4b4b7223 */ /* 0x000fe2000001000e */
[C---:B------:R-:W-:Y:S01]  /*4260*/  FMUL.FTZ R15, R71.reuse, R74 ;  /* 0x0000004a470f7220 */ /* 0x040fe20000410000 */
[C---:B------:R-:W-:Y:S01]  /*4270*/  FMUL.FTZ R14, R12.reuse, R70 ;  /* 0x000000460c0e7220 */ /* 0x040fe20000410000 */
[-C--:B------:R-:W-:Y:S01]  /*4280*/  FMUL.FTZ R79, R12, R68.reuse ;  /* 0x000000440c4f7220 */ /* 0x080fe20000410000 */
[-C--:B------:R-:W-:Y:S01]  /*4290*/  FMUL.FTZ R71, R71, R69.reuse ;  /* 0x0000004547477220 */ /* 0x080fe20000410000 */
[C---:B------:R-:W-:Y:S01]  /*42a0*/  FFMA.FTZ R15, R76.reuse, R69, -R15 ;  /* 0x000000454c0f7223 */ /* 0x040fe2000001080f */
[C---:B------:R-:W-:Y:S01]  /*42b0*/  FFMA.FTZ R14, R13.reuse, R68, -R14 ;  /* 0x000000440d0e7223 */ /* 0x040fe2000001080e */
[----:B------:R-:W-:Y:S01]  /*42c0*/  FFMA.FTZ R79, R13, R70, R79 ;  /* 0x000000460d4f7223 */ /* 0x000fe2000001004f */
[----:B------:R-:W-:Y:S01]  /*42d0*/  FFMA.FTZ R74, R76, R74, R71 ;  /* 0x0000004a4c4a7223 */ /* 0x000fe20000010047 */
[----:B------:R-:W-:-:S02]  /*42e0*/  F2FP.BF16.F32.PACK_AB R152, R75, R152 ;  /* 0x000000984b98723e */ /* 0x000fc400000010ff */
[----:B------:R-:W-:Y:S02]  /*42f0*/  F2FP.BF16.F32.PACK_AB R13, R77, R80 ;  /* 0x000000504d0d723e */ /* 0x000fe400000010ff */
[----:B------:R-:W-:Y:S01]  /*4300*/  F2FP.BF16.F32.PACK_AB R12, R79, R14 ;  /* 0x0000000e4f0c723e */ /* 0x000fe200000010ff */
[----:B------:R-:W-:Y:S01]  /*4310*/  IMAD.MOV.U32 R14, RZ, RZ, R152 ;  /* 0x000000ffff0e7224 */ /* 0x000fe200078e0098 */
[----:B------:R-:W-:-:S07]  /*4320*/  F2FP.BF16.F32.PACK_AB R15, R74, R15 ;  /* 0x0000000f4a0f723e */ /* 0x000fce00000010ff */
.L_x_481:
[----:B------:R-:W-:Y:S05]  /*4330*/  BSYNC B3 ;  /* 0x0000000000037941 */ /* 0x000fea0003800000 */
.L_x_480:
[----:B----4-:R0:W-:Y:S02]  /*4340*/  ST.E.128 desc[UR56][R72.64], R12 ;  /* 0x0000000c48007985 */ /* 0x0101e4000c101d38 */
.L_x_479:
[----:B------:R-:W-:Y:S05]  /*4350*/  BSYNC B2 ;  /* 0x0000000000027941 */ /* 0x000fea0003800000 */
.L_x_478:
[----:B------:R-:W-:Y:S01]  /*4360*/  ISETP.NE.AND P3, PT, R9, RZ, PT ;  /* 0x000000ff0900720c */ /* 0x000fe20003f65270 */
[----:B------:R-:W-:-:S12]  /*4370*/  BSSY B2, `(.L_x_482) ;  /* 0x0000037000027945 */ /* 0x000fd80003800000 */
[----:B------:R-:W-:Y:S05]  /*4380*/  @!P3 BRA `(.L_x_483) ;  /* 0x0000000000d4b947 */ /* 0x000fea0003800000 */
[----:B0---4-:R0:W4:Y:S01]  /*4390*/  LDS.128 R12, [R31+0x21000] ;  /* 0x021000001f0c7984 */ /* 0x0111220000000c00 */
[C---:B---3--:R-:W-:Y:S01]  /*43a0*/  LEA R68, P3, R22.reuse, R11, 0x1 ;  /* 0x0000000b16447211 */ /* 0x048fe200078608ff */
[----:B------:R-:W-:Y:S03]  /*43b0*/  BSSY B3, `(.L_x_484) ;  /* 0x0000031000037945 */ /* 0x000fe60003800000 */
[----:B--2---:R-:W-:Y:S02]  /*43c0*/  LEA.HI.X R69, R22, R82, R200, 0x1, P3 ;  /* 0x0000005216457211 */ /* 0x004fe400018f0cc8 */
[----:B------:R-:W-:-:S13]  /*43d0*/  ISETP.GE.AND P3, PT, R205, R121, PT ;  /* 0x00000079cd00720c */ /* 0x000fda0003f66270 */
[----:B0-----:R-:W-:Y:S05]  /*43e0*/  @P3 BRA `(.L_x_485) ;  /* 0x0000000000b43947 */ /* 0x001fea0003800000 */
[----:B------:R-:W-:Y:S01]  /*43f0*/  SHF.R.U64 R70, R66, 0x10, R67 ;  /* 0x0000001042467819 */ /* 0x000fe20000001243 */
[----:B----4-:R-:W-:Y:S01]  /*4400*/  IMAD.U32 R72, R15, 0x10000, RZ ;  /* 0x000100000f487824 */ /* 0x010fe200078e00ff */
[----:B------:R-:W-:Y:S02]  /*4410*/  SHF.R.U64 R71, R64, 0x10, R65 ;  /* 0x0000001040477819 */ /* 0x000fe40000001241 */
[----:B------:R-:W-:Y:S02]  /*4420*/  SHF.R.U32.HI R67, RZ, 0x10, R67 ;  /* 0x00000010ff437819 */ /* 0x000fe40000011643 */
[----:B------:R-:W-:Y:S02]  /*4430*/  PRMT R70, R140, 0x5432, R70 ;  /* 0x000054328c467816 */ /* 0x000fe40000000046 */
[----:B------:R-:W-:Y:S01]  /*4440*/  SHF.R.U32.HI R73, RZ, 0x10, R65 ;  /* 0x00000010ff497819 */ /* 0x000fe20000011641 */
[----:B------:R-:W-:Y:S01]  /*4450*/  IMAD.U32 R65, R14, 0x10000, RZ ;  /* 0x000100000e417824 */ /* 0x000fe200078e00ff */
[----:B------:R-:W-:-:S02]  /*4460*/  PRMT R71, R173, 0x5410, R71 ;  /* 0x00005410ad477816 */ /* 0x000fc40000000047 */
[----:B------:R-:W-:Y:S02]  /*4470*/  PRMT R67, R177, 0x5410, R67 ;  /* 0x00005410b1437816 */ /* 0x000fe40000000043 */
[----:B------:R-:W-:Y:S02]  /*4480*/  LOP3.LUT R77, R13, 0xffff0000, RZ, 0xc0, !PT ;  /* 0xffff00000d4d7812 */ /* 0x000fe400078ec0ff */
[C---:B------:R-:W-:Y:S01]  /*4490*/  LOP3.LUT R74, R70.reuse, 0xffff0000, RZ, 0xc0, !PT ;  /* 0xffff0000464a7812 */ /* 0x040fe200078ec0ff */
[----:B------:R-:W-:Y:S01]  /*44a0*/  IMAD.U32 R70, R70, 0x10000, RZ ;  /* 0x0001000046467824 */ /* 0x000fe200078e00ff */
[----:B------:R-:W-:Y:S01]  /*44b0*/  PRMT R66, R174, 0x5410, R73 ;  /* 0x00005410ae427816 */ /* 0x000fe20000000049 */
[----:B------:R-:W-:Y:S01]  /*44c0*/  IMAD.U32 R73, R67, 0x10000, RZ ;  /* 0x0001000043497824 */ /* 0x000fe200078e00ff */
[----:B------:R-:W-:Y:S01]  /*44d0*/  LOP3.LUT R76, R71, 0xffff0000, RZ, 0xc0, !PT ;  /* 0xffff0000474c7812 */ /* 0x000fe200078ec0ff */
[----:B------:R-:W-:Y:S01]  /*44e0*/  FMUL.FTZ R78, R77, R74 ;  /* 0x0000004a4d4e7220 */ /* 0x000fe20000410000 */
[----:B------:R-:W-:Y:S01]  /*44f0*/  LOP3.LUT R14, R14, 0xffff0000, RZ, 0xc0, !PT ;  /* 0xffff00000e0e7812 */ /* 0x000fe200078ec0ff */
[----:B------:R-:W-:Y:S01]  /*4500*/  IMAD.U32 R75, R66, 0x10000, RZ ;  /* 0x00010000424b7824 */ /* 0x000fe200078e00ff */
[----:B------:R-:W-:Y:S01]  /*4510*/  LOP3.LUT R64, R15, 0xffff0000, RZ, 0xc0, !PT ;  /* 0xffff00000f407812 */ /* 0x000fe200078ec0ff */
[----:B------:R-:W-:-:S02]  /*4520*/  IMAD.U32 R15, R13, 0x10000, RZ ;  /* 0x000100000d0f7824 */ /* 0x000fc400078e00ff */
[-C--:B------:R-:W-:Y:S01]  /*4530*/  FMUL.FTZ R77, R77, R76.reuse ;  /* 0x0000004c4d4d7220 */ /* 0x080fe20000410000 */
[----:B------:R-:W-:Y:S02]  /*4540*/  IMAD.U32 R13, R12, 0x10000, RZ ;  /* 0x000100000c0d7824 */ /* 0x000fe400078e00ff */
[----:B------:R-:W-:Y:S01]  /*4550*/  FMUL.FTZ R80, R14, R73 ;  /* 0x000000490e507220 */ /* 0x000fe20000410000 */
[----:B------:R-:W-:Y:S01]  /*4560*/  LOP3.LUT R12, R12, 0xffff0000, RZ, 0xc0, !PT ;  /* 0xffff00000c0c7812 */ /* 0x000fe200078ec0ff */
[C---:B------:R-:W-:Y:S01]  /*4570*/  FFMA.FTZ R78, R15.reuse, R76, -R78 ;  /* 0x0000004c0f4e7223 */ /* 0x040fe2000001084e */
[----:B------:R-:W-:Y:S01]  /*4580*/  FFMA.FTZ R77, R15, R74, R77 ;  /* 0x0000004a0f4d7223 */ /* 0x000fe2000001004d */
[-C--:B------:R-:W-:Y:S01]  /*4590*/  FMUL.FTZ R14, R14, R75.reuse ;  /* 0x0000004b0e0e7220 */ /* 0x080fe20000410000 */
[----:B------:R-:W-:Y:S01]  /*45a0*/  LOP3.LUT R67, R67, 0xffff0000, RZ, 0xc0, !PT ;  /* 0xffff000043437812 */ /* 0x000fe200078ec0ff */
[----:B------:R-:W-:Y:S01]  /*45b0*/  IMAD.U32 R71, R71, 0x10000, RZ ;  /* 0x0001000047477824 */ /* 0x000fe200078e00ff */
[----:B------:R-:W-:Y:S01]  /*45c0*/  LOP3.LUT R15, R66, 0xffff0000, RZ, 0xc0, !PT ;  /* 0xffff0000420f7812 */ /* 0x000fe200078ec0ff */
[C---:B------:R-:W-:Y:S01]  /*45d0*/  FFMA.FTZ R80, R65.reuse, R75, -R80 ;  /* 0x0000004b41507223 */ /* 0x040fe20000010850 */
[----:B------:R-:W-:Y:S01]  /*45e0*/  FFMA.FTZ R65, R65, R73, R14 ;  /* 0x0000004941417223 */ /* 0x000fe2000001000e */
[----:B------:R-:W-:Y:S01]  /*45f0*/  FMUL.FTZ R73, R64, R67 ;  /* 0x0000004340497220 */ /* 0x000fe20000410000 */
[CC--:B------:R-:W-:Y:S01]  /*4600*/  FMUL.FTZ R14, R12.reuse, R70.reuse ;  /* 0x000000460c0e7220 */ /* 0x0c0fe20000410000 */
[----:B------:R-:W-:Y:S01]  /*4610*/  FMUL.FTZ R75, R12, R71 ;  /* 0x000000470c4b7220 */ /* 0x000fe20000410000 */
        /* <DEDUP_REMOVED lines=10> */
.L_x_485:
[----:B------:R-:W-:Y:S05]  /*46c0*/  BSYNC B3 ;  /* 0x0000000000037941 */ /* 0x000fea0003800000 */
.L_x_484:
[----:B----4-:R0:W-:Y:S02]  /*46d0*/  ST.E.128 desc[UR56][R68.64], R12 ;  /* 0x0000000c44007985 */ /* 0x0101e4000c101d38 */
.L_x_483:
[----:B------:R-:W-:Y:S05]  /*46e0*/  BSYNC B2 ;  /* 0x0000000000027941 */ /* 0x000fea0003800000 */
.L_x_482:
        /* <DEDUP_REMOVED lines=9> */
[----:B------:R-:W-:Y:S01]  /*4780*/  SHF.R.U32.HI R66, RZ, 0x10, R61 ;  /* 0x00000010ff427819 */ /* 0x000fe2000001163d */
[----:B----4-:R-:W-:Y:S01]  /*4790*/  IMAD.U32 R68, R15, 0x10000, RZ ;  /* 0x000100000f447824 */ /* 0x010fe200078e00ff */
[----:B------:R-:W-:Y:S02]  /*47a0*/  SHF.R.U64 R69, R62, 0x10, R63 ;  /* 0x000000103e457819 */ /* 0x000fe4000000123f */
[----:B------:R-:W-:Y:S02]  /*47b0*/  SHF.R.U64 R67, R60, 0x10, R61 ;  /* 0x000000103c437819 */ /* 0x000fe4000000123d */
[----:B------:R-:W-:Y:S02]  /*47c0*/  SHF.R.U32.HI R70, RZ, 0x10, R63 ;  /* 0x00000010ff467819 */ /* 0x000fe4000001163f */
[----:B------:R-:W-:Y:S02]  /*47d0*/  PRMT R62, R119, 0x5432, R66 ;  /* 0x00005432773e7816 */ /* 0x000fe40000000042 */
[----:B------:R-:W-:-:S02]  /*47e0*/  PRMT R66, R118, 0x5432, R69 ;  /* 0x0000543276427816 */ /* 0x000fc40000000045 */
[----:B------:R-:W-:Y:S01]  /*47f0*/  PRMT R67, R172, 0x5410, R67 ;  /* 0x00005410ac437816 */ /* 0x000fe20000000043 */
[----:B------:R-:W-:Y:S01]  /*4800*/  IMAD.U32 R71, R62, 0x10000, RZ ;  /* 0x000100003e477824 */ /* 0x000fe200078e00ff */
[----:B------:R-:W-:Y:S02]  /*4810*/  PRMT R63, R83, 0x5432, R70 ;  /* 0x00005432533f7816 */ /* 0x000fe40000000046 */
[----:B------:R-:W-:Y:S02]  /*4820*/  LOP3.LUT R73, R13, 0xffff0000, RZ, 0xc0, !PT ;  /* 0xffff00000d497812 */ /* 0x000fe400078ec0ff */
[C---:B------:R-:W-:Y:S01]  /*4830*/  LOP3.LUT R70, R66.reuse, 0xffff0000, RZ, 0xc0, !PT ;  /* 0xffff000042467812 */ /* 0x040fe200078ec0ff */
[----:B------:R-:W-:Y:S01]  /*4840*/  IMAD.U32 R69, R63, 0x10000, RZ ;  /* 0x000100003f457824 */ /* 0x000fe200078e00ff */
[----:B------:R-:W-:Y:S01]  /*4850*/  LOP3.LUT R72, R67, 0xffff0000, RZ, 0xc0, !PT ;  /* 0xffff000043487812 */ /* 0x000fe200078ec0ff */
[----:B------:R-:W-:Y:S01]  /*4860*/  IMAD.U32 R66, R66, 0x10000, RZ ;  /* 0x0001000042427824 */ /* 0x000fe200078e00ff */
[C---:B------:R-:W-:Y:S01]  /*4870*/  SHF.L.U32 R61, R14.reuse, 0x10, RZ ;  /* 0x000000100e3d7819 */ /* 0x040fe200000006ff */
[C---:B------:R-:W-:Y:S01]  /*4880*/  FMUL.FTZ R74, R73.reuse, R70 ;  /* 0x00000046494a7220 */ /* 0x040fe20000410000 */
[----:B------:R-:W-:Y:S01]  /*4890*/  LOP3.LUT R14, R14, 0xffff0000, RZ, 0xc0, !PT ;  /* 0xffff00000e0e7812 */ /* 0x000fe200078ec0ff */
[----:B------:R-:W-:Y:S01]  /*48a0*/  FMUL.FTZ R73, R73, R72 ;  /* 0x0000004849497220 */ /* 0x000fe20000410000 */
[----:B------:R-:W-:Y:S01]  /*48b0*/  LOP3.LUT R60, R15, 0xffff0000, RZ, 0xc0, !PT ;  /* 0xffff00000f3c7812 */ /* 0x000fe200078ec0ff */
[----:B------:R-:W-:Y:S01]  /*48c0*/  IMAD.U32 R15, R13, 0x10000, RZ ;  /* 0x000100000d0f7824 */ /* 0x000fe200078e00ff */
[----:B------:R-:W-:Y:S01]  /*48d0*/  LOP3.LUT R63, R63, 0xffff0000, RZ, 0xc0, !PT ;  /* 0xffff00003f3f7812 */ /* 0x000fe200078ec0ff */
[----:B------:R-:W-:-:S02]  /*48e0*/  IMAD.U32 R13, R12, 0x10000, RZ ;  /* 0x000100000c0d7824 */ /* 0x000fc400078e00ff */
[----:B------:R-:W-:Y:S01]  /*48f0*/  FMUL.FTZ R76, R14, R69 ;  /* 0x000000450e4c7220 */ /* 0x000fe20000410000 */
[----:B------:R-:W-:Y:S01]  /*4900*/  LOP3.LUT R12, R12, 0xffff0000, RZ, 0xc0, !PT ;  /* 0xffff00000c0c7812 */ /* 0x000fe200078ec0ff */
[C---:B------:R-:W-:Y:S01]  /*4910*/  FFMA.FTZ R74, R15.reuse, R72, -R74 ;  /* 0x000000480f4a7223 */ /* 0x040fe2000001084a */
[----:B------:R-:W-:Y:S01]  /*4920*/  FFMA.FTZ R73, R15, R70, R73 ;  /* 0x000000460f497223 */ /* 0x000fe20000010049 */
[-C--:B------:R-:W-:Y:S01]  /*4930*/  FMUL.FTZ R14, R14, R71.reuse ;  /* 0x000000470e0e7220 */ /* 0x080fe20000410000 */
[----:B------:R-:W-:Y:S01]  /*4940*/  LOP3.LUT R15, R62, 0xffff0000, RZ, 0xc0, !PT ;  /* 0xffff00003e0f7812 */ /* 0x000fe200078ec0ff */
[----:B------:R-:W-:Y:S02]  /*4950*/  IMAD.U32 R67, R67, 0x10000, RZ ;  /* 0x0001000043437824 */ /* 0x000fe400078e00ff */
        /* <DEDUP_REMOVED lines=15> */
.L_x_489:
[----:B------:R-:W-:Y:S05]  /*4a50*/  BSYNC B3 ;  /* 0x0000000000037941 */ /* 0x000fea0003800000 */
.L_x_488:
[----:B----4-:R0:W-:Y:S02]  /*4a60*/  ST.E.128 desc[UR56][R64.64], R12 ;  /* 0x0000000c40007985 */ /* 0x0101e4000c101d38 */
.L_x_487:
[----:B------:R-:W-:Y:S05]  /*4a70*/  BSYNC B2 ;  /* 0x0000000000027941 */ /* 0x000fea0003800000 */
.L_x_486:
[----:B------:R-:W-:-:S13]  /*4a80*/  ISETP.NE.AND P3, PT, R20, RZ, PT ;  /* 0x000000ff1400720c */ /* 0x000fda0003f65270 */
[----:B------:R-:W-:Y:S05]  /*4a90*/  @!P3 BRA `(.L_x_469) ;  /* 0x0000000000d0b947 */ /* 0x000fea0003800000 */
[----:B0---4-:R0:W4:Y:S01]  /*4aa0*/  LDS.128 R12, [R31+0x24000] ;  /* 0x024000001f0c7984 */ /* 0x0111220000000c00 */
[C---:B---3--:R-:W-:Y:S01]  /*4ab0*/  LEA R60, P3, R23.reuse, R11, 0x1 ;  /* 0x0000000b173c7211 */ /* 0x048fe200078608ff */
[----:B------:R-:W-:Y:S03]  /*4ac0*/  BSSY B2, `(.L_x_490) ;  /* 0x0000030000027945 */ /* 0x000fe60003800000 */
[----:B--2---:R-:W-:Y:S02]  /*4ad0*/  LEA.HI.X R61, R23, R82, R198, 0x1, P3 ;  /* 0x00000052173d7211 */ /* 0x004fe400018f0cc6 */
[----:B------:R-:W-:-:S13]  /*4ae0*/  ISETP.GE.AND P3, PT, R208, R121, PT ;  /* 0x00000079d000720c */ /* 0x000fda0003f66270 */
[----:B0-----:R-:W-:Y:S05]  /*4af0*/  @P3 BRA `(.L_x_491) ;  /* 0x0000000000b03947 */ /* 0x001fea0003800000 */
[----:B------:R-:W-:Y:S02]  /*4b00*/  SHF.R.U64 R63, R58, 0x10, R59 ;  /* 0x000000103a3f7819 */ /* 0x000fe4000000123b */
[----:B------:R-:W-:Y:S01]  /*4b10*/  SHF.R.U64 R65, R56, 0x10, R57 ;  /* 0x0000001038417819 */ /* 0x000fe20000001239 */
[----:B----4-:R-:W-:Y:S01]  /*4b20*/  IMAD.U32 R56, R14, 0x10000, RZ ;  /* 0x000100000e387824 */ /* 0x010fe200078e00ff */
[----:B------:R-:W-:Y:S02]  /*4b30*/  SHF.R.U32.HI R58, RZ, 0x10, R59 ;  /* 0x00000010ff3a7819 */ /* 0x000fe4000001163b */
[----:B------:R-:W-:Y:S02]  /*4b40*/  SHF.R.U32.HI R62, RZ, 0x10, R57 ;  /* 0x00000010ff3e7819 */ /* 0x000fe40000011639 */
[----:B------:R-:W-:Y:S02]  /*4b50*/  PRMT R170, R170, 0x5410, R63 ;  /* 0x00005410aaaa7816 */ /* 0x000fe4000000003f */
[----:B------:R-:W-:-:S02]  /*4b60*/  PRMT R168, R168, 0x5410, R65 ;  /* 0x00005410a8a87816 */ /* 0x000fc40000000041 */
[----:B------:R-:W-:Y:S02]  /*4b70*/  PRMT R171, R171, 0x5410, R58 ;  /* 0x00005410abab7816 */ /* 0x000fe4000000003a */
[----:B------:R-:W-:Y:S02]  /*4b80*/  PRMT R169, R169, 0x5410, R62 ;  /* 0x00005410a9a97816 */ /* 0x000fe4000000003e */
[----:B------:R-:W-:Y:S02]  /*4b90*/  LOP3.LUT R58, R13, 0xffff0000, RZ, 0xc0, !PT ;  /* 0xffff00000d3a7812 */ /* 0x000fe400078ec0ff */
[----:B------:R-:W-:Y:S01]  /*4ba0*/  LOP3.LUT R64, R170, 0xffff0000, RZ, 0xc0, !PT ;  /* 0xffff0000aa407812 */ /* 0x000fe200078ec0ff */
[----:B------:R-:W-:Y:S01]  /*4bb0*/  IMAD.U32 R63, R169, 0x10000, RZ ;  /* 0x00010000a93f7824 */ /* 0x000fe200078e00ff */
[----:B------:R-:W-:Y:S01]  /*4bc0*/  LOP3.LUT R62, R168, 0xffff0000, RZ, 0xc0, !PT ;  /* 0xffff0000a83e7812 */ /* 0x000fe200078ec0ff */
[----:B------:R-:W-:Y:S01]  /*4bd0*/  IMAD.U32 R170, R170, 0x10000, RZ ;  /* 0x00010000aaaa7824 */ /* 0x000fe200078e00ff */
[----:B------:R-:W-:Y:S01]  /*4be0*/  SHF.L.U32 R59, R13, 0x10, RZ ;  /* 0x000000100d3b7819 */ /* 0x000fe200000006ff */
[----:B------:R-:W-:Y:S01]  /*4bf0*/  FMUL.FTZ R66, R58, R64 ;  /* 0x000000403a427220 */ /* 0x000fe20000410000 */
[----:B------:R-:W-:Y:S01]  /*4c00*/  LOP3.LUT R57, R14, 0xffff0000, RZ, 0xc0, !PT ;  /* 0xffff00000e397812 */ /* 0x000fe200078ec0ff */
[----:B------:R-:W-:Y:S01]  /*4c10*/  FMUL.FTZ R65, R58, R62 ;  /* 0x0000003e3a417220 */ /* 0x000fe20000410000 */
[C---:B------:R-:W-:Y:S01]  /*4c20*/  LOP3.LUT R11, R15.reuse, 0xffff0000, RZ, 0xc0, !PT ;  /* 0xffff00000f0b7812 */ /* 0x040fe200078ec0ff */
[----:B------:R-:W-:Y:S01]  /*4c30*/  IMAD.U32 R14, R15, 0x10000, RZ ;  /* 0x000100000f0e7824 */ /* 0x000fe200078e00ff */
[C---:B------:R-:W-:Y:S01]  /*4c40*/  LOP3.LUT R58, R12.reuse, 0xffff0000, RZ, 0xc0, !PT ;  /* 0xffff00000c3a7812 */ /* 0x040fe200078ec0ff */
[----:B------:R-:W-:-:S02]  /*4c50*/  IMAD.U32 R13, R12, 0x10000, RZ ;  /* 0x000100000c0d7824 */ /* 0x000fc400078e00ff */
[----:B------:R-:W-:Y:S01]  /*4c60*/  FFMA.FTZ R12, R59, R62, -R66 ;  /* 0x0000003e3b0c7223 */ /* 0x000fe20000010842 */
[----:B------:R-:W-:Y:S02]  /*4c70*/  IMAD.U32 R15, R171, 0x10000, RZ ;  /* 0x00010000ab0f7824 */ /* 0x000fe400078e00ff */
[----:B------:R-:W-:Y:S01]  /*4c80*/  FFMA.FTZ R59, R59, R64, R65 ;  /* 0x000000403b3b7223 */ /* 0x000fe20000010041 */
[----:B------:R-:W-:Y:S01]  /*4c90*/  FMUL.FTZ R65, R57, R63 ;  /* 0x0000003f39417220 */ /* 0x000fe20000410000 */
[----:B------:R-:W-:Y:S01]  /*4ca0*/  LOP3.LUT R171, R171, 0xffff0000, RZ, 0xc0, !PT ;  /* 0xffff0000abab7812 */ /* 0x000fe200078ec0ff */
[-C--:B------:R-:W-:Y:S01]  /*4cb0*/  FMUL.FTZ R67, R57, R15.reuse ;  /* 0x0000000f39437220 */ /* 0x080fe20000410000 */
[----:B------:R-:W-:Y:S01]  /*4cc0*/  LOP3.LUT R169, R169, 0xffff0000, RZ, 0xc0, !PT ;  /* 0xffff0000a9a97812 */ /* 0x000fe200078ec0ff */
[----:B------:R-:W-:Y:S02]  /*4cd0*/  IMAD.U32 R168, R168, 0x10000, RZ ;  /* 0x00010000a8a87824 */ /* 0x000fe400078e00ff */
[C---:B------:R-:W-:Y:S01]  /*4ce0*/  FFMA.FTZ R62, R56.reuse, R15, R65 ;  /* 0x0000000f383e7223 */ /* 0x040fe20000010041 */
[----:B------:R-:W-:Y:S01]  /*4cf0*/  FFMA.FTZ R57, R56, R63, -R67 ;  /* 0x0000003f38397223 */ /* 0x000fe20000010843 */
[C---:B------:R-:W-:Y:S01]  /*4d00*/  FMUL.FTZ R15, R11.reuse, R171 ;  /* 0x000000ab0b0f7220 */ /* 0x040fe20000410000 */
[-C--:B------:R-:W-:Y:S01]  /*4d10*/  FMUL.FTZ R64, R11, R169.reuse ;  /* 0x000000a90b407220 */ /* 0x080fe20000410000 */
[C---:B------:R-:W-:Y:S01]  /*4d20*/  FMUL.FTZ R56, R58.reuse, R170 ;  /* 0x000000aa3a387220 */ /* 0x040fe20000410000 */
[-C--:B------:R-:W-:Y:S01]  /*4d30*/  FMUL.FTZ R11, R58, R168.reuse ;  /* 0x000000a83a0b7220 */ /* 0x080fe20000410000 */
[C---:B------:R-:W-:Y:S01]  /*4d40*/  FFMA.FTZ R15, R14.reuse, R169, -R15 ;  /* 0x000000a90e0f7223 */ /* 0x040fe2000001080f */
[----:B------:R-:W-:Y:S01]  /*4d50*/  FFMA.FTZ R64, R14, R171, R64 ;  /* 0x000000ab0e407223 */ /* 0x000fe20000010040 */
[C---:B------:R-:W-:Y:S01]  /*4d60*/  FFMA.FTZ R56, R13.reuse, R168, -R56 ;  /* 0x000000a80d387223 */ /* 0x040fe20000010838 */
[----:B------:R-:W-:Y:S01]  /*4d70*/  FFMA.FTZ R11, R13, R170, R11 ;  /* 0x000000aa0d0b7223 */ /* 0x000fe2000001000b */
[----:B------:R-:W-:-:S02]  /*4d80*/  F2FP.BF16.F32.PACK_AB R13, R59, R12 ;  /* 0x0000000c3b0d723e */ /* 0x000fc400000010ff */
[----:B------:R-:W-:Y:S02]  /*4d90*/  F2FP.BF16.F32.PACK_AB R15, R64, R15 ;  /* 0x0000000f400f723e */ /* 0x000fe400000010ff */
[----:B------:R-:W-:Y:S02]  /*4da0*/  F2FP.BF16.F32.PACK_AB R14, R62, R57 ;  /* 0x000000393e0e723e */ /* 0x000fe400000010ff */
[----:B------:R-:W-:-:S07]  /*4db0*/  F2FP.BF16.F32.PACK_AB R12, R11, R56 ;  /* 0x000000380b0c723e */ /* 0x000fce00000010ff */
.L_x_491:
[----:B------:R-:W-:Y:S05]  /*4dc0*/  BSYNC B2 ;  /* 0x0000000000027941 */ /* 0x000fea0003800000 */
.L_x_490:
[----:B----4-:R0:W-:Y:S02]  /*4dd0*/  ST.E.128 desc[UR56][R60.64], R12 ;  /* 0x0000000c3c007985 */ /* 0x0101e4000c101d38 */
.L_x_469:
[----:B------:R-:W-:Y:S05]  /*4de0*/  BSYNC B1 ;  /* 0x0000000000017941 */ /* 0x000fea0003800000 */
.L_x_468:
[----:B------:R-:W-:-:S03]  /*4df0*/  UMOV UR4, 0xffffffff ;  /* 0xffffffff00047882 */ /* 0x000fc60000000000 */
[----:B------:R-:W-:Y:S05]  /*4e00*/  BRA.DIV UR4, `(.L_x_492) ;  /* 0x000001be04d07947 */ /* 0x000fea000b800000 */
[----:B-1----:R-:W1:Y:S04]  /*4e10*/  SHFL.IDX PT, R117, R117, 0x1, 0x1c1f ;  /* 0x003c1f0075757f89 */ /* 0x002e6800000e0000 */
[----:B------:R-:W0:Y:S02]  /*4e20*/  SHFL.IDX PT, R120, R120, 0x1, 0x1c1f ;  /* 0x003c1f0078787f89 */ /* 0x000e2400000e0000 */
.L_x_796:
[----:B------:R-:W-:Y:S05]  /*4e30*/  @P4 BRA `(.L_x_493) ;  /* 0x0000005800244947 */ /* 0x000fea0003800000 */
[----:B------:R-:W-:Y:S01]  /*4e40*/  ISETP.NE.AND P3, PT, R6, RZ, PT ;  /* 0x000000ff0600720c */ /* 0x000fe20003f65270 */
[----:B------:R-:W-:-:S12]  /*4e50*/  BSSY B1, `(.L_x_494) ;  /* 0x0000036000017945 */ /* 0x000fd80003800000 */
[----:B------:R-:W-:Y:S05]  /*4e60*/  @!P3 BRA `(.L_x_495) ;  /* 0x0000000000d0b947 */ /* 0x000fea0003800000 */
[----:B0---4-:R0:W4:Y:S01]  /*4e70*/  LDS.128 R12, [R28+0x20000] ;  /* 0x020000001c0c7984 */ /* 0x0111220000000c00 */
[C---:B------:R-:W-:Y:S01]  /*4e80*/  LEA R56, P3, R16.reuse, R120, 0x1 ;  /* 0x0000007810387211 */ /* 0x040fe200078608ff */
[----:B------:R-:W-:Y:S03]  /*4e90*/  BSSY B2, `(.L_x_496) ;  /* 0x0000030000027945 */ /* 0x000fe60003800000 */
[----:B-1----:R-:W-:Y:S02]  /*4ea0*/  LEA.HI.X R57, R16, R117, R17, 0x1, P3 ;  /* 0x0000007510397211 */ /* 0x002fe400018f0c11 */
[----:B------:R-:W-:-:S13]  /*4eb0*/  ISETP.GE.AND P3, PT, R194, R121, PT ;  /* 0x00000079c200720c */ /* 0x000fda0003f66270 */
[----:B0-----:R-:W-:Y:S05]  /*4ec0*/  @P3 BRA `(.L_x_497) ;  /* 0x0000000000b03947 */ /* 0x001fea0003800000 */
[--C-:B------:R-:W-:Y:S01]  /*4ed0*/  SHF.R.U64 R59, R52, 0x10, R53.reuse ;  /* 0x00000010343b7819 */ /* 0x100fe20000001235 */
[----:B----4-:R-:W-:Y:S01]  /*4ee0*/  IMAD.U32 R52, R14, 0x10000, RZ ;  /* 0x000100000e347824 */ /* 0x010fe200078e00ff */
[----:B------:R-:W-:Y:S02]  /*4ef0*/  SHF.R.U32.HI R60, RZ, 0x10, R53 ;  /* 0x00000010ff3c7819 */ /* 0x000fe40000011635 */
[--C-:B------:R-:W-:Y:S02]  /*4f00*/  SHF.R.U64 R53, R54, 0x10, R55.reuse ;  /* 0x0000001036357819 */ /* 0x100fe40000001237 */
        /* <DEDUP_REMOVED lines=10> */
[----:B------:R-:W-:Y:S01]  /*4fb0*/  LOP3.LUT R54, R14, 0xffff0000, RZ, 0xc0, !PT ;  /* 0xffff00000e367812 */ /* 0x000fe200078ec0ff */
[C---:B------:R-:W-:Y:S01]  /*4fc0*/  IMAD.U32 R14, R15.reuse, 0x10000, RZ ;  /* 0x000100000f0e7824 */ /* 0x040fe200078e00ff */
[----:B---3--:R-:W-:Y:S01]  /*4fd0*/  LOP3.LUT R11, R15, 0xffff0000, RZ, 0xc0, !PT ;  /* 0xffff00000f0b7812 */ /* 0x008fe200078ec0ff */
[----:B------:R-:W-:Y:S01]  /*4fe0*/  FMUL.FTZ R62, R53, R60 ;  /* 0x0000003c353e7220 */ /* 0x000fe20000410000 */
[----:B------:R-:W-:Y:S01]  /*4ff0*/  IMAD.U32 R15, R13, 0x10000, RZ ;  /* 0x000100000d0f7824 */ /* 0x000fe200078e00ff */
[----:B------:R-:W-:Y:S01]  /*5000*/  SHF.L.U32 R55, R165, 0x10, RZ ;  /* 0x00000010a5377819 */ /* 0x000fe200000006ff */
[----:B------:R-:W-:Y:S01]  /*5010*/  FMUL.FTZ R53, R53, R58 ;  /* 0x0000003a35357220 */ /* 0x000fe20000410000 */
[----:B------:R-:W-:-:S02]  /*5020*/  IMAD.U32 R13, R12, 0x10000, RZ ;  /* 0x000100000c0d7824 */ /* 0x000fc400078e00ff */
[----:B------:R-:W-:Y:S01]  /*5030*/  FFMA.FTZ R62, R15, R58, -R62 ;  /* 0x0000003a0f3e7223 */ /* 0x000fe2000001083e */
[----:B------:R-:W-:Y:S01]  /*5040*/  LOP3.LUT R167, R167, 0xffff0000, RZ, 0xc0, !PT ;  /* 0xffff0000a7a77812 */ /* 0x000fe200078ec0ff */
[----:B------:R-:W-:Y:S01]  /*5050*/  FFMA.FTZ R53, R15, R60, R53 ;  /* 0x0000003c0f357223 */ /* 0x000fe20000010035 */
[C---:B------:R-:W-:Y:S01]  /*5060*/  FMUL.FTZ R15, R54.reuse, R55 ;  /* 0x00000037360f7220 */ /* 0x040fe20000410000 */
        /* <DEDUP_REMOVED lines=18> */
.L_x_497:
[----:B------:R-:W-:Y:S05]  /*5190*/  BSYNC B2 ;  /* 0x0000000000027941 */ /* 0x000fea0003800000 */
.L_x_496:
[----:B----4-:R0:W-:Y:S02]  /*51a0*/  ST.E.128 desc[UR56][R56.64], R12 ;  /* 0x0000000c38007985 */ /* 0x0101e4000c101d38 */
.L_x_495:
[----:B------:R-:W-:Y:S05]  /*51b0*/  BSYNC B1 ;  /* 0x0000000000017941 */ /* 0x000fea0003800000 */
.L_x_494:
[----:B------:R-:W-:Y:S01]  /*51c0*/  ISETP.NE.AND P3, PT, R7, RZ, PT ;  /* 0x000000ff0700720c */ /* 0x000fe20003f65270 */
[----:B------:R-:W-:-:S12]  /*51d0*/  BSSY B1, `(.L_x_498) ;  /* 0x000003a000017945 */ /* 0x000fd80003800000 */
[----:B------:R-:W-:Y:S05]  /*51e0*/  @!P3 BRA `(.L_x_499) ;  /* 0x0000000000e0b947 */ /* 0x000fea0003800000 */
[----:B0---4-:R0:W4:Y:S01]  /*51f0*/  LDS.128 R12, [R31+0x20000] ;  /* 0x020000001f0c7984 */ /* 0x0111220000000c00 */
[----:B------:R-:W-:Y:S01]  /*5200*/  ISETP.GE.AND P3, PT, R206, R121, PT ;  /* 0x00000079ce00720c */ /* 0x000fe20003f66270 */
[----:B---3--:R-:W-:Y:S01]  /*5210*/  IMAD.SHL.U32 R11, R196, 0x8, RZ ;  /* 0x00000008c40b7824 */ /* 0x008fe200078e00ff */
[----:B------:R-:W-:Y:S01]  /*5220*/  BSSY B2, `(.L_x_500) ;  /* 0x0000033000027945 */ /* 0x000fe20003800000 */
[----:B------:R-:W-:Y:S02]  /*5230*/  IMAD.MOV.U32 R52, RZ, RZ, R120 ;  /* 0x000000ffff347224 */ /* 0x000fe400078e0078 */
[----:B-1----:R-:W-:Y:S02]  /*5240*/  IMAD.MOV.U32 R53, RZ, RZ, R117 ;  /* 0x000000ffff357224 */ /* 0x002fe400078e0075 */
[----:B------:R-:W-:-:S06]  /*5250*/  IMAD.WIDE R52, R11, 0x2, R52 ;  /* 0x000000020b347825 */ /* 0x000fcc00078e0234 */
[----:B0-----:R-:W-:Y:S05]  /*5260*/  @P3 BRA `(.L_x_501) ;  /* 0x0000000000b83947 */ /* 0x001fea0003800000 */
[----:B------:R-:W-:Y:S01]  /*5270*/  SHF.R.U64 R58, R48, 0x10, R49 ;  /* 0x00000010303a7819 */ /* 0x000fe20000001231 */
[----:B----4-:R-:W-:Y:S01]  /*5280*/  IMAD.U32 R48, R14, 0x10000, RZ ;  /* 0x000100000e307824 */ /* 0x010fe200078e00ff */
[--C-:B------:R-:W-:Y:S02]  /*5290*/  SHF.R.U64 R11, R50, 0x10, R51.reuse ;  /* 0x00000010320b7819 */ /* 0x100fe40000001233 */
[----:B------:R-:W-:Y:S02]  /*52a0*/  SHF.R.U32.HI R54, RZ, 0x10, R51 ;  /* 0x00000010ff367819 */ /* 0x000fe40000011633 */
[----:B------:R-:W-:Y:S02]  /*52b0*/  SHF.R.U32.HI R56, RZ, 0x10, R49 ;  /* 0x00000010ff387819 */ /* 0x000fe40000011631 */
[----:B------:R-:W-:Y:S02]  /*52c0*/  PRMT R159, R159, 0x5410, R58 ;  /* 0x000054109f9f7816 */ /* 0x000fe4000000003a */
[----:B------:R-:W-:Y:S01]  /*52d0*/  PRMT R162, R162, 0x5410, R11 ;  /* 0x00005410a2a27816 */ /* 0x000fe2000000000b */
[----:B------:R-:W-:Y:S01]  /*52e0*/  IMAD.U32 R11, R12, 0x10000, RZ ;  /* 0x000100000c0b7824 */ /* 0x000fe200078e00ff */
[----:B------:R-:W-:-:S02]  /*52f0*/  PRMT R163, R163, 0x5410, R54 ;  /* 0x00005410a3a37816 */ /* 0x000fc40000000036 */
[----:B------:R-:W-:Y:S01]  /*5300*/  LOP3.LUT R49, R14, 0xffff0000, RZ, 0xc0, !PT ;  /* 0xffff00000e317812 */ /* 0x000fe200078ec0ff */
[----:B------:R-:W-:Y:S01]  /*5310*/  IMAD.U32 R14, R13, 0x10000, RZ ;  /* 0x000100000d0e7824 */ /* 0x000fe200078e00ff */
[----:B------:R-:W-:Y:S01]  /*5320*/  PRMT R161, R161, 0x5410, R56 ;  /* 0x00005410a1a17816 */ /* 0x000fe20000000038 */
[----:B------:R-:W-:Y:S01]  /*5330*/  IMAD.U32 R56, R163, 0x10000, RZ ;  /* 0x00010000a3387824 */ /* 0x000fe200078e00ff */
[----:B------:R-:W-:Y:S02]  /*5340*/  LOP3.LUT R13, R13, 0xffff0000, RZ, 0xc0, !PT ;  /* 0xffff00000d0d7812 */ /* 0x000fe400078ec0ff */
[C---:B------:R-:W-:Y:S01]  /*5350*/  LOP3.LUT R55, R162.reuse, 0xffff0000, RZ, 0xc0, !PT ;  /* 0xffff0000a2377812 */ /* 0x040fe200078ec0ff */
[----:B------:R-:W-:Y:S01]  /*5360*/  IMAD.U32 R162, R162, 0x10000, RZ ;  /* 0x00010000a2a27824 */ /* 0x000fe200078e00ff */
[C---:B------:R-:W-:Y:S01]  /*5370*/  LOP3.LUT R51, R159.reuse, 0xffff0000, RZ, 0xc0, !PT ;  /* 0xffff00009f337812 */ /* 0x040fe200078ec0ff */
[----:B------:R-:W-:Y:S01]  /*5380*/  IMAD.U32 R159, R159, 0x10000, RZ ;  /* 0x000100009f9f7824 */ /* 0x000fe200078e00ff */
[----:B------:R-:W-:Y:S01]  /*5390*/  SHF.L.U32 R54, R161, 0x10, RZ ;  /* 0x00000010a1367819 */ /* 0x000fe200000006ff */
[----:B------:R-:W-:Y:S01]  /*53a0*/  FMUL.FTZ R57, R13, R55 ;  /* 0x000000370d397220 */ /* 0x000fe20000410000 */
[----:B------:R-:W-:Y:S01]  /*53b0*/  LOP3.LUT R50, R15, 0xffff0000, RZ, 0xc0, !PT ;  /* 0xffff00000f327812 */ /* 0x000fe200078ec0ff */
[-C--:B------:R-:W-:Y:S01]  /*53c0*/  FMUL.FTZ R58, R13, R51.reuse ;  /* 0x000000330d3a7220 */ /* 0x080fe20000410000 */
[C---:B------:R-:W-:Y:S01]  /*53d0*/  FMUL.FTZ R13, R49.reuse, R56 ;  /* 0x00000038310d7220 */ /* 0x040fe20000410000 */
[----:B------:R-:W-:Y:S01]  /*53e0*/  LOP3.LUT R12, R12, 0xffff0000, RZ, 0xc0, !PT ;  /* 0xffff00000c0c7812 */ /* 0x000fe200078ec0ff */
[-C--:B------:R-:W-:Y:S01]  /*53f0*/  FMUL.FTZ R49, R49, R54.reuse ;  /* 0x0000003631317220 */ /* 0x080fe20000410000 */
[----:B------:R-:W-:Y:S01]  /*5400*/  LOP3.LUT R163, R163, 0xffff0000, RZ, 0xc0, !PT ;  /* 0xffff0000a3a37812 */ /* 0x000fe200078ec0ff */
[C---:B------:R-:W-:Y:S01]  /*5410*/  FFMA.FTZ R57, R14.reuse, R51, -R57 ;  /* 0x000000330e397223 */ /* 0x040fe20000010839 */
[----:B------:R-:W-:Y:S01]  /*5420*/  LOP3.LUT R161, R161, 0xffff0000, RZ, 0xc0, !PT ;  /* 0xffff0000a1a17812 */ /* 0x000fe200078ec0ff */
[----:B------:R-:W-:Y:S01]  /*5430*/  FFMA.FTZ R58, R14, R55, R58 ;  /* 0x000000370e3a7223 */ /* 0x000fe2000001003a */
[C---:B------:R-:W-:Y:S01]  /*5440*/  FFMA.FTZ R54, R48.reuse, R54, -R13 ;  /* 0x0000003630367223 */ /* 0x040fe2000001080d */
[----:B------:R-:W-:Y:S01]  /*5450*/  FFMA.FTZ R49, R48, R56, R49 ;  /* 0x0000003830317223 */ /* 0x000fe20000010031 */
[----:B------:R-:W-:-:S02]  /*5460*/  IMAD.U32 R15, R15, 0x10000, RZ ;  /* 0x000100000f0f7824 */ /* 0x000fc400078e00ff */
[----:B------:R-:W-:Y:S01]  /*5470*/  FMUL.FTZ R48, R50, R163 ;  /* 0x000000a332307220 */ /* 0x000fe20000410000 */
[CC--:B------:R-:W-:Y:S01]  /*5480*/  FMUL.FTZ R14, R12.reuse, R162.reuse ;  /* 0x000000a20c0e7220 */ /* 0x0c0fe20000410000 */
[----:B------:R-:W-:Y:S01]  /*5490*/  FMUL.FTZ R13, R12, R159 ;  /* 0x0000009f0c0d7220 */ /* 0x000fe20000410000 */
[-C--:B------:R-:W-:Y:S01]  /*54a0*/  FMUL.FTZ R50, R50, R161.reuse ;  /* 0x000000a132327220 */ /* 0x080fe20000410000 */
[----:B------:R-:W-:Y:S01]  /*54b0*/  FFMA.FTZ R48, R15, R161, -R48 ;  /* 0x000000a10f307223 */ /* 0x000fe20000010830 */
[C---:B------:R-:W-:Y:S01]  /*54c0*/  FFMA.FTZ R14, R11.reuse, R159, -R14 ;  /* 0x0000009f0b0e7223 */ /* 0x040fe2000001080e */
[----:B------:R-:W-:Y:S01]  /*54d0*/  FFMA.FTZ R13, R11, R162, R13 ;  /* 0x000000a20b0d7223 */ /* 0x000fe2000001000d */
[----:B------:R-:W-:Y:S01]  /*54e0*/  FFMA.FTZ R15, R15, R163, R50 ;  /* 0x000000a30f0f7223 */ /* 0x000fe20000010032 */
[----:B------:R-:W-:Y:S02]  /*54f0*/  F2FP.BF16.F32.PACK_AB R57, R58, R57 ;  /* 0x000000393a39723e */ /* 0x000fe400000010ff */
[----:B------:R-:W-:-:S02]  /*5500*/  F2FP.BF16.F32.PACK_AB R54, R49, R54 ;  /* 0x000000363136723e */ /* 0x000fc400000010ff */
[----:B------:R-:W-:Y:S01]  /*5510*/  F2FP.BF16.F32.PACK_AB R12, R13, R14 ;  /* 0x0000000e0d0c723e */ /* 0x000fe200000010ff */
[----:B------:R-:W-:Y:S01]  /*5520*/  IMAD.MOV.U32 R13, RZ, RZ, R57 ;  /* 0x000000ffff0d7224 */ /* 0x000fe200078e0039 */
[----:B------:R-:W-:Y:S01]  /*5530*/  F2FP.BF16.F32.PACK_AB R15, R15, R48 ;  /* 0x000000300f0f723e */ /* 0x000fe200000010ff */
[----:B------:R-:W-:-:S07]  /*5540*/  IMAD.MOV.U32 R14, RZ, RZ, R54 ;  /* 0x000000ffff0e7224 */ /* 0x000fce00078e0036 */
.L_x_501:
[----:B------:R-:W-:Y:S05]  /*5550*/  BSYNC B2 ;  /* 0x0000000000027941 */ /* 0x000fea0003800000 */
.L_x_500:
[----:B----4-:R0:W-:Y:S02]  /*5560*/  ST.E.128 desc[UR56][R52.64], R12 ;  /* 0x0000000c34007985 */ /* 0x0101e4000c101d38 */
.L_x_499:
[----:B------:R-:W-:Y:S05]  /*5570*/  BSYNC B1 ;  /* 0x0000000000017941 */ /* 0x000fea0003800000 */
.L_x_498:
        /* <DEDUP_REMOVED lines=17> */
[----:B------:R-:W-:-:S02]  /*5690*/  PRMT R154, R154, 0x5410, R11 ;  /* 0x000054109a9a7816 */ /* 0x000fc4000000000b */
[----:B------:R-:W-:Y:S02]  /*56a0*/  PRMT R156, R156, 0x5410, R47 ;  /* 0x000054109c9c7816 */ /* 0x000fe4000000002f */
[----:B------:R-:W-:Y:S01]  /*56b0*/  LOP3.LUT R45, R14, 0xffff0000, RZ, 0xc0, !PT ;  /* 0xffff00000e2d7812 */ /* 0x000fe200078ec0ff */
[C---:B------:R-:W-:Y:S01]  /*56c0*/  IMAD.U32 R14, R13.reuse, 0x10000, RZ ;  /* 0x000100000d0e7824 */ /* 0x040fe200078e00ff */
[----:B------:R-:W-:Y:S01]  /*56d0*/  PRMT R150, R150, 0x5410, R51 ;  /* 0x0000541096967816 */ /* 0x000fe20000000033 */
[----:B------:R-:W-:Y:S01]  /*56e0*/  IMAD.U32 R52, R156, 0x10000, RZ ;  /* 0x000100009c347824 */ /* 0x000fe200078e00ff */
[----:B------:R-:W-:Y:S02]  /*56f0*/  LOP3.LUT R13, R13, 0xffff0000, RZ, 0xc0, !PT ;  /* 0xffff00000d0d7812 */ /* 0x000fe400078ec0ff */
[----:B------:R-:W-:Y:S01]  /*5700*/  LOP3.LUT R51, R154, 0xffff0000, RZ, 0xc0, !PT ;  /* 0xffff00009a337812 */ /* 0x000fe200078ec0ff */
[----:B------:R-:W-:Y:S01]  /*5710*/  IMAD.U32 R50, R150, 0x10000, RZ ;  /* 0x0001000096327824 */ /* 0x000fe200078e00ff */
[----:B------:R-:W-:Y:S01]  /*5720*/  LOP3.LUT R47, R149, 0xffff0000, RZ, 0xc0, !PT ;  /* 0xffff0000952f7812 */ /* 0x000fe200078ec0ff */
[----:B------:R-:W-:Y:S01]  /*5730*/  IMAD.U32 R154, R154, 0x10000, RZ ;  /* 0x000100009a9a7824 */ /* 0x000fe200078e00ff */
[C---:B------:R-:W-:Y:S01]  /*5740*/  SHF.L.U32 R11, R12.reuse, 0x10, RZ ;  /* 0x000000100c0b7819 */ /* 0x040fe200000006ff */
[C---:B------:R-:W-:Y:S01]  /*5750*/  FMUL.FTZ R53, R13.reuse, R51 ;  /* 0x000000330d357220 */ /* 0x040fe20000410000 */
[----:B------:R-:W-:Y:S01]  /*5760*/  LOP3.LUT R12, R12, 0xffff0000, RZ, 0xc0, !PT ;  /* 0xffff00000c0c7812 */ /* 0x000fe200078ec0ff */
[-C--:B------:R-:W-:Y:S01]  /*5770*/  FMUL.FTZ R54, R13, R47.reuse ;  /* 0x0000002f0d367220 */ /* 0x080fe20000410000 */
[----:B------:R-:W-:Y:S01]  /*5780*/  FMUL.FTZ R13, R45, R52 ;  /* 0x000000342d0d7220 */ /* 0x000fe20000410000 */
[----:B------:R-:W-:Y:S01]  /*5790*/  LOP3.LUT R46, R15, 0xffff0000, RZ, 0xc0, !PT ;  /* 0xffff00000f2e7812 */ /* 0x000fe200078ec0ff */
[-C--:B------:R-:W-:Y:S01]  /*57a0*/  FMUL.FTZ R45, R45, R50.reuse ;  /* 0x000000322d2d7220 */ /* 0x080fe20000410000 */
[----:B------:R-:W-:Y:S01]  /*57b0*/  LOP3.LUT R156, R156, 0xffff0000, RZ, 0xc0, !PT ;  /* 0xffff00009c9c7812 */ /* 0x000fe200078ec0ff */
[----:B------:R-:W-:Y:S01]  /*57c0*/  IMAD.U32 R149, R149, 0x10000, RZ ;  /* 0x0001000095957824 */ /* 0x000fe200078e00ff */
[----:B------:R-:W-:Y:S01]  /*57d0*/  LOP3.LUT R150, R150, 0xffff0000, RZ, 0xc0, !PT ;  /* 0xffff000096967812 */ /* 0x000fe200078ec0ff */
[C---:B------:R-:W-:Y:S01]  /*57e0*/  FFMA.FTZ R53, R14.reuse, R47, -R53 ;  /* 0x0000002f0e357223 */ /* 0x040fe20000010835 */
[----:B------:R-:W-:Y:S01]  /*57f0*/  FFMA.FTZ R54, R14, R51, R54 ;  /* 0x000000330e367223 */ /* 0x000fe20000010036 */
[C---:B------:R-:W-:Y:S01]  /*5800*/  FFMA.FTZ R50, R44.reuse, R50, -R13 ;  /* 0x000000322c327223 */ /* 0x040fe2000001080d */
[----:B------:R-:W-:Y:S01]  /*5810*/  FFMA.FTZ R45, R44, R52, R45 ;  /* 0x000000342c2d7223 */ /* 0x000fe2000001002d */
[C---:B------:R-:W-:Y:S01]  /*5820*/  FMUL.FTZ R14, R12.reuse, R154 ;  /* 0x0000009a0c0e7220 */ /* 0x040fe20000410000 */
[----:B------:R-:W-:Y:S01]  /*5830*/  FMUL.FTZ R13, R12, R149 ;  /* 0x000000950c0d7220 */ /* 0x000fe20000410000 */
[----:B------:R-:W-:-:S02]  /*5840*/  IMAD.U32 R15, R15, 0x10000, RZ ;  /* 0x000100000f0f7824 */ /* 0x000fc400078e00ff */
[C---:B------:R-:W-:Y:S01]  /*5850*/  FMUL.FTZ R44, R46.reuse, R156 ;  /* 0x0000009c2e2c7220 */ /* 0x040fe20000410000 */
[----:B------:R-:W-:Y:S01]  /*5860*/  FMUL.FTZ R47, R46, R150 ;  /* 0x000000962e2f7220 */ /* 0x000fe20000410000 */
[C---:B------:R-:W-:Y:S01]  /*5870*/  FFMA.FTZ R14, R11.reuse, R149, -R14 ;  /* 0x000000950b0e7223 */ /* 0x040fe2000001080e */
[----:B------:R-:W-:Y:S01]  /*5880*/  FFMA.FTZ R13, R11, R154, R13 ;  /* 0x0000009a0b0d7223 */ /* 0x000fe2000001000d */
[C---:B------:R-:W-:Y:S01]  /*5890*/  FFMA.FTZ R44, R15.reuse, R150, -R44 ;  /* 0x000000960f2c7223 */ /* 0x040fe2000001082c */
[----:B------:R-:W-:Y:S01]  /*58a0*/  FFMA.FTZ R47, R15, R156, R47 ;  /* 0x0000009c0f2f7223 */ /* 0x000fe2000001002f */
[----:B------:R-:W-:Y:S02]  /*58b0*/  F2FP.BF16.F32.PACK_AB R53, R54, R53 ;  /* 0x000000353635723e */ /* 0x000fe400000010ff */
[----:B------:R-:W-:Y:S02]  /*58c0*/  F2FP.BF16.F32.PACK_AB R50, R45, R50 ;  /* 0x000000322d32723e */ /* 0x000fe400000010ff */
[----:B------:R-:W-:Y:S01]  /*58d0*/  F2FP.BF16.F32.PACK_AB R12, R13, R14 ;  /* 0x0000000e0d0c723e */ /* 0x000fe200000010ff */
[----:B------:R-:W-:Y:S01]  /*58e0*/  IMAD.MOV.U32 R13, RZ, RZ, R53 ;  /* 0x000000ffff0d7224 */ /* 0x000fe200078e0035 */
[----:B------:R-:W-:Y:S01]  /*58f0*/  F2FP.BF16.F32.PACK_AB R15, R47, R44 ;  /* 0x0000002c2f0f723e */ /* 0x000fe200000010ff */
[----:B------:R-:W-:-:S07]  /*5900*/  IMAD.MOV.U32 R14, RZ, RZ, R50 ;  /* 0x000000ffff0e7224 */ /* 0x000fce00078e0032 */
.L_x_505:
[----:B------:R-:W-:Y:S05]  /*5910*/  BSYNC B2 ;  /* 0x0000000000027941 */ /* 0x000fea0003800000 */
.L_x_504:
[----:B----4-:R0:W-:Y:S02]  /*5920*/  ST.E.128 desc[UR56][R48.64], R12 ;  /* 0x0000000c30007985 */ /* 0x0101e4000c101d38 */
.L_x_503:
[----:B------:R-:W-:Y:S05]  /*5930*/  BSYNC B1 ;  /* 0x0000000000017941 */ /* 0x000fea0003800000 */
.L_x_502:
        /* <DEDUP_REMOVED lines=9> */
[----:B------:R-:W-:Y:S01]  /*59d0*/  SHF.R.U64 R48, R40, 0x10, R41 ;  /* 0x0000001028307819 */ /* 0x000fe20000001229 */
[----:B----4-:R-:W-:Y:S01]  /*59e0*/  IMAD.U32 R40, R14, 0x10000, RZ ;  /* 0x000100000e287824 */ /* 0x010fe200078e00ff */
[--C-:B------:R-:W-:Y:S02]  /*59f0*/  SHF.R.U64 R46, R42, 0x10, R43.reuse ;  /* 0x000000102a2e7819 */ /* 0x100fe4000000122b */
[----:B------:R-:W-:Y:S02]  /*5a00*/  SHF.R.U32.HI R43, RZ, 0x10, R43 ;  /* 0x00000010ff2b7819 */ /* 0x000fe4000001162b */
[----:B---3--:R-:W-:Y:S02]  /*5a10*/  SHF.R.U32.HI R11, RZ, 0x10, R41 ;  /* 0x00000010ff0b7819 */ /* 0x008fe40000011629 */
        /* <DEDUP_REMOVED lines=12> */
[----:B------:R-:W-:Y:S01]  /*5ae0*/  SHF.L.U32 R48, R148, 0x10, RZ ;  /* 0x0000001094307819 */ /* 0x000fe200000006ff */
[C---:B------:R-:W-:Y:S01]  /*5af0*/  FMUL.FTZ R49, R13.reuse, R47 ;  /* 0x0000002f0d317220 */ /* 0x040fe20000410000 */
[----:B------:R-:W-:Y:S01]  /*5b00*/  LOP3.LUT R12, R12, 0xffff0000, RZ, 0xc0, !PT ;  /* 0xffff00000c0c7812 */ /* 0x000fe200078ec0ff */
[-C--:B------:R-:W-:Y:S01]  /*5b10*/  FMUL.FTZ R50, R13, R43.reuse ;  /* 0x0000002b0d327220 */ /* 0x080fe20000410000 */
[----:B------:R-:W-:Y:S01]  /*5b20*/  LOP3.LUT R42, R15, 0xffff0000, RZ, 0xc0, !PT ;  /* 0xffff00000f2a7812 */ /* 0x000fe200078ec0ff */
[C---:B------:R-:W-:Y:S01]  /*5b30*/  FMUL.FTZ R13, R41.reuse, R48 ;  /* 0x00000030290d7220 */ /* 0x040fe20000410000 */
[-C--:B------:R-:W-:Y:S01]  /*5b40*/  FMUL.FTZ R41, R41, R46.reuse ;  /* 0x0000002e29297220 */ /* 0x080fe20000410000 */
[----:B------:R-:W-:Y:S01]  /*5b50*/  LOP3.LUT R148, R148, 0xffff0000, RZ, 0xc0, !PT ;  /* 0xffff000094947812 */ /* 0x000fe200078ec0ff */
[----:B------:R-:W-:Y:S01]  /*5b60*/  IMAD.U32 R145, R145, 0x10000, RZ ;  /* 0x0001000091917824 */ /* 0x000fe200078e00ff */
[----:B------:R-:W-:Y:S01]  /*5b70*/  LOP3.LUT R146, R146, 0xffff0000, RZ, 0xc0, !PT ;  /* 0xffff000092927812 */ /* 0x000fe200078ec0ff */
[C---:B------:R-:W-:Y:S01]  /*5b80*/  FFMA.FTZ R49, R14.reuse, R43, -R49 ;  /* 0x0000002b0e317223 */ /* 0x040fe20000010831 */
[----:B------:R-:W-:Y:S01]  /*5b90*/  FFMA.FTZ R50, R14, R47, R50 ;  /* 0x0000002f0e327223 */ /* 0x000fe20000010032 */
[----:B------:R-:W-:Y:S01]  /*5ba0*/  FFMA.FTZ R13, R40, R46, -R13 ;  /* 0x0000002e280d7223 */ /* 0x000fe2000001080d */
[----:B------:R-:W-:Y:S01]  /*5bb0*/  FMUL.FTZ R14, R12, R147 ;  /* 0x000000930c0e7220 */ /* 0x000fe20000410000 */
[----:B------:R-:W-:Y:S01]  /*5bc0*/  FFMA.FTZ R40, R40, R48, R41 ;  /* 0x0000003028287223 */ /* 0x000fe20000010029 */
[----:B------:R-:W-:Y:S01]  /*5bd0*/  FMUL.FTZ R12, R12, R145 ;  /* 0x000000910c0c7220 */ /* 0x000fe20000410000 */
[----:B------:R-:W-:-:S02]  /*5be0*/  IMAD.U32 R15, R15, 0x10000, RZ ;  /* 0x000100000f0f7824 */ /* 0x000fc400078e00ff */
[C---:B------:R-:W-:Y:S01]  /*5bf0*/  FMUL.FTZ R46, R42.reuse, R148 ;  /* 0x000000942a2e7220 */ /* 0x040fe20000410000 */
[-C--:B------:R-:W-:Y:S01]  /*5c00*/  FMUL.FTZ R41, R42, R146.reuse ;  /* 0x000000922a297220 */ /* 0x080fe20000410000 */
        /* <DEDUP_REMOVED lines=10> */
.L_x_509:
[----:B------:R-:W-:Y:S05]  /*5cb0*/  BSYNC B2 ;  /* 0x0000000000027941 */ /* 0x000fea0003800000 */
.L_x_508:
[----:B----4-:R0:W-:Y:S02]  /*5cc0*/  ST.E.128 desc[UR56][R44.64], R12 ;  /* 0x0000000c2c007985 */ /* 0x0101e4000c101d38 */
.L_x_507:
[----:B------:R-:W-:Y:S05]  /*5cd0*/  BSYNC B1 ;  /* 0x0000000000017941 */ /* 0x000fea0003800000 */
.L_x_506:
        /* <DEDUP_REMOVED lines=11> */
[--C-:B---3--:R-:W-:Y:S02]  /*5d90*/  SHF.R.U64 R11, R38, 0x10, R39.reuse ;  /* 0x00000010260b7819 */ /* 0x108fe40000001227 */
        /* <DEDUP_REMOVED lines=16> */
[C---:B------:R-:W-:Y:S01]  /*5ea0*/  FMUL.FTZ R45, R13.reuse, R43 ;  /* 0x0000002b0d2d7220 */ /* 0x040fe20000410000 */
[----:B------:R-:W-:Y:S01]  /*5eb0*/  LOP3.LUT R12, R12, 0xffff0000, RZ, 0xc0, !PT ;  /* 0xffff00000c0c7812 */ /* 0x000fe200078ec0ff */
[-C--:B------:R-:W-:Y:S01]  /*5ec0*/  FMUL.FTZ R46, R13, R39.reuse ;  /* 0x000000270d2e7220 */ /* 0x080fe20000410000 */
[----:B------:R-:W-:Y:S01]  /*5ed0*/  FMUL.FTZ R13, R37, R44 ;  /* 0x0000002c250d7220 */ /* 0x000fe20000410000 */
        /* <DEDUP_REMOVED lines=23> */
.L_x_513:
[----:B------:R-:W-:Y:S05]  /*6050*/  BSYNC B2 ;  /* 0x0000000000027941 */ /* 0x000fea0003800000 */
.L_x_512:
[----:B----4-:R0:W-:Y:S02]  /*6060*/  ST.E.128 desc[UR56][R40.64], R12 ;  /* 0x0000000c28007985 */ /* 0x0101e4000c101d38 */
.L_x_511:
[----:B------:R-:W-:Y:S05]  /*6070*/  BSYNC B1 ;  /* 0x0000000000017941 */ /* 0x000fea0003800000 */
.L_x_510:
[----:B------:R-:W-:-:S13]  /*6080*/  ISETP.NE.AND P3, PT, R20, RZ, PT ;  /* 0x000000ff1400720c */ /* 0x000fda0003f65270 */
        /* <DEDUP_REMOVED lines=16> */
[----:B------:R-:W-:Y:S01]  /*6190*/  IMAD.U32 R14, R13, 0x10000, RZ ;  /* 0x000100000d0e7824 */ /* 0x000fe200078e00ff */
[----:B------:R-:W-:Y:S01]  /*61a0*/  PRMT R118, R118, 0x5410, R11 ;  /* 0x0000541076767816 */ /* 0x000fe2000000000b */
[----:B------:R-:W-:Y:S01]  /*61b0*/  IMAD.U32 R40, R131, 0x10000, RZ ;  /* 0x0001000083287824 */ /* 0x000fe200078e00ff */
[----:B------:R-:W-:Y:S01]  /*61c0*/  LOP3.LUT R13, R13, 0xffff0000, RZ, 0xc0, !PT ;  /* 0xffff00000d0d7812 */ /* 0x000fe200078ec0ff */
[----:B------:R-:W-:Y:S01]  /*61d0*/  IMAD.U32 R11, R12, 0x10000, RZ ;  /* 0x000100000c0b7824 */ /* 0x000fe200078e00ff */
[----:B------:R-:W-:Y:S01]  /*61e0*/  LOP3.LUT R39, R119, 0xffff0000, RZ, 0xc0, !PT ;  /* 0xffff000077277812 */ /* 0x000fe200078ec0ff */
[----:B------:R-:W-:Y:S01]  /*61f0*/  IMAD.U32 R38, R118, 0x10000, RZ ;  /* 0x0001000076267824 */ /* 0x000fe200078e00ff */
[C---:B------:R-:W-:Y:S01]  /*6200*/  LOP3.LUT R35, R83.reuse, 0xffff0000, RZ, 0xc0, !PT ;  /* 0xffff000053237812 */ /* 0x040fe200078ec0ff */
[----:B------:R-:W-:Y:S01]  /*6210*/  IMAD.U32 R83, R83, 0x10000, RZ ;  /* 0x0001000053537824 */ /* 0x000fe200078e00ff */
[----:B------:R-:W-:Y:S01]  /*6220*/  LOP3.LUT R12, R12, 0xffff0000, RZ, 0xc0, !PT ;  /* 0xffff00000c0c7812 */ /* 0x000fe200078ec0ff */
[----:B------:R-:W-:Y:S01]  /*6230*/  FMUL.FTZ R41, R13, R39 ;  /* 0x000000270d297220 */ /* 0x000fe20000410000 */
[----:B------:R-:W-:Y:S01]  /*6240*/  SHF.L.U32 R119, R119, 0x10, RZ ;  /* 0x0000001077777819 */ /* 0x000fe200000006ff */
[-C--:B------:R-:W-:Y:S01]  /*6250*/  FMUL.FTZ R42, R13, R35.reuse ;  /* 0x000000230d2a7220 */ /* 0x080fe20000410000 */
[----:B------:R-:W-:Y:S01]  /*6260*/  LOP3.LUT R34, R15, 0xffff0000, RZ, 0xc0, !PT ;  /* 0xffff00000f227812 */ /* 0x000fe200078ec0ff */
[----:B------:R-:W-:Y:S01]  /*6270*/  FMUL.FTZ R13, R33, R40 ;  /* 0x00000028210d7220 */ /* 0x000fe20000410000 */
[----:B------:R-:W-:Y:S01]  /*6280*/  LOP3.LUT R131, R131, 0xffff0000, RZ, 0xc0, !PT ;  /* 0xffff000083837812 */ /* 0x000fe200078ec0ff */
[-C--:B------:R-:W-:Y:S01]  /*6290*/  FMUL.FTZ R33, R33, R38.reuse ;  /* 0x0000002621217220 */ /* 0x080fe20000410000 */
[----:B------:R-:W-:Y:S01]  /*62a0*/  LOP3.LUT R118, R118, 0xffff0000, RZ, 0xc0, !PT ;  /* 0xffff000076767812 */ /* 0x000fe200078ec0ff */
[C---:B------:R-:W-:Y:S01]  /*62b0*/  FFMA.FTZ R41, R14.reuse, R35, -R41 ;  /* 0x000000230e297223 */ /* 0x040fe20000010829 */
[----:B------:R-:W-:Y:S01]  /*62c0*/  FFMA.FTZ R42, R14, R39, R42 ;  /* 0x000000270e2a7223 */ /* 0x000fe2000001002a */
[----:B------:R-:W-:Y:S01]  /*62d0*/  FFMA.FTZ R13, R32, R38, -R13 ;  /* 0x00000026200d7223 */ /* 0x000fe2000001080d */
[----:B------:R-:W-:Y:S01]  /*62e0*/  FMUL.FTZ R14, R12, R119 ;  /* 0x000000770c0e7220 */ /* 0x000fe20000410000 */
[----:B------:R-:W-:-:S02]  /*62f0*/  IMAD.U32 R15, R15, 0x10000, RZ ;  /* 0x000100000f0f7824 */ /* 0x000fc400078e00ff */
[----:B------:R-:W-:Y:S01]  /*6300*/  FFMA.FTZ R32, R32, R40, R33 ;  /* 0x0000002820207223 */ /* 0x000fe20000010021 */
[----:B------:R-:W-:Y:S01]  /*6310*/  FMUL.FTZ R38, R34, R131 ;  /* 0x0000008322267220 */ /* 0x000fe20000410000 */
[-C--:B------:R-:W-:Y:S01]  /*6320*/  FMUL.FTZ R12, R12, R83.reuse ;  /* 0x000000530c0c7220 */ /* 0x080fe20000410000 */
[-C--:B------:R-:W-:Y:S01]  /*6330*/  FMUL.FTZ R34, R34, R118.reuse ;  /* 0x0000007622227220 */ /* 0x080fe20000410000 */
[----:B------:R-:W-:Y:S01]  /*6340*/  FFMA.FTZ R14, R11, R83, -R14 ;  /* 0x000000530b0e7223 */ /* 0x000fe2000001080e */
[----:B------:R-:W-:Y:S01]  /*6350*/  FFMA.FTZ R38, R15, R118, -R38 ;  /* 0x000000760f267223 */ /* 0x000fe20000010826 */
        /* <DEDUP_REMOVED lines=8> */
.L_x_515:
[----:B------:R-:W-:Y:S05]  /*63e0*/  BSYNC B1 ;  /* 0x0000000000017941 */ /* 0x000fea0003800000 */
.L_x_514:
[----:B----4-:R0:W-:Y:S01]  /*63f0*/  ST.E.128 desc[UR56][R36.64], R12 ;  /* 0x0000000c24007985 */ /* 0x0101e2000c101d38 */
[----:B------:R-:W-:Y:S05]  /*6400*/  BRA `(.L_x_493) ;  /* 0x0000004000b07947 */ /* 0x000fea0003800000 */
.L_x_459:
        /* <DEDUP_REMOVED lines=19> */
[----:B------:R-:W-:Y:S02]  /*6540*/  CS2R R40, SRZ ;  /* 0x0000000000287805 */ /* 0x000fe4000001ff00 */
[----:B------:R-:W-:Y:S01]  /*6550*/  CS2R R54, SRZ ;  /* 0x0000000000367805 */ /* 0x000fe2000001ff00 */
[----:B------:R-:W-:Y:S01]  /*6560*/  IMAD.X R33, R11, 0x1, R102, P2 ;  /* 0x000000010b217824 */ /* 0x000fe200010e0666 */
[----:B------:R-:W-:Y:S02]  /*6570*/  LEA R56, P2, R32, UR4, 0x1 ;  /* 0x0000000420387c11 */ /* 0x000fe4000f8408ff */
[----:B------:R-:W-:-:S02]  /*6580*/  CS2R R52, SRZ ;  /* 0x0000000000347805 */ /* 0x000fc4000001ff00 */
        /* <DEDUP_REMOVED lines=8> */
[----:B------:R-:W-:Y:S02]  /*6610*/  CS2R R36, SRZ ;  /* 0x0000000000247805 */ /* 0x000fe4000001ff00 */
[----:B------:R-:W-:Y:S02]  /*6620*/  CS2R R50, SRZ ;  /* 0x0000000000327805 */ /* 0x000fe4000001ff00 */
[----:B------:R-:W-:-:S05]  /*6630*/  CS2R R48, SRZ ;  /* 0x0000000000307805 */ /* 0x000fca000001ff00 */
[----:B------:R0:W5:Y:S04]  /*6640*/  @!P2 LDG.E.128 R40, desc[UR56][R56.64] ;  /* 0x000000383828a981 */ /* 0x000168000c1e1d00 */
[----:B------:R0:W5:Y:S01]  /*6650*/  @!P2 LDG.E.128 R52, desc[UR56][R60.64] ;  /* 0x000000383c34a981 */ /* 0x000162000c1e1d00 */
[----:B------:R-:W-:Y:S02]  /*6660*/  ISETP.GE.AND P2, PT, R193, R121, PT ;  /* 0x00000079c100720c */ /* 0x000fe40003f46270 */
[----:B------:R-:W-:Y:S02]  /*6670*/  CS2R R34, SRZ ;  /* 0x0000000000227805 */ /* 0x000fe4000001ff00 */
[----:B------:R-:W-:Y:S02]  /*6680*/  CS2R R32, SRZ ;  /* 0x0000000000207805 */ /* 0x000fe4000001ff00 */
[----:B------:R-:W-:-:S02]  /*6690*/  CS2R R46, SRZ ;  /* 0x00000000002e7805 */ /* 0x000fc4000001ff00 */
[----:B------:R-:W-:-:S05]  /*66a0*/  CS2R R44, SRZ ;  /* 0x00000000002c7805 */ /* 0x000fca000001ff00 */
[----:B------:R0:W5:Y:S04]  /*66b0*/  @!P2 LDG.E.128 R36, desc[UR56][R56.64+0x40] ;  /* 0x000040383824a981 */ /* 0x000168000c1e1d00 */
[----:B------:R0:W5:Y:S01]  /*66c0*/  @!P2 LDG.E.128 R48, desc[UR56][R60.64+0x40] ;  /* 0x000040383c30a981 */ /* 0x000162000c1e1d00 */
[----:B------:R-:W-:-:S13]  /*66d0*/  ISETP.GE.AND P2, PT, R192, R121, PT ;  /* 0x00000079c000720c */ /* 0x000fda0003f46270 */
[----:B------:R0:W5:Y:S04]  /*66e0*/  @!P2 LDG.E.128 R32, desc[UR56][R56.64+0x80] ;  /* 0x000080383820a981 */ /* 0x000168000c1e1d00 */
[----:B------:R0:W5:Y:S02]  /*66f0*/  @!P2 LDG.E.128 R44, desc[UR56][R60.64+0x80] ;  /* 0x000080383c2ca981 */ /* 0x000164000c1e1d00 */
.L_x_517:
[----:B------:R-:W-:Y:S05]  /*6700*/  BSYNC B1 ;  /* 0x0000000000017941 */ /* 0x000fea0003800000 */
.L_x_516:
        /* <DEDUP_REMOVED lines=22> */
[----:B------:R-:W-:Y:S02]  /*6870*/  CS2R R78, SRZ ;  /* 0x00000000004e7805 */ /* 0x000fe4000001ff00 */
[----:B------:R-:W-:-:S02]  /*6880*/  IADD3 R11, P2, P5, R92, R12, R108 ;  /* 0x0000000c5c0b7210 */ /* 0x000fc40007d5e06c */
[----:B------:R-:W-:Y:S02]  /*6890*/  CS2R R76, SRZ ;  /* 0x00000000004c7805 */ /* 0x000fe4000001ff00 */
        /* <DEDUP_REMOVED lines=23> */
.L_x_519:
[----:B------:R-:W-:Y:S05]  /*6a10*/  BSYNC B1 ;  /* 0x0000000000017941 */ /* 0x000fea0003800000 */
.L_x_518:
[----:B0-----:R-:W-:Y:S01]  /*6a20*/  IMAD.MOV.U32 R12, RZ, RZ, R33 ;  /* 0x000000ffff0c7224 */ /* 0x001fe200078e0021 */
[----:B------:R-:W-:Y:S01]  /*6a30*/  UISETP.NE.AND UP0, UPT, UR59, 0x3, UPT ;  /* 0x000000033b00788c */ /* 0x000fe2000bf05270 */
[----:B------:R-:W-:Y:S02]  /*6a40*/  IMAD.MOV.U32 R11, RZ, RZ, R32 ;  /* 0x000000ffff0b7224 */ /* 0x000fe400078e0020 */
[----:B------:R-:W-:Y:S01]  /*6a50*/  IMAD.MOV.U32 R13, RZ, RZ, R36 ;  /* 0x000000ffff0d7224 */ /* 0x000fe200078e0024 */
[----:B------:R-:W-:Y:S01]  /*6a60*/  PRMT R160, R12, 0x5410, R82 ;  /* 0x000054100ca07816 */ /* 0x000fe20000000052 */
[----:B------:R-:W-:Y:S01]  /*6a70*/  IMAD.MOV.U32 R12, RZ, RZ, R39 ;  /* 0x000000ffff0c7224 */ /* 0x000fe200078e0027 */
        /* <DEDUP_REMOVED lines=17> */
[----:B------:R-:W-:-:S02]  /*6b90*/  MOV R14, R45 ;  /* 0x0000002d000e7202 */ /* 0x000fc40000000f00 */
[----:B------:R-:W-:Y:S02]  /*6ba0*/  PLOP3.LUT P2, PT, PT, PT, UP0, 0x80, 0x0 ;  /* 0x000000000000781c */ /* 0x000fe40003f4f008 */
[----:B------:R-:W-:Y:S01]  /*6bb0*/  PRMT R161, R11, 0x5410, R13 ;  /* 0x000054100ba17816 */ /* 0x000fe2000000000d */
[----:B------:R-:W-:Y:S01]  /*6bc0*/  IMAD.MOV.U32 R11, RZ, RZ, R50 ;  /* 0x000000ffff0b7224 */ /* 0x000fe200078e0032 */
[----:B------:R-:W-:Y:S01]  /*6bd0*/  PRMT R162, R12, 0x5410, R14 ;  /* 0x000054100ca27816 */ /* 0x000fe2000000000e */
[----:B------:R-:W-:Y:S02]  /*6be0*/  IMAD.MOV.U32 R12, RZ, RZ, R51 ;  /* 0x000000ffff0c7224 */ /* 0x000fe400078e0033 */
[----:B------:R-:W-:Y:S01]  /*6bf0*/  IMAD.MOV.U32 R13, RZ, RZ, R48 ;  /* 0x000000ffff0d7224 */ /* 0x000fe200078e0030 */
[----:B------:R-:W-:Y:S01]  /*6c00*/  PRMT R164, R164, 0x5410, R11 ;  /* 0x00005410a4a47816 */ /* 0x000fe2000000000b */
[----:B------:R-:W-:Y:S01]  /*6c10*/  IMAD.MOV.U32 R14, RZ, RZ, R49 ;  /* 0x000000ffff0e7224 */ /* 0x000fe200078e0031 */
[----:B------:R-:W-:Y:S01]  /*6c20*/  PRMT R165, R12, 0x7610, R165 ;  /* 0x000076100ca57816 */ /* 0x000fe200000000a5 */
[----:B------:R-:W-:-:S02]  /*6c30*/  IMAD.MOV.U32 R11, RZ, RZ, R54 ;  /* 0x000000ffff0b7224 */ /* 0x000fc400078e0036 */
        /* <DEDUP_REMOVED lines=9> */
[----:B------:R-:W-:Y:S01]  /*6cd0*/  PRMT R170, R170, 0x5410, R13 ;  /* 0x00005410aaaa7816 */ /* 0x000fe2000000000d */
[----:B------:R-:W-:Y:S01]  /*6ce0*/  IMAD.MOV.U32 R14, RZ, RZ, R57 ;  /* 0x000000ffff0e7224 */ /* 0x000fe200078e0039 */
[----:B------:R-:W-:-:S02]  /*6cf0*/  MOV R13, R56 ;  /* 0x00000038000d7202 */ /* 0x000fc40000000f00 */
[----:B------:R-:W-:Y:S01]  /*6d00*/  PRMT R139, R11, 0x5410, R12 ;  /* 0x000054100b8b7816 */ /* 0x000fe2000000000c */
[----:B------:R-:W-:Y:S01]  /*6d10*/  IMAD.MOV.U32 R12, RZ, RZ, R60 ;  /* 0x000000ffff0c7224 */ /* 0x000fe200078e003c */
[----:B------:R-:W-:Y:S01]  /*6d20*/  PRMT R140, R13, 0x5410, R14 ;  /* 0x000054100d8c7816 */ /* 0x000fe2000000000e */
[----:B------:R-:W-:Y:S02]  /*6d30*/  IMAD.MOV.U32 R14, RZ, RZ, R62 ;  /* 0x000000ffff0e7224 */ /* 0x000fe400078e003e */
[----:B------:R-:W-:Y:S02]  /*6d40*/  IMAD.MOV.U32 R13, RZ, RZ, R63 ;  /* 0x000000ffff0d7224 */ /* 0x000fe400078e003f */
[----:B------:R-:W-:-:S03]  /*6d50*/  IMAD.MOV.U32 R11, RZ, RZ, R61 ;  /* 0x000000ffff0b7224 */ /* 0x000fc600078e003d */
[----:B------:R-:W-:Y:S01]  /*6d60*/  PRMT R146, R14, 0x5410, R13 ;  /* 0x000054100e927816 */ /* 0x000fe2000000000d */
[----:B------:R-:W-:Y:S01]  /*6d70*/  IMAD.MOV.U32 R14, RZ, RZ, R66 ;  /* 0x000000ffff0e7224 */ /* 0x000fe200078e0042 */
[----:B------:R-:W-:Y:S01]  /*6d80*/  PRMT R147, R12, 0x5410, R11 ;  /* 0x000054100c937816 */ /* 0x000fe2000000000b */
[----:B------:R-:W-:Y:S02]  /*6d90*/  IMAD.MOV.U32 R13, RZ, RZ, R67 ;  /* 0x000000ffff0d7224 */ /* 0x000fe400078e0043 */
[----:B------:R-:W-:Y:S02]  /*6da0*/  IMAD.MOV.U32 R12, RZ, RZ, R64 ;  /* 0x000000ffff0c7224 */ /* 0x000fe400078e0040 */
        /* <DEDUP_REMOVED lines=9> */
[----:B------:R-:W-:Y:S01]  /*6e40*/  IMAD.MOV.U32 R13, RZ, RZ, R75 ;  /* 0x000000ffff0d7224 */ /* 0x000fe200078e004b */
[----:B------:R-:W-:Y:S01]  /*6e50*/  PRMT R145, R12, 0x5410, R11 ;  /* 0x000054100c917816 */ /* 0x000fe2000000000b */
[----:B------:R-:W-:Y:S02]  /*6e60*/  IMAD.MOV.U32 R12, RZ, RZ, R72 ;  /* 0x000000ffff0c7224 */ /* 0x000fe400078e0048 */
[----:B------:R-:W-:Y:S01]  /*6e70*/  IMAD.MOV.U32 R11, RZ, RZ, R73 ;  /* 0x000000ffff0b7224 */ /* 0x000fe200078e0049 */
[----:B------:R-:W-:Y:S01]  /*6e80*/  PRMT R148, R14, 0x5410, R13 ;  /* 0x000054100e947816 */ /* 0x000fe2000000000d */
[----:B------:R-:W-:-:S02]  /*6e90*/  IMAD.MOV.U32 R14, RZ, RZ, R78 ;  /* 0x000000ffff0e7224 */ /* 0x000fc400078e004e */
[----:B------:R-:W-:Y:S01]  /*6ea0*/  IMAD.MOV.U32 R13, RZ, RZ, R79 ;  /* 0x000000ffff0d7224 */ /* 0x000fe200078e004f */
[----:B------:R-:W-:Y:S01]  /*6eb0*/  PRMT R149, R12, 0x5410, R11 ;  /* 0x000054100c957816 */ /* 0x000fe2000000000b */
[----:B------:R-:W-:Y:S02]  /*6ec0*/  IMAD.MOV.U32 R12, RZ, RZ, R76 ;  /* 0x000000ffff0c7224 */ /* 0x000fe400078e004c */
[----:B------:R-:W-:Y:S01]  /*6ed0*/  IMAD.MOV.U32 R11, RZ, RZ, R77 ;  /* 0x000000ffff0b7224 */ /* 0x000fe200078e004d */
[----:B------:R-:W-:-:S04]  /*6ee0*/  PRMT R158, R14, 0x5410, R13 ;  /* 0x000054100e9e7816 */ /* 0x000fc8000000000d */
[----:B------:R-:W-:Y:S01]  /*6ef0*/  PRMT R159, R12, 0x5410, R11 ;  /* 0x000054100c9f7816 */ /* 0x000fe2000000000b */
[----:B------:R-:W-:Y:S06]  /*6f00*/  @!P2 BRA `(.L_x_520) ;  /* 0x000000000004a947 */ /* 0x000fec0003800000 */
[----:B------:R-:W-:Y:S01]  /*6f10*/  BPT.TRAP 0x1 ;  /* 0x000000040000795c */ /* 0x000fe20000300000 */
.L_x_520:
[----:B------:R-:W-:Y:S01]  /*6f20*/  LEA R87, R18, R2, 0x3 ;  /* 0x0000000212577211 */ /* 0x000fe200078e18ff */
[----:B------:R-:W0:Y:S01]  /*6f30*/  LDC R131, c[0x0][0x2f4] ;  /* 0x0000bd00ff837b82 */ /* 0x000e220000000800 */
[----:B------:R-:W-:Y:S01]  /*6f40*/  SHF.L.U32 R88, R202, 0x1f, RZ ;  /* 0x0000001fca587819 */ /* 0x000fe200000006ff */
[----:B------:R-:W-:Y:S03]  /*6f50*/  BSSY B1, `(.L_x_521) ;  /* 0x0000003000017945 */ /* 0x000fe60003800000 */
[----:B------:R-:W1:Y:S02]  /*6f60*/  SYNCS.PHASECHK.TRANS64.TRYWAIT P5, [R87+URZ+0x30890], R88 ;  /* 0x03089058570075a7 */ /* 0x000e6400080a017f */
[----:B-1----:R-:W-:Y:S05]  /*6f70*/  @!P5 BRA `(.L_x_522) ;  /* 0x0000019c00c0d947 */ /* 0x002fea0003800000 */
.L_x_797:
[----:B------:R-:W-:Y:S05]  /*6f80*/  BSYNC B1 ;  /* 0x0000000000017941 */ /* 0x000fea0003800000 */
.L_x_521:
[----:B------:R-:W-:Y:S01]  /*6f90*/  UMOV UR4, 0xffffffff ;  /* 0xffffffff00047882 */ /* 0x000fe20000000000 */
[----:B0-----:R-:W-:Y:S02]  /*6fa0*/  IMAD.IADD R135, R131, 0x1, -R122 ;  /* 0x0000000183877824 */ /* 0x001fe400078e0a7a */
[----:B------:R-:W-:Y:S05]  /*6fb0*/  BRA.DIV UR4, `(.L_x_523) ;  /* 0x0000019e04c47947 */ /* 0x000fea000b800000 */
[----:B------:R0:W2:Y:S04]  /*6fc0*/  SHFL.IDX PT, R119, R117, RZ, 0x1c1f ;  /* 0x001c1fff75777589 */ /* 0x0000a800000e0000 */
[----:B------:R0:W3:Y:S02]  /*6fd0*/  SHFL.IDX PT, R11, R120, RZ, 0x1c1f ;  /* 0x001c1fff780b7589 */ /* 0x0000e400000e0000 */
.L_x_801:
[----:B------:R-:W-:Y:S04]  /*6fe0*/  BSSY B1, `(.L_x_524) ;  /* 0x000017a000017945 */ /* 0x000fe80003800000 */
[----:B------:R-:W-:Y:S05]  /*6ff0*/  @P3 BRA `(.L_x_525) ;  /* 0x0000001400e03947 */ /* 0x000fea0003800000 */
[----:B------:R-:W-:Y:S01]  /*7000*/  ISETP.NE.AND P3, PT, R6, RZ, PT ;  /* 0x000000ff0600720c */ /* 0x000fe20003f65270 */
[----:B------:R-:W-:Y:S01]  /*7010*/  BSSY B2, `(.L_x_526) ;  /* 0x000007c000027945 */ /* 0x000fe20003800000 */
[----:B---3--:R-:W-:-:S11]  /*7020*/  IMAD.MOV.U32 R118, RZ, RZ, R11 ;  /* 0x000000ffff767224 */ /* 0x008fd600078e000b */
[----:B------:R-:W-:Y:S05]  /*7030*/  @!P3 BRA `(.L_x_527) ;  /* 0x0000000400e4b947 */ /* 0x000fea0003800000 */
[----:B------:R-:W-:Y:S01]  /*7040*/  SEL R12, R122, R135, !P0 ;  /* 0x000000877a0c7207 */ /* 0x000fe20004000000 */
[----:B------:R-:W-:Y:S01]  /*7050*/  BSSY B3, `(.L_x_528) ;  /* 0x0000071000037945 */ /* 0x000fe20003800000 */
[----:B------:R-:W-:Y:S02]  /*7060*/  ISETP.GE.AND P3, PT, R16, R121, PT ;  /* 0x000000791000720c */ /* 0x000fe40003f66270 */
[----:B------:R-:W-:-:S04]  /*7070*/  SHF.R.S32.HI R13, RZ, 0x1f, R12 ;  /* 0x0000001fff0d7819 */ /* 0x000fc8000001140c */
[----:B------:R-:W-:-:S04]  /*7080*/  LEA.HI R13, R13, R12, RZ, 0x4 ;  /* 0x0000000c0d0d7211 */ /* 0x000fc800078f20ff */
[----:B------:R-:W-:-:S04]  /*7090*/  LEA.HI.SX32 R150, R13, R115, 0x1c ;  /* 0x000000730d967211 */ /* 0x000fc800078fe2ff */
[----:B------:R-:W-:-:S04]  /*70a0*/  SHF.R.S32.HI R13, RZ, 0x1f, R150 ;  /* 0x0000001fff0d7819 */ /* 0x000fc80000011496 */
[----:B------:R-:W-:Y:S01]  /*70b0*/  LEA.HI R13, R13, R150, RZ, 0x3 ;  /* 0x000000960d0d7211 */ /* 0x000fe200078f18ff */
[----:B------:R-:W-:-:S03]  /*70c0*/  IMAD.SHL.U32 R150, R150, 0x8, RZ ;  /* 0x0000000896967824 */ /* 0x000fc600078e00ff */
[----:B------:R-:W-:Y:S02]  /*70d0*/  SHF.R.S32.HI R13, RZ, 0x3, R13 ;  /* 0x00000003ff0d7819 */ /* 0x000fe4000001140d */
[----:B------:R-:W-:-:S03]  /*70e0*/  LOP3.LUT R12, R216, 0x38, R150, 0xf8, !PT ;  /* 0x00000038d80c7812 */ /* 0x000fc600078ef896 */
[----:B------:R-:W-:Y:S01]  /*70f0*/  IMAD R13, R13, 0x1800, R218 ;  /* 0x000018000d0d7824 */ /* 0x000fe200078e02da */
[----:B------:R-:W-:-:S05]  /*7100*/  LOP3.LUT R12, R12, R217, RZ, 0x3c, !PT ;  /* 0x000000d90c0c7212 */ /* 0x000fca00078e3cff */
[----:B------:R-:W-:-:S04]  /*7110*/  IMAD.IADD R12, R13, 0x1, R12 ;  /* 0x000000010d0c7824 */ /* 0x000fc800078e020c */
[C---:B------:R-:W-:Y:S02]  /*7120*/  IMAD R80, R18.reuse, 0x4800, R12 ;  /* 0x0000480012507824 */ /* 0x040fe400078e020c */
[----:B------:R-:W-:Y:S02]  /*7130*/  IMAD R12, R18, 0x4800, R136 ;  /* 0x00004800120c7824 */ /* 0x000fe400078e0288 */
[--C-:B------:R-:W-:Y:S02]  /*7140*/  IMAD R80, R80, 0x2, R2.reuse ;  /* 0x0000000250507824 */ /* 0x100fe400078e0202 */
[----:B------:R-:W-:-:S04]  /*7150*/  IMAD R12, R12, 0x2, R2 ;  /* 0x000000020c0c7824 */ /* 0x000fc800078e0202 */
[----:B------:R-:W3:Y:S04]  /*7160*/  LDS.128 R80, [R80+0x1e400] ;  /* 0x01e4000050507984 */ /* 0x000ee80000000c00 */
[----:B------:R-:W4:Y:S01]  /*7170*/  LDS.128 R12, [R12+0x1e400] ;  /* 0x01e400000c0c7984 */ /* 0x000f220000000c00 */
[----:B------:R-:W-:Y:S05]  /*7180*/  @P3 BRA `(.L_x_529) ;  /* 0x0000000400743947 */ /* 0x000fea0003800000 */
[----:B------:R-:W-:Y:S02]  /*7190*/  SHF.R.U64 R42, R42, 0x10, R43 ;  /* 0x000000102a2a7819 */ /* 0x000fe4000000122b */
[----:B------:R-:W-:Y:S02]  /*71a0*/  SHF.R.U64 R152, R40, 0x10, R41 ;  /* 0x0000001028987819 */ /* 0x000fe40000001229 */
[----:B------:R-:W-:Y:S02]  /*71b0*/  SHF.R.U32.HI R151, RZ, 0x10, R53 ;  /* 0x00000010ff977819 */ /* 0x000fe40000011635 */
[----:B------:R-:W-:Y:S02]  /*71c0*/  SHF.R.U32.HI R41, RZ, 0x10, R41 ;  /* 0x00000010ff297819 */ /* 0x000fe40000011629 */
[----:B------:R-:W-:Y:S02]  /*71d0*/  SHF.R.U64 R40, R52, 0x10, R53 ;  /* 0x0000001034287819 */ /* 0x000fe40000001235 */
[----:B------:R-:W-:-:S02]  /*71e0*/  PRMT R52, R153, 0x5432, R42 ;  /* 0x0000543299347816 */ /* 0x000fc4000000002a */
[C---:B------:R-:W-:Y:S02]  /*71f0*/  PRMT R42, R154.reuse, 0x5410, R151 ;  /* 0x000054109a2a7816 */ /* 0x040fe40000000097 */
[----:B------:R-:W-:Y:S02]  /*7200*/  PRMT R41, R153, 0x5410, R41 ;  /* 0x0000541099297816 */ /* 0x000fe40000000029 */
[----:B------:R-:W-:Y:S01]  /*7210*/  PRMT R152, R154, 0x5432, R152 ;  /* 0x000054329a987816 */ /* 0x000fe20000000098 */
[C---:B---3--:R-:W-:Y:S01]  /*7220*/  IMAD.U32 R154, R81.reuse, 0x10000, RZ ;  /* 0x00010000519a7824 */ /* 0x048fe200078e00ff */
[--C-:B------:R-:W-:Y:S01]  /*7230*/  SHF.R.U64 R53, R54, 0x10, R55.reuse ;  /* 0x0000001036357819 */ /* 0x100fe20000001237 */
[----:B------:R-:W-:Y:S01]  /*7240*/  IMAD.U32 R153, R42, 0x10000, RZ ;  /* 0x000100002a997824 */ /* 0x000fe200078e00ff */
[----:B------:R-:W-:Y:S01]  /*7250*/  LOP3.LUT R81, R81, 0xffff0000, RZ, 0xc0, !PT ;  /* 0xffff000051517812 */ /* 0x000fe200078ec0ff */
[----:B------:R-:W-:Y:S01]  /*7260*/  IMAD.U32 R151, R41, 0x10000, RZ ;  /* 0x0001000029977824 */ /* 0x000fe200078e00ff */
[----:B------:R-:W-:Y:S01]  /*7270*/  SHF.R.U32.HI R55, RZ, 0x10, R55 ;  /* 0x00000010ff377819 */ /* 0x000fe20000011637 */
[----:B----4-:R-:W-:-:S02]  /*7280*/  IMAD.U32 R54, R13, 0x10000, RZ ;  /* 0x000100000d367824 */ /* 0x010fc400078e00ff */
[C---:B------:R-:W-:Y:S01]  /*7290*/  FMUL.FTZ R155, R154.reuse, R153 ;  /* 0x000000999a9b7220 */ /* 0x040fe20000410000 */
[-C--:B------:R-:W-:Y:S01]  /*72a0*/  FMUL.FTZ R154, R154, R151.reuse ;  /* 0x000000979a9a7220 */ /* 0x080fe20000410000 */
[----:B------:R-:W-:Y:S02]  /*72b0*/  SHF.R.U32.HI R43, RZ, 0x10, R43 ;  /* 0x00000010ff2b7819 */ /* 0x000fe4000001162b */
[C---:B------:R-:W-:Y:S01]  /*72c0*/  FFMA.FTZ R151, R54.reuse, R151, -R155 ;  /* 0x0000009736977223 */ /* 0x040fe2000001089b */
[----:B------:R-:W-:Y:S01]  /*72d0*/  FFMA.FTZ R54, R54, R153, R154 ;  /* 0x0000009936367223 */ /* 0x000fe2000001009a */
[----:B------:R-:W-:Y:S02]  /*72e0*/  LOP3.LUT R153, R42, 0xffff0000, RZ, 0xc0, !PT ;  /* 0xffff00002a997812 */ /* 0x000fe400078ec0ff */
[----:B------:R-:W-:Y:S02]  /*72f0*/  LOP3.LUT R154, R41, 0xffff0000, RZ, 0xc0, !PT ;  /* 0xffff0000299a7812 */ /* 0x000fe400078ec0ff */
[----:B------:R-:W-:Y:S01]  /*7300*/  LOP3.LUT R41, R13, 0xffff0000, RZ, 0xc0, !PT ;  /* 0xffff00000d297812 */ /* 0x000fe200078ec0ff */
[CC--:B------:R-:W-:Y:S01]  /*7310*/  FMUL.FTZ R42, R81.reuse, R153.reuse ;  /* 0x00000099512a7220 */ /* 0x0c0fe20000410000 */
[----:B------:R-:W-:Y:S01]  /*7320*/  PRMT R40, R170, 0x5432, R40 ;  /* 0x00005432aa287816 */ /* 0x000fe20000000028 */
[-C--:B------:R-:W-:Y:S01]  /*7330*/  FMUL.FTZ R13, R81, R154.reuse ;  /* 0x0000009a510d7220 */ /* 0x080fe20000410000 */
[----:B------:R-:W-:Y:S01]  /*7340*/  PRMT R81, R164, 0x5410, R43 ;  /* 0x00005410a4517816 */ /* 0x000fe2000000002b */
[----:B------:R-:W-:Y:S01]  /*7350*/  FFMA.FTZ R42, R41, R154, -R42 ;  /* 0x0000009a292a7223 */ /* 0x000fe2000001082a */
[----:B------:R-:W-:Y:S01]  /*7360*/  SHF.L.U32 R154, R83, 0x10, RZ ;  /* 0x00000010539a7819 */ /* 0x000fe200000006ff */
[----:B------:R-:W-:Y:S01]  /*7370*/  FFMA.FTZ R41, R41, R153, R13 ;  /* 0x0000009929297223 */ /* 0x000fe2000001000d */
[----:B------:R-:W-:Y:S01]  /*7380*/  PRMT R13, R168, 0x5410, R55 ;  /* 0x00005410a80d7816 */ /* 0x000fe20000000037 */
[----:B------:R-:W-:Y:S01]  /*7390*/  IMAD.U32 R55, R81, 0x10000, RZ ;  /* 0x0001000051377824 */ /* 0x000fe200078e00ff */
[----:B------:R-:W-:Y:S01]  /*73a0*/  PRMT R43, R167, 0x5410, R53 ;  /* 0x00005410a72b7816 */ /* 0x000fe20000000035 */
[----:B------:R-:W-:Y:S01]  /*73b0*/  IMAD.U32 R53, R15, 0x10000, RZ ;  /* 0x000100000f357824 */ /* 0x000fe200078e00ff */
[----:B------:R-:W-:Y:S01]  /*73c0*/  LOP3.LUT R83, R83, 0xffff0000, RZ, 0xc0, !PT ;  /* 0xffff000053537812 */ /* 0x000fe200078ec0ff */
[----:B------:R-:W-:Y:S01]  /*73d0*/  IMAD.U32 R153, R13, 0x10000, RZ ;  /* 0x000100000d997824 */ /* 0x000fe200078e00ff */
[----:B------:R-:W-:-:S02]  /*73e0*/  F2FP.BF16.F32.PACK_AB R42, R42, R151 ;  /* 0x000000972a2a723e */ /* 0x000fc400000010ff */
[----:B------:R-:W-:Y:S01]  /*73f0*/  F2FP.BF16.F32.PACK_AB R41, R41, R54 ;  /* 0x000000362929723e */ /* 0x000fe200000010ff */
[C---:B------:R-:W-:Y:S01]  /*7400*/  FMUL.FTZ R155, R154.reuse, R153 ;  /* 0x000000999a9b7220 */ /* 0x040fe20000410000 */
[----:B------:R-:W-:-:S03]  /*7410*/  FMUL.FTZ R154, R154, R55 ;  /* 0x000000379a9a7220 */ /* 0x000fc60000410000 */
[C---:B------:R-:W-:Y:S01]  /*7420*/  FFMA.FTZ R55, R53.reuse, R55, -R155 ;  /* 0x0000003735377223 */ /* 0x040fe2000001089b */
[----:B------:R-:W-:Y:S01]  /*7430*/  FFMA.FTZ R53, R53, R153, R154 ;  /* 0x0000009935357223 */ /* 0x000fe2000001009a */
[----:B------:R-:W-:Y:S01]  /*7440*/  LOP3.LUT R153, R81, 0xffff0000, RZ, 0xc0, !PT ;  /* 0xffff000051997812 */ /* 0x000fe200078ec0ff */
[C---:B------:R-:W-:Y:S01]  /*7450*/  IMAD.U32 R154, R152.reuse, 0x10000, RZ ;  /* 0x00010000989a7824 */ /* 0x040fe200078e00ff */
[----:B------:R-:W-:Y:S02]  /*7460*/  LOP3.LUT R81, R13, 0xffff0000, RZ, 0xc0, !PT ;  /* 0xffff00000d517812 */ /* 0x000fe400078ec0ff */
[----:B------:R-:W-:Y:S02]  /*7470*/  LOP3.LUT R13, R15, 0xffff0000, RZ, 0xc0, !PT ;  /* 0xffff00000f0d7812 */ /* 0x000fe400078ec0ff */
[----:B------:R-:W-:Y:S01]  /*7480*/  LOP3.LUT R152, R152, 0xffff0000, RZ, 0xc0, !PT ;  /* 0xffff000098987812 */ /* 0x000fe200078ec0ff */
[C---:B------:R-:W-:Y:S01]  /*7490*/  FMUL.FTZ R15, R83.reuse, R81 ;  /* 0x00000051530f7220 */ /* 0x040fe20000410000 */
[----:B------:R-:W-:-:S03]  /*74a0*/  FMUL.FTZ R83, R83, R153 ;  /* 0x0000009953537220 */ /* 0x000fc60000410000 */
[C---:B------:R-:W-:Y:S01]  /*74b0*/  FFMA.FTZ R15, R13.reuse, R153, -R15 ;  /* 0x000000990d0f7223 */ /* 0x040fe2000001080f */
[----:B------:R-:W-:Y:S01]  /*74c0*/  FFMA.FTZ R13, R13, R81, R83 ;  /* 0x000000510d0d7223 */ /* 0x000fe20000010053 */
[C---:B------:R-:W-:Y:S01]  /*74d0*/  IMAD.U32 R153, R80.reuse, 0x10000, RZ ;  /* 0x0001000050997824 */ /* 0x040fe200078e00ff */
[----:B------:R-:W-:Y:S01]  /*74e0*/  LOP3.LUT R80, R80, 0xffff0000, RZ, 0xc0, !PT ;  /* 0xffff000050507812 */ /* 0x000fe200078ec0ff */
[C---:B------:R-:W-:Y:S01]  /*74f0*/  IMAD.U32 R83, R40.reuse, 0x10000, RZ ;  /* 0x0001000028537824 */ /* 0x040fe200078e00ff */
[----:B------:R-:W-:Y:S01]  /*7500*/  LOP3.LUT R40, R40, 0xffff0000, RZ, 0xc0, !PT ;  /* 0xffff000028287812 */ /* 0x000fe200078ec0ff */
[----:B------:R-:W-:Y:S01]  /*7510*/  IMAD.U32 R81, R12, 0x10000, RZ ;  /* 0x000100000c517824 */ /* 0x000fe200078e00ff */
[----:B------:R-:W-:Y:S01]  /*7520*/  F2FP.BF16.F32.PACK_AB R53, R13, R53 ;  /* 0x000000350d35723e */ /* 0x000fe200000010ff */
[C---:B------:R-:W-:Y:S01]  /*7530*/  FMUL.FTZ R155, R153.reuse, R83 ;  /* 0x00000053999b7220 */ /* 0x040fe20000410000 */
[----:B------:R-:W-:Y:S01]  /*7540*/  FMUL.FTZ R153, R153, R154 ;  /* 0x0000009a99997220 */ /* 0x000fe20000410000 */
[----:B------:R-:W-:Y:S01]  /*7550*/  F2FP.BF16.F32.PACK_AB R15, R15, R55 ;  /* 0x000000370f0f723e */ /* 0x000fe200000010ff */
[----:B------:R-:W-:-:S02]  /*7560*/  IMAD.MOV.U32 R13, RZ, RZ, R42 ;  /* 0x000000ffff0d7224 */ /* 0x000fc400078e002a */
[C---:B------:R-:W-:Y:S01]  /*7570*/  FFMA.FTZ R155, R81.reuse, R154, -R155 ;  /* 0x0000009a519b7223 */ /* 0x040fe2000001089b */
[----:B------:R-:W-:Y:S01]  /*7580*/  FFMA.FTZ R153, R81, R83, R153 ;  /* 0x0000005351997223 */ /* 0x000fe20000010099 */
[----:B------:R-:W-:Y:S01]  /*7590*/  LOP3.LUT R81, R12, 0xffff0000, RZ, 0xc0, !PT ;  /* 0xffff00000c517812 */ /* 0x000fe200078ec0ff */
[C---:B------:R-:W-:Y:S01]  /*75a0*/  FMUL.FTZ R12, R80.reuse, R40 ;  /* 0x00000028500c7220 */ /* 0x040fe20000410000 */
[-C--:B------:R-:W-:Y:S01]  /*75b0*/  FMUL.FTZ R80, R80, R152.reuse ;  /* 0x0000009850507220 */ /* 0x080fe20000410000 */
[C---:B------:R-:W-:Y:S01]  /*75c0*/  IMAD.U32 R154, R82.reuse, 0x10000, RZ ;  /* 0x00010000529a7824 */ /* 0x040fe200078e00ff */
[----:B------:R-:W-:Y:S01]  /*75d0*/  LOP3.LUT R82, R82, 0xffff0000, RZ, 0xc0, !PT ;  /* 0xffff000052527812 */ /* 0x000fe200078ec0ff */
[C---:B------:R-:W-:Y:S01]  /*75e0*/  FFMA.FTZ R12, R81.reuse, R152, -R12 ;  /* 0x00000098510c7223 */ /* 0x040fe2000001080c */
[----:B------:R-:W-:Y:S01]  /*75f0*/  FFMA.FTZ R40, R81, R40, R80 ;  /* 0x0000002851287223 */ /* 0x000fe20000010050 */
[C---:B------:R-:W-:Y:S01]  /*7600*/  IMAD.U32 R81, R43.reuse, 0x10000, RZ ;  /* 0x000100002b517824 */ /* 0x040fe200078e00ff */
[----:B------:R-:W-:Y:S01]  /*7610*/  SHF.L.U32 R80, R14, 0x10, RZ ;  /* 0x000000100e507819 */ /* 0x000fe200000006ff */
[----:B------:R-:W-:Y:S01]  /*7620*/  IMAD.U32 R83, R52, 0x10000, RZ ;  /* 0x0001000034537824 */ /* 0x000fe200078e00ff */
[----:B------:R-:W-:Y:S01]  /*7630*/  LOP3.LUT R43, R43, 0xffff0000, RZ, 0xc0, !PT ;  /* 0xffff00002b2b7812 */ /* 0x000fe200078ec0ff */
[----:B------:R-:W-:Y:S01]  /*7640*/  FMUL.FTZ R152, R154, R81 ;  /* 0x000000519a987220 */ /* 0x000fe20000410000 */
[----:B------:R-:W-:Y:S01]  /*7650*/  LOP3.LUT R52, R52, 0xffff0000, RZ, 0xc0, !PT ;  /* 0xffff000034347812 */ /* 0x000fe200078ec0ff */
[-C--:B------:R-:W-:Y:S01]  /*7660*/  FMUL.FTZ R154, R154, R83.reuse ;  /* 0x000000539a9a7220 */ /* 0x080fe20000410000 */
[----:B------:R-:W-:Y:S01]  /*7670*/  LOP3.LUT R14, R14, 0xffff0000, RZ, 0xc0, !PT ;  /* 0xffff00000e0e7812 */ /* 0x000fe200078ec0ff */
[----:B------:R-:W-:Y:S01]  /*7680*/  FFMA.FTZ R152, R80, R83, -R152 ;  /* 0x0000005350987223 */ /* 0x000fe20000010898 */
[----:B------:R-:W-:Y:S01]  /*7690*/  F2FP.BF16.F32.PACK_AB R40, R40, R153 ;  /* 0x000000992828723e */ /* 0x000fe200000010ff */
[----:B------:R-:W-:Y:S01]  /*76a0*/  FFMA.FTZ R154, R80, R81, R154 ;  /* 0x00000051509a7223 */ /* 0x000fe2000001009a */
[C---:B------:R-:W-:Y:S01]  /*76b0*/  FMUL.FTZ R80, R82.reuse, R43 ;  /* 0x0000002b52507220 */ /* 0x040fe20000410000 */
[----:B------:R-:W-:Y:S01]  /*76c0*/  FMUL.FTZ R82, R82, R52 ;  /* 0x0000003452527220 */ /* 0x000fe20000410000 */
[----:B------:R-:W-:Y:S01]  /*76d0*/  F2FP.BF16.F32.PACK_AB R12, R12, R155 ;  /* 0x0000009b0c0c723e */ /* 0x000fe200000010ff */
[----:B------:R-:W-:-:S02]  /*76e0*/  IMAD.MOV.U32 R81, RZ, RZ, R41 ;  /* 0x000000ffff517224 */ /* 0x000fc400078e0029 */
[C---:B------:R-:W-:Y:S01]  /*76f0*/  FFMA.FTZ R80, R14.reuse, R52, -R80 ;  /* 0x000000340e507223 */ /* 0x040fe20000010850 */
[----:B------:R-:W-:Y:S01]  /*7700*/  FFMA.FTZ R82, R14, R43, R82 ;  /* 0x0000002b0e527223 */ /* 0x000fe20000010052 */
[----:B------:R-:W-:-:S03]  /*7710*/  IMAD.MOV.U32 R83, RZ, RZ, R53 ;  /* 0x000000ffff537224 */ /* 0x000fc600078e0035 */
[----:B------:R-:W-:Y:S01]  /*7720*/  F2FP.BF16.F32.PACK_AB R152, R80, R152 ;  /* 0x000000985098723e */ /* 0x000fe200000010ff */
[----:B------:R-:W-:Y:S01]  /*7730*/  IMAD.MOV.U32 R80, RZ, RZ, R40 ;  /* 0x000000ffff507224 */ /* 0x000fe200078e0028 */
[----:B------:R-:W-:-:S03]  /*7740*/  F2FP.BF16.F32.PACK_AB R82, R82, R154 ;  /* 0x0000009a5252723e */ /* 0x000fc600000010ff */
[----:B------:R-:W-:-:S07]  /*7750*/  IMAD.MOV.U32 R14, RZ, RZ, R152 ;  /* 0x000000ffff0e7224 */ /* 0x000fce00078e0098 */
.L_x_529:
[----:B------:R-:W-:Y:S05]  /*7760*/  BSYNC B3 ;  /* 0x0000000000037941 */ /* 0x000fea0003800000 */
.L_x_528:
[----:B------:R-:W-:-:S04]  /*7770*/  LEA R40, P3, R3, R11, 0x1 ;  /* 0x0000000b03287211 */ /* 0x000fc800078608ff */
[----:B--2---:R-:W-:Y:S02]  /*7780*/  LEA.HI.X R41, R3, R119, R111, 0x1, P3 ;  /* 0x0000007703297211 */ /* 0x004fe400018f0c6f */
[----:B------:R-:W-:-:S03]  /*7790*/  ISETP.GE.AND P3, PT, R150, R131, PT ;  /* 0x000000839600720c */ /* 0x000fc60003f66270 */
[----:B----4-:R2:W-:Y:S10]  /*77a0*/  ST.E.128 desc[UR56][R40.64], R12 ;  /* 0x0000000c28007985 */ /* 0x0105f4000c101d38 */
[----:B--2---:R-:W-:-:S05]  /*77b0*/  @!P3 IMAD.WIDE R12, R150, 0x2, R118 ;  /* 0x00000002960cb825 */ /* 0x004fca00078e0276 */
[----:B---3--:R3:W-:Y:S02]  /*77c0*/  @!P3 ST.E.128 desc[UR56][R12.64], R80 ;  /* 0x000000500c00b985 */ /* 0x0087e4000c101d38 */
.L_x_527:
[----:B------:R-:W-:Y:S05]  /*77d0*/  BSYNC B2 ;  /* 0x0000000000027941 */ /* 0x000fea0003800000 */
.L_x_526:
[----:B------:R-:W-:Y:S01]  /*77e0*/  ISETP.NE.AND P3, PT, R7, RZ, PT ;  /* 0x000000ff0700720c */ /* 0x000fe20003f65270 */
[----:B------:R-:W-:-:S12]  /*77f0*/  BSSY B2, `(.L_x_530) ;  /* 0x000007c000027945 */ /* 0x000fd80003800000 */
[----:B------:R-:W-:Y:S05]  /*7800*/  @!P3 BRA `(.L_x_531) ;  /* 0x0000000400e8b947 */ /* 0x000fea0003800000 */
[----:B---3--:R-:W-:Y:S01]  /*7810*/  SEL R12, R122, R135, !P1 ;  /* 0x000000877a0c7207 */ /* 0x008fe20004800000 */
[----:B------:R-:W-:Y:S01]  /*7820*/  BSSY B3, `(.L_x_532) ;  /* 0x0000074000037945 */ /* 0x000fe20003800000 */
[C---:B------:R-:W-:Y:S02]  /*7830*/  LEA R52, P3, R4.reuse, R11, 0x1 ;  /* 0x0000000b04347211 */ /* 0x040fe400078608ff */
[----:B------:R-:W-:Y:S02]  /*7840*/  SHF.R.S32.HI R13, RZ, 0x1f, R12 ;  /* 0x0000001fff0d7819 */ /* 0x000fe4000001140c */
[----:B--2---:R-:W-:Y:S02]  /*7850*/  LEA.HI.X R53, R4, R119, R110, 0x1, P3 ;  /* 0x0000007704357211 */ /* 0x004fe400018f0c6e */
[----:B------:R-:W-:Y:S02]  /*7860*/  LEA.HI R13, R13, R12, RZ, 0x4 ;  /* 0x0000000c0d0d7211 */ /* 0x000fe400078f20ff */
[----:B------:R-:W-:-:S02]  /*7870*/  ISETP.GE.AND P3, PT, R193, R121, PT ;  /* 0x00000079c100720c */ /* 0x000fc40003f66270 */
        /* <DEDUP_REMOVED lines=8> */
[----:B------:R-:W-:Y:S02]  /*7900*/  IMAD.IADD R13, R13, 0x1, R12 ;  /* 0x000000010d0d7824 */ /* 0x000fe400078e020c */
[C---:B------:R-:W-:Y:S02]  /*7910*/  IMAD R12, R18.reuse, 0x4800, R134 ;  /* 0x00004800120c7824 */ /* 0x040fe400078e0286 */
[----:B------:R-:W-:Y:S02]  /*7920*/  IMAD R40, R18, 0x4800, R13 ;  /* 0x0000480012287824 */ /* 0x000fe400078e020d */
[--C-:B------:R-:W-:Y:S02]  /*7930*/  IMAD R12, R12, 0x2, R2.reuse ;  /* 0x000000020c0c7824 */ /* 0x100fe400078e0202 */
[----:B------:R-:W-:-:S04]  /*7940*/  IMAD R40, R40, 0x2, R2 ;  /* 0x0000000228287824 */ /* 0x000fc800078e0202 */
[----:B------:R-:W2:Y:S04]  /*7950*/  LDS.128 R12, [R12+0x1e400] ;  /* 0x01e400000c0c7984 */ /* 0x000ea80000000c00 */
[----:B------:R-:W3:Y:S01]  /*7960*/  LDS.128 R40, [R40+0x1e400] ;  /* 0x01e4000028287984 */ /* 0x000ee20000000c00 */
[----:B------:R-:W-:Y:S05]  /*7970*/  @P3 BRA `(.L_x_533) ;  /* 0x0000000400783947 */ /* 0x000fea0003800000 */
[----:B------:R-:W-:Y:S01]  /*7980*/  SHF.R.U32.HI R55, RZ, 0x10, R49 ;  /* 0x00000010ff377819 */ /* 0x000fe20000011631 */
[----:B---3--:R-:W-:Y:S01]  /*7990*/  IMAD.U32 R150, R41, 0x10000, RZ ;  /* 0x0001000029967824 */ /* 0x008fe200078e00ff */
[----:B------:R-:W-:Y:S01]  /*79a0*/  SHF.R.U32.HI R80, RZ, 0x10, R37 ;  /* 0x00000010ff507819 */ /* 0x000fe20000011625 */
[----:B--2---:R-:W-:Y:S01]  /*79b0*/  IMAD.U32 R81, R13, 0x10000, RZ ;  /* 0x000100000d517824 */ /* 0x004fe200078e00ff */
[----:B------:R-:W-:Y:S02]  /*79c0*/  PRMT R55, R166, 0x5410, R55 ;  /* 0x00005410a6377816 */ /* 0x000fe40000000037 */
[----:B------:R-:W-:Y:S02]  /*79d0*/  PRMT R80, R169, 0x5432, R80 ;  /* 0x00005432a9507816 */ /* 0x000fe40000000050 */
[----:B------:R-:W-:Y:S02]  /*79e0*/  SHF.L.U32 R83, R55, 0x10, RZ ;  /* 0x0000001037537819 */ /* 0x000fe400000006ff */
[----:B------:R-:W-:Y:S01]  /*79f0*/  LOP3.LUT R41, R41, 0xffff0000, RZ, 0xc0, !PT ;  /* 0xffff000029297812 */ /* 0x000fe200078ec0ff */
[----:B------:R-:W-:Y:S01]  /*7a00*/  IMAD.U32 R82, R80, 0x10000, RZ ;  /* 0x0001000050527824 */ /* 0x000fe200078e00ff */
[----:B------:R-:W-:Y:S01]  /*7a10*/  LOP3.LUT R13, R13, 0xffff0000, RZ, 0xc0, !PT ;  /* 0xffff00000d0d7812 */ /* 0x000fe200078ec0ff */
[----:B------:R-:W-:Y:S01]  /*7a20*/  FMUL.FTZ R151, R150, R83 ;  /* 0x0000005396977220 */ /* 0x000fe20000410000 */
[----:B------:R-:W-:Y:S01]  /*7a30*/  SHF.R.U64 R36, R36, 0x10, R37 ;  /* 0x0000001024247819 */ /* 0x000fe20000001225 */
[-C--:B------:R-:W-:Y:S01]  /*7a40*/  FMUL.FTZ R150, R150, R82.reuse ;  /* 0x0000005296967220 */ /* 0x080fe20000410000 */
[----:B------:R-:W-:Y:S01]  /*7a50*/  SHF.R.U64 R48, R48, 0x10, R49 ;  /* 0x0000001030307819 */ /* 0x000fe20000001231 */
[----:B------:R-:W-:Y:S01]  /*7a60*/  FFMA.FTZ R82, R81, R82, -R151 ;  /* 0x0000005251527223 */ /* 0x000fe20000010897 */
[----:B------:R-:W-:-:S02]  /*7a70*/  IMAD.U32 R151, R43, 0x10000, RZ ;  /* 0x000100002b977824 */ /* 0x000fc400078e00ff */
[----:B------:R-:W-:Y:S01]  /*7a80*/  FFMA.FTZ R81, R81, R83, R150 ;  /* 0x0000005351517223 */ /* 0x000fe20000010096 */
[----:B------:R-:W-:Y:S02]  /*7a90*/  LOP3.LUT R83, R80, 0xffff0000, RZ, 0xc0, !PT ;  /* 0xffff000050537812 */ /* 0x000fe400078ec0ff */
[----:B------:R-:W-:Y:S02]  /*7aa0*/  LOP3.LUT R80, R55, 0xffff0000, RZ, 0xc0, !PT ;  /* 0xffff000037507812 */ /* 0x000fe400078ec0ff */
[----:B------:R-:W-:Y:S02]  /*7ab0*/  LOP3.LUT R43, R43, 0xffff0000, RZ, 0xc0, !PT ;  /* 0xffff00002b2b7812 */ /* 0x000fe400078ec0ff */
[----:B------:R-:W-:Y:S01]  /*7ac0*/  SHF.R.U64 R50, R50, 0x10, R51 ;  /* 0x0000001032327819 */ /* 0x000fe20000001233 */
[C---:B------:R-:W-:Y:S01]  /*7ad0*/  FMUL.FTZ R55, R41.reuse, R80 ;  /* 0x0000005029377220 */ /* 0x040fe20000410000 */
[----:B------:R-:W-:Y:S01]  /*7ae0*/  FMUL.FTZ R41, R41, R83 ;  /* 0x0000005329297220 */ /* 0x000fe20000410000 */
[----:B------:R-:W-:-:S02]  /*7af0*/  SHF.R.U64 R38, R38, 0x10, R39 ;  /* 0x0000001026267819 */ /* 0x000fc40000001227 */
[C---:B------:R-:W-:Y:S01]  /*7b00*/  FFMA.FTZ R55, R13.reuse, R83, -R55 ;  /* 0x000000530d377223 */ /* 0x040fe20000010837 */
[----:B------:R-:W-:Y:S01]  /*7b10*/  FFMA.FTZ R13, R13, R80, R41 ;  /* 0x000000500d0d7223 */ /* 0x000fe20000010029 */
[----:B------:R-:W-:Y:S01]  /*7b20*/  SHF.R.U32.HI R41, RZ, 0x10, R51 ;  /* 0x00000010ff297819 */ /* 0x000fe20000011633 */
[----:B------:R-:W-:Y:S01]  /*7b30*/  IMAD.U32 R83, R15, 0x10000, RZ ;  /* 0x000100000f537824 */ /* 0x000fe200078e00ff */
[----:B------:R-:W-:Y:S02]  /*7b40*/  SHF.R.U32.HI R80, RZ, 0x10, R39 ;  /* 0x00000010ff507819 */ /* 0x000fe40000011627 */
[----:B------:R-:W-:Y:S02]  /*7b50*/  PRMT R41, R165, 0x5410, R41 ;  /* 0x00005410a5297816 */ /* 0x000fe40000000029 */
[----:B------:R-:W-:Y:S02]  /*7b60*/  PRMT R80, R168, 0x5432, R80 ;  /* 0x00005432a8507816 */ /* 0x000fe40000000050 */
[----:B------:R-:W-:Y:S01]  /*7b70*/  LOP3.LUT R15, R15, 0xffff0000, RZ, 0xc0, !PT ;  /* 0xffff00000f0f7812 */ /* 0x000fe200078ec0ff */
[C---:B------:R-:W-:Y:S01]  /*7b80*/  IMAD.U32 R150, R41.reuse, 0x10000, RZ ;  /* 0x0001000029967824 */ /* 0x040fe200078e00ff */
[----:B------:R-:W-:Y:S01]  /*7b90*/  LOP3.LUT R41, R41, 0xffff0000, RZ, 0xc0, !PT ;  /* 0xffff000029297812 */ /* 0x000fe200078ec0ff */
[C---:B------:R-:W-:Y:S01]  /*7ba0*/  IMAD.U32 R152, R80.reuse, 0x10000, RZ ;  /* 0x0001000050987824 */ /* 0x040fe200078e00ff */
[----:B------:R-:W-:Y:S01]  /*7bb0*/  LOP3.LUT R37, R80, 0xffff0000, RZ, 0xc0, !PT ;  /* 0xffff000050257812 */ /* 0x000fe200078ec0ff */
[----:B------:R-:W-:Y:S01]  /*7bc0*/  FMUL.FTZ R153, R151, R150 ;  /* 0x0000009697997220 */ /* 0x000fe20000410000 */
[----:B------:R-:W-:Y:S01]  /*7bd0*/  LOP3.LUT R39, R12, 0xffff0000, RZ, 0xc0, !PT ;  /* 0xffff00000c277812 */ /* 0x000fe200078ec0ff */
[----:B------:R-:W-:Y:S01]  /*7be0*/  FMUL.FTZ R49, R43, R41 ;  /* 0x000000292b317220 */ /* 0x000fe20000410000 */
[-C--:B------:R-:W-:Y:S01]  /*7bf0*/  FMUL.FTZ R151, R151, R152.reuse ;  /* 0x0000009897977220 */ /* 0x080fe20000410000 */
[-C--:B------:R-:W-:Y:S01]  /*7c00*/  FMUL.FTZ R43, R43, R37.reuse ;  /* 0x000000252b2b7220 */ /* 0x080fe20000410000 */
[----:B------:R-:W-:Y:S01]  /*7c10*/  FFMA.FTZ R152, R83, R152, -R153 ;  /* 0x0000009853987223 */ /* 0x000fe20000010899 */
[----:B------:R-:W-:Y:S01]  /*7c20*/  FFMA.FTZ R37, R15, R37, -R49 ;  /* 0x000000250f257223 */ /* 0x000fe20000010831 */
[----:B------:R-:W-:Y:S01]  /*7c30*/  FFMA.FTZ R151, R83, R150, R151 ;  /* 0x0000009653977223 */ /* 0x000fe20000010097 */
[----:B------:R-:W-:Y:S01]  /*7c40*/  FFMA.FTZ R15, R15, R41, R43 ;  /* 0x000000290f0f7223 */ /* 0x000fe2000001002b */
[----:B------:R-:W-:Y:S01]  /*7c50*/  PRMT R41, R167, 0x5432, R36 ;  /* 0x00005432a7297816 */ /* 0x000fe20000000024 */
[----:B------:R-:W-:Y:S01]  /*7c60*/  IMAD.U32 R83, R40, 0x10000, RZ ;  /* 0x0001000028537824 */ /* 0x000fe200078e00ff */
[----:B------:R-:W-:Y:S01]  /*7c70*/  PRMT R36, R166, 0x5432, R48 ;  /* 0x00005432a6247816 */ /* 0x000fe20000000030 */
[----:B------:R-:W-:Y:S01]  /*7c80*/  IMAD.U32 R43, R12, 0x10000, RZ ;  /* 0x000100000c2b7824 */ /* 0x000fe200078e00ff */
[----:B------:R-:W-:Y:S01]  /*7c90*/  LOP3.LUT R40, R40, 0xffff0000, RZ, 0xc0, !PT ;  /* 0xffff000028287812 */ /* 0x000fe200078ec0ff */
[C---:B------:R-:W-:Y:S01]  /*7ca0*/  IMAD.U32 R49, R41.reuse, 0x10000, RZ ;  /* 0x0001000029317824 */ /* 0x040fe200078e00ff */
[----:B------:R-:W-:Y:S01]  /*7cb0*/  LOP3.LUT R41, R41, 0xffff0000, RZ, 0xc0, !PT ;  /* 0xffff000029297812 */ /* 0x000fe200078ec0ff */
[C---:B------:R-:W-:Y:S01]  /*7cc0*/  IMAD.U32 R48, R36.reuse, 0x10000, RZ ;  /* 0x0001000024307824 */ /* 0x040fe200078e00ff */
[----:B------:R-:W-:-:S02]  /*7cd0*/  LOP3.LUT R36, R36, 0xffff0000, RZ, 0xc0, !PT ;  /* 0xffff000024247812 */ /* 0x000fc400078ec0ff */
[----:B------:R-:W-:Y:S01]  /*7ce0*/  PRMT R50, R164, 0x5432, R50 ;  /* 0x00005432a4327816 */ /* 0x000fe20000000032 */
[C---:B------:R-:W-:Y:S01]  /*7cf0*/  FMUL.FTZ R80, R83.reuse, R48 ;  /* 0x0000003053507220 */ /* 0x040fe20000410000 */
[----:B------:R-:W-:Y:S01]  /*7d00*/  FMUL.FTZ R83, R83, R49 ;  /* 0x0000003153537220 */ /* 0x000fe20000410000 */
[C---:B------:R-:W-:Y:S01]  /*7d10*/  FMUL.FTZ R12, R40.reuse, R36 ;  /* 0x00000024280c7220 */ /* 0x040fe20000410000 */
[-C--:B------:R-:W-:Y:S01]  /*7d20*/  FMUL.FTZ R40, R40, R41.reuse ;  /* 0x0000002928287220 */ /* 0x080fe20000410000 */
[----:B------:R-:W-:Y:S01]  /*7d30*/  PRMT R38, R165, 0x5432, R38 ;  /* 0x00005432a5267816 */ /* 0x000fe20000000026 */
[----:B------:R-:W-:Y:S01]  /*7d40*/  FFMA.FTZ R83, R43, R48, R83 ;  /* 0x000000302b537223 */ /* 0x000fe20000010053 */
[----:B------:R-:W-:Y:S01]  /*7d50*/  SHF.L.U32 R48, R42, 0x10, RZ ;  /* 0x000000102a307819 */ /* 0x000fe200000006ff */
[C---:B------:R-:W-:Y:S01]  /*7d60*/  FFMA.FTZ R36, R39.reuse, R36, R40 ;  /* 0x0000002427247223 */ /* 0x040fe20000010028 */
[----:B------:R-:W-:Y:S01]  /*7d70*/  FFMA.FTZ R12, R39, R41, -R12 ;  /* 0x00000029270c7223 */ /* 0x000fe2000001080c */
[----:B------:R-:W-:-:S02]  /*7d80*/  IMAD.U32 R40, R50, 0x10000, RZ ;  /* 0x0001000032287824 */ /* 0x000fc400078e00ff */
[----:B------:R-:W-:Y:S01]  /*7d90*/  FFMA.FTZ R80, R43, R49, -R80 ;  /* 0x000000312b507223 */ /* 0x000fe20000010850 */
[----:B------:R-:W-:Y:S01]  /*7da0*/  IMAD.U32 R41, R38, 0x10000, RZ ;  /* 0x0001000026297824 */ /* 0x000fe200078e00ff */
[----:B------:R-:W-:Y:S01]  /*7db0*/  LOP3.LUT R42, R42, 0xffff0000, RZ, 0xc0, !PT ;  /* 0xffff00002a2a7812 */ /* 0x000fe200078ec0ff */
[-C--:B------:R-:W-:Y:S01]  /*7dc0*/  FMUL.FTZ R43, R48, R40.reuse ;  /* 0x00000028302b7220 */ /* 0x080fe20000410000 */
[----:B------:R-:W-:Y:S02]  /*7dd0*/  IMAD.U32 R39, R14, 0x10000, RZ ;  /* 0x000100000e277824 */ /* 0x000fe400078e00ff */
[-C--:B------:R-:W-:Y:S01]  /*7de0*/  FMUL.FTZ R48, R48, R41.reuse ;  /* 0x0000002930307220 */ /* 0x080fe20000410000 */
[----:B------:R-:W-:Y:S01]  /*7df0*/  LOP3.LUT R50, R50, 0xffff0000, RZ, 0xc0, !PT ;  /* 0xffff000032327812 */ /* 0x000fe200078ec0ff */
[C---:B------:R-:W-:Y:S02]  /*7e00*/  FFMA.FTZ R43, R39.reuse, R41, -R43 ;  /* 0x00000029272b7223 */ /* 0x040fe4000001082b */
[----:B------:R-:W-:Y:S01]  /*7e10*/  FFMA.FTZ R48, R39, R40, R48 ;  /* 0x0000002827307223 */ /* 0x000fe20000010030 */
[----:B------:R-:W-:Y:S01]  /*7e20*/  LOP3.LUT R38, R38, 0xffff0000, RZ, 0xc0, !PT ;  /* 0xffff000026267812 */ /* 0x000fe200078ec0ff */
[----:B------:R-:W-:Y:S01]  /*7e30*/  FMUL.FTZ R39, R42, R50 ;  /* 0x000000322a277220 */ /* 0x000fe20000410000 */
[----:B------:R-:W-:-:S02]  /*7e40*/  LOP3.LUT R14, R14, 0xffff0000, RZ, 0xc0, !PT ;  /* 0xffff00000e0e7812 */ /* 0x000fc400078ec0ff */
[----:B------:R-:W-:Y:S01]  /*7e50*/  F2FP.BF16.F32.PACK_AB R55, R55, R82 ;  /* 0x000000523737723e */ /* 0x000fe200000010ff */
[----:B------:R-:W-:Y:S01]  /*7e60*/  FMUL.FTZ R42, R42, R38 ;  /* 0x000000262a2a7220 */ /* 0x000fe20000410000 */
[----:B------:R-:W-:Y:S01]  /*7e70*/  F2FP.BF16.F32.PACK_AB R37, R37, R152 ;  /* 0x000000982525723e */ /* 0x000fe200000010ff */
[C---:B------:R-:W-:Y:S01]  /*7e80*/  FFMA.FTZ R39, R14.reuse, R38, -R39 ;  /* 0x000000260e277223 */ /* 0x040fe20000010827 */
[----:B------:R-:W-:Y:S01]  /*7e90*/  F2FP.BF16.F32.PACK_AB R81, R13, R81 ;  /* 0x000000510d51723e */ /* 0x000fe200000010ff */
[----:B------:R-:W-:Y:S01]  /*7ea0*/  FFMA.FTZ R42, R14, R50, R42 ;  /* 0x000000320e2a7223 */ /* 0x000fe2000001002a */
[----:B------:R-:W-:Y:S01]  /*7eb0*/  F2FP.BF16.F32.PACK_AB R151, R15, R151 ;  /* 0x000000970f97723e */ /* 0x000fe200000010ff */
[----:B------:R-:W-:Y:S01]  /*7ec0*/  IMAD.MOV.U32 R13, RZ, RZ, R55 ;  /* 0x000000ffff0d7224 */ /* 0x000fe200078e0037 */
[----:B------:R-:W-:Y:S01]  /*7ed0*/  F2FP.BF16.F32.PACK_AB R36, R36, R83 ;  /* 0x000000532424723e */ /* 0x000fe200000010ff */
[----:B------:R-:W-:Y:S01]  /*7ee0*/  IMAD.MOV.U32 R41, RZ, RZ, R81 ;  /* 0x000000ffff297224 */ /* 0x000fe200078e0051 */
[----:B------:R-:W-:Y:S01]  /*7ef0*/  F2FP.BF16.F32.PACK_AB R39, R39, R43 ;  /* 0x0000002b2727723e */ /* 0x000fe200000010ff */
[----:B------:R-:W-:Y:S01]  /*7f00*/  IMAD.MOV.U32 R15, RZ, RZ, R37 ;  /* 0x000000ffff0f7224 */ /* 0x000fe200078e0025 */
[----:B------:R-:W-:Y:S01]  /*7f10*/  F2FP.BF16.F32.PACK_AB R12, R12, R80 ;  /* 0x000000500c0c723e */ /* 0x000fe200000010ff */
[----:B------:R-:W-:Y:S01]  /*7f20*/  IMAD.MOV.U32 R40, RZ, RZ, R36 ;  /* 0x000000ffff287224 */ /* 0x000fe200078e0024 */
[----:B------:R-:W-:Y:S01]  /*7f30*/  F2FP.BF16.F32.PACK_AB R42, R42, R48 ;  /* 0x000000302a2a723e */ /* 0x000fe200000010ff */
[----:B------:R-:W-:-:S02]  /*7f40*/  IMAD.MOV.U32 R14, RZ, RZ, R39 ;  /* 0x000000ffff0e7224 */ /* 0x000fc400078e0027 */
[----:B------:R-:W-:-:S07]  /*7f50*/  IMAD.MOV.U32 R43, RZ, RZ, R151 ;  /* 0x000000ffff2b7224 */ /* 0x000fce00078e0097 */
.L_x_533:
[----:B------:R-:W-:Y:S05]  /*7f60*/  BSYNC B3 ;  /* 0x0000000000037941 */ /* 0x000fea0003800000 */
.L_x_532:
[----:B------:R-:W-:Y:S01]  /*7f70*/  ISETP.GE.AND P3, PT, R54, R131, PT ;  /* 0x000000833600720c */ /* 0x000fe20003f66270 */
[----:B--2---:R4:W-:-:S12]  /*7f80*/  ST.E.128 desc[UR56][R52.64], R12 ;  /* 0x0000000c34007985 */ /* 0x0049d8000c101d38 */
[----:B------:R-:W-:-:S05]  /*7f90*/  @!P3 IMAD.WIDE R36, R54, 0x2, R118 ;  /* 0x000000023624b825 */ /* 0x000fca00078e0276 */
[----:B---3--:R4:W-:Y:S02]  /*7fa0*/  @!P3 ST.E.128 desc[UR56][R36.64], R40 ;  /* 0x000000282400b985 */ /* 0x0089e4000c101d38 */
.L_x_531:
[----:B------:R-:W-:Y:S05]  /*7fb0*/  BSYNC B2 ;  /* 0x0000000000027941 */ /* 0x000fea0003800000 */
.L_x_530:
[----:B------:R-:W-:-:S13]  /*7fc0*/  ISETP.NE.AND P3, PT, R8, RZ, PT ;  /* 0x000000ff0800720c */ /* 0x000fda0003f65270 */
[----:B------:R-:W-:Y:S05]  /*7fd0*/  @!P3 BRA `(.L_x_525) ;  /* 0x0000000400e8b947 */ /* 0x000fea0003800000 */
[----:B---34-:R-:W3:Y:S01]  /*7fe0*/  LDL R12, [R1] ;  /* 0x00000000010c7983 */ /* 0x018ee20000100800 */
[C---:B------:R-:W-:Y:S01]  /*7ff0*/  LEA R40, P3, R5.reuse, R11, 0x1 ;  /* 0x0000000b05287211 */ /* 0x040fe200078608ff */
[----:B------:R-:W-:Y:S03]  /*8000*/  BSSY B2, `(.L_x_534) ;  /* 0x0000073000027945 */ /* 0x000fe60003800000 */
[----:B--2---:R-:W-:Y:S02]  /*8010*/  LEA.HI.X R41, R5, R119, R109, 0x1, P3 ;  /* 0x0000007705297211 */ /* 0x004fe400018f0c6d */
[----:B------:R-:W-:Y:S02]  /*8020*/  ISETP.GE.AND P3, PT, R192, R121, PT ;  /* 0x00000079c000720c */ /* 0x000fe40003f66270 */
[----:B---3--:R-:W-:-:S04]  /*8030*/  LOP3.LUT P5, RZ, R12, 0x1, RZ, 0xc0, !PT ;  /* 0x000000010cff7812 */ /* 0x008fc800078ac0ff */
[----:B------:R-:W-:-:S04]  /*8040*/  SEL R11, R122, R135, !P5 ;  /* 0x000000877a0b7207 */ /* 0x000fc80006800000 */
        /* <DEDUP_REMOVED lines=9> */
[----:B------:R-:W-:-:S04]  /*80e0*/  LOP3.LUT R12, R12, R217, RZ, 0x3c, !PT ;  /* 0x000000d90c0c7212 */ /* 0x000fc800078e3cff */
[----:B------:R-:W-:Y:S01]  /*80f0*/  IADD3 R15, R13, R12, RZ ;  /* 0x0000000c0d0f7210 */ /* 0x000fe20007ffe0ff */
[----:B------:R-:W-:-:S04]  /*8100*/  IMAD R13, R18, 0x4800, R132 ;  /* 0x00004800120d7824 */ /* 0x000fc800078e0284 */
[----:B------:R-:W-:Y:S02]  /*8110*/  IMAD R15, R18, 0x4800, R15 ;  /* 0x00004800120f7824 */ /* 0x000fe400078e020f */
[--C-:B------:R-:W-:Y:S02]  /*8120*/  IMAD R13, R13, 0x2, R2.reuse ;  /* 0x000000020d0d7824 */ /* 0x100fe400078e0202 */
[----:B------:R-:W-:-:S04]  /*8130*/  IMAD R36, R15, 0x2, R2 ;  /* 0x000000020f247824 */ /* 0x000fc800078e0202 */
[----:B------:R-:W2:Y:S04]  /*8140*/  LDS.128 R12, [R13+0x1e400] ;  /* 0x01e400000d0c7984 */ /* 0x000ea80000000c00 */
[----:B------:R-:W3:Y:S01]  /*8150*/  LDS.128 R36, [R36+0x1e400] ;  /* 0x01e4000024247984 */ /* 0x000ee20000000c00 */
[----:B------:R-:W-:Y:S05]  /*8160*/  @P3 BRA `(.L_x_535) ;  /* 0x0000000400703947 */ /* 0x000fea0003800000 */
[--C-:B------:R-:W-:Y:S01]  /*8170*/  SHF.R.U64 R34, R34, 0x10, R35.reuse ;  /* 0x0000001022227819 */ /* 0x100fe20000001223 */
[----:B---3--:R-:W-:Y:S01]  /*8180*/  IMAD.U32 R48, R37, 0x10000, RZ ;  /* 0x0001000025307824 */ /* 0x008fe200078e00ff */
[----:B------:R-:W-:Y:S01]  /*8190*/  SHF.R.U32.HI R42, RZ, 0x10, R35 ;  /* 0x00000010ff2a7819 */ /* 0x000fe20000011623 */
[----:B------:R-:W-:Y:S01]  /*81a0*/  IMAD.U32 R52, R39, 0x10000, RZ ;  /* 0x0001000027347824 */ /* 0x000fe200078e00ff */
[--C-:B------:R-:W-:Y:S01]  /*81b0*/  SHF.R.U64 R35, R44, 0x10, R45.reuse ;  /* 0x000000102c237819 */ /* 0x100fe2000000122d */
[----:B--2---:R-:W-:Y:S01]  /*81c0*/  IMAD.U32 R51, R15, 0x10000, RZ ;  /* 0x000100000f337824 */ /* 0x004fe200078e00ff */
[----:B------:R-:W-:Y:S01]  /*81d0*/  SHF.R.U32.HI R44, RZ, 0x10, R45 ;  /* 0x00000010ff2c7819 */ /* 0x000fe2000001162d */
[----:B------:R-:W-:Y:S01]  /*81e0*/  IMAD.U32 R45, R13, 0x10000, RZ ;  /* 0x000100000d2d7824 */ /* 0x000fe200078e00ff */
[--C-:B------:R-:W-:Y:S01]  /*81f0*/  SHF.R.U64 R32, R32, 0x10, R33.reuse ;  /* 0x0000001020207819 */ /* 0x100fe20000001221 */
[----:B------:R-:W-:Y:S01]  /*8200*/  IMAD.U32 R53, R38, 0x10000, RZ ;  /* 0x0001000026357824 */ /* 0x000fe200078e00ff */
[----:B------:R-:W-:Y:S01]  /*8210*/  SHF.R.U32.HI R33, RZ, 0x10, R33 ;  /* 0x00000010ff217819 */ /* 0x000fe20000011621 */
[----:B------:R-:W-:Y:S01]  /*8220*/  IMAD.U32 R50, R14, 0x10000, RZ ;  /* 0x000100000e327824 */ /* 0x000fe200078e00ff */
[----:B------:R-:W-:-:S02]  /*8230*/  PRMT R44, R162, 0x5432, R44 ;  /* 0x00005432a22c7816 */ /* 0x000fc4000000002c */
[----:B------:R-:W-:Y:S02]  /*8240*/  SHF.R.U64 R43, R46, 0x10, R47 ;  /* 0x000000102e2b7819 */ /* 0x000fe4000000122f */
[----:B------:R-:W-:Y:S02]  /*8250*/  PRMT R33, R160, 0x5410, R33 ;  /* 0x00005410a0217816 */ /* 0x000fe40000000021 */
[----:B------:R-:W-:Y:S02]  /*8260*/  SHF.L.U32 R54, R44, 0x10, RZ ;  /* 0x000000102c367819 */ /* 0x000fe400000006ff */
[----:B------:R-:W-:Y:S01]  /*8270*/  SHF.R.U32.HI R46, RZ, 0x10, R47 ;  /* 0x00000010ff2e7819 */ /* 0x000fe2000001162f */
[----:B------:R-:W-:Y:S01]  /*8280*/  IMAD.U32 R55, R33, 0x10000, RZ ;  /* 0x0001000021377824 */ /* 0x000fe200078e00ff */
[----:B------:R-:W-:Y:S02]  /*8290*/  PRMT R35, R161, 0x5432, R35 ;  /* 0x00005432a1237816 */ /* 0x000fe40000000023 */
[----:B------:R-:W-:Y:S01]  /*82a0*/  LOP3.LUT R49, R37, 0xffff0000, RZ, 0xc0, !PT ;  /* 0xffff000025317812 */ /* 0x000fe200078ec0ff */
[----:B------:R-:W-:Y:S01]  /*82b0*/  IMAD.U32 R37, R36, 0x10000, RZ ;  /* 0x0001000024257824 */ /* 0x000fe200078e00ff */
[----:B------:R-:W-:Y:S01]  /*82c0*/  PRMT R161, R161, 0x5410, R43 ;  /* 0x00005410a1a17816 */ /* 0x000fe2000000002b */
[----:B------:R-:W-:Y:S01]  /*82d0*/  FMUL.FTZ R43, R48, R54 ;  /* 0x00000036302b7220 */ /* 0x000fe20000410000 */
[----:B------:R-:W-:Y:S01]  /*82e0*/  LOP3.LUT R44, R44, 0xffff0000, RZ, 0xc0, !PT ;  /* 0xffff00002c2c7812 */ /* 0x000fe200078ec0ff */
[-C--:B------:R-:W-:Y:S01]  /*82f0*/  FMUL.FTZ R48, R48, R55.reuse ;  /* 0x0000003730307220 */ /* 0x080fe20000410000 */
[----:B------:R-:W-:Y:S01]  /*8300*/  PRMT R46, R162, 0x5410, R46 ;  /* 0x00005410a22e7816 */ /* 0x000fe2000000002e */
[----:B------:R-:W-:Y:S01]  /*8310*/  FFMA.FTZ R43, R45, R55, -R43 ;  /* 0x000000372d2b7223 */ /* 0x000fe2000001082b */
[----:B------:R-:W-:Y:S01]  /*8320*/  LOP3.LUT R33, R33, 0xffff0000, RZ, 0xc0, !PT ;  /* 0xffff000021217812 */ /* 0x000fe200078ec0ff */
[----:B------:R-:W-:Y:S01]  /*8330*/  FMUL.FTZ R80, R49, R44 ;  /* 0x0000002c31507220 */ /* 0x000fe20000410000 */
[----:B------:R-:W-:Y:S01]  /*8340*/  LOP3.LUT R47, R13, 0xffff0000, RZ, 0xc0, !PT ;  /* 0xffff00000d2f7812 */ /* 0x000fe200078ec0ff */
[----:B------:R-:W-:Y:S01]  /*8350*/  IMAD.U32 R55, R46, 0x10000, RZ ;  /* 0x000100002e377824 */ /* 0x000fe200078e00ff */
[----:B------:R-:W-:Y:S01]  /*8360*/  PRMT R42, R160, 0x5432, R42 ;  /* 0x00005432a02a7816 */ /* 0x000fe2000000002a */
[-C--:B------:R-:W-:Y:S01]  /*8370*/  FMUL.FTZ R49, R49, R33.reuse ;  /* 0x0000002131317220 */ /* 0x080fe20000410000 */
[----:B------:R-:W-:Y:S01]  /*8380*/  LOP3.LUT R39, R39, 0xffff0000, RZ, 0xc0, !PT ;  /* 0xffff000027277812 */ /* 0x000fe200078ec0ff */
[----:B------:R-:W-:Y:S01]  /*8390*/  FFMA.FTZ R48, R45, R54, R48 ;  /* 0x000000362d307223 */ /* 0x000fe20000010030 */
[----:B------:R-:W-:Y:S01]  /*83a0*/  LOP3.LUT R46, R46, 0xffff0000, RZ, 0xc0, !PT ;  /* 0xffff00002e2e7812 */ /* 0x000fe200078ec0ff */
[----:B------:R-:W-:Y:S01]  /*83b0*/  FFMA.FTZ R80, R47, R33, -R80 ;  /* 0x000000212f507223 */ /* 0x000fe20000010850 */
[----:B------:R-:W-:-:S02]  /*83c0*/  IMAD.U32 R45, R42, 0x10000, RZ ;  /* 0x000100002a2d7824 */ /* 0x000fc400078e00ff */
[----:B------:R-:W-:Y:S01]  /*83d0*/  FMUL.FTZ R33, R52, R55 ;  /* 0x0000003734217220 */ /* 0x000fe20000410000 */
[----:B------:R-:W-:Y:S01]  /*83e0*/  PRMT R32, R163, 0x5410, R32 ;  /* 0x00005410a3207816 */ /* 0x000fe20000000020 */
[----:B------:R-:W-:Y:S01]  /*83f0*/  FFMA.FTZ R49, R47, R44, R49 ;  /* 0x0000002c2f317223 */ /* 0x000fe20000010031 */
[----:B------:R-:W-:Y:S01]  /*8400*/  LOP3.LUT R15, R15, 0xffff0000, RZ, 0xc0, !PT ;  /* 0xffff00000f0f7812 */ /* 0x000fe200078ec0ff */
[----:B------:R-:W-:Y:S01]  /*8410*/  FMUL.FTZ R47, R39, R46 ;  /* 0x0000002e272f7220 */ /* 0x000fe20000410000 */
[----:B------:R-:W-:Y:S01]  /*8420*/  LOP3.LUT R42, R42, 0xffff0000, RZ, 0xc0, !PT ;  /* 0xffff00002a2a7812 */ /* 0x000fe200078ec0ff */
[-C--:B------:R-:W-:Y:S01]  /*8430*/  FMUL.FTZ R52, R52, R45.reuse ;  /* 0x0000002d34347220 */ /* 0x080fe20000410000 */
[----:B------:R-:W-:Y:S01]  /*8440*/  FFMA.FTZ R33, R51, R45, -R33 ;  /* 0x0000002d33217223 */ /* 0x000fe20000010821 */
[----:B------:R-:W-:Y:S01]  /*8450*/  IMAD.U32 R45, R35, 0x10000, RZ ;  /* 0x00010000232d7824 */ /* 0x000fe200078e00ff */
[----:B------:R-:W-:Y:S01]  /*8460*/  LOP3.LUT R36, R36, 0xffff0000, RZ, 0xc0, !PT ;  /* 0xffff000024247812 */ /* 0x000fe200078ec0ff */
[----:B------:R-:W-:-:S02]  /*8470*/  IMAD.U32 R44, R32, 0x10000, RZ ;  /* 0x00010000202c7824 */ /* 0x000fc400078e00ff */
[-C--:B------:R-:W-:Y:S01]  /*8480*/  FMUL.FTZ R39, R39, R42.reuse ;  /* 0x0000002a27277220 */ /* 0x080fe20000410000 */
[----:B------:R-:W-:Y:S01]  /*8490*/  FFMA.FTZ R47, R15, R42, -R47 ;  /* 0x0000002a0f2f7223 */ /* 0x000fe2000001082f */
[----:B------:R-:W-:Y:S01]  /*84a0*/  LOP3.LUT R42, R32, 0xffff0000, RZ, 0xc0, !PT ;  /* 0xffff0000202a7812 */ /* 0x000fe200078ec0ff */
[----:B------:R-:W-:Y:S01]  /*84b0*/  FMUL.FTZ R32, R37, R45 ;  /* 0x0000002d25207220 */ /* 0x000fe20000410000 */
[----:B------:R-:W-:Y:S01]  /*84c0*/  LOP3.LUT R35, R35, 0xffff0000, RZ, 0xc0, !PT ;  /* 0xffff000023237812 */ /* 0x000fe200078ec0ff */
[C---:B------:R-:W-:Y:S02]  /*84d0*/  IMAD.U32 R13, R12.reuse, 0x10000, RZ ;  /* 0x000100000c0d7824 */ /* 0x040fe400078e00ff */
[----:B------:R-:W-:Y:S01]  /*84e0*/  FMUL.FTZ R37, R37, R44 ;  /* 0x0000002c25257220 */ /* 0x000fe20000410000 */
[----:B------:R-:W-:Y:S01]  /*84f0*/  LOP3.LUT R12, R12, 0xffff0000, RZ, 0xc0, !PT ;  /* 0xffff00000c0c7812 */ /* 0x000fe200078ec0ff */
[----:B------:R-:W-:Y:S01]  /*8500*/  FFMA.FTZ R39, R15, R46, R39 ;  /* 0x0000002e0f277223 */ /* 0x000fe20000010027 */
[----:B------:R-:W-:Y:S01]  /*8510*/  PRMT R34, R163, 0x5432, R34 ;  /* 0x00005432a3227816 */ /* 0x000fe20000000022 */
[C---:B------:R-:W-:Y:S01]  /*8520*/  FMUL.FTZ R15, R36.reuse, R35 ;  /* 0x00000023240f7220 */ /* 0x040fe20000410000 */
[C---:B------:R-:W-:Y:S01]  /*8530*/  FFMA.FTZ R32, R13.reuse, R44, -R32 ;  /* 0x0000002c0d207223 */ /* 0x040fe20000010820 */
[----:B------:R-:W-:Y:S01]  /*8540*/  FFMA.FTZ R37, R13, R45, R37 ;  /* 0x0000002d0d257223 */ /* 0x000fe20000010025 */
[-C--:B------:R-:W-:Y:S01]  /*8550*/  FMUL.FTZ R13, R36, R42.reuse ;  /* 0x0000002a240d7220 */ /* 0x080fe20000410000 */
[C---:B------:R-:W-:Y:S01]  /*8560*/  IMAD.U32 R36, R161.reuse, 0x10000, RZ ;  /* 0x00010000a1247824 */ /* 0x040fe200078e00ff */
[----:B------:R-:W-:Y:S01]  /*8570*/  LOP3.LUT R38, R38, 0xffff0000, RZ, 0xc0, !PT ;  /* 0xffff000026267812 */ /* 0x000fe200078ec0ff */
[----:B------:R-:W-:Y:S01]  /*8580*/  FFMA.FTZ R15, R12, R42, -R15 ;  /* 0x0000002a0c0f7223 */ /* 0x000fe2000001080f */
[----:B------:R-:W-:Y:S01]  /*8590*/  LOP3.LUT R161, R161, 0xffff0000, RZ, 0xc0, !PT ;  /* 0xffff0000a1a17812 */ /* 0x000fe200078ec0ff */
[C---:B------:R-:W-:Y:S01]  /*85a0*/  IMAD.U32 R42, R34.reuse, 0x10000, RZ ;  /* 0x00010000222a7824 */ /* 0x040fe200078e00ff */
[----:B------:R-:W-:Y:S01]  /*85b0*/  LOP3.LUT R45, R34, 0xffff0000, RZ, 0xc0, !PT ;  /* 0xffff0000222d7812 */ /* 0x000fe200078ec0ff */
[----:B------:R-:W-:Y:S01]  /*85c0*/  FFMA.FTZ R12, R12, R35, R13 ;  /* 0x000000230c0c7223 */ /* 0x000fe2000001000d */
[----:B------:R-:W-:Y:S01]  /*85d0*/  LOP3.LUT R14, R14, 0xffff0000, RZ, 0xc0, !PT ;  /* 0xffff00000e0e7812 */ /* 0x000fe200078ec0ff */
[C---:B------:R-:W-:Y:S01]  /*85e0*/  FMUL.FTZ R13, R53.reuse, R36 ;  /* 0x00000024350d7220 */ /* 0x040fe20000410000 */
[C---:B------:R-:W-:Y:S01]  /*85f0*/  FMUL.FTZ R35, R38.reuse, R161 ;  /* 0x000000a126237220 */ /* 0x040fe20000410000 */
[-C--:B------:R-:W-:Y:S01]  /*8600*/  FMUL.FTZ R53, R53, R42.reuse ;  /* 0x0000002a35357220 */ /* 0x080fe20000410000 */
[-C--:B------:R-:W-:Y:S01]  /*8610*/  FMUL.FTZ R38, R38, R45.reuse ;  /* 0x0000002d26267220 */ /* 0x080fe20000410000 */
[----:B------:R-:W-:Y:S01]  /*8620*/  FFMA.FTZ R13, R50, R42, -R13 ;  /* 0x0000002a320d7223 */ /* 0x000fe2000001080d */
[----:B------:R-:W-:Y:S01]  /*8630*/  FFMA.FTZ R34, R14, R45, -R35 ;  /* 0x0000002d0e227223 */ /* 0x000fe20000010823 */
[----:B------:R-:W-:Y:S01]  /*8640*/  FFMA.FTZ R52, R51, R55, R52 ;  /* 0x0000003733347223 */ /* 0x000fe20000010034 */
[----:B------:R-:W-:Y:S01]  /*8650*/  FFMA.FTZ R53, R50, R36, R53 ;  /* 0x0000002432357223 */ /* 0x000fe20000010035 */
[----:B------:R-:W-:Y:S01]  /*8660*/  FFMA.FTZ R38, R14, R161, R38 ;  /* 0x000000a10e267223 */ /* 0x000fe20000010026 */
[----:B------:R-:W-:-:S02]  /*8670*/  F2FP.BF16.F32.PACK_AB R43, R80, R43 ;  /* 0x0000002b502b723e */ /* 0x000fc400000010ff */
[----:B------:R-:W-:Y:S02]  /*8680*/  F2FP.BF16.F32.PACK_AB R48, R49, R48 ;  /* 0x000000303130723e */ /* 0x000fe400000010ff */
[----:B------:R-:W-:Y:S02]  /*8690*/  F2FP.BF16.F32.PACK_AB R42, R15, R32 ;  /* 0x000000200f2a723e */ /* 0x000fe400000010ff */
[----:B------:R-:W-:Y:S02]  /*86a0*/  F2FP.BF16.F32.PACK_AB R33, R47, R33 ;  /* 0x000000212f21723e */ /* 0x000fe400000010ff */
[----:B------:R-:W-:Y:S01]  /*86b0*/  F2FP.BF16.F32.PACK_AB R36, R12, R37 ;  /* 0x000000250c24723e */ /* 0x000fe200000010ff */
[----:B------:R-:W-:Y:S01]  /*86c0*/  IMAD.MOV.U32 R12, RZ, RZ, R42 ;  /* 0x000000ffff0c7224 */ /* 0x000fe200078e002a */
[----:B------:R-:W-:Y:S01]  /*86d0*/  F2FP.BF16.F32.PACK_AB R14, R34, R13 ;  /* 0x0000000d220e723e */ /* 0x000fe200000010ff */
[----:B------:R-:W-:Y:S01]  /*86e0*/  IMAD.MOV.U32 R13, RZ, RZ, R43 ;  /* 0x000000ffff0d7224 */ /* 0x000fe200078e002b */
[----:B------:R-:W-:Y:S01]  /*86f0*/  F2FP.BF16.F32.PACK_AB R39, R39, R52 ;  /* 0x000000342727723e */ /* 0x000fe200000010ff */
[----:B------:R-:W-:Y:S01]  /*8700*/  IMAD.MOV.U32 R37, RZ, RZ, R48 ;  /* 0x000000ffff257224 */ /* 0x000fe200078e0030 */
[----:B------:R-:W-:-:S02]  /*8710*/  F2FP.BF16.F32.PACK_AB R38, R38, R53 ;  /* 0x000000352626723e */ /* 0x000fc400000010ff */
[----:B------:R-:W-:-:S07]  /*8720*/  MOV R15, R33 ;  /* 0x00000021000f7202 */ /* 0x000fce0000000f00 */
.L_x_535:
[----:B------:R-:W-:Y:S05]  /*8730*/  BSYNC B2 ;  /* 0x0000000000027941 */ /* 0x000fea0003800000 */
.L_x_534:
[----:B------:R-:W-:Y:S01]  /*8740*/  ISETP.GE.AND P3, PT, R11, R131, PT ;  /* 0x000000830b00720c */ /* 0x000fe20003f66270 */
[----:B--2---:R2:W-:-:S12]  /*8750*/  ST.E.128 desc[UR56][R40.64], R12 ;  /* 0x0000000c28007985 */ /* 0x0045d8000c101d38 */
[----:B------:R-:W-:-:S05]  /*8760*/  @!P3 IMAD.WIDE R118, R11, 0x2, R118 ;  /* 0x000000020b76b825 */ /* 0x000fca00078e0276 */
[----:B---3--:R2:W-:Y:S02]  /*8770*/  @!P3 ST.E.128 desc[UR56][R118.64], R36 ;  /* 0x000000247600b985 */ /* 0x0085e4000c101d38 */
.L_x_525:
[----:B------:R-:W-:Y:S05]  /*8780*/  BSYNC B1 ;  /* 0x0000000000017941 */ /* 0x000fea0003800000 */
.L_x_524:
[----:B------:R-:W-:-:S03]  /*8790*/  UMOV UR4, 0xffffffff ;  /* 0xffffffff00047882 */ /* 0x000fc60000000000 */
[----:B------:R-:W-:Y:S05]  /*87a0*/  BRA.DIV UR4, `(.L_x_536) ;  /* 0x0000018a04147947 */ /* 0x000fea000b800000 */
[----:B0-----:R-:W0:Y:S04]  /*87b0*/  SHFL.IDX PT, R117, R117, 0x1, 0x1c1f ;  /* 0x003c1f0075757f89 */ /* 0x001e2800000e0000 */
[----:B--2-4-:R2:W4:Y:S02]  /*87c0*/  SHFL.IDX PT, R36, R120, 0x1, 0x1c1f ;  /* 0x003c1f0078247f89 */ /* 0x01452400000e0000 */
.L_x_805:
[----:B------:R-:W-:Y:S05]  /*87d0*/  @P4 BRA `(.L_x_493) ;  /* 0x0000001c00bc4947 */ /* 0x000fea0003800000 */
[----:B------:R-:W-:Y:S01]  /*87e0*/  ISETP.NE.AND P3, PT, R6, RZ, PT ;  /* 0x000000ff0600720c */ /* 0x000fe20003f65270 */
[----:B------:R-:W-:Y:S01]  /*87f0*/  BSSY B1, `(.L_x_537) ;  /* 0x000007d000017945 */ /* 0x000fe20003800000 */
[----:B0-----:R-:W-:-:S11]  /*8800*/  IMAD.MOV.U32 R37, RZ, RZ, R117 ;  /* 0x000000ffff257224 */ /* 0x001fd600078e0075 */
[----:B------:R-:W-:Y:S05]  /*8810*/  @!P3 BRA `(.L_x_538) ;  /* 0x0000000400e8b947 */ /* 0x000fea0003800000 */
[----:B---3--:R-:W-:Y:S01]  /*8820*/  SEL R11, R122, R135, !P0 ;  /* 0x000000877a0b7207 */ /* 0x008fe20004000000 */
[----:B------:R-:W-:Y:S01]  /*8830*/  BSSY B2, `(.L_x_539) ;  /* 0x0000076000027945 */ /* 0x000fe20003800000 */
[----:B------:R-:W-:Y:S02]  /*8840*/  SHF.R.U32.HI R13, RZ, 0x3, R203 ;  /* 0x00000003ff0d7819 */ /* 0x000fe400000116cb */
[----:B------:R-:W-:Y:S02]  /*8850*/  SHF.R.S32.HI R12, RZ, 0x1f, R11 ;  /* 0x0000001fff0c7819 */ /* 0x000fe4000001140b */
[----:B----4-:R-:W-:Y:S02]  /*8860*/  LEA R38, P3, R3, R36, 0x1 ;  /* 0x0000002403267211 */ /* 0x010fe400078608ff */
[----:B------:R-:W-:Y:S02]  /*8870*/  LEA.HI R12, R12, R11, RZ, 0x4 ;  /* 0x0000000b0c0c7211 */ /* 0x000fe400078f20ff */
[----:B------:R-:W-:-:S02]  /*8880*/  ISETP.GE.AND P4, PT, R16, R121, PT ;  /* 0x000000791000720c */ /* 0x000fc40003f86270 */
[----:B------:R-:W-:Y:S02]  /*8890*/  LEA.HI.SX32 R12, R12, R115, 0x1c ;  /* 0x000000730c0c7211 */ /* 0x000fe400078fe2ff */
[----:B------:R-:W-:Y:S02]  /*88a0*/  LEA.HI.X R39, R3, R117, R111, 0x1, P3 ;  /* 0x0000007503277211 */ /* 0x000fe400018f0c6f */
[----:B------:R-:W-:Y:S01]  /*88b0*/  SHF.R.S32.HI R11, RZ, 0x1f, R12 ;  /* 0x0000001fff0b7819 */ /* 0x000fe2000001140c */
[----:B------:R-:W-:-:S03]  /*88c0*/  IMAD.SHL.U32 R40, R12, 0x8, RZ ;  /* 0x000000080c287824 */ /* 0x000fc600078e00ff */
[----:B------:R-:W-:Y:S02]  /*88d0*/  LEA.HI R11, R11, R12, RZ, 0x3 ;  /* 0x0000000c0b0b7211 */ /* 0x000fe400078f18ff */
[----:B------:R-:W-:Y:S02]  /*88e0*/  ISETP.GE.AND P3, PT, R40, R131, PT ;  /* 0x000000832800720c */ /* 0x000fe40003f66270 */
        /* <DEDUP_REMOVED lines=8> */
[----:B------:R-:W-:Y:S02]  /*8970*/  IMAD R32, R13, 0x2, R2 ;  /* 0x000000020d207824 */ /* 0x000fe400078e0202 */
[----:B------:R-:W-:Y:S01]  /*8980*/  @!P3 IMAD.WIDE R40, R40, 0x2, R36 ;  /* 0x000000022828b825 */ /* 0x000fe200078e0224 */
[----:B------:R0:W3:Y:S04]  /*8990*/  LDS.128 R12, [R11+0x1e400] ;  /* 0x01e400000b0c7984 */ /* 0x0000e80000000c00 */
[----:B------:R-:W4:Y:S01]  /*89a0*/  LDS.128 R32, [R32+0x1e400] ;  /* 0x01e4000020207984 */ /* 0x000f220000000c00 */
[----:B------:R-:W-:Y:S05]  /*89b0*/  @P4 BRA `(.L_x_540) ;  /* 0x0000000400744947 */ /* 0x000fea0003800000 */
[----:B------:R-:W-:Y:S01]  /*89c0*/  SHF.R.U64 R42, R64, 0x10, R65 ;  /* 0x00000010402a7819 */ /* 0x000fe20000001241 */
[----:B----4-:R-:W-:Y:S01]  /*89d0*/  IMAD.U32 R47, R33, 0x10000, RZ ;  /* 0x00010000212f7824 */ /* 0x010fe200078e00ff */
[----:B------:R-:W-:Y:S01]  /*89e0*/  SHF.R.U64 R44, R76, 0x10, R77 ;  /* 0x000000104c2c7819 */ /* 0x000fe2000000124d */
[----:B------:R-:W-:Y:S01]  /*89f0*/  IMAD.U32 R52, R35, 0x10000, RZ ;  /* 0x0001000023347824 */ /* 0x000fe200078e00ff */
[----:B------:R-:W-:Y:S01]  /*8a00*/  SHF.R.U32.HI R64, RZ, 0x10, R65 ;  /* 0x00000010ff407819 */ /* 0x000fe20000011641 */
[----:B---3--:R-:W-:Y:S01]  /*8a10*/  IMAD.U32 R45, R13, 0x10000, RZ ;  /* 0x000100000d2d7824 */ /* 0x008fe200078e00ff */
[----:B------:R-:W-:Y:S01]  /*8a20*/  SHF.R.U32.HI R76, RZ, 0x10, R77 ;  /* 0x00000010ff4c7819 */ /* 0x000fe2000001164d */
[----:B------:R-:W-:Y:S01]  /*8a30*/  IMAD.U32 R50, R15, 0x10000, RZ ;  /* 0x000100000f327824 */ /* 0x000fe200078e00ff */
[----:B------:R-:W-:Y:S02]  /*8a40*/  PRMT R64, R157, 0x5432, R64 ;  /* 0x000054329d407816 */ /* 0x000fe40000000040 */
[----:B------:R-:W-:-:S02]  /*8a50*/  PRMT R76, R159, 0x5432, R76 ;  /* 0x000054329f4c7816 */ /* 0x000fc4000000004c */
[----:B------:R-:W-:Y:S02]  /*8a60*/  SHF.R.U64 R43, R78, 0x10, R79 ;  /* 0x000000104e2b7819 */ /* 0x000fe4000000124f */
[----:B0-----:R-:W-:Y:S01]  /*8a70*/  SHF.R.U64 R11, R66, 0x10, R67 ;  /* 0x00000010420b7819 */ /* 0x001fe20000001243 */
[----:B------:R-:W-:Y:S01]  /*8a80*/  IMAD.U32 R54, R76, 0x10000, RZ ;  /* 0x000100004c367824 */ /* 0x000fe200078e00ff */
[----:B------:R-:W-:Y:S02]  /*8a90*/  SHF.R.U32.HI R79, RZ, 0x10, R79 ;  /* 0x00000010ff4f7819 */ /* 0x000fe4000001164f */
[----:B------:R-:W-:Y:S01]  /*8aa0*/  PRMT R159, R159, 0x5410, R44 ;  /* 0x000054109f9f7816 */ /* 0x000fe2000000002c */
[----:B------:R-:W-:Y:S01]  /*8ab0*/  IMAD.U32 R44, R64, 0x10000, RZ ;  /* 0x00010000402c7824 */ /* 0x000fe200078e00ff */
[----:B------:R-:W-:Y:S01]  /*8ac0*/  SHF.R.U32.HI R67, RZ, 0x10, R67 ;  /* 0x00000010ff437819 */ /* 0x000fe20000011643 */
[----:B------:R-:W-:Y:S01]  /*8ad0*/  FMUL.FTZ R66, R47, R54 ;  /* 0x000000362f427220 */ /* 0x000fe20000410000 */
[----:B------:R-:W-:Y:S01]  /*8ae0*/  LOP3.LUT R48, R33, 0xffff0000, RZ, 0xc0, !PT ;  /* 0xffff000021307812 */ /* 0x000fe200078ec0ff */
[----:B------:R-:W-:Y:S01]  /*8af0*/  IMAD.U32 R33, R32, 0x10000, RZ ;  /* 0x0001000020217824 */ /* 0x000fe200078e00ff */
[----:B------:R-:W-:Y:S01]  /*8b00*/  LOP3.LUT R53, R76, 0xffff0000, RZ, 0xc0, !PT ;  /* 0xffff00004c357812 */ /* 0x000fe200078ec0ff */
[-C--:B------:R-:W-:Y:S01]  /*8b10*/  FMUL.FTZ R76, R47, R44.reuse ;  /* 0x0000002c2f4c7220 */ /* 0x080fe20000410000 */
[----:B------:R-:W-:Y:S01]  /*8b20*/  PRMT R79, R158, 0x5432, R79 ;  /* 0x000054329e4f7816 */ /* 0x000fe2000000004f */
[----:B------:R-:W-:Y:S01]  /*8b30*/  FFMA.FTZ R44, R45, R44, -R66 ;  /* 0x0000002c2d2c7223 */ /* 0x000fe20000010842 */
[----:B------:R-:W-:Y:S01]  /*8b40*/  PRMT R67, R156, 0x5432, R67 ;  /* 0x000054329c437816 */ /* 0x000fe20000000043 */
[----:B------:R-:W-:Y:S01]  /*8b50*/  FMUL.FTZ R77, R48, R53 ;  /* 0x00000035304d7220 */ /* 0x000fe20000410000 */
[----:B------:R-:W-:Y:S01]  /*8b60*/  LOP3.LUT R47, R64, 0xffff0000, RZ, 0xc0, !PT ;  /* 0xffff0000402f7812 */ /* 0x000fe200078ec0ff */
[----:B------:R-:W-:Y:S01]  /*8b70*/  IMAD.U32 R55, R79, 0x10000, RZ ;  /* 0x000100004f377824 */ /* 0x000fe200078e00ff */
[----:B------:R-:W-:Y:S01]  /*8b80*/  LOP3.LUT R46, R13, 0xffff0000, RZ, 0xc0, !PT ;  /* 0xffff00000d2e7812 */ /* 0x000fe200078ec0ff */
[----:B------:R-:W-:Y:S01]  /*8b90*/  IMAD.U32 R65, R67, 0x10000, RZ ;  /* 0x0001000043417824 */ /* 0x000fe200078e00ff */
[----:B------:R-:W-:Y:S01]  /*8ba0*/  PRMT R42, R157, 0x5410, R42 ;  /* 0x000054109d2a7816 */ /* 0x000fe2000000002a */
[----:B------:R-:W-:Y:S01]  /*8bb0*/  FMUL.FTZ R81, R48, R47 ;  /* 0x0000002f30517220 */ /* 0x000fe20000410000 */
[----:B------:R-:W-:-:S02]  /*8bc0*/  IMAD.U32 R66, R159, 0x10000, RZ ;  /* 0x000100009f427824 */ /* 0x000fc400078e00ff */
[----:B------:R-:W-:Y:S01]  /*8bd0*/  FFMA.FTZ R47, R46, R47, -R77 ;  /* 0x0000002f2e2f7223 */ /* 0x000fe2000001084d */
[C---:B------:R-:W-:Y:S01]  /*8be0*/  FMUL.FTZ R77, R52.reuse, R55 ;  /* 0x00000037344d7220 */ /* 0x040fe20000410000 */
[----:B------:R-:W-:Y:S01]  /*8bf0*/  FMUL.FTZ R52, R52, R65 ;  /* 0x0000004134347220 */ /* 0x000fe20000410000 */
[----:B------:R-:W-:Y:S01]  /*8c00*/  FFMA.FTZ R46, R46, R53, R81 ;  /* 0x000000352e2e7223 */ /* 0x000fe20000010051 */
[----:B------:R-:W-:Y:S01]  /*8c10*/  FFMA.FTZ R45, R45, R54, R76 ;  /* 0x000000362d2d7223 */ /* 0x000fe2000001004c */
[C---:B------:R-:W-:Y:S01]  /*8c20*/  FFMA.FTZ R48, R50.reuse, R65, -R77 ;  /* 0x0000004132307223 */ /* 0x040fe2000001084d */
[----:B------:R-:W-:Y:S01]  /*8c30*/  FFMA.FTZ R50, R50, R55, R52 ;  /* 0x0000003732327223 */ /* 0x000fe20000010034 */
[C---:B------:R-:W-:Y:S01]  /*8c40*/  IMAD.U32 R52, R42.reuse, 0x10000, RZ ;  /* 0x000100002a347824 */ /* 0x040fe200078e00ff */
[----:B------:R-:W-:Y:S01]  /*8c50*/  LOP3.LUT R53, R42, 0xffff0000, RZ, 0xc0, !PT ;  /* 0xffff00002a357812 */ /* 0x000fe200078ec0ff */
[----:B------:R-:W-:Y:S01]  /*8c60*/  IMAD.U32 R13, R12, 0x10000, RZ ;  /* 0x000100000c0d7824 */ /* 0x000fe200078e00ff */
[----:B------:R-:W-:Y:S01]  /*8c70*/  LOP3.LUT R35, R35, 0xffff0000, RZ, 0xc0, !PT ;  /* 0xffff000023237812 */ /* 0x000fe200078ec0ff */
[----:B------:R-:W-:Y:S01]  /*8c80*/  FMUL.FTZ R42, R33, R66 ;  /* 0x00000042212a7220 */ /* 0x000fe20000410000 */
[----:B------:R-:W-:Y:S01]  /*8c90*/  LOP3.LUT R54, R79, 0xffff0000, RZ, 0xc0, !PT ;  /* 0xffff00004f367812 */ /* 0x000fe200078ec0ff */
[-C--:B------:R-:W-:Y:S01]  /*8ca0*/  FMUL.FTZ R55, R33, R52.reuse ;  /* 0x0000003421377220 */ /* 0x080fe20000410000 */
[----:B------:R-:W-:Y:S01]  /*8cb0*/  LOP3.LUT R32, R32, 0xffff0000, RZ, 0xc0, !PT ;  /* 0xffff000020207812 */ /* 0x000fe200078ec0ff */
[----:B------:R-:W-:Y:S01]  /*8cc0*/  FFMA.FTZ R33, R13, R52, -R42 ;  /* 0x000000340d217223 */ /* 0x000fe2000001082a */
[----:B------:R-:W-:Y:S01]  /*8cd0*/  PRMT R43, R158, 0x5410, R43 ;  /* 0x000054109e2b7816 */ /* 0x000fe2000000002b */
[----:B------:R-:W-:Y:S01]  /*8ce0*/  FMUL.FTZ R76, R35, R54 ;  /* 0x00000036234c7220 */ /* 0x000fe20000410000 */
[----:B------:R-:W-:Y:S01]  /*8cf0*/  LOP3.LUT R64, R67, 0xffff0000, RZ, 0xc0, !PT ;  /* 0xffff000043407812 */ /* 0x000fe200078ec0ff */
[----:B------:R-:W-:Y:S01]  /*8d00*/  FFMA.FTZ R13, R13, R66, R55 ;  /* 0x000000420d0d7223 */ /* 0x000fe20000010037 */
[----:B------:R-:W-:Y:S01]  /*8d10*/  LOP3.LUT R159, R159, 0xffff0000, RZ, 0xc0, !PT ;  /* 0xffff00009f9f7812 */ /* 0x000fe200078ec0ff */
[----:B------:R-:W-:Y:S01]  /*8d20*/  FMUL.FTZ R55, R32, R53 ;  /* 0x0000003520377220 */ /* 0x000fe20000410000 */
[----:B------:R-:W-:Y:S01]  /*8d30*/  PRMT R11, R156, 0x5410, R11 ;  /* 0x000054109c0b7816 */ /* 0x000fe2000000000b */
[-C--:B------:R-:W-:Y:S01]  /*8d40*/  FMUL.FTZ R78, R35, R64.reuse ;  /* 0x00000040234e7220 */ /* 0x080fe20000410000 */
[----:B------:R-:W-:Y:S01]  /*8d50*/  LOP3.LUT R15, R15, 0xffff0000, RZ, 0xc0, !PT ;  /* 0xffff00000f0f7812 */ /* 0x000fe200078ec0ff */
[----:B------:R-:W-:Y:S01]  /*8d60*/  FMUL.FTZ R65, R32, R159 ;  /* 0x0000009f20417220 */ /* 0x000fe20000410000 */
[----:B------:R-:W-:Y:S01]  /*8d70*/  LOP3.LUT R12, R12, 0xffff0000, RZ, 0xc0, !PT ;  /* 0xffff00000c0c7812 */ /* 0x000fe200078ec0ff */
[----:B------:R-:W-:Y:S01]  /*8d80*/  IMAD.U32 R42, R43, 0x10000, RZ ;  /* 0x000100002b2a7824 */ /* 0x000fe200078e00ff */
[C---:B------:R-:W-:Y:S01]  /*8d90*/  SHF.L.U32 R49, R14.reuse, 0x10, RZ ;  /* 0x000000100e317819 */ /* 0x040fe200000006ff */
[----:B------:R-:W-:Y:S01]  /*8da0*/  IMAD.U32 R32, R11, 0x10000, RZ ;  /* 0x000100000b207824 */ /* 0x000fe200078e00ff */
[----:B------:R-:W-:Y:S01]  /*8db0*/  LOP3.LUT R51, R14, 0xffff0000, RZ, 0xc0, !PT ;  /* 0xffff00000e337812 */ /* 0x000fe200078ec0ff */
[C---:B------:R-:W-:Y:S01]  /*8dc0*/  IMAD.U32 R14, R34.reuse, 0x10000, RZ ;  /* 0x00010000220e7824 */ /* 0x040fe200078e00ff */
[----:B------:R-:W-:Y:S01]  /*8dd0*/  LOP3.LUT R34, R34, 0xffff0000, RZ, 0xc0, !PT ;  /* 0xffff000022227812 */ /* 0x000fe200078ec0ff */
[----:B------:R-:W-:Y:S01]  /*8de0*/  FFMA.FTZ R35, R15, R64, -R76 ;  /* 0x000000400f237223 */ /* 0x000fe2000001084c */
[----:B------:R-:W-:Y:S01]  /*8df0*/  LOP3.LUT R43, R43, 0xffff0000, RZ, 0xc0, !PT ;  /* 0xffff00002b2b7812 */ /* 0x000fe200078ec0ff */
[----:B------:R-:W-:Y:S01]  /*8e00*/  FFMA.FTZ R15, R15, R54, R78 ;  /* 0x000000360f0f7223 */ /* 0x000fe2000001004e */
[----:B------:R-:W-:Y:S01]  /*8e10*/  LOP3.LUT R11, R11, 0xffff0000, RZ, 0xc0, !PT ;  /* 0xffff00000b0b7812 */ /* 0x000fe200078ec0ff */
[----:B------:R-:W-:Y:S01]  /*8e20*/  FFMA.FTZ R52, R12, R53, -R65 ;  /* 0x000000350c347223 */ /* 0x000fe20000010841 */
[C---:B------:R-:W-:Y:S01]  /*8e30*/  FMUL.FTZ R54, R14.reuse, R42 ;  /* 0x0000002a0e367220 */ /* 0x040fe20000410000 */
[----:B------:R-:W-:Y:S01]  /*8e40*/  FMUL.FTZ R53, R14, R32 ;  /* 0x000000200e357220 */ /* 0x000fe20000410000 */
[C---:B------:R-:W-:Y:S01]  /*8e50*/  FMUL.FTZ R14, R34.reuse, R43 ;  /* 0x0000002b220e7220 */ /* 0x040fe20000410000 */
[----:B------:R-:W-:Y:S01]  /*8e60*/  FMUL.FTZ R34, R34, R11 ;  /* 0x0000000b22227220 */ /* 0x000fe20000410000 */
[----:B------:R-:W-:Y:S01]  /*8e70*/  FFMA.FTZ R12, R12, R159, R55 ;  /* 0x0000009f0c0c7223 */ /* 0x000fe20000010037 */
[----:B------:R-:W-:Y:S01]  /*8e80*/  F2FP.BF16.F32.PACK_AB R35, R35, R48 ;  /* 0x000000302323723e */ /* 0x000fe200000010ff */
[C---:B------:R-:W-:Y:S01]  /*8e90*/  FFMA.FTZ R54, R49.reuse, R32, -R54 ;  /* 0x0000002031367223 */ /* 0x040fe20000010836 */
[----:B------:R-:W-:Y:S01]  /*8ea0*/  FFMA.FTZ R53, R49, R42, R53 ;  /* 0x0000002a31357223 */ /* 0x000fe20000010035 */
[C---:B------:R-:W-:Y:S01]  /*8eb0*/  FFMA.FTZ R11, R51.reuse, R11, -R14 ;  /* 0x0000000b330b7223 */ /* 0x040fe2000001080e */
[----:B------:R-:W-:Y:S01]  /*8ec0*/  FFMA.FTZ R34, R51, R43, R34 ;  /* 0x0000002b33227223 */ /* 0x000fe20000010022 */
[----:B------:R-:W-:-:S02]  /*8ed0*/  F2FP.BF16.F32.PACK_AB R44, R47, R44 ;  /* 0x0000002c2f2c723e */ /* 0x000fc400000010ff */
[----:B------:R-:W-:Y:S02]  /*8ee0*/  F2FP.BF16.F32.PACK_AB R45, R46, R45 ;  /* 0x0000002d2e2d723e */ /* 0x000fe400000010ff */
[----:B------:R-:W-:Y:S01]  /*8ef0*/  F2FP.BF16.F32.PACK_AB R50, R15, R50 ;  /* 0x000000320f32723e */ /* 0x000fe200000010ff */
[----:B------:R-:W-:Y:S01]  /*8f00*/  IMAD.MOV.U32 R15, RZ, RZ, R35 ;  /* 0x000000ffff0f7224 */ /* 0x000fe200078e0023 */
[----:B------:R-:W-:Y:S02]  /*8f10*/  F2FP.BF16.F32.PACK_AB R33, R52, R33 ;  /* 0x000000213421723e */ /* 0x000fe400000010ff */
[----:B------:R-:W-:Y:S01]  /*8f20*/  F2FP.BF16.F32.PACK_AB R32, R12, R13 ;  /* 0x0000000d0c20723e */ /* 0x000fe200000010ff */
[----:B------:R-:W-:Y:S01]  /*8f30*/  IMAD.MOV.U32 R13, RZ, RZ, R44 ;  /* 0x000000ffff0d7224 */ /* 0x000fe200078e002c */
[----:B------:R-:W-:Y:S01]  /*8f40*/  MOV R12, R33 ;  /* 0x00000021000c7202 */ /* 0x000fe20000000f00 */
[----:B------:R-:W-:Y:S01]  /*8f50*/  IMAD.MOV.U32 R33, RZ, RZ, R45 ;  /* 0x000000ffff217224 */ /* 0x000fe200078e002d */
[----:B------:R-:W-:Y:S01]  /*8f60*/  F2FP.BF16.F32.PACK_AB R14, R11, R54 ;  /* 0x000000360b0e723e */ /* 0x000fe200000010ff */
[----:B------:R-:W-:Y:S01]  /*8f70*/  IMAD.MOV.U32 R35, RZ, RZ, R50 ;  /* 0x000000ffff237224 */ /* 0x000fe200078e0032 */
[----:B------:R-:W-:-:S07]  /*8f80*/  F2FP.BF16.F32.PACK_AB R34, R34, R53 ;  /* 0x000000352222723e */ /* 0x000fce00000010ff */
.L_x_540:
[----:B------:R-:W-:Y:S05]  /*8f90*/  BSYNC B2 ;  /* 0x0000000000027941 */ /* 0x000fea0003800000 */
.L_x_539:
[----:B---3--:R3:W-:Y:S04]  /*8fa0*/  ST.E.128 desc[UR56][R38.64], R12 ;  /* 0x0000000c26007985 */ /* 0x0087e8000c101d38 */
[----:B----4-:R3:W-:Y:S02]  /*8fb0*/  @!P3 ST.E.128 desc[UR56][R40.64], R32 ;  /* 0x000000202800b985 */ /* 0x0107e4000c101d38 */
.L_x_538:
[----:B------:R-:W-:Y:S05]  /*8fc0*/  BSYNC B1 ;  /* 0x0000000000017941 */ /* 0x000fea0003800000 */
.L_x_537:
[----:B------:R-:W-:Y:S01]  /*8fd0*/  ISETP.NE.AND P3, PT, R7, RZ, PT ;  /* 0x000000ff0700720c */ /* 0x000fe20003f65270 */
[----:B------:R-:W-:-:S12]  /*8fe0*/  BSSY B1, `(.L_x_541) ;  /* 0x000007a000017945 */ /* 0x000fd80003800000 */
[----:B------:R-:W-:Y:S05]  /*8ff0*/  @!P3 BRA `(.L_x_542) ;  /* 0x0000000400e0b947 */ /* 0x000fea0003800000 */
[----:B0--3--:R-:W-:Y:S01]  /*9000*/  SEL R11, R122, R135, !P1 ;  /* 0x000000877a0b7207 */ /* 0x009fe20004800000 */
        /* <DEDUP_REMOVED lines=11> */
[----:B------:R-:W-:Y:S02]  /*90c0*/  LOP3.LUT R11, R203, 0x38, R40, 0xf8, !PT ;  /* 0x00000038cb0b7812 */ /* 0x000fe400078ef828 */
[----:B------:R-:W-:Y:S02]  /*90d0*/  SHF.R.S32.HI R12, RZ, 0x3, R12 ;  /* 0x00000003ff0c7819 */ /* 0x000fe4000001140c */
[----:B------:R-:W-:Y:S02]  /*90e0*/  LOP3.LUT R11, R11, R13, RZ, 0x3c, !PT ;  /* 0x0000000d0b0b7212 */ /* 0x000fe400078e3cff */
[----:B------:R-:W-:Y:S01]  /*90f0*/  ISETP.GE.AND P3, PT, R40, R131, PT ;  /* 0x000000832800720c */ /* 0x000fe20003f66270 */
[----:B------:R-:W-:-:S04]  /*9100*/  IMAD R12, R12, 0x1800, R219 ;  /* 0x000018000c0c7824 */ /* 0x000fc800078e02db */
        /* <DEDUP_REMOVED lines=11> */
[--C-:B------:R-:W-:Y:S01]  /*91c0*/  SHF.R.U64 R52, R72, 0x10, R73.reuse ;  /* 0x0000001048347819 */ /* 0x100fe20000001249 */
[----:B---3--:R-:W-:Y:S01]  /*91d0*/  IMAD.U32 R46, R13, 0x10000, RZ ;  /* 0x000100000d2e7824 */ /* 0x008fe200078e00ff */
[----:B------:R-:W-:Y:S01]  /*91e0*/  SHF.R.U32.HI R72, RZ, 0x10, R73 ;  /* 0x00000010ff487819 */ /* 0x000fe20000011649 */
[----:B------:R-:W-:Y:S01]  /*91f0*/  IMAD.U32 R49, R15, 0x10000, RZ ;  /* 0x000100000f317824 */ /* 0x000fe200078e00ff */
[--C-:B------:R-:W-:Y:S01]  /*9200*/  SHF.R.U64 R50, R60, 0x10, R61.reuse ;  /* 0x000000103c327819 */ /* 0x100fe2000000123d */
[----:B0-----:R-:W-:Y:S01]  /*9210*/  IMAD.U32 R11, R12, 0x10000, RZ ;  /* 0x000100000c0b7824 */ /* 0x001fe200078e00ff */
[----:B------:R-:W-:Y:S02]  /*9220*/  SHF.R.U32.HI R60, RZ, 0x10, R61 ;  /* 0x00000010ff3c7819 */ /* 0x000fe4000001163d */
[----:B------:R-:W-:-:S02]  /*9230*/  LOP3.LUT R47, R35, 0xffff0000, RZ, 0xc0, !PT ;  /* 0xffff0000232f7812 */ /* 0x000fc400078ec0ff */
[----:B------:R-:W-:Y:S02]  /*9240*/  PRMT R35, R146, 0x5410, R53 ;  /* 0x0000541092237816 */ /* 0x000fe40000000035 */
[----:B------:R-:W-:Y:S02]  /*9250*/  PRMT R53, R149, 0x5432, R72 ;  /* 0x0000543295357816 */ /* 0x000fe40000000048 */
[C---:B------:R-:W-:Y:S02]  /*9260*/  PRMT R50, R147.reuse, 0x5410, R50 ;  /* 0x0000541093327816 */ /* 0x040fe40000000032 */
[----:B------:R-:W-:Y:S01]  /*9270*/  PRMT R147, R147, 0x5432, R60 ;  /* 0x0000543293937816 */ /* 0x000fe2000000003c */
[----:B------:R-:W-:Y:S01]  /*9280*/  IMAD.U32 R54, R53, 0x10000, RZ ;  /* 0x0001000035367824 */ /* 0x000fe200078e00ff */
[--C-:B------:R-:W-:Y:S02]  /*9290*/  SHF.R.U64 R43, R74, 0x10, R75.reuse ;  /* 0x000000104a2b7819 */ /* 0x100fe4000000124b */
[----:B------:R-:W-:-:S02]  /*92a0*/  SHF.R.U32.HI R75, RZ, 0x10, R75 ;  /* 0x00000010ff4b7819 */ /* 0x000fc4000001164b */
[----:B------:R-:W-:Y:S02]  /*92b0*/  SHF.L.U32 R45, R33, 0x10, RZ ;  /* 0x00000010212d7819 */ /* 0x000fe400000006ff */
[----:B------:R-:W-:Y:S02]  /*92c0*/  SHF.R.U32.HI R63, RZ, 0x10, R63 ;  /* 0x00000010ff3f7819 */ /* 0x000fe4000001163f */
[----:B------:R-:W-:Y:S01]  /*92d0*/  PRMT R149, R149, 0x5410, R52 ;  /* 0x0000541095957816 */ /* 0x000fe20000000034 */
[----:B------:R-:W-:Y:S01]  /*92e0*/  IMAD.U32 R52, R147, 0x10000, RZ ;  /* 0x0001000093347824 */ /* 0x000fe200078e00ff */
[C---:B------:R-:W-:Y:S01]  /*92f0*/  PRMT R43, R148.reuse, 0x5410, R43 ;  /* 0x00005410942b7816 */ /* 0x040fe2000000002b */
[C---:B------:R-:W-:Y:S01]  /*9300*/  FMUL.FTZ R55, R45.reuse, R54 ;  /* 0x000000362d377220 */ /* 0x040fe20000410000 */
[----:B------:R-:W-:Y:S01]  /*9310*/  PRMT R148, R148, 0x5432, R75 ;  /* 0x0000543294947816 */ /* 0x000fe2000000004b */
[-C--:B------:R-:W-:Y:S01]  /*9320*/  FMUL.FTZ R61, R45, R52.reuse ;  /* 0x000000342d3d7220 */ /* 0x080fe20000410000 */
[----:B------:R-:W-:Y:S01]  /*9330*/  LOP3.LUT R48, R33, 0xffff0000, RZ, 0xc0, !PT ;  /* 0xffff000021307812 */ /* 0x000fe200078ec0ff */
[----:B------:R-:W-:Y:S01]  /*9340*/  FFMA.FTZ R45, R46, R52, -R55 ;  /* 0x000000342e2d7223 */ /* 0x000fe20000010837 */
[----:B------:R-:W-:Y:S01]  /*9350*/  LOP3.LUT R53, R53, 0xffff0000, RZ, 0xc0, !PT ;  /* 0xffff000035357812 */ /* 0x000fe200078ec0ff */
[----:B------:R-:W-:Y:S01]  /*9360*/  IMAD.U32 R60, R148, 0x10000, RZ ;  /* 0x00010000943c7824 */ /* 0x000fe200078e00ff */
[----:B------:R-:W-:Y:S01]  /*9370*/  PRMT R146, R146, 0x5432, R63 ;  /* 0x0000543292927816 */ /* 0x000fe2000000003f */
[----:B------:R-:W-:Y:S01]  /*9380*/  FFMA.FTZ R46, R46, R54, R61 ;  /* 0x000000362e2e7223 */ /* 0x000fe2000001003d */
[----:B------:R-:W-:Y:S01]  /*9390*/  LOP3.LUT R147, R147, 0xffff0000, RZ, 0xc0, !PT ;  /* 0xffff000093937812 */ /* 0x000fe200078ec0ff */
[----:B------:R-:W-:Y:S01]  /*93a0*/  FMUL.FTZ R55, R48, R53 ;  /* 0x0000003530377220 */ /* 0x000fe20000410000 */
[----:B------:R-:W-:Y:S01]  /*93b0*/  LOP3.LUT R44, R13, 0xffff0000, RZ, 0xc0, !PT ;  /* 0xffff00000d2c7812 */ /* 0x000fe200078ec0ff */
[----:B------:R-:W-:-:S02]  /*93c0*/  IMAD.U32 R52, R146, 0x10000, RZ ;  /* 0x0001000092347824 */ /* 0x000fc400078e00ff */
[C---:B------:R-:W-:Y:S01]  /*93d0*/  FMUL.FTZ R54, R51.reuse, R60 ;  /* 0x0000003c33367220 */ /* 0x040fe20000410000 */
[-C--:B------:R-:W-:Y:S01]  /*93e0*/  FMUL.FTZ R61, R48, R147.reuse ;  /* 0x00000093303d7220 */ /* 0x080fe20000410000 */
[----:B------:R-:W-:Y:S01]  /*93f0*/  LOP3.LUT R148, R148, 0xffff0000, RZ, 0xc0, !PT ;  /* 0xffff000094947812 */ /* 0x000fe200078ec0ff */
[C---:B------:R-:W-:Y:S01]  /*9400*/  FFMA.FTZ R48, R44.reuse, R147, -R55 ;  /* 0x000000932c307223 */ /* 0x040fe20000010837 */
[-C--:B------:R-:W-:Y:S01]  /*9410*/  FMUL.FTZ R55, R51, R52.reuse ;  /* 0x0000003433377220 */ /* 0x080fe20000410000 */
[----:B------:R-:W-:Y:S01]  /*9420*/  FFMA.FTZ R51, R44, R53, R61 ;  /* 0x000000352c337223 */ /* 0x000fe2000001003d */
[----:B------:R-:W-:Y:S01]  /*9430*/  LOP3.LUT R146, R146, 0xffff0000, RZ, 0xc0, !PT ;  /* 0xffff000092927812 */ /* 0x000fe200078ec0ff */
[----:B------:R-:W-:Y:S01]  /*9440*/  FFMA.FTZ R44, R49, R52, -R54 ;  /* 0x00000034312c7223 */ /* 0x000fe20000010836 */
[----:B------:R-:W-:Y:S01]  /*9450*/  SHF.L.U32 R54, R149, 0x10, RZ ;  /* 0x0000001095367819 */ /* 0x000fe200000006ff */
[----:B------:R-:W-:Y:S02]  /*9460*/  IMAD.U32 R33, R32, 0x10000, RZ ;  /* 0x0001000020217824 */ /* 0x000fe400078e00ff */
[----:B------:R-:W-:Y:S01]  /*9470*/  FFMA.FTZ R55, R49, R60, R55 ;  /* 0x0000003c31377223 */ /* 0x000fe20000010037 */
[----:B------:R-:W-:Y:S01]  /*9480*/  IMAD.U32 R52, R50, 0x10000, RZ ;  /* 0x0001000032347824 */ /* 0x000fe200078e00ff */
[----:B------:R-:W-:Y:S01]  /*9490*/  LOP3.LUT R42, R15, 0xffff0000, RZ, 0xc0, !PT ;  /* 0xffff00000f2a7812 */ /* 0x000fe200078ec0ff */
[C---:B------:R-:W-:Y:S01]  /*94a0*/  FMUL.FTZ R49, R47.reuse, R148 ;  /* 0x000000942f317220 */ /* 0x040fe20000410000 */
[-C--:B------:R-:W-:Y:S01]  /*94b0*/  FMUL.FTZ R53, R47, R146.reuse ;  /* 0x000000922f357220 */ /* 0x080fe20000410000 */
[----:B------:R-:W-:Y:S01]  /*94c0*/  LOP3.LUT R32, R32, 0xffff0000, RZ, 0xc0, !PT ;  /* 0xffff000020207812 */ /* 0x000fe200078ec0ff */
[----:B------:R-:W-:Y:S01]  /*94d0*/  IMAD.U32 R13, R14, 0x10000, RZ ;  /* 0x000100000e0d7824 */ /* 0x000fe200078e00ff */
[----:B------:R-:W-:Y:S01]  /*94e0*/  LOP3.LUT R149, R149, 0xffff0000, RZ, 0xc0, !PT ;  /* 0xffff000095957812 */ /* 0x000fe200078ec0ff */
[----:B------:R-:W-:Y:S01]  /*94f0*/  FFMA.FTZ R61, R42, R146, -R49 ;  /* 0x000000922a3d7223 */ /* 0x000fe20000010831 */
[----:B------:R-:W-:Y:S01]  /*9500*/  LOP3.LUT R47, R50, 0xffff0000, RZ, 0xc0, !PT ;  /* 0xffff0000322f7812 */ /* 0x000fe200078ec0ff */
[C---:B------:R-:W-:Y:S01]  /*9510*/  FMUL.FTZ R50, R33.reuse, R54 ;  /* 0x0000003621327220 */ /* 0x040fe20000410000 */
[----:B------:R-:W-:Y:S01]  /*9520*/  FMUL.FTZ R33, R33, R52 ;  /* 0x0000003421217220 */ /* 0x000fe20000410000 */
[----:B------:R-:W-:Y:S01]  /*9530*/  FFMA.FTZ R148, R42, R148, R53 ;  /* 0x000000942a947223 */ /* 0x000fe20000010035 */
[----:B------:R-:W-:Y:S01]  /*9540*/  LOP3.LUT R12, R12, 0xffff0000, RZ, 0xc0, !PT ;  /* 0xffff00000c0c7812 */ /* 0x000fe200078ec0ff */
[----:B------:R-:W-:Y:S01]  /*9550*/  FMUL.FTZ R49, R32, R149 ;  /* 0x0000009520317220 */ /* 0x000fe20000410000 */
[----:B------:R-:W-:Y:S01]  /*9560*/  LOP3.LUT R15, R14, 0xffff0000, RZ, 0xc0, !PT ;  /* 0xffff00000e0f7812 */ /* 0x000fe200078ec0ff */
[----:B------:R-:W-:Y:S01]  /*9570*/  FMUL.FTZ R53, R32, R47 ;  /* 0x0000002f20357220 */ /* 0x000fe20000410000 */
[----:B------:R-:W-:-:S02]  /*9580*/  IMAD.U32 R14, R34, 0x10000, RZ ;  /* 0x00010000220e7824 */ /* 0x000fc400078e00ff */
[C---:B------:R-:W-:Y:S01]  /*9590*/  FFMA.FTZ R50, R11.reuse, R52, -R50 ;  /* 0x000000340b327223 */ /* 0x040fe20000010832 */
[----:B------:R-:W-:Y:S01]  /*95a0*/  FFMA.FTZ R33, R11, R54, R33 ;  /* 0x000000360b217223 */ /* 0x000fe20000010021 */
[----:B------:R-:W-:Y:S01]  /*95b0*/  IMAD.U32 R32, R43, 0x10000, RZ ;  /* 0x000100002b207824 */ /* 0x000fe200078e00ff */
[----:B------:R-:W-:Y:S01]  /*95c0*/  LOP3.LUT R34, R34, 0xffff0000, RZ, 0xc0, !PT ;  /* 0xffff000022227812 */ /* 0x000fe200078ec0ff */
[----:B------:R-:W-:Y:S01]  /*95d0*/  IMAD.U32 R11, R35, 0x10000, RZ ;  /* 0x00010000230b7824 */ /* 0x000fe200078e00ff */
[----:B------:R-:W-:Y:S01]  /*95e0*/  LOP3.LUT R43, R43, 0xffff0000, RZ, 0xc0, !PT ;  /* 0xffff00002b2b7812 */ /* 0x000fe200078ec0ff */
[----:B------:R-:W-:Y:S01]  /*95f0*/  FFMA.FTZ R49, R12, R47, -R49 ;  /* 0x0000002f0c317223 */ /* 0x000fe20000010831 */
[----:B------:R-:W-:Y:S01]  /*9600*/  LOP3.LUT R35, R35, 0xffff0000, RZ, 0xc0, !PT ;  /* 0xffff000023237812 */ /* 0x000fe200078ec0ff */
[CC--:B------:R-:W-:Y:S01]  /*9610*/  FMUL.FTZ R42, R14.reuse, R32.reuse ;  /* 0x000000200e2a7220 */ /* 0x0c0fe20000410000 */
[----:B------:R-:W-:Y:S01]  /*9620*/  FMUL.FTZ R47, R14, R11 ;  /* 0x0000000b0e2f7220 */ /* 0x000fe20000410000 */
[----:B------:R-:W-:Y:S01]  /*9630*/  FMUL.FTZ R14, R34, R43 ;  /* 0x0000002b220e7220 */ /* 0x000fe20000410000 */
[----:B------:R-:W-:Y:S01]  /*9640*/  FFMA.FTZ R12, R12, R149, R53 ;  /* 0x000000950c0c7223 */ /* 0x000fe20000010035 */
[----:B------:R-:W-:Y:S01]  /*9650*/  FMUL.FTZ R34, R34, R35 ;  /* 0x0000002322227220 */ /* 0x000fe20000410000 */
[----:B------:R-:W-:Y:S01]  /*9660*/  FFMA.FTZ R42, R13, R11, -R42 ;  /* 0x0000000b0d2a7223 */ /* 0x000fe2000001082a */
[----:B------:R-:W-:Y:S01]  /*9670*/  FFMA.FTZ R35, R15, R35, -R14 ;  /* 0x000000230f237223 */ /* 0x000fe2000001080e */
[----:B------:R-:W-:Y:S01]  /*9680*/  FFMA.FTZ R47, R13, R32, R47 ;  /* 0x000000200d2f7223 */ /* 0x000fe2000001002f */
[----:B------:R-:W-:Y:S01]  /*9690*/  FFMA.FTZ R34, R15, R43, R34 ;  /* 0x0000002b0f227223 */ /* 0x000fe20000010022 */
[----:B------:R-:W-:-:S02]  /*96a0*/  F2FP.BF16.F32.PACK_AB R46, R51, R46 ;  /* 0x0000002e332e723e */ /* 0x000fc400000010ff */
        /* <DEDUP_REMOVED lines=9> */
[----:B------:R-:W-:-:S07]  /*9740*/  F2FP.BF16.F32.PACK_AB R34, R34, R47 ;  /* 0x0000002f2222723e */ /* 0x000fce00000010ff */
.L_x_544:
[----:B------:R-:W-:Y:S05]  /*9750*/  BSYNC B2 ;  /* 0x0000000000027941 */ /* 0x000fea0003800000 */
.L_x_543:
[----:B---3--:R3:W-:Y:S04]  /*9760*/  ST.E.128 desc[UR56][R38.64], R12 ;  /* 0x0000000c26007985 */ /* 0x0087e8000c101d38 */
[----:B----4-:R3:W-:Y:S02]  /*9770*/  @!P3 ST.E.128 desc[UR56][R40.64], R32 ;  /* 0x000000202800b985 */ /* 0x0107e4000c101d38 */
.L_x_542:
[----:B------:R-:W-:Y:S05]  /*9780*/  BSYNC B1 ;  /* 0x0000000000017941 */ /* 0x000fea0003800000 */
.L_x_541:
[----:B------:R-:W-:-:S13]  /*9790*/  ISETP.NE.AND P3, PT, R8, RZ, PT ;  /* 0x000000ff0800720c */ /* 0x000fda0003f65270 */
[----:B------:R-:W-:Y:S05]  /*97a0*/  @!P3 BRA `(.L_x_493) ;  /* 0x0000000c00c8b947 */ /* 0x000fea0003800000 */
[----:B0--3--:R-:W3:Y:S01]  /*97b0*/  LDL R11, [R1] ;  /* 0x00000000010b7983 */ /* 0x009ee20000100800 */
[----:B------:R-:W-:Y:S01]  /*97c0*/  SHF.R.U32.HI R13, RZ, 0x3, R203 ;  /* 0x00000003ff0d7819 */ /* 0x000fe200000116cb */
[----:B------:R-:W-:Y:S01]  /*97d0*/  BSSY B1, `(.L_x_545) ;  /* 0x0000074000017945 */ /* 0x000fe20003800000 */
[----:B----4-:R-:W-:-:S04]  /*97e0*/  LEA R38, P3, R5, R36, 0x1 ;  /* 0x0000002405267211 */ /* 0x010fc800078608ff */
[----:B------:R-:W-:Y:S02]  /*97f0*/  LEA.HI.X R39, R5, R117, R109, 0x1, P3 ;  /* 0x0000007505277211 */ /* 0x000fe400018f0c6d */
[----:B------:R-:W-:Y:S02]  /*9800*/  ISETP.GE.AND P3, PT, R192, R121, PT ;  /* 0x00000079c000720c */ /* 0x000fe40003f66270 */
[----:B---3--:R-:W-:-:S04]  /*9810*/  LOP3.LUT P4, RZ, R11, 0x1, RZ, 0xc0, !PT ;  /* 0x000000010bff7812 */ /* 0x008fc8000788c0ff */
[----:B------:R-:W-:-:S04]  /*9820*/  SEL R135, R122, R135, !P4 ;  /* 0x000000877a877207 */ /* 0x000fc80006000000 */
[----:B------:R-:W-:-:S04]  /*9830*/  SHF.R.S32.HI R12, RZ, 0x1f, R135 ;  /* 0x0000001fff0c7819 */ /* 0x000fc80000011487 */
[----:B------:R-:W-:-:S04]  /*9840*/  LEA.HI R12, R12, R135, RZ, 0x4 ;  /* 0x000000870c0c7211 */ /* 0x000fc800078f20ff */
[----:B------:R-:W-:-:S04]  /*9850*/  LEA.HI.SX32 R12, R12, R113, 0x1c ;  /* 0x000000710c0c7211 */ /* 0x000fc800078fe2ff */
[----:B------:R-:W-:Y:S01]  /*9860*/  SHF.R.S32.HI R11, RZ, 0x1f, R12 ;  /* 0x0000001fff0b7819 */ /* 0x000fe2000001140c */
[----:B------:R-:W-:-:S03]  /*9870*/  IMAD.SHL.U32 R40, R12, 0x8, RZ ;  /* 0x000000080c287824 */ /* 0x000fc600078e00ff */
[----:B------:R-:W-:-:S04]  /*9880*/  LEA.HI R11, R11, R12, RZ, 0x3 ;  /* 0x0000000c0b0b7211 */ /* 0x000fc800078f18ff */
        /* <DEDUP_REMOVED lines=8> */
[----:B------:R-:W-:-:S03]  /*9910*/  IMAD R32, R13, 0x2, R2 ;  /* 0x000000020d207824 */ /* 0x000fc600078e0202 */
[----:B------:R0:W3:Y:S04]  /*9920*/  LDS.128 R12, [R11+0x1e400] ;  /* 0x01e400000b0c7984 */ /* 0x0000e80000000c00 */
[----:B------:R-:W4:Y:S01]  /*9930*/  LDS.128 R32, [R32+0x1e400] ;  /* 0x01e4000020207984 */ /* 0x000f220000000c00 */
[----:B------:R-:W-:Y:S05]  /*9940*/  @P3 BRA `(.L_x_546) ;  /* 0x0000000400703947 */ /* 0x000fea0003800000 */
[----:B------:R-:W-:Y:S01]  /*9950*/  SHF.R.U64 R54, R68, 0x10, R69 ;  /* 0x0000001044367819 */ /* 0x000fe20000001245 */
[----:B----4-:R-:W-:Y:S01]  /*9960*/  IMAD.U32 R45, R33, 0x10000, RZ ;  /* 0x00010000212d7824 */ /* 0x010fe200078e00ff */
[----:B------:R-:W-:Y:S01]  /*9970*/  SHF.R.U64 R49, R56, 0x10, R57 ;  /* 0x0000001038317819 */ /* 0x000fe20000001239 */
[----:B---3--:R-:W-:Y:S01]  /*9980*/  IMAD.U32 R42, R13, 0x10000, RZ ;  /* 0x000100000d2a7824 */ /* 0x008fe200078e00ff */
[----:B------:R-:W-:Y:S01]  /*9990*/  SHF.R.U32.HI R68, RZ, 0x10, R69 ;  /* 0x00000010ff447819 */ /* 0x000fe20000011645 */
[----:B------:R-:W-:Y:S01]  /*99a0*/  IMAD.U32 R47, R35, 0x10000, RZ ;  /* 0x00010000232f7824 */ /* 0x000fe200078e00ff */
[----:B------:R-:W-:Y:S01]  /*99b0*/  SHF.R.U32.HI R57, RZ, 0x10, R57 ;  /* 0x00000010ff397819 */ /* 0x000fe20000011639 */
[----:B------:R-:W-:Y:S01]  /*99c0*/  IMAD.U32 R44, R32, 0x10000, RZ ;  /* 0x00010000202c7824 */ /* 0x000fe200078e00ff */
[----:B------:R-:W-:Y:S01]  /*99d0*/  PRMT R48, R140, 0x5410, R49 ;  /* 0x000054108c307816 */ /* 0x000fe20000000031 */
[----:B0-----:R-:W-:Y:S01]  /*99e0*/  IMAD.U32 R11, R14, 0x10000, RZ ;  /* 0x000100000e0b7824 */ /* 0x001fe200078e00ff */
[----:B------:R-:W-:-:S02]  /*99f0*/  PRMT R51, R145, 0x5432, R68 ;  /* 0x0000543291337816 */ /* 0x000fc40000000044 */
[----:B------:R-:W-:Y:S02]  /*9a00*/  SHF.R.U64 R53, R70, 0x10, R71 ;  /* 0x0000001046357819 */ /* 0x000fe40000001247 */
[----:B------:R-:W-:Y:S01]  /*9a10*/  PRMT R140, R140, 0x5432, R57 ;  /* 0x000054328c8c7816 */ /* 0x000fe20000000039 */
[----:B------:R-:W-:Y:S01]  /*9a20*/  IMAD.U32 R52, R51, 0x10000, RZ ;  /* 0x0001000033347824 */ /* 0x000fe200078e00ff */
[----:B------:R-:W-:Y:S02]  /*9a30*/  SHF.R.U32.HI R71, RZ, 0x10, R71 ;  /* 0x00000010ff477819 */ /* 0x000fe40000011647 */
[----:B------:R-:W-:Y:S01]  /*9a40*/  SHF.R.U64 R50, R58, 0x10, R59 ;  /* 0x000000103a327819 */ /* 0x000fe2000000123b */
[----:B------:R-:W-:Y:S01]  /*9a50*/  IMAD.U32 R49, R140, 0x10000, RZ ;  /* 0x000100008c317824 */ /* 0x000fe200078e00ff */
[C---:B------:R-:W-:Y:S01]  /*9a60*/  PRMT R53, R144.reuse, 0x5410, R53 ;  /* 0x0000541090357816 */ /* 0x040fe20000000035 */
[CC--:B------:R-:W-:Y:S01]  /*9a70*/  FMUL.FTZ R55, R45.reuse, R52.reuse ;  /* 0x000000342d377220 */ /* 0x0c0fe20000410000 */
[----:B------:R-:W-:Y:S01]  /*9a80*/  SHF.R.U32.HI R58, RZ, 0x10, R59 ;  /* 0x00000010ff3a7819 */ /* 0x000fe2000001163b */
[-C--:B------:R-:W-:Y:S01]  /*9a90*/  FMUL.FTZ R45, R45, R49.reuse ;  /* 0x000000312d2d7220 */ /* 0x080fe20000410000 */
[----:B------:R-:W-:Y:S01]  /*9aa0*/  PRMT R144, R144, 0x5432, R71 ;  /* 0x0000543290907816 */ /* 0x000fe20000000047 */
[C---:B------:R-:W-:Y:S01]  /*9ab0*/  FFMA.FTZ R55, R42.reuse, R49, -R55 ;  /* 0x000000312a377223 */ /* 0x040fe20000010837 */
[C---:B------:R-:W-:Y:S01]  /*9ac0*/  PRMT R50, R139.reuse, 0x5410, R50 ;  /* 0x000054108b327816 */ /* 0x040fe20000000032 */
[----:B------:R-:W-:Y:S01]  /*9ad0*/  FFMA.FTZ R45, R42, R52, R45 ;  /* 0x000000342a2d7223 */ /* 0x000fe2000001002d */
[----:B------:R-:W-:-:S02]  /*9ae0*/  PRMT R139, R139, 0x5432, R58 ;  /* 0x000054328b8b7816 */ /* 0x000fc4000000003a */
[----:B------:R-:W-:Y:S01]  /*9af0*/  PRMT R145, R145, 0x5410, R54 ;  /* 0x0000541091917816 */ /* 0x000fe20000000036 */
[----:B------:R-:W-:Y:S01]  /*9b00*/  IMAD.U32 R54, R144, 0x10000, RZ ;  /* 0x0001000090367824 */ /* 0x000fe200078e00ff */
[----:B------:R-:W-:Y:S01]  /*9b10*/  LOP3.LUT R46, R33, 0xffff0000, RZ, 0xc0, !PT ;  /* 0xffff0000212e7812 */ /* 0x000fe200078ec0ff */
[----:B------:R-:W-:Y:S01]  /*9b20*/  IMAD.U32 R33, R15, 0x10000, RZ ;  /* 0x000100000f217824 */ /* 0x000fe200078e00ff */
[----:B------:R-:W-:Y:S01]  /*9b30*/  LOP3.LUT R51, R51, 0xffff0000, RZ, 0xc0, !PT ;  /* 0xffff000033337812 */ /* 0x000fe200078ec0ff */
[----:B------:R-:W-:Y:S01]  /*9b40*/  IMAD.U32 R42, R139, 0x10000, RZ ;  /* 0x000100008b2a7824 */ /* 0x000fe200078e00ff */
[----:B------:R-:W-:Y:S01]  /*9b50*/  LOP3.LUT R140, R140, 0xffff0000, RZ, 0xc0, !PT ;  /* 0xffff00008c8c7812 */ /* 0x000fe200078ec0ff */
[----:B------:R-:W-:Y:S01]  /*9b60*/  FMUL.FTZ R58, R47, R54 ;  /* 0x000000362f3a7220 */ /* 0x000fe20000410000 */
[----:B------:R-:W-:Y:S01]  /*9b70*/  LOP3.LUT R43, R13, 0xffff0000, RZ, 0xc0, !PT ;  /* 0xffff00000d2b7812 */ /* 0x000fe200078ec0ff */
[CC--:B------:R-:W-:Y:S01]  /*9b80*/  FMUL.FTZ R56, R46.reuse, R51.reuse ;  /* 0x000000332e387220 */ /* 0x0c0fe20000410000 */
[----:B------:R-:W-:Y:S01]  /*9b90*/  LOP3.LUT R35, R35, 0xffff0000, RZ, 0xc0, !PT ;  /* 0xffff000023237812 */ /* 0x000fe200078ec0ff */
[----:B------:R-:W-:Y:S01]  /*9ba0*/  FMUL.FTZ R46, R46, R140 ;  /* 0x0000008c2e2e7220 */ /* 0x000fe20000410000 */
[----:B------:R-:W-:Y:S01]  /*9bb0*/  LOP3.LUT R144, R144, 0xffff0000, RZ, 0xc0, !PT ;  /* 0xffff000090907812 */ /* 0x000fe200078ec0ff */
[-C--:B------:R-:W-:Y:S01]  /*9bc0*/  FMUL.FTZ R47, R47, R42.reuse ;  /* 0x0000002a2f2f7220 */ /* 0x080fe20000410000 */
[----:B------:R-:W-:Y:S01]  /*9bd0*/  FFMA.FTZ R58, R33, R42, -R58 ;  /* 0x0000002a213a7223 */ /* 0x000fe2000001083a */
[----:B------:R-:W-:Y:S01]  /*9be0*/  LOP3.LUT R42, R139, 0xffff0000, RZ, 0xc0, !PT ;  /* 0xffff00008b2a7812 */ /* 0x000fe200078ec0ff */
[----:B------:R-:W-:Y:S01]  /*9bf0*/  FFMA.FTZ R52, R43, R51, R46 ;  /* 0x000000332b347223 */ /* 0x000fe2000001002e */
[----:B------:R-:W-:Y:S01]  /*9c00*/  LOP3.LUT R15, R15, 0xffff0000, RZ, 0xc0, !PT ;  /* 0xffff00000f0f7812 */ /* 0x000fe200078ec0ff */
[----:B------:R-:W-:Y:S01]  /*9c10*/  FFMA.FTZ R56, R43, R140, -R56 ;  /* 0x0000008c2b387223 */ /* 0x000fe20000010838 */
[----:B------:R-:W-:Y:S01]  /*9c20*/  FFMA.FTZ R47, R33, R54, R47 ;  /* 0x00000036212f7223 */ /* 0x000fe2000001002f */
[----:B------:R-:W-:Y:S01]  /*9c30*/  FMUL.FTZ R46, R35, R144 ;  /* 0x00000090232e7220 */ /* 0x000fe20000410000 */
[----:B------:R-:W-:Y:S01]  /*9c40*/  SHF.L.U32 R33, R48, 0x10, RZ ;  /* 0x0000001030217819 */ /* 0x000fe200000006ff */
[----:B------:R-:W-:Y:S01]  /*9c50*/  IMAD.U32 R43, R145, 0x10000, RZ ;  /* 0x00010000912b7824 */ /* 0x000fe200078e00ff */
[----:B------:R-:W-:Y:S01]  /*9c60*/  LOP3.LUT R32, R32, 0xffff0000, RZ, 0xc0, !PT ;  /* 0xffff000020207812 */ /* 0x000fe200078ec0ff */
[-C--:B------:R-:W-:Y:S01]  /*9c70*/  FMUL.FTZ R54, R35, R42.reuse ;  /* 0x0000002a23367220 */ /* 0x080fe20000410000 */
[----:B------:R-:W-:Y:S01]  /*9c80*/  LOP3.LUT R145, R145, 0xffff0000, RZ, 0xc0, !PT ;  /* 0xffff000091917812 */ /* 0x000fe200078ec0ff */
[C---:B------:R-:W-:Y:S01]  /*9c90*/  FFMA.FTZ R49, R15.reuse, R42, -R46 ;  /* 0x0000002a0f317223 */ /* 0x040fe2000001082e */
[----:B------:R-:W-:Y:S01]  /*9ca0*/  SHF.L.U32 R41, R12, 0x10, RZ ;  /* 0x000000100c297819 */ /* 0x000fe200000006ff */
[----:B------:R-:W-:Y:S01]  /*9cb0*/  FMUL.FTZ R42, R44, R43 ;  /* 0x0000002b2c2a7220 */ /* 0x000fe20000410000 */
[----:B------:R-:W-:Y:S01]  /*9cc0*/  LOP3.LUT R12, R12, 0xffff0000, RZ, 0xc0, !PT ;  /* 0xffff00000c0c7812 */ /* 0x000fe200078ec0ff */
[----:B------:R-:W-:Y:S01]  /*9cd0*/  FMUL.FTZ R44, R44, R33 ;  /* 0x000000212c2c7220 */ /* 0x000fe20000410000 */
[----:B------:R-:W-:Y:S01]  /*9ce0*/  LOP3.LUT R35, R48, 0xffff0000, RZ, 0xc0, !PT ;  /* 0xffff000030237812 */ /* 0x000fe200078ec0ff */
[----:B------:R-:W-:Y:S01]  /*9cf0*/  FFMA.FTZ R54, R15, R144, R54 ;  /* 0x000000900f367223 */ /* 0x000fe20000010036 */
[----:B------:R-:W-:Y:S01]  /*9d00*/  FMUL.FTZ R15, R32, R145 ;  /* 0x00000091200f7220 */ /* 0x000fe20000410000 */
[----:B------:R-:W-:Y:S01]  /*9d10*/  FFMA.FTZ R33, R41, R33, -R42 ;  /* 0x0000002129217223 */ /* 0x000fe2000001082a */
[----:B------:R-:W-:-:S02]  /*9d20*/  IMAD.U32 R13, R34, 0x10000, RZ ;  /* 0x00010000220d7824 */ /* 0x000fc400078e00ff */
[----:B------:R-:W-:Y:S01]  /*9d30*/  FFMA.FTZ R44, R41, R43, R44 ;  /* 0x0000002b292c7223 */ /* 0x000fe2000001002c */
[C---:B------:R-:W-:Y:S01]  /*9d40*/  IMAD.U32 R42, R53.reuse, 0x10000, RZ ;  /* 0x00010000352a7824 */ /* 0x040fe200078e00ff */
[----:B------:R-:W-:Y:S01]  /*9d50*/  LOP3.LUT R34, R34, 0xffff0000, RZ, 0xc0, !PT ;  /* 0xffff000022227812 */ /* 0x000fe200078ec0ff */
[-C--:B------:R-:W-:Y:S01]  /*9d60*/  FMUL.FTZ R41, R32, R35.reuse ;  /* 0x0000002320297220 */ /* 0x080fe20000410000 */
        /* <DEDUP_REMOVED lines=24> */
[----:B------:R-:W-:Y:S01]  /*9ef0*/  F2FP.BF16.F32.PACK_AB R32, R41, R44 ;  /* 0x0000002c2920723e */ /* 0x000fe200000010ff */
[----:B------:R-:W-:-:S07]  /*9f00*/  IMAD.MOV.U32 R35, RZ, RZ, R47 ;  /* 0x000000ffff237224 */ /* 0x000fce00078e002f */
.L_x_546:
[----:B------:R-:W-:Y:S05]  /*9f10*/  BSYNC B1 ;  /* 0x0000000000017941 */ /* 0x000fea0003800000 */
.L_x_545:
[----:B---3--:R3:W-:Y:S01]  /*9f20*/  ST.E.128 desc[UR56][R38.64], R12 ;  /* 0x0000000c26007985 */ /* 0x0087e2000c101d38 */
[----:B------:R-:W-:-:S13]  /*9f30*/  ISETP.GE.AND P3, PT, R40, R131, PT ;  /* 0x000000832800720c */ /* 0x000fda0003f66270 */
[----:B------:R-:W-:Y:S05]  /*9f40*/  @P3 BRA `(.L_x_493) ;  /* 0x0000000400e03947 */ /* 0x000fea0003800000 */
[----:B------:R-:W-:-:S05]  /*9f50*/  IMAD.WIDE R36, R40, 0x2, R36 ;  /* 0x0000000228247825 */ /* 0x000fca00078e0224 */
[----:B----4-:R4:W-:Y:S01]  /*9f60*/  ST.E.128 desc[UR56][R36.64], R32 ;  /* 0x0000002024007985 */ /* 0x0109e2000c101d38 */
[----:B------:R-:W-:Y:S05]  /*9f70*/  BRA `(.L_x_493) ;  /* 0x0000000400d47947 */ /* 0x000fea0003800000 */
.L_x_458:
[----:B------:R-:W-:-:S06]  /*9f80*/  UISETP.NE.AND UP0, UPT, UR59, 0x3, UPT ;  /* 0x000000033b00788c */ /* 0x000fcc000bf05270 */
[----:B------:R-:W-:-:S13]  /*9f90*/  PLOP3.LUT P2, PT, PT, PT, UP0, 0x80, 0x0 ;  /* 0x000000000000781c */ /* 0x000fda0003f4f008 */
[----:B------:R-:W-:Y:S05]  /*9fa0*/  @!P2 BRA `(.L_x_547) ;  /* 0x000000000004a947 */ /* 0x000fea0003800000 */
[----:B------:R-:W-:Y:S01]  /*9fb0*/  BPT.TRAP 0x1 ;  /* 0x000000040000795c */ /* 0x000fe20000300000 */
.L_x_547:
[----:B------:R-:W-:Y:S01]  /*9fc0*/  IMAD R87, R18, 0x8, R2 ;  /* 0x0000000812577824 */ /* 0x000fe200078e0202 */
[----:B------:R-:W-:Y:S01]  /*9fd0*/  SHF.L.U32 R88, R202, 0x1f, RZ ;  /* 0x0000001fca587819 */ /* 0x000fe200000006ff */
[----:B------:R-:W-:Y:S01]  /*9fe0*/  BSSY B1, `(.L_x_548) ;  /* 0x0000004000017945 */ /* 0x000fe20003800000 */
[----:B------:R-:W-:Y:S02]  /*9ff0*/  SHF.R.S32.HI R84, RZ, 0x1f, R27 ;  /* 0x0000001fff547819 */ /* 0x000fe4000001141b */
[----:B------:R-:W0:Y:S02]  /*a000*/  SYNCS.PHASECHK.TRANS64.TRYWAIT P3, [R87+URZ+0x30890], R88 ;  /* 0x03089058570075a7 */ /* 0x000e24000806017f */
[----:B0-----:R-:W-:Y:S05]  /*a010*/  @!P3 BRA `(.L_x_549) ;  /* 0x000001700044b947 */ /* 0x001fea0003800000 */
.L_x_806:
[----:B------:R-:W-:Y:S05]  /*a020*/  BSYNC B1 ;  /* 0x0000000000017941 */ /* 0x000fea0003800000 */
.L_x_548:
[----:B------:R-:W-:Y:S01]  /*a030*/  ULDC.64 UR4, c[0x0][0x300] ;  /* 0x0000c00000047ab9 */ /* 0x000fe20000000a00 */
[----:B-----5:R-:W-:Y:S01]  /*a040*/  SHF.R.S32.HI R85, RZ, 0x1f, R21 ;  /* 0x0000001fff557819 */ /* 0x020fe20000011415 */
[----:B------:R-:W-:Y:S02]  /*a050*/  IMAD R14, R84, UR4, RZ ;  /* 0x00000004540e7c24 */ /* 0x000fe4000f8e02ff */
[----:B------:R-:W-:-:S04]  /*a060*/  IMAD.WIDE.U32 R12, R27, UR4, RZ ;  /* 0x000000041b0c7c25 */ /* 0x000fc8000f8e00ff */
[----:B------:R-:W-:Y:S01]  /*a070*/  IMAD R11, R27, UR5, R14 ;  /* 0x000000051b0b7c24 */ /* 0x000fe2000f8e020e */
[----:B------:R-:W-:Y:S01]  /*a080*/  ULDC.64 UR4, c[0x0][0x310] ;  /* 0x0000c40000047ab9 */ /* 0x000fe20000000a00 */
[----:B------:R-:W-:Y:S02]  /*a090*/  IMAD R86, R24, -0x60, R25 ;  /* 0xffffffa018567824 */ /* 0x000fe400078e0219 */
[----:B------:R-:W-:Y:S02]  /*a0a0*/  IMAD R14, R85, UR4, RZ ;  /* 0x00000004550e7c24 */ /* 0x000fe4000f8e02ff */
[----:B------:R-:W-:Y:S01]  /*a0b0*/  IMAD.IADD R13, R13, 0x1, R11 ;  /* 0x000000010d0d7824 */ /* 0x000fe200078e020b */
[----:B------:R-:W-:Y:S01]  /*a0c0*/  VIMNMX R86, R86, 0x60, PT ;  /* 0x0000006056567848 */ /* 0x000fe20003fe0100 */
[C---:B------:R-:W-:Y:S02]  /*a0d0*/  IMAD R11, R21.reuse, UR5, R14 ;  /* 0x00000005150b7c24 */ /* 0x040fe4000f8e020e */
[----:B------:R-:W-:Y:S01]  /*a0e0*/  IMAD.WIDE.U32 R12, R21, UR4, R12 ;  /* 0x00000004150c7c25 */ /* 0x000fe2000f8e000c */
[----:B------:R-:W-:-:S03]  /*a0f0*/  ULDC.64 UR4, c[0x0][0x308] ;  /* 0x0000c20000047ab9 */ /* 0x000fc60000000a00 */
[----:B------:R-:W-:Y:S02]  /*a100*/  IMAD R15, R0, UR4, RZ ;  /* 0x00000004000f7c24 */ /* 0x000fe4000f8e02ff */
[----:B------:R-:W-:Y:S02]  /*a110*/  IMAD.IADD R13, R13, 0x1, R11 ;  /* 0x000000010d0d7824 */ /* 0x000fe400078e020b */
[C---:B------:R-:W-:Y:S02]  /*a120*/  IMAD R15, R30.reuse, UR5, R15 ;  /* 0x000000051e0f7c24 */ /* 0x040fe4000f8e020f */
[----:B------:R-:W-:Y:S01]  /*a130*/  IMAD.WIDE.U32 R12, R30, UR4, R12 ;  /* 0x000000041e0c7c25 */ /* 0x000fe2000f8e000c */
[----:B------:R-:W-:-:S03]  /*a140*/  ULDC.64 UR4, c[0x0][0x2e8] ;  /* 0x0000ba0000047ab9 */ /* 0x000fc60000000a00 */
[----:B------:R-:W-:Y:S01]  /*a150*/  IMAD.IADD R42, R86, 0x1, -R201 ;  /* 0x00000001562a7824 */ /* 0x000fe200078e0ac9 */
[----:B------:R-:W-:Y:S02]  /*a160*/  IADD3 R15, R13, R15, RZ ;  /* 0x0000000f0d0f7210 */ /* 0x000fe40007ffe0ff */
[----:B------:R-:W-:Y:S01]  /*a170*/  LEA R40, P3, R12, UR4, 0x1 ;  /* 0x000000040c287c11 */ /* 0x000fe2000f8608ff */
[----:B------:R-:W-:-:S03]  /*a180*/  UMOV UR4, 0xffffffff ;  /* 0xffffffff00047882 */ /* 0x000fc60000000000 */
[----:B------:R-:W-:Y:S02]  /*a190*/  LEA.HI.X R41, R12, UR5, R15, 0x1, P3 ;  /* 0x000000050c297c11 */ /* 0x000fe400098f0c0f */
[----:B------:R-:W-:Y:S01]  /*a1a0*/  ISETP.GE.AND P3, PT, R42, 0x1, PT ;  /* 0x000000012a00780c */ /* 0x000fe20003f66270 */
[----:B------:R-:W-:-:S12]  /*a1b0*/  BRA.DIV UR4, `(.L_x_550) ;  /* 0x0000016e04f07947 */ /* 0x000fd8000b800000 */
[----:B------:R1:W2:Y:S04]  /*a1c0*/  SHFL.IDX PT, R39, R41, RZ, 0x1c1f ;  /* 0x001c1fff29277589 */ /* 0x0002a800000e0000 */
[----:B------:R1:W3:Y:S02]  /*a1d0*/  SHFL.IDX PT, R38, R40, RZ, 0x1c1f ;  /* 0x001c1fff28267589 */ /* 0x0002e400000e0000 */
.L_x_810:
[----:B------:R-:W-:Y:S04]  /*a1e0*/  BSSY B1, `(.L_x_551) ;  /* 0x0000025000017945 */ /* 0x000fe80003800000 */
[----:B------:R-:W-:Y:S05]  /*a1f0*/  @!P3 BRA `(.L_x_552) ;  /* 0x00000000008cb947 */ /* 0x000fea0003800000 */
[----:B------:R-:W-:Y:S02]  /*a200*/  ULDC UR4, c[0x0][0x2f4] ;  /* 0x0000bd0000047ab9 */ /* 0x000fe40000000800 */
[----:B------:R-:W-:Y:S02]  /*a210*/  ISETP.GE.AND P5, PT, R16, UR4, PT ;  /* 0x0000000410007c0c */ /* 0x000fe4000bfa6270 */
[----:B------:R-:W-:-:S11]  /*a220*/  ISETP.GE.AND P4, PT, R22, UR4, PT ;  /* 0x0000000416007c0c */ /* 0x000fd6000bf86270 */
[----:B------:R-:W4:Y:S01]  /*a230*/  @!P5 LDS.128 R12, [R28+0x1e000] ;  /* 0x01e000001c0cd984 */ /* 0x000f220000000c00 */
[----:B---3--:R-:W-:-:S04]  /*a240*/  @!P5 LEA R36, P3, R16, R38, 0x1 ;  /* 0x000000261024d211 */ /* 0x008fc800078608ff */
[----:B--2---:R-:W-:Y:S02]  /*a250*/  @!P5 LEA.HI.X R37, R16, R39, R17, 0x1, P3 ;  /* 0x000000271025d211 */ /* 0x004fe400018f0c11 */
[----:B------:R-:W-:-:S04]  /*a260*/  @!P4 LEA R34, P3, R22, R38, 0x1 ;  /* 0x000000261622c211 */ /* 0x000fc800078608ff */
[----:B------:R-:W-:Y:S02]  /*a270*/  @!P4 LEA.HI.X R35, R22, R39, R200, 0x1, P3 ;  /* 0x000000271623c211 */ /* 0x000fe400018f0cc8 */
[----:B------:R-:W-:-:S13]  /*a280*/  ISETP.GE.AND P3, PT, R19, UR4, PT ;  /* 0x0000000413007c0c */ /* 0x000fda000bf66270 */
[----:B------:R-:W-:-:S04]  /*a290*/  @!P3 LEA R32, P6, R19, R38, 0x1 ;  /* 0x000000261320b211 */ /* 0x000fc800078c08ff */
[----:B------:R-:W-:Y:S01]  /*a2a0*/  @!P3 LEA.HI.X R33, R19, R39, R199, 0x1, P6 ;  /* 0x000000271321b211 */ /* 0x000fe200030f0cc7 */
[----:B----4-:R2:W-:Y:S01]  /*a2b0*/  @!P5 ST.E.128 desc[UR56][R36.64], R12 ;  /* 0x0000000c2400d985 */ /* 0x0105e2000c101d38 */
[----:B------:R-:W-:-:S13]  /*a2c0*/  ISETP.GE.AND P5, PT, R193, UR4, PT ;  /* 0x00000004c1007c0c */ /* 0x000fda000bfa6270 */
[----:B------:R-:W3:Y:S01]  /*a2d0*/  @!P5 LDS.128 R12, [R31+0x1e000] ;  /* 0x01e000001f0cd984 */ /* 0x000ee20000000c00 */
[----:B------:R-:W-:Y:S02]  /*a2e0*/  @!P5 IMAD.SHL.U32 R11, R196, 0x8, RZ ;  /* 0x00000008c40bd824 */ /* 0x000fe400078e00ff */
[----:B--2---:R-:W-:Y:S02]  /*a2f0*/  @!P5 IMAD.MOV.U32 R36, RZ, RZ, R38 ;  /* 0x000000ffff24d224 */ /* 0x004fe400078e0026 */
[----:B------:R-:W-:Y:S02]  /*a300*/  @!P5 IMAD.MOV.U32 R37, RZ, RZ, R39 ;  /* 0x000000ffff25d224 */ /* 0x000fe400078e0027 */
[----:B------:R-:W-:-:S05]  /*a310*/  @!P5 IMAD.WIDE R36, R11, 0x2, R36 ;  /* 0x000000020b24d825 */ /* 0x000fca00078e0224 */
[----:B---3--:R2:W-:Y:S01]  /*a320*/  @!P5 ST.E.128 desc[UR56][R36.64], R12 ;  /* 0x0000000c2400d985 */ /* 0x0085e2000c101d38 */
[----:B------:R-:W-:-:S13]  /*a330*/  ISETP.GE.AND P5, PT, R192, UR4, PT ;  /* 0x00000004c0007c0c */ /* 0x000fda000bfa6270 */
[----:B------:R-:W3:Y:S01]  /*a340*/  @!P5 LDS.128 R12, [R28+0x21000] ;  /* 0x021000001c0cd984 */ /* 0x000ee20000000c00 */
[----:B------:R-:W-:Y:S02]  /*a350*/  @!P5 IMAD.SHL.U32 R11, R197, 0x8, RZ ;  /* 0x00000008c50bd824 */ /* 0x000fe400078e00ff */
[----:B--2---:R-:W-:Y:S02]  /*a360*/  @!P5 IMAD.MOV.U32 R36, RZ, RZ, R38 ;  /* 0x000000ffff24d224 */ /* 0x004fe400078e0026 */
[----:B------:R-:W-:Y:S02]  /*a370*/  @!P5 IMAD.MOV.U32 R37, RZ, RZ, R39 ;  /* 0x000000ffff25d224 */ /* 0x000fe400078e0027 */
[----:B------:R-:W-:-:S05]  /*a380*/  @!P5 IMAD.WIDE R36, R11, 0x2, R36 ;  /* 0x000000020b24d825 */ /* 0x000fca00078e0224 */
[----:B---3--:R2:W-:Y:S01]  /*a390*/  @!P5 ST.E.128 desc[UR56][R36.64], R12 ;  /* 0x0000000c2400d985 */ /* 0x0085e2000c101d38 */
[----:B------:R-:W-:-:S03]  /*a3a0*/  ISETP.GE.AND P5, PT, R23, UR4, PT ;  /* 0x0000000417007c0c */ /* 0x000fc6000bfa6270 */
[----:B------:R-:W3:Y:S10]  /*a3b0*/  @!P4 LDS.128 R12, [R31+0x21000] ;  /* 0x021000001f0cc984 */ /* 0x000ef40000000c00 */
[----:B--2---:R-:W-:-:S04]  /*a3c0*/  @!P5 LEA R36, P6, R23, R38, 0x1 ;  /* 0x000000261724d211 */ /* 0x004fc800078c08ff */
[----:B------:R-:W-:Y:S01]  /*a3d0*/  @!P5 LEA.HI.X R37, R23, R39, R198, 0x1, P6 ;  /* 0x000000271725d211 */ /* 0x000fe200030f0cc6 */
[----:B---3--:R-:W-:Y:S04]  /*a3e0*/  @!P4 ST.E.128 desc[UR56][R34.64], R12 ;  /* 0x0000000c2200c985 */ /* 0x008fe8000c101d38 */
[----:B------:R-:W2:Y:S04]  /*a3f0*/  @!P3 LDS.128 R12, [R28+0x24000] ;  /* 0x024000001c0cb984 */ /* 0x000ea80000000c00 */
[----:B--2---:R-:W-:Y:S04]  /*a400*/  @!P3 ST.E.128 desc[UR56][R32.64], R12 ;  /* 0x0000000c2000b985 */ /* 0x004fe8000c101d38 */
[----:B------:R-:W2:Y:S04]  /*a410*/  @!P5 LDS.128 R12, [R31+0x24000] ;  /* 0x024000001f0cd984 */ /* 0x000ea80000000c00 */
[----:B--2---:R4:W-:Y:S02]  /*a420*/  @!P5 ST.E.128 desc[UR56][R36.64], R12 ;  /* 0x0000000c2400d985 */ /* 0x0049e4000c101d38 */
.L_x_552:
[----:B------:R-:W-:Y:S05]  /*a430*/  BSYNC B1 ;  /* 0x0000000000017941 */ /* 0x000fea0003800000 */
.L_x_551:
[----:B------:R-:W-:-:S03]  /*a440*/  UMOV UR4, 0xffffffff ;  /* 0xffffffff00047882 */ /* 0x000fc60000000000 */
[----:B------:R-:W-:Y:S05]  /*a450*/  BRA.DIV UR4, `(.L_x_553) ;  /* 0x0000016e04947947 */ /* 0x000fea000b800000 */
[----:B--2---:R2:W0:Y:S04]  /*a460*/  SHFL.IDX PT, R39, R41, 0x1, 0x1c1f ;  /* 0x003c1f0029277f89 */ /* 0x00442800000e0000 */
[----:B---3--:R2:W3:Y:S02]  /*a470*/  SHFL.IDX PT, R38, R40, 0x1, 0x1c1f ;  /* 0x003c1f0028267f89 */ /* 0x0084e400000e0000 */
.L_x_814:
[----:B------:R-:W-:-:S13]  /*a480*/  ISETP.GE.AND P3, PT, R42, 0x41, PT ;  /* 0x000000412a00780c */ /* 0x000fda0003f66270 */
[----:B------:R-:W-:Y:S05]  /*a490*/  @!P3 BRA `(.L_x_493) ;  /* 0x00000000008cb947 */ /* 0x000fea0003800000 */
[----:B------:R-:W-:Y:S02]  /*a4a0*/  ULDC UR4, c[0x0][0x2f4] ;  /* 0x0000bd0000047ab9 */ /* 0x000fe40000000800 */
[----:B------:R-:W-:Y:S02]  /*a4b0*/  ISETP.GE.AND P5, PT, R16, UR4, PT ;  /* 0x0000000410007c0c */ /* 0x000fe4000bfa6270 */
[----:B------:R-:W-:-:S11]  /*a4c0*/  ISETP.GE.AND P4, PT, R22, UR4, PT ;  /* 0x0000000416007c0c */ /* 0x000fd6000bf86270 */
[----:B----4-:R-:W4:Y:S01]  /*a4d0*/  @!P5 LDS.128 R12, [R28+0x20000] ;  /* 0x020000001c0cd984 */ /* 0x010f220000000c00 */
[----:B---3--:R-:W-:-:S04]  /*a4e0*/  @!P5 LEA R36, P3, R16, R38, 0x1 ;  /* 0x000000261024d211 */ /* 0x008fc800078608ff */
[----:B0-----:R-:W-:Y:S02]  /*a4f0*/  @!P5 LEA.HI.X R37, R16, R39, R17, 0x1, P3 ;  /* 0x000000271025d211 */ /* 0x001fe400018f0c11 */
        /* <DEDUP_REMOVED lines=9> */
[----:B0-----:R-:W-:Y:S02]  /*a590*/  @!P5 IMAD.MOV.U32 R36, RZ, RZ, R38 ;  /* 0x000000ffff24d224 */ /* 0x001fe400078e0026 */
[----:B------:R-:W-:Y:S02]  /*a5a0*/  @!P5 IMAD.MOV.U32 R37, RZ, RZ, R39 ;  /* 0x000000ffff25d224 */ /* 0x000fe400078e0027 */
[----:B------:R-:W-:-:S05]  /*a5b0*/  @!P5 IMAD.WIDE R36, R11, 0x2, R36 ;  /* 0x000000020b24d825 */ /* 0x000fca00078e0224 */
[----:B---3--:R0:W-:Y:S01]  /*a5c0*/  @!P5 ST.E.128 desc[UR56][R36.64], R12 ;  /* 0x0000000c2400d985 */ /* 0x0081e2000c101d38 */
[----:B------:R-:W-:-:S13]  /*a5d0*/  ISETP.GE.AND P5, PT, R192, UR4, PT ;  /* 0x00000004c0007c0c */ /* 0x000fda000bfa6270 */
[----:B------:R-:W3:Y:S01]  /*a5e0*/  @!P5 LDS.128 R12, [R28+0x23000] ;  /* 0x023000001c0cd984 */ /* 0x000ee20000000c00 */
[----:B------:R-:W-:Y:S01]  /*a5f0*/  @!P5 SHF.L.U32 R11, R197, 0x3, RZ ;  /* 0x00000003c50bd819 */ /* 0x000fe200000006ff */
[----:B0-----:R-:W-:Y:S02]  /*a600*/  @!P5 IMAD.MOV.U32 R36, RZ, RZ, R38 ;  /* 0x000000ffff24d224 */ /* 0x001fe400078e0026 */
[----:B------:R-:W-:Y:S02]  /*a610*/  @!P5 IMAD.MOV.U32 R37, RZ, RZ, R39 ;  /* 0x000000ffff25d224 */ /* 0x000fe400078e0027 */
[----:B------:R-:W-:-:S05]  /*a620*/  @!P5 IMAD.WIDE R36, R11, 0x2, R36 ;  /* 0x000000020b24d825 */ /* 0x000fca00078e0224 */
[----:B---3--:R0:W-:Y:S01]  /*a630*/  @!P5 ST.E.128 desc[UR56][R36.64], R12 ;  /* 0x0000000c2400d985 */ /* 0x0081e2000c101d38 */
[----:B------:R-:W-:-:S03]  /*a640*/  ISETP.GE.AND P5, PT, R23, UR4, PT ;  /* 0x0000000417007c0c */ /* 0x000fc6000bfa6270 */
[----:B------:R-:W3:Y:S10]  /*a650*/  @!P4 LDS.128 R12, [R31+0x23000] ;  /* 0x023000001f0cc984 */ /* 0x000ef40000000c00 */
[----:B0-----:R-:W-:-:S04]  /*a660*/  @!P5 LEA R36, P6, R23, R38, 0x1 ;  /* 0x000000261724d211 */ /* 0x001fc800078c08ff */
[----:B------:R-:W-:Y:S01]  /*a670*/  @!P5 LEA.HI.X R37, R23, R39, R198, 0x1, P6 ;  /* 0x000000271725d211 */ /* 0x000fe200030f0cc6 */
[----:B---3--:R-:W-:Y:S04]  /*a680*/  @!P4 ST.E.128 desc[UR56][R34.64], R12 ;  /* 0x0000000c2200c985 */ /* 0x008fe8000c101d38 */
[----:B------:R-:W0:Y:S04]  /*a690*/  @!P3 LDS.128 R12, [R28+0x26000] ;  /* 0x026000001c0cb984 */ /* 0x000e280000000c00 */
[----:B0-----:R-:W-:Y:S04]  /*a6a0*/  @!P3 ST.E.128 desc[UR56][R32.64], R12 ;  /* 0x0000000c2000b985 */ /* 0x001fe8000c101d38 */
[----:B------:R-:W0:Y:S04]  /*a6b0*/  @!P5 LDS.128 R12, [R31+0x26000] ;  /* 0x026000001f0cd984 */ /* 0x000e280000000c00 */
[----:B0-----:R0:W-:Y:S02]  /*a6c0*/  @!P5 ST.E.128 desc[UR56][R36.64], R12 ;  /* 0x0000000c2400d985 */ /* 0x0011e4000c101d38 */
.L_x_493:
[----:B------:R-:W-:Y:S05]  /*a6d0*/  BSYNC B0 ;  /* 0x0000000000007941 */ /* 0x000fea0003800000 */
.L_x_457:
[----:B0--3--:R-:W0:Y:S01]  /*a6e0*/  S2R R11, SR_TID.X ;  /* 0x00000000000b7919 */ /* 0x009e220000002100 */
[----:B------:R-:W-:Y:S01]  /*a6f0*/  @!PT LDS RZ, [RZ] ;  /* 0x00000000fffff984 */ /* 0x000fe20000000800 */
[----:B------:R-:W-:Y:S01]  /*a700*/  @!PT LDS RZ, [RZ] ;  /* 0x00000000fffff984 */ /* 0x000fe20000000800 */
[----:B------:R-:W-:Y:S01]  /*a710*/  @!PT LDS RZ, [RZ] ;  /* 0x00000000fffff984 */ /* 0x000fe20000000800 */
[----:B------:R-:W-:Y:S01]  /*a720*/  @!PT LDS RZ, [RZ] ;  /* 0x00000000fffff984 */ /* 0x000fe20000000800 */
[----:B------:R3:W-:Y:S06]  /*a730*/  MEMBAR.ALL.CTA ;  /* 0x0000000000007992 */ /* 0x0007ec0000008000 */
[----:B---3--:R-:W3:Y:S01]  /*a740*/  FENCE.VIEW.ASYNC.S ;  /* 0x00000000000073c6 */ /* 0x008ee20000000000 */
[----:B------:R-:W-:Y:S05]  /*a750*/  WARPSYNC.ALL ;  /* 0x0000000000007948 */ /* 0x000fea0003800000 */
[----:B------:R-:W-:Y:S01]  /*a760*/  BSSY B0, `(.L_x_554) ;  /* 0x0000009000007945 */ /* 0x000fe20003800000 */
[----:B0-----:R-:W-:Y:S01]  /*a770*/  LOP3.LUT R11, R11, 0x7f, RZ, 0xc0, !PT ;  /* 0x0000007f0b0b7812 */ /* 0x001fe200078ec0ff */
[----:B---3--:R0:W-:Y:S03]  /*a780*/  BAR.SYNC.DEFER_BLOCKING R138, 0x80 ;  /* 0x0002008a0000751d */ /* 0x0081e60000010000 */
[----:B------:R-:W-:-:S13]  /*a790*/  ISETP.NE.AND P3, PT, R11, RZ, PT ;  /* 0x000000ff0b00720c */ /* 0x000fda0003f65270 */
[----:B------:R-:W-:-:S05]  /*a7a0*/  @!P3 VIADD R11, R87, 0x308a0 ;  /* 0x000308a0570bb836 */ /* 0x000fca0000000000 */
[----:B------:R-:W-:-:S04]  /*a7b0*/  @!P3 PRMT R11, RZ, 0x654, R11 ;  /* 0x00000654ff0bb816 */ /* 0x000fc8000000000b */
[----:B------:R0:W-:Y:S01]  /*a7c0*/  @!P3 SYNCS.ARRIVE.TRANS64.RED.A1T0 RZ, [R11+URZ], RZ ;  /* 0x000000ff0bffb9a7 */ /* 0x0001e2000810043f */
[----:B------:R-:W-:Y:S05]  /*a7d0*/  @!P2 BRA `(.L_x_555) ;  /* 0x000000000004a947 */ /* 0x000fea0003800000 */
[----:B------:R-:W-:Y:S01]  /*a7e0*/  BPT.TRAP 0x1 ;  /* 0x000000040000795c */ /* 0x000fe20000300000 */
.L_x_555:
[----:B------:R-:W-:Y:S05]  /*a7f0*/  BSYNC B0 ;  /* 0x0000000000007941 */ /* 0x000fea0003800000 */
.L_x_554:
[----:B------:R-:W3:Y:S01]  /*a800*/  SYNCS.PHASECHK.TRANS64.TRYWAIT P2, [R87+URZ+0x308b0], R88 ;  /* 0x0308b058570075a7 */ /* 0x000ee2000804017f */
[----:B------:R-:W-:Y:S01]  /*a810*/  ULDC UR58, c[0x0][0x2f4] ;  /* 0x0000bd00003a7ab9 */ /* 0x000fe20000000800 */
[----:B------:R-:W-:Y:S04]  /*a820*/  BSSY B0, `(.L_x_556) ;  /* 0x0000002000007945 */ /* 0x000fe80003800000 */
[----:B---3--:R-:W-:Y:S05]  /*a830*/  @!P2 BRA `(.L_x_557) ;  /* 0x0000016800e8a947 */ /* 0x008fea0003800000 */
.L_x_815:
[----:B------:R-:W-:Y:S05]  /*a840*/  BSYNC B0 ;  /* 0x0000000000007941 */ /* 0x000fea0003800000 */
.L_x_556:
[----:B------:R-:W-:Y:S01]  /*a850*/  ULDC.64 UR4, c[0x0][0x328] ;  /* 0x0000ca0000047ab9 */ /* 0x000fe20000000a00 */
[----:B------:R-:W-:Y:S01]  /*a860*/  IMAD.IADD R86, R86, 0x1, -R201 ;  /* 0x0000000156567824 */ /* 0x000fe200078e0ac9 */
[----:B------:R-:W-:Y:S01]  /*a870*/  BSSY B0, `(.L_x_558) ;  /* 0x0000036000007945 */ /* 0x000fe20003800000 */
[----:B------:R-:W-:Y:S02]  /*a880*/  IMAD R84, R84, UR4, RZ ;  /* 0x0000000454547c24 */ /* 0x000fe4000f8e02ff */
[----:B----4-:R-:W-:-:S04]  /*a890*/  IMAD.WIDE.U32 R12, R27, UR4, RZ ;  /* 0x000000041b0c7c25 */ /* 0x010fc8000f8e00ff */
[----:B------:R-:W-:Y:S01]  /*a8a0*/  IMAD R27, R27, UR5, R84 ;  /* 0x000000051b1b7c24 */ /* 0x000fe2000f8e0254 */
[----:B------:R-:W-:Y:S02]  /*a8b0*/  ULDC.64 UR4, c[0x0][0x338] ;  /* 0x0000ce0000047ab9 */ /* 0x000fe40000000a00 */
[----:B------:R-:W-:Y:S02]  /*a8c0*/  IMAD R14, R85, UR4, RZ ;  /* 0x00000004550e7c24 */ /* 0x000fe4000f8e02ff */
[----:B------:R-:W-:Y:S02]  /*a8d0*/  IMAD.IADD R13, R13, 0x1, R27 ;  /* 0x000000010d0d7824 */ /* 0x000fe400078e021b */
[C---:B0-----:R-:W-:Y:S02]  /*a8e0*/  IMAD R11, R21.reuse, UR5, R14 ;  /* 0x00000005150b7c24 */ /* 0x041fe4000f8e020e */
[----:B------:R-:W-:Y:S01]  /*a8f0*/  IMAD.WIDE.U32 R12, R21, UR4, R12 ;  /* 0x00000004150c7c25 */ /* 0x000fe2000f8e000c */
[----:B------:R-:W-:-:S03]  /*a900*/  ULDC.64 UR4, c[0x0][0x330] ;  /* 0x0000cc0000047ab9 */ /* 0x000fc60000000a00 */
[----:B------:R-:W-:Y:S02]  /*a910*/  IMAD R15, R0, UR4, RZ ;  /* 0x00000004000f7c24 */ /* 0x000fe4000f8e02ff */
[----:B------:R-:W-:Y:S02]  /*a920*/  IMAD.IADD R13, R13, 0x1, R11 ;  /* 0x000000010d0d7824 */ /* 0x000fe400078e020b */
[C---:B------:R-:W-:Y:S02]  /*a930*/  IMAD R11, R30.reuse, UR5, R15 ;  /* 0x000000051e0b7c24 */ /* 0x040fe4000f8e020f */
[----:B------:R-:W-:Y:S01]  /*a940*/  IMAD.WIDE.U32 R12, R30, UR4, R12 ;  /* 0x000000041e0c7c25 */ /* 0x000fe2000f8e000c */
[----:B------:R-:W-:-:S03]  /*a950*/  ULDC.64 UR4, c[0x0][0x318] ;  /* 0x0000c60000047ab9 */ /* 0x000fc60000000a00 */
[----:B------:R-:W-:Y:S01]  /*a960*/  IMAD.IADD R11, R13, 0x1, R11 ;  /* 0x000000010d0b7824 */ /* 0x000fe200078e020b */
[----:B------:R-:W-:-:S04]  /*a970*/  LEA R21, P2, R12, UR4, 0x1 ;  /* 0x000000040c157c11 */ /* 0x000fc8000f8408ff */
[----:B------:R-:W-:Y:S01]  /*a980*/  LEA.HI.X R11, R12, UR5, R11, 0x1, P2 ;  /* 0x000000050c0b7c11 */ /* 0x000fe200090f0c0b */
[----:B------:R0:W4:Y:S01]  /*a990*/  SHFL.IDX PT, R36, R21, RZ, 0x1c1f ;  /* 0x001c1fff15247589 */ /* 0x00012200000e0000 */
[----:B------:R-:W-:-:S03]  /*a9a0*/  ISETP.GE.AND P2, PT, R86, 0x1, PT ;  /* 0x000000015600780c */ /* 0x000fc60003f46270 */
[----:B------:R0:W0:Y:S10]  /*a9b0*/  SHFL.IDX PT, R37, R11, RZ, 0x1c1f ;  /* 0x001c1fff0b257589 */ /* 0x00003400000e0000 */
[----:B------:R-:W-:Y:S05]  /*a9c0*/  @!P2 BRA `(.L_x_559) ;  /* 0x000000000080a947 */ /* 0x000fea0003800000 */
[----:B------:R-:W-:Y:S02]  /*a9d0*/  ISETP.GE.AND P5, PT, R16, UR58, PT ;  /* 0x0000003a10007c0c */ /* 0x000fe4000bfa6270 */
[----:B------:R-:W-:-:S11]  /*a9e0*/  ISETP.GE.AND P4, PT, R22, UR58, PT ;  /* 0x0000003a16007c0c */ /* 0x000fd6000bf86270 */
[----:B------:R-:W5:Y:S01]  /*a9f0*/  @!P5 LDS.128 R12, [R28] ;  /* 0x000000001c0cd984 */ /* 0x000f620000000c00 */
[----:B----4-:R-:W-:-:S04]  /*aa00*/  @!P5 LEA R38, P2, R16, R36, 0x1 ;  /* 0x000000241026d211 */ /* 0x010fc800078408ff */
[----:B0-----:R-:W-:Y:S02]  /*aa10*/  @!P5 LEA.HI.X R39, R16, R37, R17, 0x1, P2 ;  /* 0x000000251027d211 */ /* 0x001fe400010f0c11 */
[----:B------:R-:W-:-:S04]  /*aa20*/  @!P4 LEA R34, P2, R22, R36, 0x1 ;  /* 0x000000241622c211 */ /* 0x000fc800078408ff */
[----:B------:R-:W-:Y:S02]  /*aa30*/  @!P4 LEA.HI.X R35, R22, R37, R200, 0x1, P2 ;  /* 0x000000251623c211 */ /* 0x000fe400010f0cc8 */
[----:B------:R-:W-:-:S13]  /*aa40*/  ISETP.GE.AND P2, PT, R19, UR58, PT ;  /* 0x0000003a13007c0c */ /* 0x000fda000bf46270 */
[----:B------:R-:W-:-:S04]  /*aa50*/  @!P2 LEA R32, P6, R19, R36, 0x1 ;  /* 0x000000241320a211 */ /* 0x000fc800078c08ff */
[----:B------:R-:W-:Y:S01]  /*aa60*/  @!P2 LEA.HI.X R33, R19, R37, R199, 0x1, P6 ;  /* 0x000000251321a211 */ /* 0x000fe200030f0cc7 */
[----:B-----5:R0:W-:Y:S01]  /*aa70*/  @!P5 ST.E.128 desc[UR56][R38.64], R12 ;  /* 0x0000000c2600d985 */ /* 0x0201e2000c101d38 */
[----:B------:R-:W-:-:S13]  /*aa80*/  ISETP.GE.AND P5, PT, R193, UR58, PT ;  /* 0x0000003ac1007c0c */ /* 0x000fda000bfa6270 */
[----:B------:R-:W4:Y:S01]  /*aa90*/  @!P5 LDS.128 R12, [R31] ;  /* 0x000000001f0cd984 */ /* 0x000f220000000c00 */
[----:B------:R-:W-:-:S04]  /*aaa0*/  @!P5 IMAD.SHL.U32 R27, R196, 0x8, RZ ;  /* 0x00000008c41bd824 */ /* 0x000fc800078e00ff */
[----:B0-----:R-:W-:-:S05]  /*aab0*/  @!P5 IMAD.WIDE R38, R27, 0x2, R36 ;  /* 0x000000021b26d825 */ /* 0x001fca00078e0224 */
[----:B----4-:R0:W-:Y:S01]  /*aac0*/  @!P5 ST.E.128 desc[UR56][R38.64], R12 ;  /* 0x0000000c2600d985 */ /* 0x0101e2000c101d38 */
[----:B------:R-:W-:-:S13]  /*aad0*/  ISETP.GE.AND P5, PT, R192, UR58, PT ;  /* 0x0000003ac0007c0c */ /* 0x000fda000bfa6270 */
[----:B------:R-:W4:Y:S01]  /*aae0*/  @!P5 LDS.128 R12, [R28+0x3000] ;  /* 0x003000001c0cd984 */ /* 0x000f220000000c00 */
[----:B------:R-:W-:Y:S01]  /*aaf0*/  @!P5 IMAD.SHL.U32 R27, R197, 0x8, RZ ;  /* 0x00000008c51bd824 */ /* 0x000fe200078e00ff */
[----:B0-----:R-:W-:Y:S01]  /*ab00*/  @!P5 MOV R39, R37 ;  /* 0x000000250027d202 */ /* 0x001fe20000000f00 */
[----:B------:R-:W-:-:S04]  /*ab10*/  @!P5 IMAD.MOV.U32 R38, RZ, RZ, R36 ;  /* 0x000000ffff26d224 */ /* 0x000fc800078e0024 */
[----:B------:R-:W-:-:S05]  /*ab20*/  @!P5 IMAD.WIDE R38, R27, 0x2, R38 ;  /* 0x000000021b26d825 */ /* 0x000fca00078e0226 */
[----:B----4-:R-:W-:Y:S01]  /*ab30*/  @!P5 ST.E.128 desc[UR56][R38.64], R12 ;  /* 0x0000000c2600d985 */ /* 0x010fe2000c101d38 */
[----:B------:R-:W-:-:S03]  /*ab40*/  ISETP.GE.AND P5, PT, R23, UR58, PT ;  /* 0x0000003a17007c0c */ /* 0x000fc6000bfa6270 */
[----:B------:R-:W0:Y:S10]  /*ab50*/  @!P4 LDS.128 R12, [R31+0x3000] ;  /* 0x003000001f0cc984 */ /* 0x000e340000000c00 */
[----:B------:R-:W-:-:S04]  /*ab60*/  @!P5 LEA R36, P6, R23, R36, 0x1 ;  /* 0x000000241724d211 */ /* 0x000fc800078c08ff */
[----:B------:R-:W-:Y:S01]  /*ab70*/  @!P5 LEA.HI.X R37, R23, R37, R198, 0x1, P6 ;  /* 0x000000251725d211 */ /* 0x000fe200030f0cc6 */
[----:B0-----:R-:W-:Y:S04]  /*ab80*/  @!P4 ST.E.128 desc[UR56][R34.64], R12 ;  /* 0x0000000c2200c985 */ /* 0x001fe8000c101d38 */
[----:B------:R-:W0:Y:S04]  /*ab90*/  @!P2 LDS.128 R12, [R28+0x6000] ;  /* 0x006000001c0ca984 */ /* 0x000e280000000c00 */
[----:B0-----:R-:W-:Y:S04]  /*aba0*/  @!P2 ST.E.128 desc[UR56][R32.64], R12 ;  /* 0x0000000c2000a985 */ /* 0x001fe8000c101d38 */
[----:B------:R-:W0:Y:S04]  /*abb0*/  @!P5 LDS.128 R12, [R31+0x6000] ;  /* 0x006000001f0cd984 */ /* 0x000e280000000c00 */
[----:B0-----:R0:W-:Y:S02]  /*abc0*/  @!P5 ST.E.128 desc[UR56][R36.64], R12 ;  /* 0x0000000c2400d985 */ /* 0x0011e4000c101d38 */
.L_x_559:
[----:B------:R-:W-:Y:S05]  /*abd0*/  BSYNC B0 ;  /* 0x0000000000007941 */ /* 0x000fea0003800000 */
.L_x_558:
[----:B------:R-:W-:Y:S01]  /*abe0*/  ISETP.GE.AND P2, PT, R86, 0x41, PT ;  /* 0x000000415600780c */ /* 0x000fe20003f46270 */
[----:B0-----:R0:W0:Y:S01]  /*abf0*/  SHFL.IDX PT, R37, R11, 0x1, 0x1c1f ;  /* 0x003c1f000b257f89 */ /* 0x00102200000e0000 */
[----:B------:R-:W-:Y:S03]  /*ac00*/  BSSY B0, `(.L_x_560) ;  /* 0x0000023000007945 */ /* 0x000fe60003800000 */
[----:B----4-:R4:W0:Y:S08]  /*ac10*/  SHFL.IDX PT, R36, R21, 0x1, 0x1c1f ;  /* 0x003c1f0015247f89 */ /* 0x01083000000e0000 */
[----:B----4-:R-:W-:Y:S05]  /*ac20*/  @!P2 BRA `(.L_x_561) ;  /* 0x000000000080a947 */ /* 0x010fea0003800000 */
[----:B------:R-:W-:Y:S02]  /*ac30*/  ISETP.GE.AND P5, PT, R16, UR58, PT ;  /* 0x0000003a10007c0c */ /* 0x000fe4000bfa6270 */
[----:B------:R-:W-:-:S11]  /*ac40*/  ISETP.GE.AND P4, PT, R22, UR58, PT ;  /* 0x0000003a16007c0c */ /* 0x000fd6000bf86270 */
[----:B------:R-:W4:Y:S01]  /*ac50*/  @!P5 LDS.128 R12, [R28+0x2000] ;  /* 0x002000001c0cd984 */ /* 0x000f220000000c00 */
[----:B0-----:R-:W-:-:S04]  /*ac60*/  @!P5 LEA R38, P2, R16, R36, 0x1 ;  /* 0x000000241026d211 */ /* 0x001fc800078408ff */
[----:B------:R-:W-:Y:S02]  /*ac70*/  @!P5 LEA.HI.X R39, R16, R37, R17, 0x1, P2 ;  /* 0x000000251027d211 */ /* 0x000fe400010f0c11 */
[----:B------:R-:W-:-:S04]  /*ac80*/  @!P4 LEA R34, P2, R22, R36, 0x1 ;  /* 0x000000241622c211 */ /* 0x000fc800078408ff */
[----:B------:R-:W-:Y:S02]  /*ac90*/  @!P4 LEA.HI.X R35, R22, R37, R200, 0x1, P2 ;  /* 0x000000251623c211 */ /* 0x000fe400010f0cc8 */
[----:B------:R-:W-:-:S13]  /*aca0*/  ISETP.GE.AND P2, PT, R19, UR58, PT ;  /* 0x0000003a13007c0c */ /* 0x000fda000bf46270 */
[----:B------:R-:W-:-:S04]  /*acb0*/  @!P2 LEA R32, P6, R19, R36, 0x1 ;  /* 0x000000241320a211 */ /* 0x000fc800078c08ff */
[----:B------:R-:W-:Y:S01]  /*acc0*/  @!P2 LEA.HI.X R33, R19, R37, R199, 0x1, P6 ;  /* 0x000000251321a211 */ /* 0x000fe200030f0cc7 */
[----:B----4-:R0:W-:Y:S01]  /*acd0*/  @!P5 ST.E.128 desc[UR56][R38.64], R12 ;  /* 0x0000000c2600d985 */ /* 0x0101e2000c101d38 */
[----:B------:R-:W-:-:S13]  /*ace0*/  ISETP.GE.AND P5, PT, R193, UR58, PT ;  /* 0x0000003ac1007c0c */ /* 0x000fda000bfa6270 */
[----:B------:R-:W4:Y:S01]  /*acf0*/  @!P5 LDS.128 R12, [R31+0x2000] ;  /* 0x002000001f0cd984 */ /* 0x000f220000000c00 */
[----:B------:R-:W-:-:S04]  /*ad00*/  @!P5 IMAD.SHL.U32 R11, R196, 0x8, RZ ;  /* 0x00000008c40bd824 */ /* 0x000fc800078e00ff */
[----:B0-----:R-:W-:-:S05]  /*ad10*/  @!P5 IMAD.WIDE R38, R11, 0x2, R36 ;  /* 0x000000020b26d825 */ /* 0x001fca00078e0224 */
[----:B----4-:R0:W-:Y:S01]  /*ad20*/  @!P5 ST.E.128 desc[UR56][R38.64], R12 ;  /* 0x0000000c2600d985 */ /* 0x0101e2000c101d38 */
[----:B------:R-:W-:-:S13]  /*ad30*/  ISETP.GE.AND P5, PT, R192, UR58, PT ;  /* 0x0000003ac0007c0c */ /* 0x000fda000bfa6270 */
[----:B------:R-:W4:Y:S01]  /*ad40*/  @!P5 LDS.128 R12, [R28+0x5000] ;  /* 0x005000001c0cd984 */ /* 0x000f220000000c00 */
[----:B------:R-:W-:Y:S02]  /*ad50*/  @!P5 IMAD.SHL.U32 R11, R197, 0x8, RZ ;  /* 0x00000008c50bd824 */ /* 0x000fe400078e00ff */
[----:B0-----:R-:W-:Y:S02]  /*ad60*/  @!P5 IMAD.MOV.U32 R38, RZ, RZ, R36 ;  /* 0x000000ffff26d224 */ /* 0x001fe400078e0024 */
[----:B------:R-:W-:Y:S02]  /*ad70*/  @!P5 IMAD.MOV.U32 R39, RZ, RZ, R37 ;  /* 0x000000ffff27d224 */ /* 0x000fe400078e0025 */
        /* <DEDUP_REMOVED lines=11> */
.L_x_561:
[----:B------:R-:W-:Y:S05]  /*ae30*/  BSYNC B0 ;  /* 0x0000000000007941 */ /* 0x000fea0003800000 */
.L_x_560:
[----:B0-----:R-:W5:Y:S01]  /*ae40*/  LDL R11, [R1] ;  /* 0x00000000010b7983 */ /* 0x001f620000100800 */
[----:B-1-3--:R-:W-:Y:S01]  /*ae50*/  @!P3 VIADD R87, R87, 0x308c0 ;  /* 0x000308c05757b836 */ /* 0x00afe20000000000 */
[----:B------:R-:W-:Y:S01]  /*ae60*/  PLOP3.LUT P2, PT, PT, PT, PT, 0x8, 0x0 ;  /* 0x000000000000781c */ /* 0x000fe20003f4e170 */
[----:B------:R-:W-:Y:S01]  /*ae70*/  VIADD R18, R18, 0x1 ;  /* 0x0000000112127836 */ /* 0x000fe20000000000 */
[----:B------:R-:W-:Y:S01]  /*ae80*/  @!PT LDS RZ, [RZ] ;  /* 0x00000000fffff984 */ /* 0x000fe20000000800 */
[----:B------:R-:W-:Y:S01]  /*ae90*/  @!PT LDS RZ, [RZ] ;  /* 0x00000000fffff984 */ /* 0x000fe20000000800 */
[----:B------:R-:W-:Y:S01]  /*aea0*/  @!PT LDS RZ, [RZ] ;  /* 0x00000000fffff984 */ /* 0x000fe20000000800 */
[----:B------:R-:W-:Y:S01]  /*aeb0*/  @!PT LDS RZ, [RZ] ;  /* 0x00000000fffff984 */ /* 0x000fe20000000800 */
[----:B------:R0:W-:Y:S06]  /*aec0*/  MEMBAR.ALL.CTA ;  /* 0x0000000000007992 */ /* 0x0001ec0000008000 */
[----:B0-----:R-:W0:Y:S01]  /*aed0*/  FENCE.VIEW.ASYNC.S ;  /* 0x00000000000073c6 */ /* 0x001e220000000000 */
[----:B------:R-:W-:Y:S01]  /*aee0*/  @!P3 PRMT R87, RZ, 0x654, R87 ;  /* 0x00000654ff57b816 */ /* 0x000fe20000000057 */
[----:B0-----:R0:W-:Y:S06]  /*aef0*/  BAR.SYNC.DEFER_BLOCKING R138, 0x80 ;  /* 0x0002008a0000751d */ /* 0x0011ec0000010000 */
[----:B------:R0:W-:Y:S01]  /*af00*/  @!P3 SYNCS.ARRIVE.TRANS64.RED.A1T0 RZ, [R87+URZ], RZ ;  /* 0x000000ff57ffb9a7 */ /* 0x0001e2000810043f */
[----:B------:R-:W-:-:S04]  /*af10*/  ISETP.NE.AND P3, PT, R18, 0x2, PT ;  /* 0x000000021200780c */ /* 0x000fc80003f65270 */
[----:B------:R-:W-:Y:S02]  /*af20*/  SEL R18, R18, RZ, P3 ;  /* 0x000000ff12127207 */ /* 0x000fe40001800000 */
[----:B-----5:R-:W-:Y:S02]  /*af30*/  LOP3.LUT P4, RZ, R11, 0x2, RZ, 0xc0, !PT ;  /* 0x000000020bff7812 */ /* 0x020fe4000788c0ff */
[----:B------:R-:W-:-:S04]  /*af40*/  SEL R11, RZ, 0x1, P3 ;  /* 0x00000001ff0b7807 */ /* 0x000fc80001800000 */
[----:B------:R-:W-:-:S07]  /*af50*/  LOP3.LUT R202, R202, R11, RZ, 0x3c, !PT ;  /* 0x0000000bcaca7212 */ /* 0x000fce00078e3cff */
[----:B0-----:R-:W-:Y:S05]  /*af60*/  @P4 BRA `(.L_x_562) ;  /* 0xffffff7400904947 */ /* 0x001fea000383ffff */
.L_x_452:
[----:B------:R-:W-:Y:S01]  /*af70*/  BSSY B0, `(.L_x_563) ;  /* 0x000003b000007945 */ /* 0x000fe20003800000 */
[----:B------:R-:W-:Y:S02]  /*af80*/  ISETP.GE.AND P1, PT, R142, 0x1, PT ;  /* 0x000000018e00780c */ /* 0x000fe40003f26270 */
[----:B------:R-:W-:Y:S02]  /*af90*/  CS2R R6, SRZ ;  /* 0x0000000000067805 */ /* 0x000fe4000001ff00 */
[----:B------:R-:W-:Y:S01]  /*afa0*/  PLOP3.LUT P0, PT, PT, PT, PT, 0x80, 0x0 ;  /* 0x000000000000781c */ /* 0x000fe20003f0f070 */
[----:B------:R-:W-:Y:S01]  /*afb0*/  IMAD.MOV.U32 R3, RZ, RZ, RZ ;  /* 0x000000ffff037224 */ /* 0x000fe200078e00ff */
[----:B------:R-:W-:Y:S02]  /*afc0*/  CS2R R118, SRZ ;  /* 0x0000000000767805 */ /* 0x000fe4000001ff00 */
[----:B------:R-:W-:Y:S02]  /*afd0*/  CS2R R116, SRZ ;  /* 0x0000000000747805 */ /* 0x000fe4000001ff00 */
[----:B------:R-:W-:-:S02]  /*afe0*/  CS2R R114, SRZ ;  /* 0x0000000000727805 */ /* 0x000fc4000001ff00 */
[----:B------:R-:W-:Y:S02]  /*aff0*/  CS2R R112, SRZ ;  /* 0x0000000000707805 */ /* 0x000fe4000001ff00 */
[----:B------:R-:W-:Y:S01]  /*b000*/  CS2R R106, SRZ ;  /* 0x00000000006a7805 */ /* 0x000fe2000001ff00 */
[----:B------:R-:W-:Y:S01]  /*b010*/  IMAD.MOV.U32 R110, RZ, RZ, RZ ;  /* 0x000000ffff6e7224 */ /* 0x000fe200078e00ff */
[----:B------:R-:W-:Y:S02]  /*b020*/  CS2R R108, SRZ ;  /* 0x00000000006c7805 */ /* 0x000fe4000001ff00 */
[----:B------:R-:W-:Y:S02]  /*b030*/  CS2R R62, SRZ ;  /* 0x00000000003e7805 */ /* 0x000fe4000001ff00 */
[----:B------:R-:W-:Y:S01]  /*b040*/  CS2R R104, SRZ ;  /* 0x0000000000687805 */ /* 0x000fe2000001ff00 */
[----:B------:R-:W-:Y:S01]  /*b050*/  IMAD.MOV.U32 R103, RZ, RZ, RZ ;  /* 0x000000ffff677224 */ /* 0x000fe200078e00ff */
[----:B------:R-:W-:-:S02]  /*b060*/  CS2R R98, SRZ ;  /* 0x0000000000627805 */ /* 0x000fc4000001ff00 */
[----:B------:R-:W-:Y:S02]  /*b070*/  CS2R R100, SRZ ;  /* 0x0000000000647805 */ /* 0x000fe4000001ff00 */
[----:B------:R-:W-:Y:S01]  /*b080*/  CS2R R96, SRZ ;  /* 0x0000000000607805 */ /* 0x000fe2000001ff00 */
[----:B------:R-:W-:Y:S01]  /*b090*/  IMAD.MOV.U32 R95, RZ, RZ, RZ ;  /* 0x000000ffff5f7224 */ /* 0x000fe200078e00ff */
[----:B------:R-:W-:Y:S02]  /*b0a0*/  CS2R R90, SRZ ;  /* 0x00000000005a7805 */ /* 0x000fe4000001ff00 */
[----:B------:R-:W-:Y:S02]  /*b0b0*/  CS2R R92, SRZ ;  /* 0x00000000005c7805 */ /* 0x000fe4000001ff00 */
[----:B------:R-:W-:Y:S02]  /*b0c0*/  CS2R R70, SRZ ;  /* 0x0000000000467805 */ /* 0x000fe4000001ff00 */
[----:B------:R-:W-:-:S02]  /*b0d0*/  CS2R R88, SRZ ;  /* 0x0000000000587805 */ /* 0x000fc4000001ff00 */
[----:B------:R-:W-:Y:S02]  /*b0e0*/  MOV R87, RZ ;  /* 0x000000ff00577202 */ /* 0x000fe40000000f00 */
[----:B--2---:R-:W-:Y:S02]  /*b0f0*/  CS2R R82, SRZ ;  /* 0x0000000000527805 */ /* 0x004fe4000001ff00 */
[----:B------:R-:W-:Y:S02]  /*b100*/  CS2R R84, SRZ ;  /* 0x0000000000547805 */ /* 0x000fe4000001ff00 */
[----:B------:R-:W-:Y:S01]  /*b110*/  CS2R R80, SRZ ;  /* 0x0000000000507805 */ /* 0x000fe2000001ff00 */
[----:B------:R-:W-:Y:S01]  /*b120*/  IMAD.MOV.U32 R79, RZ, RZ, RZ ;  /* 0x000000ffff4f7224 */ /* 0x000fe200078e00ff */
        /* <DEDUP_REMOVED lines=19> */
[----:B------:R-:W-:Y:S01]  /*b260*/  CS2R R40, SRZ ;  /* 0x0000000000287805 */ /* 0x000fe2000001ff00 */
[----:B------:R-:W-:Y:S01]  /*b270*/  IMAD.MOV.U32 R136, RZ, RZ, RZ ;  /* 0x000000ffff887224 */ /* 0x000fe200078e00ff */
[----:B----4-:R-:W-:-:S02]  /*b280*/  CS2R R36, SRZ ;  /* 0x0000000000247805 */ /* 0x010fc4000001ff00 */
[----:B------:R-:W-:Y:S02]  /*b290*/  CS2R R138, SRZ ;  /* 0x00000000008a7805 */ /* 0x000fe4000001ff00 */
[----:B------:R-:W-:Y:S02]  /*b2a0*/  CS2R R124, SRZ ;  /* 0x00000000007c7805 */ /* 0x000fe4000001ff00 */
[----:B------:R-:W-:Y:S01]  /*b2b0*/  CS2R R32, SRZ ;  /* 0x0000000000207805 */ /* 0x000fe2000001ff00 */
[----:B------:R-:W-:Y:S02]  /*b2c0*/  IMAD.MOV.U32 R4, RZ, RZ, RZ ;  /* 0x000000ffff047224 */ /* 0x000fe400078e00ff */
[----:B------:R-:W-:Y:S02]  /*b2d0*/  IMAD.MOV.U32 R0, RZ, RZ, RZ ;  /* 0x000000ffff007224 */ /* 0x000fe400078e00ff */
[----:B------:R-:W-:Y:S01]  /*b2e0*/  IMAD.MOV.U32 R140, RZ, RZ, RZ ;  /* 0x000000ffff8c7224 */ /* 0x000fe200078e00ff */
[----:B------:R-:W-:Y:S06]  /*b2f0*/  @P2 BRA `(.L_x_564) ;  /* 0x0000000000082947 */ /* 0x000fec0003800000 */
[----:B------:R-:W0:Y:S02]  /*b300*/  FENCE.VIEW.ASYNC.G ;  /* 0x00000000000073c6 */ /* 0x000e240000000100 */
[----:B0-----:R-:W-:Y:S06]  /*b310*/  BAR.ARV 0xc, 0x180 ;  /* 0x0306000000007b1d */ /* 0x001fec0000002000 */
.L_x_564:
[----:B------:R-:W-:Y:S05]  /*b320*/  BSYNC B0 ;  /* 0x0000000000007941 */ /* 0x000fea0003800000 */
.L_x_563:
[----:B------:R-:W-:Y:S01]  /*b330*/  CS2R R24, SRZ ;  /* 0x0000000000187805 */ /* 0x000fe2000001ff00 */
[----:B------:R-:W-:Y:S06]  /*b340*/  @!P1 BRA `(.L_x_565) ;  /* 0x000000c400749947 */ /* 0x000fec0003800000 */
[----:B------:R-:W0:Y:S01]  /*b350*/  S2R R8, SR_TID.X ;  /* 0x0000000000087919 */ /* 0x000e220000002100 */
[----:B------:R-:W-:-:S06]  /*b360*/  ULOP3.LUT UP0, URZ, UR60, 0x1bf, URZ, 0xc0, !UPT ;  /* 0x000001bf3c3f7892 */ /* 0x000fcc000f80c03f */
[----:B------:R-:W-:Y:S01]  /*b370*/  PLOP3.LUT P0, PT, PT, PT, UP0, 0x80, 0x0 ;  /* 0x000000000000781c */ /* 0x000fe20003f0f008 */
[----:B0-----:R-:W-:-:S05]  /*b380*/  VIADD R8, R8, 0xffffff80 ;  /* 0xffffff8008087836 */ /* 0x001fca0000000000 */
[----:B------:R-:W-:-:S04]  /*b390*/  SHF.R.S32.HI R5, RZ, 0x1f, R8 ;  /* 0x0000001fff057819 */ /* 0x000fc80000011408 */
[----:B------:R-:W-:-:S04]  /*b3a0*/  LEA.HI R5, R5, R8, RZ, 0x7 ;  /* 0x0000000805057211 */ /* 0x000fc800078f38ff */
[----:B------:R-:W-:-:S05]  /*b3b0*/  SHF.R.S32.HI R5, RZ, 0x7, R5 ;  /* 0x00000007ff057819 */ /* 0x000fca0000011405 */
[----:B------:R-:W0:Y:S02]  /*b3c0*/  SHFL.IDX PT, R0, R5, RZ, 0x1f ;  /* 0x00001fff05007589 */ /* 0x000e2400000e0000 */
[----:B0-----:R-:W-:-:S04]  /*b3d0*/  LEA.HI R3, R0, R0, RZ, 0x1 ;  /* 0x0000000000037211 */ /* 0x001fc800078f08ff */
[----:B------:R-:W-:-:S05]  /*b3e0*/  LOP3.LUT R3, R3, 0x1e, RZ, 0xc0, !PT ;  /* 0x0000001e03037812 */ /* 0x000fca00078ec0ff */
[----:B------:R-:W-:-:S05]  /*b3f0*/  IMAD.IADD R3, R0, 0x1, -R3 ;  /* 0x0000000100037824 */ /* 0x000fca00078e0a03 */
[----:B------:R-:W-:-:S04]  /*b400*/  LEA R3, R3, UR60, 0xd ;  /* 0x0000003c03037c11 */ /* 0x000fc8000f8e68ff */
[----:B------:R-:W-:-:S04]  /*b410*/  SHF.R.U32.HI R3, RZ, 0x4, R3 ;  /* 0x00000004ff037819 */ /* 0x000fc80000011603 */
[----:B------:R-:W-:Y:S01]  /*b420*/  LOP3.LUT R36, R3, 0x3fff, RZ, 0xc0, !PT ;  /* 0x00003fff03247812 */ /* 0x000fe200078ec0ff */
[----:B------:R-:W-:Y:S06]  /*b430*/  @!P0 BRA `(.L_x_566) ;  /* 0x0000000000408947 */ /* 0x000fec0003800000 */
        /* <DEDUP_REMOVED lines=16> */
.L_x_566:
[----:B------:R-:W-:Y:S02]  /*b540*/  ULDC UR4, c[0x0][0x3f4] ;  /* 0x0000fd0000047ab9 */ /* 0x000fe40000000800 */
[----:B------:R-:W-:-:S13]  /*b550*/  ISETP.LT.AND P0, PT, RZ, UR4, PT ;  /* 0x00000004ff007c0c */ /* 0x000fda000bf01270 */
[----:B------:R-:W-:Y:S05]  /*b560*/  @P0 BRA `(.L_x_567) ;  /* 0x0000000000400947 */ /* 0x000fea0003800000 */
[----:B------:R-:W2:Y:S02]  /*b570*/  LDL R20, [R1+0x40] ;  /* 0x0000400001147983 */ /* 0x000ea40000100800 */
[----:B--2---:R-:W-:-:S04]  /*b580*/  LEA.HI R0, R20, R20, RZ, 0x1 ;  /* 0x0000001414007211 */ /* 0x004fc800078f08ff */
[----:B------:R-:W-:-:S05]  /*b590*/  LOP3.LUT R0, R0, 0xfffffffe, RZ, 0xc0, !PT ;  /* 0xfffffffe00007812 */ /* 0x000fca00078ec0ff */
[----:B------:R-:W-:-:S05]  /*b5a0*/  IMAD.IADD R0, R20, 0x1, -R0 ;  /* 0x0000000114007824 */ /* 0x000fca00078e0a00 */
[----:B------:R-:W-:-:S04]  /*b5b0*/  SHF.L.U32 R3, R0, 0x1f, RZ ;  /* 0x0000001f00037819 */ /* 0x000fc800000006ff */
[----:B------:R0:W1:Y:S03]  /*b5c0*/  SYNCS.PHASECHK.TRANS64.TRYWAIT P0, [R2+URZ+0x30800], R3 ;  /* 0x03080003020075a7 */ /* 0x000066000800017f */
[----:B-1----:R-:W-:Y:S05]  /*b5d0*/  @!P0 NANOSLEEP.SYNCS 0x989680 ;  /* 0x009896800000895d */ /* 0x002fea0003900000 */
[----:B------:R-:W1:Y:S01]  /*b5e0*/  @!P0 SYNCS.PHASECHK.TRANS64 P0, [R2+URZ+0x30800], R3 ;  /* 0x03080003020085a7 */ /* 0x000e62000800007f */
[----:B------:R-:W-:Y:S04]  /*b5f0*/  BSSY B0, `(.L_x_568) ;  /* 0x0000006000007945 */ /* 0x000fe80003800000 */
[----:B-1----:R-:W-:Y:S05]  /*b600*/  @P0 BRA `(.L_x_569) ;  /* 0x0000000000100947 */ /* 0x002fea0003800000 */
.L_x_570:
[----:B-1----:R1:W2:Y:S02]  /*b610*/  SYNCS.PHASECHK.TRANS64.TRYWAIT P0, [R2+URZ+0x30800], R3 ;  /* 0x03080003020075a7 */ /* 0x0022a4000800017f */
[----:B--2---:R-:W-:Y:S05]  /*b620*/  @!P0 NANOSLEEP.SYNCS 0x989680 ;  /* 0x009896800000895d */ /* 0x004fea0003900000 */
[----:B------:R-:W2:Y:S02]  /*b630*/  @!P0 SYNCS.PHASECHK.TRANS64 P0, [R2+URZ+0x30800], R3 ;  /* 0x03080003020085a7 */ /* 0x000ea4000800007f */
[----:B--2---:R-:W-:Y:S05]  /*b640*/  @!P0 BRA `(.L_x_570) ;  /* 0xfffffffc00f08947 */ /* 0x004fea000383ffff */
.L_x_569:
[----:B------:R-:W-:Y:S05]  /*b650*/  BSYNC B0 ;  /* 0x0000000000007941 */ /* 0x000fea0003800000 */
.L_x_568:
[----:B------:R-:W-:Y:S05]  /*b660*/  BRA `(.L_x_571) ;  /* 0x0000005800ac7947 */ /* 0x000fea0003800000 */
.L_x_567:
[----:B-----5:R-:W-:Y:S01]  /*b670*/  SHF.R.S32.HI R0, RZ, 0x1f, R137 ;  /* 0x0000001fff007819 */ /* 0x020fe20000011489 */
[----:B------:R-:W-:Y:S01]  /*b680*/  ULOP3.LUT UP0, URZ, UR60, 0x3ff, URZ, 0xc0, !UPT ;  /* 0x000003ff3c3f7892 */ /* 0x000fe2000f80c03f */
[----:B------:R-:W-:Y:S01]  /*b690*/  ULDC.64 UR4, c[0x0][0x3f8] ;  /* 0x0000fe0000047ab9 */ /* 0x000fe20000000a00 */
[----:B------:R-:W-:Y:S02]  /*b6a0*/  ULDC.64 UR6, c[0x0][0x408] ;  /* 0x0001020000067ab9 */ /* 0x000fe40000000a00 */
[C---:B------:R-:W-:Y:S02]  /*b6b0*/  IMAD R6, R0.reuse, UR4, RZ ;  /* 0x0000000400067c24 */ /* 0x040fe4000f8e02ff */
[----:B------:R-:W-:Y:S01]  /*b6c0*/  IMAD R0, R0, UR6, RZ ;  /* 0x0000000600007c24 */ /* 0x000fe2000f8e02ff */
[----:B------:R-:W-:Y:S01]  /*b6d0*/  PLOP3.LUT P2, PT, PT, PT, UP0, 0x80, 0x0 ;  /* 0x000000000000781c */ /* 0x000fe20003f4f008 */
[C---:B------:R-:W-:Y:S02]  /*b6e0*/  IMAD R25, R137.reuse, UR5, R6 ;  /* 0x0000000589197c24 */ /* 0x040fe4000f8e0206 */
[----:B------:R-:W-:Y:S01]  /*b6f0*/  IMAD.WIDE.U32 R4, R137, UR4, RZ ;  /* 0x0000000489047c25 */ /* 0x000fe2000f8e00ff */
[----:B------:R-:W-:-:S03]  /*b700*/  ULDC.64 UR4, c[0x0][0x3e8] ;  /* 0x0000fa0000047ab9 */ /* 0x000fc60000000a00 */
[C---:B------:R-:W-:Y:S01]  /*b710*/  IMAD R27, R137.reuse, UR7, R0 ;  /* 0x00000007891b7c24 */ /* 0x040fe2000f8e0200 */
[----:B------:R-:W-:Y:S01]  /*b720*/  LEA R24, P0, R4, UR4, 0x1 ;  /* 0x0000000404187c11 */ /* 0x000fe2000f8008ff */
[----:B------:R-:W-:Y:S01]  /*b730*/  IMAD.WIDE.U32 R6, R137, UR6, RZ ;  /* 0x0000000689067c25 */ /* 0x000fe2000f8e00ff */
[----:B------:R-:W-:-:S03]  /*b740*/  ULDC.64 UR6, c[0x0][0x400] ;  /* 0x0001000000067ab9 */ /* 0x000fc60000000a00 */
[----:B------:R-:W-:Y:S01]  /*b750*/  IMAD.IADD R25, R25, 0x1, R5 ;  /* 0x0000000119197824 */ /* 0x000fe200078e0205 */
[----:B------:R-:W-:Y:S01]  /*b760*/  LEA R26, P1, R6, UR6, 0x1 ;  /* 0x00000006061a7c11 */ /* 0x000fe2000f8208ff */
[----:B------:R-:W-:-:S03]  /*b770*/  IMAD.IADD R27, R27, 0x1, R7 ;  /* 0x000000011b1b7824 */ /* 0x000fc600078e0207 */
[----:B------:R-:W-:Y:S02]  /*b780*/  LEA.HI.X R25, R4, UR5, R25, 0x1, P0 ;  /* 0x0000000504197c11 */ /* 0x000fe400080f0c19 */
[----:B------:R-:W-:Y:S01]  /*b790*/  LEA.HI.X R27, R6, UR7, R27, 0x1, P1 ;  /* 0x00000007061b7c11 */ /* 0x000fe200088f0c1b */
        /* <DEDUP_REMOVED lines=8> */
[----:B------:R-:W-:Y:S01]  /*b820*/  MOV R6, UR6 ;  /* 0x0000000600067c02 */ /* 0x000fe20008000f00 */
[----:B------:R-:W-:Y:S02]  /*b830*/  IMAD.U32 R7, RZ, RZ, UR7 ;  /* 0x00000007ff077e24 */ /* 0x000fe4000f8e00ff */
[----:B------:R-:W-:-:S02]  /*b840*/  IMAD.U32 R10, RZ, RZ, UR4 ;  /* 0x00000004ff0a7e24 */ /* 0x000fc4000f8e00ff */
[----:B------:R-:W-:Y:S02]  /*b850*/  IMAD.U32 R11, RZ, RZ, UR5 ;  /* 0x00000005ff0b7e24 */ /* 0x000fe4000f8e00ff */
[----:B------:R-:W-:Y:S02]  /*b860*/  IMAD.MOV.U32 R8, RZ, RZ, 0x70 ;  /* 0x00000070ff087424 */ /* 0x000fe400078e00ff */
[----:B------:R-:W-:Y:S02]  /*b870*/  IMAD.MOV.U32 R12, RZ, RZ, 0x1 ;  /* 0x00000001ff0c7424 */ /* 0x000fe400078e00ff */
[----:B0-----:R-:W-:-:S07]  /*b880*/  IMAD.MOV.U32 R13, RZ, RZ, RZ ;  /* 0x000000ffff0d7224 */ /* 0x001fce00078e00ff */
[----:B------:R-:W-:-:S07]  /*b890*/  LEPC R20, `(.L_x_572) ;  /* 0x000000001014794e */ /* 0x000fce0000000000 */
[----:B-1----:R-:W-:Y:S05]  /*b8a0*/  CALL.ABS.NOINC R14 ;  /* 0x000000000e007343 */ /* 0x002fea0003c00000 */
.L_x_572:
[----:B------:R-:W-:Y:S01]  /*b8b0*/  ULDC.U8 UR4, c[0x0][0x410] ;  /* 0x0001040000047ab9 */ /* 0x000fe20000000000 */
[----:B------:R-:W-:Y:S01]  /*b8c0*/  BSSY B0, `(.L_x_573) ;  /* 0x000057d000007945 */ /* 0x000fe20003800000 */
[----:B------:R-:W-:Y:S01]  /*b8d0*/  ISETP.NE.AND P0, PT, RZ, UR4, PT ;  /* 0x00000004ff007c0c */ /* 0x000fe2000bf05270 */
[----:B------:R-:W-:-:S12]  /*b8e0*/  IMAD R6, R29, 0x80, R201 ;  /* 0x000000801d067824 */ /* 0x000fd800078e02c9 */
[----:B------:R-:W-:Y:S05]  /*b8f0*/  @!P0 BRA `(.L_x_574) ;  /* 0x0000002800cc8947 */ /* 0x000fea0003800000 */
[----:B------:R-:W-:-:S03]  /*b900*/  UMOV UR4, 0xffffffff ;  /* 0xffffffff00047882 */ /* 0x000fc60000000000 */
[----:B------:R-:W-:Y:S05]  /*b910*/  BRA.DIV UR4, `(.L_x_575) ;  /* 0x0000015a04c47947 */ /* 0x000fea000b800000 */
[----:B------:R0:W1:Y:S04]  /*b920*/  SHFL.IDX PT, R3, R25, RZ, 0x1c1f ;  /* 0x001c1fff19037589 */ /* 0x00006800000e0000 */
[----:B------:R0:W2:Y:S04]  /*b930*/  SHFL.IDX PT, R0, R24, RZ, 0x1c1f ;  /* 0x001c1fff18007589 */ /* 0x0000a800000e0000 */
[----:B------:R0:W3:Y:S04]  /*b940*/  SHFL.IDX PT, R5, R27, RZ, 0x1c1f ;  /* 0x001c1fff1b057589 */ /* 0x0000e800000e0000 */
[----:B------:R0:W4:Y:S02]  /*b950*/  SHFL.IDX PT, R14, R26, RZ, 0x1c1f ;  /* 0x001c1fff1a0e7589 */ /* 0x00012400000e0000 */
.L_x_821:
[----:B------:R-:W-:Y:S01]  /*b960*/  ULDC UR4, c[0x0][0x448] ;  /* 0x0001120000047ab9 */ /* 0x000fe20000000800 */
[----:B------:R-:W-:Y:S01]  /*b970*/  LOP3.LUT R4, R216, 0x18, R16, 0xf8, !PT ;  /* 0x00000018d8047812 */ /* 0x000fe200078ef810 */
[----:B------:R-:W-:Y:S01]  /*b980*/  IMAD R37, R141, UR4, RZ ;  /* 0x000000048d257c24 */ /* 0x000fe2000f8e02ff */
[----:B------:R-:W-:Y:S01]  /*b990*/  BSSY B1, `(.L_x_576) ;  /* 0x0000058000017945 */ /* 0x000fe20003800000 */
[----:B------:R-:W-:Y:S02]  /*b9a0*/  LOP3.LUT P0, RZ, R224, 0x4, RZ, 0xc0, !PT ;  /* 0x00000004e0ff7812 */ /* 0x000fe4000780c0ff */
[----:B------:R-:W-:Y:S02]  /*b9b0*/  CS2R R30, SRZ ;  /* 0x00000000001e7805 */ /* 0x000fe4000001ff00 */
[----:B------:R-:W-:Y:S02]  /*b9c0*/  LOP3.LUT R7, R4, R217, RZ, 0x3c, !PT ;  /* 0x000000d904077212 */ /* 0x000fe400078e3cff */
[----:B------:R-:W-:-:S02]  /*b9d0*/  CS2R R32, SRZ ;  /* 0x0000000000207805 */ /* 0x000fc4000001ff00 */
[----:B------:R-:W-:Y:S01]  /*b9e0*/  ISETP.GE.AND P1, PT, R6, R37, PT ;  /* 0x000000250600720c */ /* 0x000fe20003f26270 */
[----:B------:R-:W-:Y:S01]  /*b9f0*/  IMAD R37, R29, -0x80, R37 ;  /* 0xffffff801d257824 */ /* 0x000fe200078e0225 */
[----:B------:R-:W-:Y:S01]  /*ba00*/  CS2R R28, SRZ ;  /* 0x00000000001c7805 */ /* 0x000fe2000001ff00 */
[----:B------:R-:W-:Y:S01]  /*ba10*/  IMAD.IADD R7, R218, 0x1, R7 ;  /* 0x00000001da077824 */ /* 0x000fe200078e0207 */
[----:B------:R-:W-:Y:S02]  /*ba20*/  CS2R R34, SRZ ;  /* 0x0000000000227805 */ /* 0x000fe4000001ff00 */
[----:B------:R-:W-:Y:S02]  /*ba30*/  CS2R R38, SRZ ;  /* 0x0000000000267805 */ /* 0x000fe4000001ff00 */
[----:B------:R-:W-:Y:S01]  /*ba40*/  CS2R R40, SRZ ;  /* 0x0000000000287805 */ /* 0x000fe2000001ff00 */
[----:B------:R-:W-:Y:S01]  /*ba50*/  IMAD R9, R7, 0x2, R2 ;  /* 0x0000000207097824 */ /* 0x000fe200078e0202 */
[----:B------:R-:W-:-:S02]  /*ba60*/  CS2R R20, SRZ ;  /* 0x0000000000147805 */ /* 0x000fc4000001ff00 */
[----:B0-----:R-:W-:Y:S02]  /*ba70*/  CS2R R24, SRZ ;  /* 0x0000000000187805 */ /* 0x001fe4000001ff00 */
[----:B------:R-:W-:Y:S02]  /*ba80*/  CS2R R12, SRZ ;  /* 0x00000000000c7805 */ /* 0x000fe4000001ff00 */
[----:B------:R-:W-:Y:S02]  /*ba90*/  CS2R R10, SRZ ;  /* 0x00000000000a7805 */ /* 0x000fe4000001ff00 */
[----:B------:R-:W-:Y:S01]  /*baa0*/  CS2R R6, SRZ ;  /* 0x0000000000067805 */ /* 0x000fe2000001ff00 */
[C---:B------:R-:W-:Y:S01]  /*bab0*/  VIADD R52, R9.reuse, 0x12400 ;  /* 0x0001240009347836 */ /* 0x040fe20000000000 */
[----:B------:R-:W-:Y:S02]  /*bac0*/  IADD3 R8, R9, 0x12440, RZ ;  /* 0x0001244009087810 */ /* 0x000fe40007ffe0ff */
[----:B------:R-:W-:Y:S01]  /*bad0*/  CS2R R26, SRZ ;  /* 0x00000000001a7805 */ /* 0x000fe2000001ff00 */
[----:B------:R-:W-:Y:S06]  /*bae0*/  @P1 BRA `(.L_x_577) ;  /* 0x0000000400081947 */ /* 0x000fec0003800000 */
[----:B------:R-:W1:Y:S01]  /*baf0*/  LDL R43, [R1+0x4c] ;  /* 0x00004c00012b7983 */ /* 0x000e620000100800 */
[----:B------:R-:W-:-:S03]  /*bb00*/  ULDC UR4, c[0x0][0x3f4] ;  /* 0x0000fd0000047ab9 */ /* 0x000fc60000000800 */
[----:B------:R-:W3:Y:S04]  /*bb10*/  LDL R42, [R1+0x50] ;  /* 0x00005000012a7983 */ /* 0x000ee80000100800 */
[----:B------:R-:W3:Y:S01]  /*bb20*/  LDL R15, [R1+0x54] ;  /* 0x00005400010f7983 */ /* 0x000ee20000100800 */
[C---:B------:R-:W-:Y:S01]  /*bb30*/  ISETP.GE.AND P4, PT, R206.reuse, UR4, PT ;  /* 0x00000004ce007c0c */ /* 0x040fe2000bf86270 */
[----:B------:R-:W-:Y:S01]  /*bb40*/  IMAD.SHL.U32 R21, R206, 0x2, RZ ;  /* 0x00000002ce157824 */ /* 0x000fe200078e00ff */
[C---:B------:R-:W-:Y:S01]  /*bb50*/  ISETP.GE.AND P2, PT, R204.reuse, UR4, PT ;  /* 0x00000004cc007c0c */ /* 0x040fe2000bf46270 */
[----:B------:R-:W3:Y:S01]  /*bb60*/  LDL R54, [R1+0x58] ;  /* 0x0000580001367983 */ /* 0x000ee20000100800 */
[----:B------:R-:W-:Y:S02]  /*bb70*/  CS2R R38, SRZ ;  /* 0x0000000000267805 */ /* 0x000fe4000001ff00 */
[----:B------:R-:W-:Y:S01]  /*bb80*/  CS2R R6, SRZ ;  /* 0x0000000000067805 */ /* 0x000fe2000001ff00 */
[----:B------:R-:W-:Y:S01]  /*bb90*/  IMAD.SHL.U32 R27, R204, 0x2, RZ ;  /* 0x00000002cc1b7824 */ /* 0x000fe200078e00ff */
[----:B------:R-:W3:Y:S05]  /*bba0*/  LDL R53, [R1+0x5c] ;  /* 0x00005c0001357983 */ /* 0x000eea0000100800 */
[----:B--2---:R-:W-:-:S02]  /*bbb0*/  @!P4 IADD3 R12, P1, R0, R21, RZ ;  /* 0x00000015000cc210 */ /* 0x004fc40007f3e0ff */
[----:B----4-:R-:W-:Y:S02]  /*bbc0*/  @!P4 IADD3 R20, P3, R14, R21, RZ ;  /* 0x000000150e14c210 */ /* 0x010fe40007f7e0ff */
[----:B------:R-:W-:Y:S02]  /*bbd0*/  CS2R R34, SRZ ;  /* 0x0000000000227805 */ /* 0x000fe4000001ff00 */
[----:B------:R-:W-:Y:S02]  /*bbe0*/  CS2R R10, SRZ ;  /* 0x00000000000a7805 */ /* 0x000fe4000001ff00 */
[----:B------:R-:W-:Y:S01]  /*bbf0*/  CS2R R32, SRZ ;  /* 0x0000000000207805 */ /* 0x000fe2000001ff00 */
[----:B------:R-:W-:Y:S01]  /*bc00*/  IMAD.SHL.U32 R49, R207, 0x2, RZ ;  /* 0x00000002cf317824 */ /* 0x000fe200078e00ff */
[----:B------:R-:W-:Y:S02]  /*bc10*/  CS2R R28, SRZ ;  /* 0x00000000001c7805 */ /* 0x000fe4000001ff00 */
[----:B------:R-:W-:Y:S01]  /*bc20*/  CS2R R40, SRZ ;  /* 0x0000000000287805 */ /* 0x000fe2000001ff00 */
[--C-:B-1----:R-:W-:Y:S01]  /*bc30*/  @!P4 IMAD.X R13, R3, 0x1, R43.reuse, P1 ;  /* 0x00000001030dc824 */ /* 0x102fe200008e062b */
[----:B------:R-:W-:Y:S01]  /*bc40*/  ISETP.GE.AND P1, PT, R205, UR4, PT ;  /* 0x00000004cd007c0c */ /* 0x000fe2000bf26270 */
[----:B---3--:R-:W-:Y:S01]  /*bc50*/  @!P4 IMAD.X R21, R5, 0x1, R43, P3 ;  /* 0x000000010515c824 */ /* 0x008fe200018e062b */
[----:B------:R-:W-:-:S02]  /*bc60*/  @!P2 IADD3 R24, P3, R0, R27, RZ ;  /* 0x0000001b0018a210 */ /* 0x000fc40007f7e0ff */
[----:B------:R0:W5:Y:S01]  /*bc70*/  @!P4 LD.E.64 R38, desc[UR56][R12.64] ;  /* 0x000000380c26c980 */ /* 0x000162000c101b00 */
[----:B------:R-:W-:-:S03]  /*bc80*/  IMAD.SHL.U32 R43, R205, 0x2, RZ ;  /* 0x00000002cd2b7824 */ /* 0x000fc600078e00ff */
[----:B------:R1:W5:Y:S01]  /*bc90*/  @!P4 LD.E.64 R6, desc[UR56][R20.64] ;  /* 0x000000381406c980 */ /* 0x000362000c101b00 */
[----:B------:R-:W-:Y:S01]  /*bca0*/  @!P2 IADD3 R26, P4, R14, R27, RZ ;  /* 0x0000001b0e1aa210 */ /* 0x000fe20007f9e0ff */
[----:B------:R-:W-:-:S03]  /*bcb0*/  @!P2 IMAD.X R25, R3, 0x1, R42, P3 ;  /* 0x000000010319a824 */ /* 0x000fc600018e062a */
[-C--:B------:R-:W-:Y:S01]  /*bcc0*/  @!P1 IADD3 R30, P3, R0, R43.reuse, RZ ;  /* 0x0000002b001e9210 */ /* 0x080fe20007f7e0ff */
[----:B------:R-:W-:Y:S01]  /*bcd0*/  @!P2 IMAD.X R27, R5, 0x1, R42, P4 ;  /* 0x00000001051ba824 */ /* 0x000fe200020e062a */
[----:B------:R-:W-:Y:S01]  /*bce0*/  @!P1 IADD3 R42, P4, R14, R43, RZ ;  /* 0x0000002b0e2a9210 */ /* 0x000fe20007f9e0ff */
[----:B------:R-:W5:Y:S01]  /*bcf0*/  @!P2 LD.E.64 R34, desc[UR56][R24.64] ;  /* 0x000000381822a980 */ /* 0x000f62000c101b00 */
[----:B0-----:R-:W-:Y:S01]  /*bd00*/  CS2R R12, SRZ ;  /* 0x00000000000c7805 */ /* 0x001fe2000001ff00 */
[--C-:B------:R-:W-:Y:S02]  /*bd10*/  @!P1 IMAD.X R31, R3, 0x1, R15.reuse, P3 ;  /* 0x00000001031f9824 */ /* 0x100fe400018e060f */
[----:B------:R-:W5:Y:S01]  /*bd20*/  @!P2 LD.E.64 R10, desc[UR56][R26.64] ;  /* 0x000000381a0aa980 */ /* 0x000f62000c101b00 */
[----:B------:R-:W-:Y:S01]  /*bd30*/  ISETP.GE.AND P2, PT, R207, UR4, PT ;  /* 0x00000004cf007c0c */ /* 0x000fe2000bf46270 */
[----:B------:R-:W-:Y:S01]  /*bd40*/  @!P1 IMAD.X R43, R5, 0x1, R15, P4 ;  /* 0x00000001052b9824 */ /* 0x000fe200020e060f */
[----:B------:R-:W-:Y:S01]  /*bd50*/  ISETP.GE.AND P3, PT, R194, UR4, PT ;  /* 0x00000004c2007c0c */ /* 0x000fe2000bf66270 */
[----:B------:R-:W5:Y:S04]  /*bd60*/  @!P1 LD.E.64 R32, desc[UR56][R30.64] ;  /* 0x000000381e209980 */ /* 0x000f68000c101b00 */
[----:B------:R0:W5:Y:S01]  /*bd70*/  @!P1 LD.E.64 R12, desc[UR56][R42.64] ;  /* 0x000000382a0c9980 */ /* 0x000162000c101b00 */
[----:B------:R-:W-:-:S02]  /*bd80*/  ISETP.GE.AND P1, PT, R208, UR4, PT ;  /* 0x00000004d0007c0c */ /* 0x000fc4000bf26270 */
[----:B------:R-:W-:-:S03]  /*bd90*/  SHF.L.U32 R15, R208, 0x1, RZ ;  /* 0x00000001d00f7819 */ /* 0x000fc600000006ff */
[-C--:B------:R-:W-:Y:S02]  /*bda0*/  @!P2 IADD3 R46, P5, R0, R49.reuse, RZ ;  /* 0x00000031002ea210 */ /* 0x080fe40007fbe0ff */
[C---:B------:R-:W-:Y:S01]  /*bdb0*/  @!P2 IADD3 R48, P4, R14.reuse, R49, RZ ;  /* 0x000000310e30a210 */ /* 0x040fe20007f9e0ff */
[----:B-1----:R-:W-:Y:S02]  /*bdc0*/  @!P3 IMAD.MOV.U32 R20, RZ, RZ, R0 ;  /* 0x000000ffff14b224 */ /* 0x002fe400078e0000 */
[----:B------:R-:W-:Y:S02]  /*bdd0*/  @!P3 IMAD.MOV.U32 R21, RZ, RZ, R3 ;  /* 0x000000ffff15b224 */ /* 0x000fe400078e0003 */
[----:B------:R-:W-:Y:S01]  /*bde0*/  @!P3 IMAD.MOV.U32 R4, RZ, RZ, R14 ;  /* 0x000000ffff04b224 */ /* 0x000fe200078e000e */
[-C--:B------:R-:W-:Y:S01]  /*bdf0*/  @!P1 IADD3 R14, P6, R14, R15.reuse, RZ ;  /* 0x0000000f0e0e9210 */ /* 0x080fe20007fde0ff */
[----:B------:R-:W-:Y:S01]  /*be00*/  @!P2 IMAD.X R47, R3, 0x1, R54, P5 ;  /* 0x00000001032fa824 */ /* 0x000fe200028e0636 */
[----:B------:R-:W-:Y:S01]  /*be10*/  @!P1 IADD3 R50, P5, R0, R15, RZ ;  /* 0x0000000f00329210 */ /* 0x000fe20007fbe0ff */
[----:B0-----:R-:W-:Y:S01]  /*be20*/  @!P3 IMAD.WIDE R42, R194, 0x2, R20 ;  /* 0x00000002c22ab825 */ /* 0x001fe200078e0214 */
[----:B------:R-:W-:-:S02]  /*be30*/  CS2R R26, SRZ ;  /* 0x00000000001a7805 */ /* 0x000fc4000001ff00 */
[----:B------:R-:W-:Y:S02]  /*be40*/  CS2R R24, SRZ ;  /* 0x0000000000187805 */ /* 0x000fe4000001ff00 */
[----:B------:R-:W-:Y:S02]  /*be50*/  CS2R R30, SRZ ;  /* 0x00000000001e7805 */ /* 0x000fe4000001ff00 */
[----:B------:R-:W-:Y:S01]  /*be60*/  CS2R R20, SRZ ;  /* 0x0000000000147805 */ /* 0x000fe2000001ff00 */
[----:B------:R-:W-:Y:S01]  /*be70*/  @!P3 IMAD.WIDE R44, R194, 0x2, R4 ;  /* 0x00000002c22cb825 */ /* 0x000fe200078e0204 */
[----:B------:R0:W5:Y:S03]  /*be80*/  @!P3 LD.E.64 R40, desc[UR56][R42.64] ;  /* 0x000000382a28b980 */ /* 0x000166000c101b00 */
[----:B------:R-:W-:Y:S01]  /*be90*/  @!P2 IMAD.X R49, R5, 0x1, R54, P4 ;  /* 0x000000010531a824 */ /* 0x000fe200020e0636 */
[----:B------:R0:W5:Y:S01]  /*bea0*/  @!P3 LD.E.64 R26, desc[UR56][R44.64] ;  /* 0x000000382c1ab980 */ /* 0x000162000c101b00 */
[----:B------:R-:W-:-:S02]  /*beb0*/  @!P1 IMAD.X R51, R3, 0x1, R53, P5 ;  /* 0x0000000103339824 */ /* 0x000fc400028e0635 */
[----:B------:R-:W-:Y:S01]  /*bec0*/  @!P1 IMAD.X R15, R5, 0x1, R53, P6 ;  /* 0x00000001050f9824 */ /* 0x000fe200030e0635 */
[----:B------:R0:W5:Y:S04]  /*bed0*/  @!P2 LD.E.64 R28, desc[UR56][R46.64] ;  /* 0x000000382e1ca980 */ /* 0x000168000c101b00 */
[----:B------:R0:W5:Y:S04]  /*bee0*/  @!P2 LD.E.64 R24, desc[UR56][R48.64] ;  /* 0x000000383018a980 */ /* 0x000168000c101b00 */
[----:B------:R0:W5:Y:S04]  /*bef0*/  @!P1 LD.E.64 R30, desc[UR56][R50.64] ;  /* 0x00000038321e9980 */ /* 0x000168000c101b00 */
[----:B------:R0:W5:Y:S02]  /*bf00*/  @!P1 LD.E.64 R20, desc[UR56][R14.64] ;  /* 0x000000380e149980 */ /* 0x000164000c101b00 */
.L_x_577:
[----:B------:R-:W-:Y:S05]  /*bf10*/  BSYNC B1 ;  /* 0x0000000000017941 */ /* 0x000fea0003800000 */
.L_x_576:
[----:B0-----:R-:W2:Y:S01]  /*bf20*/  LDL R45, [R1+0x40] ;  /* 0x00004000012d7983 */ /* 0x001ea20000100800 */
[----:B------:R-:W-:Y:S01]  /*bf30*/  @P0 VIADD R8, R52, 0xffffffc0 ;  /* 0xffffffc034080836 */ /* 0x000fe20000000000 */
[----:B-----5:R-:W-:Y:S01]  /*bf40*/  SHF.R.U64 R70, R40, 0x10, R41 ;  /* 0x0000001028467819 */ /* 0x020fe20000001229 */
[----:B------:R-:W-:Y:S01]  /*bf50*/  IMAD.MOV.U32 R43, RZ, RZ, R40 ;  /* 0x000000ffff2b7224 */ /* 0x000fe200078e0028 */
[--C-:B------:R-:W-:Y:S01]  /*bf60*/  SHF.R.U32.HI R69, RZ, 0x10, R35.reuse ;  /* 0x00000010ff457819 */ /* 0x100fe20000011623 */
[----:B------:R-:W-:Y:S01]  /*bf70*/  IMAD.MOV.U32 R40, RZ, RZ, R35 ;  /* 0x000000ffff287224 */ /* 0x000fe200078e0023 */
[--C-:B------:R-:W-:Y:S01]  /*bf80*/  SHF.R.U32.HI R73, RZ, 0x10, R41.reuse ;  /* 0x00000010ff497819 */ /* 0x100fe20000011629 */
[----:B------:R-:W-:Y:S01]  /*bf90*/  IMAD.MOV.U32 R44, RZ, RZ, R41 ;  /* 0x000000ffff2c7224 */ /* 0x000fe200078e0029 */
[----:B------:R-:W-:Y:S01]  /*bfa0*/  MOV R41, R38 ;  /* 0x0000002600297202 */ /* 0x000fe20000000f00 */
[--C-:B------:R-:W-:Y:S01]  /*bfb0*/  IMAD.MOV.U32 R42, RZ, RZ, R39.reuse ;  /* 0x000000ffff2a7224 */ /* 0x100fe200078e0027 */
[--C-:B------:R-:W-:Y:S01]  /*bfc0*/  SHF.R.U64 R68, R38, 0x10, R39.reuse ;  /* 0x0000001026447819 */ /* 0x100fe20000001227 */
[----:B------:R-:W-:Y:S01]  /*bfd0*/  IMAD.MOV.U32 R15, RZ, RZ, R32 ;  /* 0x000000ffff0f7224 */ /* 0x000fe200078e0020 */
[----:B------:R-:W-:Y:S01]  /*bfe0*/  SHF.R.U32.HI R71, RZ, 0x10, R39 ;  /* 0x00000010ff477819 */ /* 0x000fe20000011627 */
[--C-:B------:R-:W-:Y:S01]  /*bff0*/  IMAD.MOV.U32 R38, RZ, RZ, R33.reuse ;  /* 0x000000ffff267224 */ /* 0x100fe200078e0021 */
[--C-:B------:R-:W-:Y:S01]  /*c000*/  SHF.R.U64 R64, R32, 0x10, R33.reuse ;  /* 0x0000001020407819 */ /* 0x100fe20000001221 */
[----:B------:R-:W-:Y:S01]  /*c010*/  IMAD.MOV.U32 R4, RZ, RZ, R28 ;  /* 0x000000ffff047224 */ /* 0x000fe200078e001c */
[----:B------:R-:W-:Y:S01]  /*c020*/  SHF.R.U32.HI R67, RZ, 0x10, R33 ;  /* 0x00000010ff437819 */ /* 0x000fe20000011621 */
[--C-:B----4-:R-:W-:Y:S01]  /*c030*/  IMAD.MOV.U32 R14, RZ, RZ, R29.reuse ;  /* 0x000000ffff0e7224 */ /* 0x110fe200078e001d */
[----:B------:R-:W-:Y:S01]  /*c040*/  SHF.R.U64 R65, R28, 0x10, R29 ;  /* 0x000000101c417819 */ /* 0x000fe2000000121d */
[----:B------:R-:W-:Y:S01]  /*c050*/  IMAD.MOV.U32 R48, RZ, RZ, R27 ;  /* 0x000000ffff307224 */ /* 0x000fe200078e001b */
[----:B------:R-:W-:Y:S01]  /*c060*/  SHF.R.U32.HI R63, RZ, 0x10, R29 ;  /* 0x00000010ff3f7819 */ /* 0x000fe2000001161d */
[----:B------:R-:W-:Y:S01]  /*c070*/  IMAD.MOV.U32 R39, RZ, RZ, R34 ;  /* 0x000000ffff277224 */ /* 0x000fe200078e0022 */
[----:B------:R-:W-:Y:S01]  /*c080*/  SHF.R.U64 R60, R26, 0x10, R27 ;  /* 0x000000101a3c7819 */ /* 0x000fe2000000121b */
[----:B-1----:R-:W-:Y:S01]  /*c090*/  IMAD.MOV.U32 R3, RZ, RZ, R31 ;  /* 0x000000ffff037224 */ /* 0x002fe200078e001f */
[----:B------:R-:W-:Y:S01]  /*c0a0*/  SHF.R.U32.HI R59, RZ, 0x10, R27 ;  /* 0x00000010ff3b7819 */ /* 0x000fe2000001161b */
[----:B------:R-:W-:Y:S01]  /*c0b0*/  IMAD.MOV.U32 R32, RZ, RZ, R6 ;  /* 0x000000ffff207224 */ /* 0x000fe200078e0006 */
[----:B------:R-:W-:Y:S01]  /*c0c0*/  PRMT R27, R40, 0x5410, R69 ;  /* 0x00005410281b7816 */ /* 0x000fe20000000045 */
[----:B------:R-:W-:Y:S01]  /*c0d0*/  IMAD.MOV.U32 R33, RZ, RZ, R7 ;  /* 0x000000ffff217224 */ /* 0x000fe200078e0007 */
[----:B------:R-:W-:Y:S01]  /*c0e0*/  SHF.R.U64 R66, R34, 0x10, R35 ;  /* 0x0000001022427819 */ /* 0x000fe20000001223 */
[----:B------:R-:W-:Y:S01]  /*c0f0*/  IMAD.MOV.U32 R28, RZ, RZ, R10 ;  /* 0x000000ffff1c7224 */ /* 0x000fe200078e000a */
[----:B------:R-:W-:Y:S01]  /*c100*/  SHF.R.U64 R61, R30, 0x10, R31 ;  /* 0x000000101e3d7819 */ /* 0x000fe2000000121f */
[----:B------:R-:W-:Y:S01]  /*c110*/  IMAD.MOV.U32 R29, RZ, RZ, R11 ;  /* 0x000000ffff1d7224 */ /* 0x000fe200078e000b */
[----:B------:R-:W-:Y:S01]  /*c120*/  SHF.R.U32.HI R62, RZ, 0x10, R31 ;  /* 0x00000010ff3e7819 */ /* 0x000fe2000001161f */
[----:B------:R-:W-:Y:S01]  /*c130*/  IMAD.MOV.U32 R46, RZ, RZ, R13 ;  /* 0x000000ffff2e7224 */ /* 0x000fe200078e000d */
[----:B------:R-:W-:Y:S01]  /*c140*/  MOV R47, R26 ;  /* 0x0000001a002f7202 */ /* 0x000fe20000000f00 */
[----:B------:R-:W-:Y:S01]  /*c150*/  BSSY B1, `(.L_x_578) ;  /* 0x000002c000017945 */ /* 0x000fe20003800000 */
[--C-:B------:R-:W-:Y:S01]  /*c160*/  SHF.R.U64 R57, R6, 0x10, R7.reuse ;  /* 0x0000001006397819 */ /* 0x100fe20000001207 */
[----:B------:R-:W-:Y:S01]  /*c170*/  IMAD.MOV.U32 R6, RZ, RZ, R24 ;  /* 0x000000ffff067224 */ /* 0x000fe200078e0018 */
[----:B------:R-:W-:Y:S01]  /*c180*/  SHF.R.U32.HI R58, RZ, 0x10, R7 ;  /* 0x00000010ff3a7819 */ /* 0x000fe20000011607 */
[----:B------:R-:W-:Y:S01]  /*c190*/  IMAD.MOV.U32 R7, RZ, RZ, R25 ;  /* 0x000000ffff077224 */ /* 0x000fe200078e0019 */
[--C-:B------:R-:W-:Y:S01]  /*c1a0*/  SHF.R.U64 R55, R10, 0x10, R11.reuse ;  /* 0x000000100a377819 */ /* 0x100fe2000000120b */
[----:B------:R-:W-:Y:S01]  /*c1b0*/  IMAD.MOV.U32 R10, RZ, RZ, R20 ;  /* 0x000000ffff0a7224 */ /* 0x000fe200078e0014 */
[----:B------:R-:W-:-:S02]  /*c1c0*/  SHF.R.U32.HI R56, RZ, 0x10, R11 ;  /* 0x00000010ff387819 */ /* 0x000fc4000001160b */
[--C-:B------:R-:W-:Y:S02]  /*c1d0*/  SHF.R.U64 R54, R12, 0x10, R13.reuse ;  /* 0x000000100c367819 */ /* 0x100fe4000000120d */
[----:B------:R-:W-:Y:S02]  /*c1e0*/  SHF.R.U32.HI R53, RZ, 0x10, R13 ;  /* 0x00000010ff357819 */ /* 0x000fe4000001160d */
[----:B------:R-:W-:Y:S02]  /*c1f0*/  VIMNMX R40, R37, 0x80, PT ;  /* 0x0000008025287848 */ /* 0x000fe40003fe0100 */
[--C-:B------:R-:W-:Y:S02]  /*c200*/  SHF.R.U64 R49, R20, 0x10, R21.reuse ;  /* 0x0000001014317819 */ /* 0x100fe40000001215 */
[----:B------:R-:W-:Y:S02]  /*c210*/  MOV R11, R21 ;  /* 0x00000015000b7202 */ /* 0x000fe40000000f00 */
[----:B------:R-:W-:-:S02]  /*c220*/  SHF.R.U32.HI R50, RZ, 0x10, R21 ;  /* 0x00000010ff327819 */ /* 0x000fc40000011615 */
[--C-:B------:R-:W-:Y:S02]  /*c230*/  SHF.R.U64 R51, R24, 0x10, R25.reuse ;  /* 0x0000001018337819 */ /* 0x100fe40000001219 */
[----:B------:R-:W-:Y:S02]  /*c240*/  SHF.R.U32.HI R52, RZ, 0x10, R25 ;  /* 0x00000010ff347819 */ /* 0x000fe40000011619 */
[----:B------:R-:W-:Y:S02]  /*c250*/  PRMT R21, R38, 0x5410, R67 ;  /* 0x0000541026157816 */ /* 0x000fe40000000043 */
[----:B------:R-:W-:Y:S02]  /*c260*/  PRMT R34, R43, 0x5410, R70 ;  /* 0x000054102b227816 */ /* 0x000fe40000000046 */
[----:B------:R-:W-:Y:S02]  /*c270*/  PRMT R35, R44, 0x5410, R73 ;  /* 0x000054102c237816 */ /* 0x000fe40000000049 */
[----:B------:R-:W-:-:S02]  /*c280*/  PRMT R31, R42, 0x5410, R71 ;  /* 0x000054102a1f7816 */ /* 0x000fc40000000047 */
[----:B------:R-:W-:Y:S02]  /*c290*/  PRMT R26, R39, 0x5410, R66 ;  /* 0x00005410271a7816 */ /* 0x000fe40000000042 */
[----:B------:R-:W-:Y:S02]  /*c2a0*/  PRMT R20, R15, 0x5410, R64 ;  /* 0x000054100f147816 */ /* 0x000fe40000000040 */
[----:B------:R-:W-:Y:S02]  /*c2b0*/  PRMT R13, R14, 0x5410, R63 ;  /* 0x000054100e0d7816 */ /* 0x000fe4000000003f */
[----:B------:R-:W-:Y:S02]  /*c2c0*/  PRMT R3, R3, 0x5410, R62 ;  /* 0x0000541003037816 */ /* 0x000fe4000000003e */
[----:B------:R-:W-:Y:S02]  /*c2d0*/  PRMT R37, R47, 0x5410, R60 ;  /* 0x000054102f257816 */ /* 0x000fe4000000003c */
[----:B------:R-:W-:-:S02]  /*c2e0*/  ISETP.GE.AND P1, PT, R201, R40, PT ;  /* 0x00000028c900720c */ /* 0x000fc40003f26270 */
[----:B------:R-:W-:Y:S02]  /*c2f0*/  PRMT R38, R48, 0x5410, R59 ;  /* 0x0000541030267816 */ /* 0x000fe4000000003b */
[----:B------:R-:W-:Y:S02]  /*c300*/  PRMT R32, R32, 0x5410, R57 ;  /* 0x0000541020207816 */ /* 0x000fe40000000039 */
[----:B------:R-:W-:Y:S02]  /*c310*/  PRMT R33, R33, 0x5410, R58 ;  /* 0x0000541021217816 */ /* 0x000fe4000000003a */
[----:B------:R-:W-:Y:S02]  /*c320*/  PRMT R28, R28, 0x5410, R55 ;  /* 0x000054101c1c7816 */ /* 0x000fe40000000037 */
[----:B------:R-:W-:Y:S02]  /*c330*/  PRMT R29, R29, 0x5410, R56 ;  /* 0x000054101d1d7816 */ /* 0x000fe40000000038 */
[----:B------:R-:W-:-:S02]  /*c340*/  PRMT R25, R46, 0x5410, R53 ;  /* 0x000054102e197816 */ /* 0x000fc40000000035 */
[----:B--2---:R-:W-:-:S04]  /*c350*/  LEA.HI R0, R45, R45, RZ, 0x1 ;  /* 0x0000002d2d007211 */ /* 0x004fc800078f08ff */
[----:B---3--:R-:W-:Y:S01]  /*c360*/  LOP3.LUT R5, R0, 0xfffffffe, RZ, 0xc0, !PT ;  /* 0xfffffffe00057812 */ /* 0x008fe200078ec0ff */
[----:B------:R-:W-:Y:S01]  /*c370*/  IMAD.MOV.U32 R0, RZ, RZ, R30 ;  /* 0x000000ffff007224 */ /* 0x000fe200078e001e */
[----:B------:R-:W-:-:S03]  /*c380*/  PRMT R30, R41, 0x5410, R68 ;  /* 0x00005410291e7816 */ /* 0x000fc60000000044 */
[----:B------:R-:W-:Y:S01]  /*c390*/  IMAD.IADD R5, R45, 0x1, -R5 ;  /* 0x000000012d057824 */ /* 0x000fe200078e0a05 */
[----:B------:R-:W-:Y:S01]  /*c3a0*/  PRMT R0, R0, 0x5410, R61 ;  /* 0x0000541000007816 */ /* 0x000fe2000000003d */
[----:B------:R-:W-:Y:S01]  /*c3b0*/  IMAD.MOV.U32 R45, RZ, RZ, R12 ;  /* 0x000000ffff2d7224 */ /* 0x000fe200078e000c */
[----:B------:R-:W-:Y:S02]  /*c3c0*/  PRMT R12, R4, 0x5410, R65 ;  /* 0x00005410040c7816 */ /* 0x000fe40000000041 */
[----:B------:R-:W-:Y:S02]  /*c3d0*/  SHF.L.U32 R5, R5, 0x1f, RZ ;  /* 0x0000001f05057819 */ /* 0x000fe400000006ff */
[----:B------:R-:W-:Y:S02]  /*c3e0*/  PRMT R24, R45, 0x5410, R54 ;  /* 0x000054102d187816 */ /* 0x000fe40000000036 */
[----:B------:R-:W0:Y:S02]  /*c3f0*/  SYNCS.PHASECHK.TRANS64.TRYWAIT P0, [R2+URZ+0x30800], R5 ;  /* 0x03080005020075a7 */ /* 0x000e24000800017f */
[----:B0-----:R-:W-:Y:S05]  /*c400*/  @!P0 BRA `(.L_x_579) ;  /* 0x0000015000788947 */ /* 0x001fea0003800000 */
.L_x_822:
[----:B------:R-:W-:Y:S05]  /*c410*/  BSYNC B1 ;  /* 0x0000000000017941 */ /* 0x000fea0003800000 */
.L_x_578:
[----:B------:R-:W-:Y:S01]  /*c420*/  BSSY B1, `(.L_x_580) ;  /* 0x0000101000017945 */ /* 0x000fe20003800000 */
[----:B------:R-:W-:Y:S02]  /*c430*/  PRMT R14, R6, 0x5410, R51 ;  /* 0x00005410060e7816 */ /* 0x000fe40000000033 */
[----:B------:R-:W-:Y:S02]  /*c440*/  PRMT R15, R7, 0x5410, R52 ;  /* 0x00005410070f7816 */ /* 0x000fe40000000034 */
[----:B------:R-:W-:Y:S02]  /*c450*/  PRMT R10, R10, 0x5410, R49 ;  /* 0x000054100a0a7816 */ /* 0x000fe40000000031 */
[----:B------:R-:W-:Y:S01]  /*c460*/  PRMT R11, R11, 0x5410, R50 ;  /* 0x000054100b0b7816 */ /* 0x000fe20000000032 */
[----:B------:R-:W-:Y:S06]  /*c470*/  @P1 BRA `(.L_x_581) ;  /* 0x0000000c00ec1947 */ /* 0x000fec0003800000 */
[----:B0-----:R-:W0:Y:S01]  /*c480*/  LDC R5, c[0x0][0x3f4] ;  /* 0x0000fd00ff057b82 */ /* 0x001e220000000800 */
[----:B------:R-:W-:Y:S01]  /*c490*/  BSSY B2, `(.L_x_582) ;  /* 0x000002e000027945 */ /* 0x000fe20003800000 */
[-C--:B0-----:R-:W-:Y:S02]  /*c4a0*/  ISETP.GE.AND P0, PT, R194, R5.reuse, PT ;  /* 0x00000005c200720c */ /* 0x081fe40003f06270 */
[-C--:B------:R-:W-:Y:S02]  /*c4b0*/  ISETP.GE.AND P1, PT, R206, R5.reuse, PT ;  /* 0x00000005ce00720c */ /* 0x080fe40003f26270 */
[-C--:B------:R-:W-:Y:S02]  /*c4c0*/  ISETP.GE.AND P2, PT, R204, R5.reuse, PT ;  /* 0x00000005cc00720c */ /* 0x080fe40003f46270 */
[-C--:B------:R-:W-:Y:S02]  /*c4d0*/  ISETP.GE.AND P3, PT, R205, R5.reuse, PT ;  /* 0x00000005cd00720c */ /* 0x080fe40003f66270 */
[----:B------:R-:W-:-:S02]  /*c4e0*/  ISETP.GE.AND P4, PT, R207, R5, PT ;  /* 0x00000005cf00720c */ /* 0x000fc40003f86270 */
[----:B------:R-:W-:-:S03]  /*c4f0*/  ISETP.GE.AND P5, PT, R208, R5, PT ;  /* 0x00000005d000720c */ /* 0x000fc60003fa6270 */
[----:B------:R-:W-:Y:S10]  /*c500*/  @P0 BRA `(.L_x_583) ;  /* 0x0000000000980947 */ /* 0x000ff40003800000 */
[----:B------:R-:W0:Y:S01]  /*c510*/  LDS.128 R4, [R9+0x12400] ;  /* 0x0124000009047984 */ /* 0x000e220000000c00 */
[C---:B------:R-:W-:Y:S01]  /*c520*/  IMAD.U32 R45, R37.reuse, 0x10000, RZ ;  /* 0x00010000252d7824 */ /* 0x040fe200078e00ff */
[----:B------:R-:W-:Y:S01]  /*c530*/  LOP3.LUT R48, R37, 0xffff0000, RZ, 0xc0, !PT ;  /* 0xffff000025307812 */ /* 0x000fe200078ec0ff */
[C---:B------:R-:W-:Y:S01]  /*c540*/  IMAD.U32 R44, R34.reuse, 0x10000, RZ ;  /* 0x00010000222c7824 */ /* 0x040fe200078e00ff */
[----:B------:R-:W-:Y:S01]  /*c550*/  LOP3.LUT R46, R34, 0xffff0000, RZ, 0xc0, !PT ;  /* 0xffff0000222e7812 */ /* 0x000fe200078ec0ff */
[C---:B0-----:R-:W-:Y:S01]  /*c560*/  IMAD.U32 R39, R4.reuse, 0x10000, RZ ;  /* 0x0001000004277824 */ /* 0x041fe200078e00ff */
[----:B------:R-:W-:Y:S01]  /*c570*/  LOP3.LUT R4, R4, 0xffff0000, RZ, 0xc0, !PT ;  /* 0xffff000004047812 */ /* 0x000fe200078ec0ff */
[C---:B------:R-:W-:Y:S01]  /*c580*/  IMAD.U32 R41, R5.reuse, 0x10000, RZ ;  /* 0x0001000005297824 */ /* 0x040fe200078e00ff */
[----:B------:R-:W-:Y:S01]  /*c590*/  LOP3.LUT R5, R5, 0xffff0000, RZ, 0xc0, !PT ;  /* 0xffff000005057812 */ /* 0x000fe200078ec0ff */
[C---:B------:R-:W-:Y:S01]  /*c5a0*/  IMAD.U32 R42, R6.reuse, 0x10000, RZ ;  /* 0x00010000062a7824 */ /* 0x040fe200078e00ff */
[----:B------:R-:W-:Y:S01]  /*c5b0*/  LOP3.LUT R6, R6, 0xffff0000, RZ, 0xc0, !PT ;  /* 0xffff000006067812 */ /* 0x000fe200078ec0ff */
[C---:B------:R-:W-:Y:S01]  /*c5c0*/  FMUL.FTZ R50, R4.reuse, R45 ;  /* 0x0000002d04327220 */ /* 0x040fe20000410000 */
[----:B------:R-:W-:Y:S01]  /*c5d0*/  FMUL.FTZ R4, R4, R44 ;  /* 0x0000002c04047220 */ /* 0x000fe20000410000 */
[----:B------:R-:W-:-:S02]  /*c5e0*/  IMAD.U32 R43, R7, 0x10000, RZ ;  /* 0x00010000072b7824 */ /* 0x000fc400078e00ff */
[----:B------:R-:W-:Y:S01]  /*c5f0*/  FMUL.FTZ R52, R5, R48 ;  /* 0x0000003005347220 */ /* 0x000fe20000410000 */
[C---:B------:R-:W-:Y:S01]  /*c600*/  FFMA.FTZ R50, R39.reuse, R44, -R50 ;  /* 0x0000002c27327223 */ /* 0x040fe20000010832 */
[----:B------:R-:W-:Y:S01]  /*c610*/  FFMA.FTZ R45, R39, R45, R4 ;  /* 0x0000002d272d7223 */ /* 0x000fe20000010004 */
[----:B------:R-:W-:Y:S01]  /*c620*/  LOP3.LUT R7, R7, 0xffff0000, RZ, 0xc0, !PT ;  /* 0xffff000007077812 */ /* 0x000fe200078ec0ff */
[-C--:B------:R-:W-:Y:S01]  /*c630*/  FMUL.FTZ R54, R5, R46.reuse ;  /* 0x0000002e05367220 */ /* 0x080fe20000410000 */
[C---:B------:R-:W-:Y:S01]  /*c640*/  LOP3.LUT R44, R38.reuse, 0xffff0000, RZ, 0xc0, !PT ;  /* 0xffff0000262c7812 */ /* 0x040fe200078ec0ff */
[----:B------:R-:W-:Y:S01]  /*c650*/  IMAD.U32 R39, R38, 0x10000, RZ ;  /* 0x0001000026277824 */ /* 0x000fe200078e00ff */
[C---:B------:R-:W-:Y:S01]  /*c660*/  LOP3.LUT R4, R35.reuse, 0xffff0000, RZ, 0xc0, !PT ;  /* 0xffff000023047812 */ /* 0x040fe200078ec0ff */
[----:B------:R-:W-:Y:S02]  /*c670*/  IMAD.U32 R5, R35, 0x10000, RZ ;  /* 0x0001000023057824 */ /* 0x000fe400078e00ff */
[C---:B------:R-:W-:Y:S01]  /*c680*/  FFMA.FTZ R52, R41.reuse, R46, -R52 ;  /* 0x0000002e29347223 */ /* 0x040fe20000010834 */
[----:B------:R-:W-:Y:S01]  /*c690*/  FFMA.FTZ R41, R41, R48, R54 ;  /* 0x0000003029297223 */ /* 0x000fe20000010036 */
        /* <DEDUP_REMOVED lines=11> */
[----:B------:R-:W-:-:S05]  /*c750*/  F2FP.BF16.F32.PACK_AB R7, R44, R7 ;  /* 0x000000072c07723e */ /* 0x000fca00000010ff */
[----:B------:R0:W-:Y:S02]  /*c760*/  STS.128 [R9+0x12400], R4 ;  /* 0x0124000409007388 */ /* 0x0001e40000000c00 */
.L_x_583:
[----:B------:R-:W-:Y:S05]  /*c770*/  BSYNC B2 ;  /* 0x0000000000027941 */ /* 0x000fea0003800000 */
.L_x_582:
[----:B------:R-:W-:Y:S04]  /*c780*/  BSSY B2, `(.L_x_584) ;  /* 0x0000028000027945 */ /* 0x000fe80003800000 */
[----:B------:R-:W-:Y:S05]  /*c790*/  @P1 BRA `(.L_x_585) ;  /* 0x0000000000981947 */ /* 0x000fea0003800000 */
[----:B0-----:R-:W0:Y:S01]  /*c7a0*/  LDS.128 R4, [R8] ;  /* 0x0000000008047984 */ /* 0x001e220000000c00 */
[----:B------:R-:W-:Y:S01]  /*c7b0*/  SHF.L.U32 R44, R30, 0x10, RZ ;  /* 0x000000101e2c7819 */ /* 0x000fe200000006ff */
[C---:B------:R-:W-:Y:S01]  /*c7c0*/  IMAD.U32 R45, R32.reuse, 0x10000, RZ ;  /* 0x00010000202d7824 */ /* 0x040fe200078e00ff */
[----:B------:R-:W-:Y:S02]  /*c7d0*/  LOP3.LUT R48, R32, 0xffff0000, RZ, 0xc0, !PT ;  /* 0xffff000020307812 */ /* 0x000fe400078ec0ff */
        /* <DEDUP_REMOVED lines=33> */
[----:B------:R1:W-:Y:S02]  /*c9f0*/  STS.128 [R8], R4 ;  /* 0x0000000408007388 */ /* 0x0003e40000000c00 */
.L_x_585:
[----:B------:R-:W-:Y:S05]  /*ca00*/  BSYNC B2 ;  /* 0x0000000000027941 */ /* 0x000fea0003800000 */
.L_x_584:
[----:B------:R-:W-:Y:S04]  /*ca10*/  BSSY B2, `(.L_x_586) ;  /* 0x0000028000027945 */ /* 0x000fe80003800000 */
[----:B------:R-:W-:Y:S05]  /*ca20*/  @P2 BRA `(.L_x_587) ;  /* 0x0000000000982947 */ /* 0x000fea0003800000 */
[----:B01----:R-:W0:Y:S01]  /*ca30*/  LDS.128 R4, [R9+0x16400] ;  /* 0x0164000009047984 */ /* 0x003e220000000c00 */
        /* <DEDUP_REMOVED lines=8> */
[----:B------:R-:W-:Y:S01]  /*cac0*/  IMAD.U32 R42, R6, 0x10000, RZ ;  /* 0x00010000062a7824 */ /* 0x000fe200078e00ff */
[----:B------:R-:W-:Y:S01]  /*cad0*/  SHF.L.U32 R43, R7, 0x10, RZ ;  /* 0x00000010072b7819 */ /* 0x000fe200000006ff */
[CC--:B------:R-:W-:Y:S01]  /*cae0*/  FMUL.FTZ R50, R4.reuse, R45.reuse ;  /* 0x0000002d04327220 */ /* 0x0c0fe20000410000 */
[----:B------:R-:W-:Y:S01]  /*caf0*/  FMUL.FTZ R4, R4, R44 ;  /* 0x0000002c04047220 */ /* 0x000fe20000410000 */
[----:B------:R-:W-:Y:S01]  /*cb00*/  FMUL.FTZ R52, R5, R48 ;  /* 0x0000003005347220 */ /* 0x000fe20000410000 */
[----:B------:R-:W-:Y:S01]  /*cb10*/  LOP3.LUT R6, R6, 0xffff0000, RZ, 0xc0, !PT ;  /* 0xffff000006067812 */ /* 0x000fe200078ec0ff */
[C---:B------:R-:W-:Y:S01]  /*cb20*/  FFMA.FTZ R50, R39.reuse, R44, -R50 ;  /* 0x0000002c27327223 */ /* 0x040fe20000010832 */
[----:B------:R-:W-:Y:S01]  /*cb30*/  FFMA.FTZ R45, R39, R45, R4 ;  /* 0x0000002d272d7223 */ /* 0x000fe20000010004 */
[----:B------:R-:W-:Y:S01]  /*cb40*/  LOP3.LUT R7, R7, 0xffff0000, RZ, 0xc0, !PT ;  /* 0xffff000007077812 */ /* 0x000fe200078ec0ff */
[----:B------:R-:W-:Y:S01]  /*cb50*/  FMUL.FTZ R54, R5, R46 ;  /* 0x0000002e05367220 */ /* 0x000fe20000410000 */
[C---:B------:R-:W-:Y:S01]  /*cb60*/  LOP3.LUT R44, R29.reuse, 0xffff0000, RZ, 0xc0, !PT ;  /* 0xffff00001d2c7812 */ /* 0x040fe200078ec0ff */
[----:B------:R-:W-:Y:S01]  /*cb70*/  IMAD.U32 R39, R29, 0x10000, RZ ;  /* 0x000100001d277824 */ /* 0x000fe200078e00ff */
[C---:B------:R-:W-:Y:S01]  /*cb80*/  LOP3.LUT R4, R27.reuse, 0xffff0000, RZ, 0xc0, !PT ;  /* 0xffff00001b047812 */ /* 0x040fe200078ec0ff */
[----:B------:R-:W-:-:S02]  /*cb90*/  IMAD.U32 R5, R27, 0x10000, RZ ;  /* 0x000100001b057824 */ /* 0x000fc400078e00ff */
        /* <DEDUP_REMOVED lines=15> */
.L_x_587:
[----:B------:R-:W-:Y:S05]  /*cc90*/  BSYNC B2 ;  /* 0x0000000000027941 */ /* 0x000fea0003800000 */
.L_x_586:
[----:B------:R-:W-:Y:S04]  /*cca0*/  BSSY B2, `(.L_x_588) ;  /* 0x0000028000027945 */ /* 0x000fe80003800000 */
[----:B------:R-:W-:Y:S05]  /*ccb0*/  @P3 BRA `(.L_x_589) ;  /* 0x0000000000983947 */ /* 0x000fea0003800000 */
[----:B012---:R-:W0:Y:S01]  /*ccc0*/  LDS.128 R4, [R8+0x4000] ;  /* 0x0040000008047984 */ /* 0x007e220000000c00 */
        /* <DEDUP_REMOVED lines=37> */
.L_x_589:
[----:B------:R-:W-:Y:S05]  /*cf20*/  BSYNC B2 ;  /* 0x0000000000027941 */ /* 0x000fea0003800000 */
.L_x_588:
[----:B------:R-:W-:Y:S04]  /*cf30*/  BSSY B2, `(.L_x_590) ;  /* 0x0000028000027945 */ /* 0x000fe80003800000 */
[----:B------:R-:W-:Y:S05]  /*cf40*/  @P4 BRA `(.L_x_591) ;  /* 0x0000000000984947 */ /* 0x000fea0003800000 */
[----:B0123--:R-:W0:Y:S01]  /*cf50*/  LDS.128 R4, [R9+0x1a400] ;  /* 0x01a4000009047984 */ /* 0x00fe220000000c00 */
[C---:B------:R-:W-:Y:S01]  /*cf60*/  IMAD.U32 R45, R14.reuse, 0x10000, RZ ;  /* 0x000100000e2d7824 */ /* 0x040fe200078e00ff */
[----:B------:R-:W-:Y:S01]  /*cf70*/  LOP3.LUT R48, R14, 0xffff0000, RZ, 0xc0, !PT ;  /* 0xffff00000e307812 */ /* 0x000fe200078ec0ff */
[C---:B------:R-:W-:Y:S01]  /*cf80*/  IMAD.U32 R44, R12.reuse, 0x10000, RZ ;  /* 0x000100000c2c7824 */ /* 0x040fe200078e00ff */
[----:B------:R-:W-:Y:S02]  /*cf90*/  LOP3.LUT R46, R12, 0xffff0000, RZ, 0xc0, !PT ;  /* 0xffff00000c2e7812 */ /* 0x000fe400078ec0ff */
[C---:B0-----:R-:W-:Y:S01]  /*cfa0*/  SHF.L.U32 R39, R4.reuse, 0x10, RZ ;  /* 0x0000001004277819 */ /* 0x041fe200000006ff */
[C---:B------:R-:W-:Y:S01]  /*cfb0*/  IMAD.U32 R41, R5.reuse, 0x10000, RZ ;  /* 0x0001000005297824 */ /* 0x040fe200078e00ff */
[----:B------:R-:W-:Y:S01]  /*cfc0*/  LOP3.LUT R4, R4, 0xffff0000, RZ, 0xc0, !PT ;  /* 0xffff000004047812 */ /* 0x000fe200078ec0ff */
[C---:B------:R-:W-:Y:S01]  /*cfd0*/  IMAD.U32 R42, R6.reuse, 0x10000, RZ ;  /* 0x00010000062a7824 */ /* 0x040fe200078e00ff */
[----:B------:R-:W-:Y:S01]  /*cfe0*/  LOP3.LUT R5, R5, 0xffff0000, RZ, 0xc0, !PT ;  /* 0xffff000005057812 */ /* 0x000fe200078ec0ff */
[----:B------:R-:W-:Y:S01]  /*cff0*/  IMAD.U32 R43, R7, 0x10000, RZ ;  /* 0x00010000072b7824 */ /* 0x000fe200078e00ff */
[----:B------:R-:W-:Y:S01]  /*d000*/  LOP3.LUT R6, R6, 0xffff0000, RZ, 0xc0, !PT ;  /* 0xffff000006067812 */ /* 0x000fe200078ec0ff */
[CC--:B------:R-:W-:Y:S01]  /*d010*/  FMUL.FTZ R50, R4.reuse, R45.reuse ;  /* 0x0000002d04327220 */ /* 0x0c0fe20000410000 */
[----:B------:R-:W-:Y:S01]  /*d020*/  FMUL.FTZ R4, R4, R44 ;  /* 0x0000002c04047220 */ /* 0x000fe20000410000 */
[----:B------:R-:W-:Y:S01]  /*d030*/  FMUL.FTZ R52, R5, R48 ;  /* 0x0000003005347220 */ /* 0x000fe20000410000 */
[----:B------:R-:W-:Y:S01]  /*d040*/  LOP3.LUT R7, R7, 0xffff0000, RZ, 0xc0, !PT ;  /* 0xffff000007077812 */ /* 0x000fe200078ec0ff */
[C---:B------:R-:W-:Y:S01]  /*d050*/  FFMA.FTZ R50, R39.reuse, R44, -R50 ;  /* 0x0000002c27327223 */ /* 0x040fe20000010832 */
[----:B------:R-:W-:Y:S01]  /*d060*/  FFMA.FTZ R45, R39, R45, R4 ;  /* 0x0000002d272d7223 */ /* 0x000fe20000010004 */
        /* <DEDUP_REMOVED lines=20> */
.L_x_591:
[----:B------:R-:W-:Y:S05]  /*d1b0*/  BSYNC B2 ;  /* 0x0000000000027941 */ /* 0x000fea0003800000 */
.L_x_590:
[----:B------:R-:W-:Y:S05]  /*d1c0*/  @P5 BRA `(.L_x_581) ;  /* 0x0000000000985947 */ /* 0x000fea0003800000 */
[----:B01234-:R-:W0:Y:S01]  /*d1d0*/  LDS.128 R4, [R8+0x8000] ;  /* 0x0080000008047984 */ /* 0x01fe220000000c00 */
[----:B------:R-:W-:Y:S01]  /*d1e0*/  SHF.L.U32 R45, R10, 0x10, RZ ;  /* 0x000000100a2d7819 */ /* 0x000fe200000006ff */
[----:B------:R-:W-:Y:S01]  /*d1f0*/  IMAD.U32 R44, R0, 0x10000, RZ ;  /* 0x00010000002c7824 */ /* 0x000fe200078e00ff */
        /* <DEDUP_REMOVED lines=35> */
.L_x_581:
[----:B------:R-:W-:Y:S05]  /*d430*/  BSYNC B1 ;  /* 0x0000000000017941 */ /* 0x000fea0003800000 */
.L_x_580:
[----:B01234-:R-:W-:-:S05]  /*d440*/  VIADD R4, R201, 0x40 ;  /* 0x00000040c9047836 */ /* 0x01ffca0000000000 */
[----:B------:R-:W-:-:S13]  /*d450*/  ISETP.GE.AND P0, PT, R4, R40, PT ;  /* 0x000000280400720c */ /* 0x000fda0003f06270 */
[----:B------:R-:W-:Y:S05]  /*d460*/  @P0 BRA `(.L_x_592) ;  /* 0x0000003c00080947 */ /* 0x000fea0003800000 */
[----:B------:R-:W0:Y:S01]  /*d470*/  LDC R5, c[0x0][0x3f4] ;  /* 0x0000fd00ff057b82 */ /* 0x000e220000000800 */
        /* <DEDUP_REMOVED lines=12> */
[----:B------:R-:W-:Y:S02]  /*d540*/  LOP3.LUT R46, R34, 0xffff0000, RZ, 0xc0, !PT ;  /* 0xffff0000222e7812 */ /* 0x000fe400078ec0ff */
[----:B------:R-:W-:Y:S01]  /*d550*/  LOP3.LUT R47, R38, 0xffff0000, RZ, 0xc0, !PT ;  /* 0xffff0000262f7812 */ /* 0x000fe200078ec0ff */
[C---:B0-----:R-:W-:Y:S01]  /*d560*/  IMAD.U32 R39, R4.reuse, 0x10000, RZ ;  /* 0x0001000004277824 */ /* 0x041fe200078e00ff */
[----:B------:R-:W-:Y:S01]  /*d570*/  LOP3.LUT R4, R4, 0xffff0000, RZ, 0xc0, !PT ;  /* 0xffff000004047812 */ /* 0x000fe200078ec0ff */
[C---:B------:R-:W-:Y:S01]  /*d580*/  IMAD.U32 R40, R5.reuse, 0x10000, RZ ;  /* 0x0001000005287824 */ /* 0x040fe200078e00ff */
[----:B------:R-:W-:Y:S01]  /*d590*/  LOP3.LUT R5, R5, 0xffff0000, RZ, 0xc0, !PT ;  /* 0xffff000005057812 */ /* 0x000fe200078ec0ff */
[----:B------:R-:W-:Y:S01]  /*d5a0*/  IMAD.U32 R34, R6, 0x10000, RZ ;  /* 0x0001000006227824 */ /* 0x000fe200078e00ff */
[----:B------:R-:W-:Y:S01]  /*d5b0*/  SHF.L.U32 R37, R7, 0x10, RZ ;  /* 0x0000001007257819 */ /* 0x000fe200000006ff */
[-C--:B------:R-:W-:Y:S01]  /*d5c0*/  FMUL.FTZ R42, R45, R4.reuse ;  /* 0x000000042d2a7220 */ /* 0x080fe20000410000 */
[C---:B------:R-:W-:Y:S01]  /*d5d0*/  FMUL.FTZ R44, R43.reuse, R4 ;  /* 0x000000042b2c7220 */ /* 0x040fe20000410000 */
[----:B------:R-:W-:Y:S01]  /*d5e0*/  FMUL.FTZ R41, R48, R5 ;  /* 0x0000000530297220 */ /* 0x000fe20000410000 */
[----:B------:R-:W-:Y:S01]  /*d5f0*/  LOP3.LUT R6, R6, 0xffff0000, RZ, 0xc0, !PT ;  /* 0xffff000006067812 */ /* 0x000fe200078ec0ff */
[-C--:B------:R-:W-:Y:S01]  /*d600*/  FFMA.FTZ R4, R43, R39.reuse, -R42 ;  /* 0x000000272b047223 */ /* 0x080fe2000001082a */
[----:B------:R-:W-:Y:S01]  /*d610*/  FFMA.FTZ R39, R45, R39, R44 ;  /* 0x000000272d277223 */ /* 0x000fe2000001002c */
[C---:B------:R-:W-:Y:S01]  /*d620*/  FMUL.FTZ R43, R46.reuse, R5 ;  /* 0x000000052e2b7220 */ /* 0x040fe20000410000 */
[----:B------:R-:W-:Y:S01]  /*d630*/  LOP3.LUT R7, R7, 0xffff0000, RZ, 0xc0, !PT ;  /* 0xffff000007077812 */ /* 0x000fe200078ec0ff */
[----:B------:R-:W-:Y:S01]  /*d640*/  FFMA.FTZ R5, R46, R40, -R41 ;  /* 0x000000282e057223 */ /* 0x000fe20000010829 */
[----:B------:R-:W-:Y:S01]  /*d650*/  LOP3.LUT R45, R35, 0xffff0000, RZ, 0xc0, !PT ;  /* 0xffff0000232d7812 */ /* 0x000fe200078ec0ff */
[----:B------:R-:W-:-:S02]  /*d660*/  IMAD.U32 R46, R38, 0x10000, RZ ;  /* 0x00010000262e7824 */ /* 0x000fc400078e00ff */
[----:B------:R-:W-:Y:S01]  /*d670*/  FFMA.FTZ R40, R48, R40, R43 ;  /* 0x0000002830287223 */ /* 0x000fe2000001002b */
[----:B------:R-:W-:Y:S02]  /*d680*/  IMAD.U32 R44, R35, 0x10000, RZ ;  /* 0x00010000232c7824 */ /* 0x000fe400078e00ff */
[-C--:B------:R-:W-:Y:S01]  /*d690*/  FMUL.FTZ R38, R47, R7.reuse ;  /* 0x000000072f267220 */ /* 0x080fe20000410000 */
[-C--:B------:R-:W-:Y:S01]  /*d6a0*/  FMUL.FTZ R35, R46, R6.reuse ;  /* 0x000000062e237220 */ /* 0x080fe20000410000 */
[C---:B------:R-:W-:Y:S01]  /*d6b0*/  FMUL.FTZ R42, R45.reuse, R7 ;  /* 0x000000072d2a7220 */ /* 0x040fe20000410000 */
[C---:B------:R-:W-:Y:S01]  /*d6c0*/  FMUL.FTZ R41, R44.reuse, R6 ;  /* 0x000000062c297220 */ /* 0x040fe20000410000 */
[-C--:B------:R-:W-:Y:S01]  /*d6d0*/  FFMA.FTZ R7, R45, R37.reuse, -R38 ;  /* 0x000000252d077223 */ /* 0x080fe20000010826 */
[-C--:B------:R-:W-:Y:S01]  /*d6e0*/  FFMA.FTZ R6, R44, R34.reuse, -R35 ;  /* 0x000000222c067223 */ /* 0x080fe20000010823 */
[----:B------:R-:W-:Y:S01]  /*d6f0*/  FFMA.FTZ R42, R47, R37, R42 ;  /* 0x000000252f2a7223 */ /* 0x000fe2000001002a */
[----:B------:R-:W-:Y:S01]  /*d700*/  FFMA.FTZ R41, R46, R34, R41 ;  /* 0x000000222e297223 */ /* 0x000fe20000010029 */
[----:B------:R-:W-:-:S02]  /*d710*/  F2FP.BF16.F32.PACK_AB R4, R39, R4 ;  /* 0x000000042704723e */ /* 0x000fc400000010ff */
[----:B------:R-:W-:Y:S02]  /*d720*/  F2FP.BF16.F32.PACK_AB R5, R40, R5 ;  /* 0x000000052805723e */ /* 0x000fe400000010ff */
[----:B------:R-:W-:Y:S02]  /*d730*/  F2FP.BF16.F32.PACK_AB R6, R41, R6 ;  /* 0x000000062906723e */ /* 0x000fe400000010ff */
[----:B------:R-:W-:-:S05]  /*d740*/  F2FP.BF16.F32.PACK_AB R7, R42, R7 ;  /* 0x000000072a07723e */ /* 0x000fca00000010ff */
[----:B------:R0:W-:Y:S02]  /*d750*/  STS.128 [R9+0x14400], R4 ;  /* 0x0144000409007388 */ /* 0x0001e40000000c00 */
.L_x_594:
[----:B------:R-:W-:Y:S05]  /*d760*/  BSYNC B1 ;  /* 0x0000000000017941 */ /* 0x000fea0003800000 */
.L_x_593:
[----:B------:R-:W-:Y:S04]  /*d770*/  BSSY B1, `(.L_x_595) ;  /* 0x0000028000017945 */ /* 0x000fe80003800000 */
[----:B------:R-:W-:Y:S05]  /*d780*/  @P1 BRA `(.L_x_596) ;  /* 0x0000000000981947 */ /* 0x000fea0003800000 */
[----:B0-----:R-:W0:Y:S01]  /*d790*/  LDS.128 R4, [R8+0x2000] ;  /* 0x0020000008047984 */ /* 0x001e220000000c00 */
[----:B------:R-:W-:Y:S01]  /*d7a0*/  IMAD.U32 R40, R30, 0x10000, RZ ;  /* 0x000100001e287824 */ /* 0x000fe200078e00ff */
[C---:B------:R-:W-:Y:S01]  /*d7b0*/  LOP3.LUT R43, R32.reuse, 0xffff0000, RZ, 0xc0, !PT ;  /* 0xffff0000202b7812 */ /* 0x040fe200078ec0ff */
        /* <DEDUP_REMOVED lines=9> */
[-C--:B------:R-:W-:Y:S01]  /*d850*/  FMUL.FTZ R37, R42, R4.reuse ;  /* 0x000000042a257220 */ /* 0x080fe20000410000 */
[----:B------:R-:W-:Y:S01]  /*d860*/  FMUL.FTZ R39, R40, R4 ;  /* 0x0000000428277220 */ /* 0x000fe20000410000 */
[----:B------:R-:W-:Y:S01]  /*d870*/  FMUL.FTZ R38, R43, R5 ;  /* 0x000000052b267220 */ /* 0x000fe20000410000 */
[----:B------:R-:W-:-:S02]  /*d880*/  IMAD.U32 R30, R6, 0x10000, RZ ;  /* 0x00010000061e7824 */ /* 0x000fc400078e00ff */
[-C--:B------:R-:W-:Y:S01]  /*d890*/  FFMA.FTZ R4, R40, R34.reuse, -R37 ;  /* 0x0000002228047223 */ /* 0x080fe20000010825 */
[----:B------:R-:W-:Y:S01]  /*d8a0*/  FFMA.FTZ R39, R42, R34, R39 ;  /* 0x000000222a277223 */ /* 0x000fe20000010027 */
[C---:B------:R-:W-:Y:S01]  /*d8b0*/  FMUL.FTZ R34, R41.reuse, R5 ;  /* 0x0000000529227220 */ /* 0x040fe20000410000 */
[----:B------:R-:W-:Y:S01]  /*d8c0*/  LOP3.LUT R6, R6, 0xffff0000, RZ, 0xc0, !PT ;  /* 0xffff000006067812 */ /* 0x000fe200078ec0ff */
[-C--:B------:R-:W-:Y:S01]  /*d8d0*/  FFMA.FTZ R5, R41, R35.reuse, -R38 ;  /* 0x0000002329057223 */ /* 0x080fe20000010826 */
[----:B------:R-:W-:Y:S01]  /*d8e0*/  LOP3.LUT R40, R31, 0xffff0000, RZ, 0xc0, !PT ;  /* 0xffff00001f287812 */ /* 0x000fe200078ec0ff */
[----:B------:R-:W-:Y:S02]  /*d8f0*/  IMAD.U32 R42, R33, 0x10000, RZ ;  /* 0x00010000212a7824 */ /* 0x000fe400078e00ff */
[----:B------:R-:W-:Y:S01]  /*d900*/  FFMA.FTZ R34, R43, R35, R34 ;  /* 0x000000232b227223 */ /* 0x000fe20000010022 */
[----:B------:R-:W-:Y:S02]  /*d910*/  IMAD.U32 R38, R31, 0x10000, RZ ;  /* 0x000100001f267824 */ /* 0x000fe400078e00ff */
[-C--:B------:R-:W-:Y:S01]  /*d920*/  FMUL.FTZ R35, R44, R7.reuse ;  /* 0x000000072c237220 */ /* 0x080fe20000410000 */
[-C--:B------:R-:W-:Y:S01]  /*d930*/  FMUL.FTZ R31, R42, R6.reuse ;  /* 0x000000062a1f7220 */ /* 0x080fe20000410000 */
[----:B------:R-:W-:Y:S01]  /*d940*/  FMUL.FTZ R37, R40, R7 ;  /* 0x0000000728257220 */ /* 0x000fe20000410000 */
        /* <DEDUP_REMOVED lines=8> */
[----:B------:R-:W-:-:S05]  /*d9d0*/  F2FP.BF16.F32.PACK_AB R7, R32, R7 ;  /* 0x000000072007723e */ /* 0x000fca00000010ff */
[----:B------:R1:W-:Y:S02]  /*d9e0*/  STS.128 [R8+0x2000], R4 ;  /* 0x0020000408007388 */ /* 0x0003e40000000c00 */
.L_x_596:
[----:B------:R-:W-:Y:S05]  /*d9f0*/  BSYNC B1 ;  /* 0x0000000000017941 */ /* 0x000fea0003800000 */
.L_x_595:
[----:B------:R-:W-:Y:S04]  /*da00*/  BSSY B1, `(.L_x_597) ;  /* 0x0000028000017945 */ /* 0x000fe80003800000 */
[----:B------:R-:W-:Y:S05]  /*da10*/  @P2 BRA `(.L_x_598) ;  /* 0x0000000000982947 */ /* 0x000fea0003800000 */
[----:B01----:R-:W0:Y:S01]  /*da20*/  LDS.128 R4, [R9+0x18400] ;  /* 0x0184000009047984 */ /* 0x003e220000000c00 */
[----:B------:R-:W-:Y:S01]  /*da30*/  IMAD.U32 R34, R26, 0x10000, RZ ;  /* 0x000100001a227824 */ /* 0x000fe200078e00ff */
[C---:B------:R-:W-:Y:S01]  /*da40*/  LOP3.LUT R39, R28.reuse, 0xffff0000, RZ, 0xc0, !PT ;  /* 0xffff00001c277812 */ /* 0x040fe200078ec0ff */
[----:B------:R-:W-:Y:S01]  /*da50*/  IMAD.U32 R38, R28, 0x10000, RZ ;  /* 0x000100001c267824 */ /* 0x000fe200078e00ff */
[----:B------:R-:W-:Y:S02]  /*da60*/  LOP3.LUT R37, R26, 0xffff0000, RZ, 0xc0, !PT ;  /* 0xffff00001a257812 */ /* 0x000fe400078ec0ff */
[----:B------:R-:W-:Y:S02]  /*da70*/  LOP3.LUT R40, R29, 0xffff0000, RZ, 0xc0, !PT ;  /* 0xffff00001d287812 */ /* 0x000fe400078ec0ff */
[C---:B0-----:R-:W-:Y:S01]  /*da80*/  SHF.L.U32 R30, R4.reuse, 0x10, RZ ;  /* 0x00000010041e7819 */ /* 0x041fe200000006ff */
[----:B------:R-:W-:Y:S01]  /*da90*/  IMAD.U32 R31, R5, 0x10000, RZ ;  /* 0x00010000051f7824 */ /* 0x000fe200078e00ff */
[----:B------:R-:W-:Y:S01]  /*daa0*/  LOP3.LUT R4, R4, 0xffff0000, RZ, 0xc0, !PT ;  /* 0xffff000004047812 */ /* 0x000fe200078ec0ff */
[----:B------:R-:W-:Y:S01]  /*dab0*/  IMAD.U32 R28, R7, 0x10000, RZ ;  /* 0x00010000071c7824 */ /* 0x000fe200078e00ff */
[----:B------:R-:W-:Y:S01]  /*dac0*/  LOP3.LUT R5, R5, 0xffff0000, RZ, 0xc0, !PT ;  /* 0xffff000005057812 */ /* 0x000fe200078ec0ff */
[----:B------:R-:W-:Y:S01]  /*dad0*/  IMAD.U32 R26, R6, 0x10000, RZ ;  /* 0x00010000061a7824 */ /* 0x000fe200078e00ff */
[----:B------:R-:W-:Y:S01]  /*dae0*/  LOP3.LUT R7, R7, 0xffff0000, RZ, 0xc0, !PT ;  /* 0xffff000007077812 */ /* 0x000fe200078ec0ff */
[-C--:B------:R-:W-:Y:S01]  /*daf0*/  FMUL.FTZ R33, R38, R4.reuse ;  /* 0x0000000426217220 */ /* 0x080fe20000410000 */
[----:B------:R-:W-:Y:S01]  /*db00*/  FMUL.FTZ R35, R34, R4 ;  /* 0x0000000422237220 */ /* 0x000fe20000410000 */
[-C--:B------:R-:W-:Y:S01]  /*db10*/  FMUL.FTZ R32, R39, R5.reuse ;  /* 0x0000000527207220 */ /* 0x080fe20000410000 */
[----:B------:R-:W-:Y:S01]  /*db20*/  LOP3.LUT R6, R6, 0xffff0000, RZ, 0xc0, !PT ;  /* 0xffff000006067812 */ /* 0x000fe200078ec0ff */
[-C--:B------:R-:W-:Y:S01]  /*db30*/  FFMA.FTZ R4, R34, R30.reuse, -R33 ;  /* 0x0000001e22047223 */ /* 0x080fe20000010821 */
[----:B------:R-:W-:Y:S01]  /*db40*/  FFMA.FTZ R35, R38, R30, R35 ;  /* 0x0000001e26237223 */ /* 0x000fe20000010023 */
[C---:B------:R-:W-:Y:S01]  /*db50*/  FMUL.FTZ R30, R37.reuse, R5 ;  /* 0x00000005251e7220 */ /* 0x040fe20000410000 */
[----:B------:R-:W-:Y:S01]  /*db60*/  FFMA.FTZ R5, R37, R31, -R32 ;  /* 0x0000001f25057223 */ /* 0x000fe20000010820 */
[----:B------:R-:W-:Y:S01]  /*db70*/  LOP3.LUT R34, R27, 0xffff0000, RZ, 0xc0, !PT ;  /* 0xffff00001b227812 */ /* 0x000fe200078ec0ff */
[----:B------:R-:W-:-:S02]  /*db80*/  IMAD.U32 R38, R29, 0x10000, RZ ;  /* 0x000100001d267824 */ /* 0x000fc400078e00ff */
        /* <DEDUP_REMOVED lines=15> */
.L_x_598:
[----:B------:R-:W-:Y:S05]  /*dc80*/  BSYNC B1 ;  /* 0x0000000000017941 */ /* 0x000fea0003800000 */
.L_x_597:
[----:B------:R-:W-:Y:S04]  /*dc90*/  BSSY B1, `(.L_x_599) ;  /* 0x0000028000017945 */ /* 0x000fe80003800000 */
[----:B------:R-:W-:Y:S05]  /*dca0*/  @P3 BRA `(.L_x_600) ;  /* 0x0000000000983947 */ /* 0x000fea0003800000 */
[----:B012---:R-:W0:Y:S01]  /*dcb0*/  LDS.128 R4, [R8+0x6000] ;  /* 0x0060000008047984 */ /* 0x007e220000000c00 */
[----:B------:R-:W-:Y:S01]  /*dcc0*/  SHF.L.U32 R32, R24, 0x10, RZ ;  /* 0x0000001018207819 */ /* 0x000fe200000006ff */
[----:B------:R-:W-:Y:S01]  /*dcd0*/  IMAD.U32 R30, R20, 0x10000, RZ ;  /* 0x00010000141e7824 */ /* 0x000fe200078e00ff */
[----:B------:R-:W-:Y:S02]  /*dce0*/  LOP3.LUT R35, R24, 0xffff0000, RZ, 0xc0, !PT ;  /* 0xffff000018237812 */ /* 0x000fe400078ec0ff */
        /* <DEDUP_REMOVED lines=34> */
.L_x_600:
[----:B------:R-:W-:Y:S05]  /*df10*/  BSYNC B1 ;  /* 0x0000000000017941 */ /* 0x000fea0003800000 */
.L_x_599:
[----:B------:R-:W-:Y:S04]  /*df20*/  BSSY B1, `(.L_x_601) ;  /* 0x0000028000017945 */ /* 0x000fe80003800000 */
[----:B------:R-:W-:Y:S05]  /*df30*/  @P4 BRA `(.L_x_602) ;  /* 0x0000000000984947 */ /* 0x000fea0003800000 */
[----:B0123--:R-:W0:Y:S01]  /*df40*/  LDS.128 R4, [R9+0x1c400] ;  /* 0x01c4000009047984 */ /* 0x00fe220000000c00 */
        /* <DEDUP_REMOVED lines=20> */
[----:B------:R-:W-:Y:S01]  /*e090*/  SHF.L.U32 R28, R15, 0x10, RZ ;  /* 0x000000100f1c7819 */ /* 0x000fe200000006ff */
[C---:B------:R-:W-:Y:S01]  /*e0a0*/  IMAD.U32 R24, R13.reuse, 0x10000, RZ ;  /* 0x000100000d187824 */ /* 0x040fe200078e00ff */
[----:B------:R-:W-:Y:S01]  /*e0b0*/  LOP3.LUT R26, R13, 0xffff0000, RZ, 0xc0, !PT ;  /* 0xffff00000d1a7812 */ /* 0x000fe200078ec0ff */
[----:B------:R-:W-:Y:S01]  /*e0c0*/  FFMA.FTZ R20, R31, R21, R20 ;  /* 0x000000151f147223 */ /* 0x000fe20000010014 */
[-C--:B------:R-:W-:Y:S01]  /*e0d0*/  FMUL.FTZ R21, R30, R7.reuse ;  /* 0x000000071e157220 */ /* 0x080fe20000410000 */
[-C--:B------:R-:W-:Y:S01]  /*e0e0*/  FMUL.FTZ R13, R28, R6.reuse ;  /* 0x000000061c0d7220 */ /* 0x080fe20000410000 */
[----:B------:R-:W-:Y:S01]  /*e0f0*/  FMUL.FTZ R15, R24, R6 ;  /* 0x00000006180f7220 */ /* 0x000fe20000410000 */
[C---:B------:R-:W-:Y:S01]  /*e100*/  FMUL.FTZ R25, R26.reuse, R7 ;  /* 0x000000071a197220 */ /* 0x040fe20000410000 */
[----:B------:R-:W-:Y:S01]  /*e110*/  FFMA.FTZ R7, R26, R14, -R21 ;  /* 0x0000000e1a077223 */ /* 0x000fe20000010815 */
        /* <DEDUP_REMOVED lines=8> */
.L_x_602:
[----:B------:R-:W-:Y:S05]  /*e1a0*/  BSYNC B1 ;  /* 0x0000000000017941 */ /* 0x000fea0003800000 */
.L_x_601:
[----:B------:R-:W-:Y:S05]  /*e1b0*/  @P5 BRA `(.L_x_592) ;  /* 0x0000002c00b45947 */ /* 0x000fea0003800000 */
[----:B01234-:R-:W0:Y:S01]  /*e1c0*/  LDS.128 R4, [R8+0xa000] ;  /* 0x00a0000008047984 */ /* 0x01fe220000000c00 */
        /* <DEDUP_REMOVED lines=17> */
[----:B------:R-:W-:Y:S01]  /*e2e0*/  FMUL.FTZ R15, R24, R5 ;  /* 0x00000005180f7220 */ /* 0x000fe20000410000 */
        /* <DEDUP_REMOVED lines=18> */
[----:B------:R0:W-:Y:S01]  /*e410*/  STS.128 [R8+0xa000], R4 ;  /* 0x00a0000408007388 */ /* 0x0001e20000000c00 */
[----:B------:R-:W-:Y:S05]  /*e420*/  BRA `(.L_x_592) ;  /* 0x0000002c00187947 */ /* 0x000fea0003800000 */
.L_x_574:
[----:B------:R-:W-:-:S03]  /*e430*/  UMOV UR4, 0xffffffff ;  /* 0xffffffff00047882 */ /* 0x000fc60000000000 */
[----:B------:R-:W-:Y:S05]  /*e440*/  BRA.DIV UR4, `(.L_x_603) ;  /* 0x00000132047c7947 */ /* 0x000fea000b800000 */
[----:B------:R0:W1:Y:S04]  /*e450*/  SHFL.IDX PT, R3, R25, RZ, 0x1c1f ;  /* 0x001c1fff19037589 */ /* 0x00006800000e0000 */
[----:B------:R0:W2:Y:S04]  /*e460*/  SHFL.IDX PT, R0, R24, RZ, 0x1c1f ;  /* 0x001c1fff18007589 */ /* 0x0000a800000e0000 */
[----:B------:R0:W3:Y:S04]  /*e470*/  SHFL.IDX PT, R21, R27, RZ, 0x1c1f ;  /* 0x001c1fff1b157589 */ /* 0x0000e800000e0000 */
[----:B------:R0:W4:Y:S02]  /*e480*/  SHFL.IDX PT, R20, R26, RZ, 0x1c1f ;  /* 0x001c1fff1a147589 */ /* 0x00012400000e0000 */
.L_x_828:
[----:B------:R-:W-:Y:S01]  /*e490*/  ULDC UR4, c[0x0][0x448] ;  /* 0x0001120000047ab9 */ /* 0x000fe20000000800 */
[----:B------:R-:W-:Y:S01]  /*e4a0*/  BSSY B1, `(.L_x_604) ;  /* 0x0000035000017945 */ /* 0x000fe20003800000 */
[----:B------:R-:W-:Y:S01]  /*e4b0*/  IMAD R37, R141, UR4, RZ ;  /* 0x000000048d257c24 */ /* 0x000fe2000f8e02ff */
[----:B------:R-:W-:Y:S02]  /*e4c0*/  CS2R R4, SRZ ;  /* 0x0000000000047805 */ /* 0x000fe4000001ff00 */
[----:B------:R-:W-:Y:S02]  /*e4d0*/  CS2R R8, SRZ ;  /* 0x0000000000087805 */ /* 0x000fe4000001ff00 */
[----:B------:R-:W-:Y:S02]  /*e4e0*/  CS2R R10, SRZ ;  /* 0x00000000000a7805 */ /* 0x000fe4000001ff00 */
[----:B------:R-:W-:Y:S02]  /*e4f0*/  CS2R R12, SRZ ;  /* 0x00000000000c7805 */ /* 0x000fe4000001ff00 */
[----:B------:R-:W-:Y:S01]  /*e500*/  ISETP.GE.AND P0, PT, R6, R37, PT ;  /* 0x000000250600720c */ /* 0x000fe20003f06270 */
[----:B------:R-:W-:Y:S01]  /*e510*/  IMAD R37, R29, -0x80, R37 ;  /* 0xffffff801d257824 */ /* 0x000fe200078e0225 */
[----:B------:R-:W-:-:S02]  /*e520*/  CS2R R6, SRZ ;  /* 0x0000000000067805 */ /* 0x000fc4000001ff00 */
[----:B------:R-:W-:Y:S02]  /*e530*/  CS2R R14, SRZ ;  /* 0x00000000000e7805 */ /* 0x000fe4000001ff00 */
[----:B0-----:R-:W-:Y:S02]  /*e540*/  CS2R R24, SRZ ;  /* 0x0000000000187805 */ /* 0x001fe4000001ff00 */
[----:B------:R-:W-:Y:S02]  /*e550*/  CS2R R26, SRZ ;  /* 0x00000000001a7805 */ /* 0x000fe4000001ff00 */
[----:B------:R-:W-:Y:S02]  /*e560*/  CS2R R28, SRZ ;  /* 0x00000000001c7805 */ /* 0x000fe4000001ff00 */
[----:B------:R-:W-:Y:S02]  /*e570*/  CS2R R30, SRZ ;  /* 0x00000000001e7805 */ /* 0x000fe4000001ff00 */
[----:B------:R-:W-:-:S02]  /*e580*/  CS2R R32, SRZ ;  /* 0x0000000000207805 */ /* 0x000fc4000001ff00 */
[----:B------:R-:W-:Y:S01]  /*e590*/  CS2R R34, SRZ ;  /* 0x0000000000227805 */ /* 0x000fe2000001ff00 */
[----:B------:R-:W-:Y:S06]  /*e5a0*/  @P0 BRA `(.L_x_605) ;  /* 0x0000000000900947 */ /* 0x000fec0003800000 */
[----:B------:R-:W-:Y:S01]  /*e5b0*/  ULDC UR4, c[0x0][0x3f4] ;  /* 0x0000fd0000047ab9 */ /* 0x000fe20000000800 */
[----:B--2---:R-:W-:Y:S01]  /*e5c0*/  MOV R4, R0 ;  /* 0x0000000000047202 */ /* 0x004fe20000000f00 */
[----:B-1----:R-:W-:Y:S01]  /*e5d0*/  IMAD.MOV.U32 R5, RZ, RZ, R3 ;  /* 0x000000ffff057224 */ /* 0x002fe200078e0003 */
[----:B------:R-:W-:Y:S02]  /*e5e0*/  ISETP.GE.AND P2, PT, R16, UR4, PT ;  /* 0x0000000410007c0c */ /* 0x000fe4000bf46270 */
[----:B------:R-:W-:Y:S02]  /*e5f0*/  CS2R R28, SRZ ;  /* 0x00000000001c7805 */ /* 0x000fe4000001ff00 */
[----:B------:R-:W-:Y:S02]  /*e600*/  ISETP.GE.AND P3, PT, R193, UR4, PT ;  /* 0x00000004c1007c0c */ /* 0x000fe4000bf66270 */
[----:B------:R-:W-:Y:S02]  /*e610*/  CS2R R30, SRZ ;  /* 0x00000000001e7805 */ /* 0x000fe4000001ff00 */
[----:B------:R-:W-:-:S02]  /*e620*/  ISETP.GE.AND P4, PT, R192, UR4, PT ;  /* 0x00000004c0007c0c */ /* 0x000fc4000bf86270 */
[----:B------:R-:W-:Y:S02]  /*e630*/  CS2R R8, SRZ ;  /* 0x0000000000087805 */ /* 0x000fe4000001ff00 */
[----:B------:R-:W-:Y:S02]  /*e640*/  CS2R R10, SRZ ;  /* 0x00000000000a7805 */ /* 0x000fe4000001ff00 */
[----:B------:R-:W-:Y:S02]  /*e650*/  CS2R R32, SRZ ;  /* 0x0000000000207805 */ /* 0x000fe4000001ff00 */
[----:B------:R-:W-:Y:S01]  /*e660*/  CS2R R34, SRZ ;  /* 0x0000000000227805 */ /* 0x000fe2000001ff00 */
[----:B------:R-:W-:Y:S02]  /*e670*/  @!P2 IMAD.SHL.U32 R49, R16, 0x2, RZ ;  /* 0x000000021031a824 */ /* 0x000fe400078e00ff */
[----:B------:R-:W-:Y:S02]  /*e680*/  @!P3 IMAD.SHL.U32 R41, R196, 0x8, RZ ;  /* 0x00000008c429b824 */ /* 0x000fe400078e00ff */
[----:B------:R-:W-:Y:S01]  /*e690*/  @!P4 IMAD.SHL.U32 R45, R197, 0x8, RZ ;  /* 0x00000008c52dc824 */ /* 0x000fe200078e00ff */
[-C--:B------:R-:W-:Y:S01]  /*e6a0*/  @!P2 IADD3 R46, P0, R0, R49.reuse, RZ ;  /* 0x00000031002ea210 */ /* 0x080fe20007f1e0ff */
[----:B------:R-:W-:Y:S01]  /*e6b0*/  @!P3 IMAD.WIDE R38, R41, 0x2, R4 ;  /* 0x000000022926b825 */ /* 0x000fe200078e0204 */
[----:B----4-:R-:W-:-:S02]  /*e6c0*/  @!P2 IADD3 R48, P1, R20, R49, RZ ;  /* 0x000000311430a210 */ /* 0x010fc40007f3e0ff */
[----:B------:R-:W-:Y:S01]  /*e6d0*/  @!P2 SHF.L.U64.HI R0, R16, 0x1, R17 ;  /* 0x000000011000a819 */ /* 0x000fe20000010211 */
[----:B------:R-:W-:Y:S01]  /*e6e0*/  @!P4 IMAD.WIDE R42, R45, 0x2, R4 ;  /* 0x000000022d2ac825 */ /* 0x000fe200078e0204 */
[----:B------:R-:W-:Y:S02]  /*e6f0*/  CS2R R12, SRZ ;  /* 0x00000000000c7805 */ /* 0x000fe4000001ff00 */
[----:B------:R-:W-:Y:S02]  /*e700*/  CS2R R14, SRZ ;  /* 0x00000000000e7805 */ /* 0x000fe4000001ff00 */
[----:B------:R-:W-:Y:S02]  /*e710*/  CS2R R24, SRZ ;  /* 0x0000000000187805 */ /* 0x000fe4000001ff00 */
[----:B------:R-:W-:Y:S02]  /*e720*/  CS2R R26, SRZ ;  /* 0x00000000001a7805 */ /* 0x000fe4000001ff00 */
[----:B------:R-:W-:-:S02]  /*e730*/  CS2R R4, SRZ ;  /* 0x0000000000047805 */ /* 0x000fc4000001ff00 */
[----:B------:R-:W-:Y:S01]  /*e740*/  CS2R R6, SRZ ;  /* 0x0000000000067805 */ /* 0x000fe2000001ff00 */
[--C-:B---3--:R-:W-:Y:S01]  /*e750*/  @!P3 IMAD.WIDE R40, R41, 0x2, R20.reuse ;  /* 0x000000022928b825 */ /* 0x108fe200078e0214 */
[----:B------:R0:W5:Y:S03]  /*e760*/  @!P3 LD.E.128 R28, desc[UR56][R38.64] ;  /* 0x00000038261cb980 */ /* 0x000166000c101d00 */
[----:B------:R-:W-:Y:S01]  /*e770*/  @!P4 IMAD.WIDE R44, R45, 0x2, R20 ;  /* 0x000000022d2cc825 */ /* 0x000fe200078e0214 */
[----:B------:R0:W5:Y:S03]  /*e780*/  @!P3 LD.E.128 R8, desc[UR56][R40.64] ;  /* 0x000000382808b980 */ /* 0x000166000c101d00 */
[--C-:B------:R-:W-:Y:S01]  /*e790*/  @!P2 IMAD.X R47, R3, 0x1, R0.reuse, P0 ;  /* 0x00000001032fa824 */ /* 0x100fe200000e0600 */
[----:B------:R0:W5:Y:S01]  /*e7a0*/  @!P4 LD.E.128 R32, desc[UR56][R42.64] ;  /* 0x000000382a20c980 */ /* 0x000162000c101d00 */
[----:B------:R-:W-:-:S03]  /*e7b0*/  @!P2 IMAD.X R49, R21, 0x1, R0, P1 ;  /* 0x000000011531a824 */ /* 0x000fc600008e0600 */
[----:B------:R0:W5:Y:S04]  /*e7c0*/  @!P4 LD.E.128 R12, desc[UR56][R44.64] ;  /* 0x000000382c0cc980 */ /* 0x000168000c101d00 */
[----:B------:R0:W5:Y:S04]  /*e7d0*/  @!P2 LD.E.128 R24, desc[UR56][R46.64] ;  /* 0x000000382e18a980 */ /* 0x000168000c101d00 */
[----:B------:R0:W5:Y:S02]  /*e7e0*/  @!P2 LD.E.128 R4, desc[UR56][R48.64] ;  /* 0x000000383004a980 */ /* 0x000164000c101d00 */
.L_x_605:
[----:B------:R-:W-:Y:S05]  /*e7f0*/  BSYNC B1 ;  /* 0x0000000000017941 */ /* 0x000fea0003800000 */
.L_x_604:
[----:B---3--:R-:W4:Y:S01]  /*e800*/  LDL R21, [R1+0x40] ;  /* 0x0000400001157983 */ /* 0x008f220000100800 */
[--C-:B-----5:R-:W-:Y:S01]  /*e810*/  SHF.R.U64 R55, R4, 0x10, R5.reuse ;  /* 0x0000001004377819 */ /* 0x120fe20000001205 */
[--C-:B0-----:R-:W-:Y:S01]  /*e820*/  IMAD.MOV.U32 R38, RZ, RZ, R5.reuse ;  /* 0x000000ffff267224 */ /* 0x101fe200078e0005 */
[----:B------:R-:W-:Y:S01]  /*e830*/  SHF.R.U32.HI R53, RZ, 0x10, R5 ;  /* 0x00000010ff357819 */ /* 0x000fe20000011605 */
[--C-:B-1----:R-:W-:Y:S01]  /*e840*/  IMAD.MOV.U32 R3, RZ, RZ, R25.reuse ;  /* 0x000000ffff037224 */ /* 0x102fe200078e0019 */
[----:B------:R-:W-:Y:S01]  /*e850*/  SHF.R.U64 R67, R24, 0x10, R25 ;  /* 0x0000001018437819 */ /* 0x000fe20000001219 */
[----:B------:R-:W-:Y:S01]  /*e860*/  IMAD.MOV.U32 R42, RZ, RZ, R31 ;  /* 0x000000ffff2a7224 */ /* 0x000fe200078e001f */
[----:B------:R-:W-:Y:S01]  /*e870*/  SHF.R.U32.HI R64, RZ, 0x10, R25 ;  /* 0x00000010ff407819 */ /* 0x000fe20000011619 */
[--C-:B------:R-:W-:Y:S01]  /*e880*/  IMAD.MOV.U32 R25, RZ, RZ, R27.reuse ;  /* 0x000000ffff197224 */ /* 0x100fe200078e001b */
[--C-:B------:R-:W-:Y:S01]  /*e890*/  SHF.R.U64 R65, R26, 0x10, R27.reuse ;  /* 0x000000101a417819 */ /* 0x100fe2000000121b */
[----:B--2---:R-:W-:Y:S01]  /*e8a0*/  IMAD.MOV.U32 R0, RZ, RZ, R24 ;  /* 0x000000ffff007224 */ /* 0x004fe200078e0018 */
[----:B------:R-:W-:Y:S01]  /*e8b0*/  SHF.R.U32.HI R62, RZ, 0x10, R27 ;  /* 0x00000010ff3e7819 */ /* 0x000fe2000001161b */
[----:B------:R-:W-:Y:S01]  /*e8c0*/  IMAD.MOV.U32 R46, RZ, RZ, R35 ;  /* 0x000000ffff2e7224 */ /* 0x000fe200078e0023 */
[----:B------:R-:W-:Y:S01]  /*e8d0*/  MOV R27, R29 ;  /* 0x0000001d001b7202 */ /* 0x000fe20000000f00 */
[----:B------:R-:W-:Y:S01]  /*e8e0*/  IMAD.MOV.U32 R24, RZ, RZ, R26 ;  /* 0x000000ffff187224 */ /* 0x000fe200078e001a */
[----:B------:R-:W-:Y:S01]  /*e8f0*/  SHF.R.U32.HI R60, RZ, 0x10, R29 ;  /* 0x00000010ff3c7819 */ /* 0x000fe2000001161d */
[----:B------:R-:W-:Y:S01]  /*e900*/  IMAD.MOV.U32 R26, RZ, RZ, R28 ;  /* 0x000000ffff1a7224 */ /* 0x000fe200078e001c */
[----:B------:R-:W-:Y:S01]  /*e910*/  SHF.R.U32.HI R61, RZ, 0x10, R31 ;  /* 0x00000010ff3d7819 */ /* 0x000fe2000001161f */
[----:B------:R-:W-:Y:S01]  /*e920*/  IMAD.MOV.U32 R41, RZ, RZ, R30 ;  /* 0x000000ffff297224 */ /* 0x000fe200078e001e */
[--C-:B------:R-:W-:Y:S01]  /*e930*/  SHF.R.U64 R54, R34, 0x10, R35.reuse ;  /* 0x0000001022367819 */ /* 0x100fe20000001223 */
[----:B------:R-:W-:Y:S01]  /*e940*/  IMAD.MOV.U32 R43, RZ, RZ, R32 ;  /* 0x000000ffff2b7224 */ /* 0x000fe200078e0020 */
        /* <DEDUP_REMOVED lines=8> */
[----:B------:R-:W-:Y:S01]  /*e9d0*/  PRMT R25, R27, 0x5410, R60 ;  /* 0x000054101b197816 */ /* 0x000fe2000000003c */
[----:B------:R-:W-:Y:S01]  /*e9e0*/  IMAD.MOV.U32 R29, RZ, RZ, R9 ;  /* 0x000000ffff1d7224 */ /* 0x000fe200078e0009 */
[----:B------:R-:W-:Y:S01]  /*e9f0*/  PRMT R27, R42, 0x5410, R61 ;  /* 0x000054102a1b7816 */ /* 0x000fe2000000003d */
[----:B------:R-:W-:Y:S01]  /*ea00*/  IMAD.MOV.U32 R30, RZ, RZ, R10 ;  /* 0x000000ffff1e7224 */ /* 0x000fe200078e000a */
[----:B------:R-:W-:Y:S01]  /*ea10*/  SHF.R.U64 R56, R32, 0x10, R33 ;  /* 0x0000001020387819 */ /* 0x000fe20000001221 */
[----:B------:R-:W-:Y:S01]  /*ea20*/  IMAD.MOV.U32 R31, RZ, RZ, R11 ;  /* 0x000000ffff1f7224 */ /* 0x000fe200078e000b */
[----:B------:R-:W-:Y:S01]  /*ea30*/  SHF.R.U32.HI R59, RZ, 0x10, R33 ;  /* 0x00000010ff3b7819 */ /* 0x000fe20000011621 */
[----:B------:R-:W-:Y:S01]  /*ea40*/  BSSY B1, `(.L_x_606) ;  /* 0x000002a000017945 */ /* 0x000fe20003800000 */
[----:B------:R-:W-:Y:S01]  /*ea50*/  SHF.R.U64 R52, R6, 0x10, R7 ;  /* 0x0000001006347819 */ /* 0x000fe20000001207 */
[----:B------:R-:W-:Y:S01]  /*ea60*/  IMAD.MOV.U32 R6, RZ, RZ, R13 ;  /* 0x000000ffff067224 */ /* 0x000fe200078e000d */
[----:B------:R-:W-:-:S02]  /*ea70*/  MOV R40, R7 ;  /* 0x0000000700287202 */ /* 0x000fc40000000f00 */
[----:B------:R-:W-:Y:S01]  /*ea80*/  SHF.R.U32.HI R51, RZ, 0x10, R7 ;  /* 0x00000010ff337819 */ /* 0x000fe20000011607 */
[----:B------:R-:W-:Y:S01]  /*ea90*/  IMAD.MOV.U32 R7, RZ, RZ, R14 ;  /* 0x000000ffff077224 */ /* 0x000fe200078e000e */
[--C-:B------:R-:W-:Y:S02]  /*eaa0*/  SHF.R.U64 R49, R8, 0x10, R9.reuse ;  /* 0x0000001008317819 */ /* 0x100fe40000001209 */
[----:B------:R-:W-:Y:S02]  /*eab0*/  SHF.R.U32.HI R50, RZ, 0x10, R9 ;  /* 0x00000010ff327819 */ /* 0x000fe40000011609 */
[--C-:B------:R-:W-:Y:S02]  /*eac0*/  SHF.R.U64 R47, R10, 0x10, R11.reuse ;  /* 0x000000100a2f7819 */ /* 0x100fe4000000120b */
[----:B------:R-:W-:Y:S02]  /*ead0*/  SHF.R.U32.HI R48, RZ, 0x10, R11 ;  /* 0x00000010ff307819 */ /* 0x000fe4000001160b */
[----:B------:R-:W-:-:S02]  /*eae0*/  VIMNMX R42, R37, 0x80, PT ;  /* 0x00000080252a7848 */ /* 0x000fc40003fe0100 */
[----:B------:R-:W-:Y:S02]  /*eaf0*/  PRMT R34, R24, 0x5410, R65 ;  /* 0x0000541018227816 */ /* 0x000fe40000000041 */
[--C-:B------:R-:W-:Y:S02]  /*eb00*/  SHF.R.U64 R11, R12, 0x10, R13.reuse ;  /* 0x000000100c0b7819 */ /* 0x100fe4000000120d */
[----:B------:R-:W-:Y:S02]  /*eb10*/  SHF.R.U32.HI R9, RZ, 0x10, R13 ;  /* 0x00000010ff097819 */ /* 0x000fe4000001160d */
[----:B------:R-:W-:Y:S02]  /*eb20*/  PRMT R32, R0, 0x5410, R67 ;  /* 0x0000541000207816 */ /* 0x000fe40000000043 */
[----:B------:R-:W-:Y:S02]  /*eb30*/  PRMT R33, R3, 0x5410, R64 ;  /* 0x0000541003217816 */ /* 0x000fe40000000040 */
[----:B------:R-:W-:-:S02]  /*eb40*/  PRMT R24, R26, 0x5410, R63 ;  /* 0x000054101a187816 */ /* 0x000fc4000000003f */
[--C-:B------:R-:W-:Y:S02]  /*eb50*/  SHF.R.U64 R10, R14, 0x10, R15.reuse ;  /* 0x000000100e0a7819 */ /* 0x100fe4000000120f */
[----:B------:R-:W-:Y:S02]  /*eb60*/  SHF.R.U32.HI R8, RZ, 0x10, R15 ;  /* 0x00000010ff087819 */ /* 0x000fe4000001160f */
[----:B------:R-:W-:Y:S02]  /*eb70*/  PRMT R26, R41, 0x5410, R58 ;  /* 0x00005410291a7816 */ /* 0x000fe4000000003a */
[----:B------:R-:W-:Y:S02]  /*eb80*/  PRMT R0, R43, 0x5410, R56 ;  /* 0x000054102b007816 */ /* 0x000fe40000000038 */
[----:B------:R-:W-:Y:S02]  /*eb90*/  PRMT R3, R44, 0x5410, R59 ;  /* 0x000054102c037816 */ /* 0x000fe4000000003b */
[----:B------:R-:W-:-:S02]  /*eba0*/  PRMT R13, R46, 0x5410, R57 ;  /* 0x000054102e0d7816 */ /* 0x000fc40000000039 */
[----:B------:R-:W-:Y:S02]  /*ebb0*/  ISETP.GE.AND P1, PT, R201, R42, PT ;  /* 0x0000002ac900720c */ /* 0x000fe40003f26270 */
[----:B------:R-:W-:Y:S02]  /*ebc0*/  PRMT R38, R38, 0x5410, R53 ;  /* 0x0000541026267816 */ /* 0x000fe40000000035 */
[----:B------:R-:W-:Y:S02]  /*ebd0*/  PRMT R39, R39, 0x5410, R52 ;  /* 0x0000541027277816 */ /* 0x000fe40000000034 */
[----:B------:R-:W-:Y:S02]  /*ebe0*/  PRMT R40, R40, 0x5410, R51 ;  /* 0x0000541028287816 */ /* 0x000fe40000000033 */
[----:B------:R-:W-:Y:S02]  /*ebf0*/  PRMT R28, R28, 0x5410, R49 ;  /* 0x000054101c1c7816 */ /* 0x000fe40000000031 */
[----:B------:R-:W-:-:S02]  /*ec00*/  PRMT R29, R29, 0x5410, R50 ;  /* 0x000054101d1d7816 */ /* 0x000fc40000000032 */
[----:B------:R-:W-:Y:S02]  /*ec10*/  PRMT R30, R30, 0x5410, R47 ;  /* 0x000054101e1e7816 */ /* 0x000fe4000000002f */
[----:B------:R-:W-:Y:S02]  /*ec20*/  PRMT R31, R31, 0x5410, R48 ;  /* 0x000054101f1f7816 */ /* 0x000fe40000000030 */
[----:B----4-:R-:W-:-:S04]  /*ec30*/  LEA.HI R20, R21, R21, RZ, 0x1 ;  /* 0x0000001515147211 */ /* 0x010fc800078f08ff */
[----:B------:R-:W-:-:S05]  /*ec40*/  LOP3.LUT R20, R20, 0xfffffffe, RZ, 0xc0, !PT ;  /* 0xfffffffe14147812 */ /* 0x000fca00078ec0ff */
[----:B------:R-:W-:Y:S02]  /*ec50*/  IMAD.IADD R21, R21, 0x1, -R20 ;  /* 0x0000000115157824 */ /* 0x000fe400078e0a14 */
[----:B------:R-:W-:Y:S02]  /*ec60*/  IMAD.MOV.U32 R20, RZ, RZ, R4 ;  /* 0x000000ffff147224 */ /* 0x000fe400078e0004 */
[----:B------:R-:W-:Y:S01]  /*ec70*/  IMAD.MOV.U32 R4, RZ, RZ, R12 ;  /* 0x000000ffff047224 */ /* 0x000fe200078e000c */
[----:B------:R-:W-:Y:S01]  /*ec80*/  SHF.L.U32 R5, R21, 0x1f, RZ ;  /* 0x0000001f15057819 */ /* 0x000fe200000006ff */
[----:B------:R-:W-:Y:S01]  /*ec90*/  IMAD.MOV.U32 R21, RZ, RZ, R15 ;  /* 0x000000ffff157224 */ /* 0x000fe200078e000f */
[----:B------:R-:W-:Y:S02]  /*eca0*/  PRMT R12, R45, 0x5410, R54 ;  /* 0x000054102d0c7816 */ /* 0x000fe40000000036 */
[----:B------:R-:W0:Y:S01]  /*ecb0*/  SYNCS.PHASECHK.TRANS64.TRYWAIT P0, [R2+URZ+0x30800], R5 ;  /* 0x03080005020075a7 */ /* 0x000e22000800017f */
[----:B------:R-:W-:Y:S01]  /*ecc0*/  PRMT R37, R20, 0x5410, R55 ;  /* 0x0000541014257816 */ /* 0x000fe20000000037 */
[----:B0-----:R-:W-:Y:S06]  /*ecd0*/  @!P0 BRA `(.L_x_607) ;  /* 0x0000012800cc8947 */ /* 0x001fec0003800000 */
.L_x_829:
[----:B------:R-:W-:Y:S05]  /*ece0*/  BSYNC B1 ;  /* 0x0000000000017941 */ /* 0x000fea0003800000 */
.L_x_606:
[----:B------:R-:W-:Y:S01]  /*ecf0*/  BSSY B1, `(.L_x_608) ;  /* 0x000011f000017945 */ /* 0x000fe20003800000 */
[----:B------:R-:W-:Y:S02]  /*ed00*/  PRMT R14, R4, 0x5410, R11 ;  /* 0x00005410040e7816 */ /* 0x000fe4000000000b */
[----:B------:R-:W-:Y:S02]  /*ed10*/  PRMT R15, R6, 0x5410, R9 ;  /* 0x00005410060f7816 */ /* 0x000fe40000000009 */
[----:B------:R-:W-:Y:S02]  /*ed20*/  PRMT R20, R7, 0x5410, R10 ;  /* 0x0000541007147816 */ /* 0x000fe4000000000a */
[----:B------:R-:W-:Y:S01]  /*ed30*/  PRMT R21, R21, 0x5410, R8 ;  /* 0x0000541015157816 */ /* 0x000fe20000000008 */
[----:B------:R-:W-:Y:S06]  /*ed40*/  @P1 BRA `(.L_x_609) ;  /* 0x0000001000641947 */ /* 0x000fec0003800000 */
[----:B------:R-:W1:Y:S01]  /*ed50*/  LDC R41, c[0x0][0x3f4] ;  /* 0x0000fd00ff297b82 */ /* 0x000e620000000800 */
[----:B------:R-:W-:Y:S01]  /*ed60*/  BSSY B2, `(.L_x_610) ;  /* 0x0000065000027945 */ /* 0x000fe20003800000 */
[-C--:B-1----:R-:W-:Y:S02]  /*ed70*/  ISETP.GE.AND P0, PT, R16, R41.reuse, PT ;  /* 0x000000291000720c */ /* 0x082fe40003f06270 */
[-C--:B------:R-:W-:Y:S02]  /*ed80*/  ISETP.GE.AND P1, PT, R193, R41.reuse, PT ;  /* 0x00000029c100720c */ /* 0x080fe40003f26270 */
[----:B------:R-:W-:-:S09]  /*ed90*/  ISETP.GE.AND P2, PT, R192, R41, PT ;  /* 0x00000029c000720c */ /* 0x000fd20003f46270 */
[----:B------:R-:W-:Y:S05]  /*eda0*/  @P0 BRA `(.L_x_611) ;  /* 0x0000000400800947 */ /* 0x000fea0003800000 */
[----:B------:R-:W1:Y:S01]  /*edb0*/  S2R R44, SR_TID.X ;  /* 0x00000000002c7919 */ /* 0x000e620000002100 */
[----:B------:R-:W-:Y:S01]  /*edc0*/  LOP3.LUT R4, R216, 0x38, R16, 0xf8, !PT ;  /* 0x00000038d8047812 */ /* 0x000fe200078ef810 */
[----:B------:R-:W-:Y:S01]  /*edd0*/  IMAD.U32 R52, R32, 0x10000, RZ ;  /* 0x0001000020347824 */ /* 0x000fe200078e00ff */
[C---:B------:R-:W-:Y:S01]  /*ede0*/  SHF.L.U32 R54, R37.reuse, 0x10, RZ ;  /* 0x0000001025367819 */ /* 0x040fe200000006ff */
[----:B------:R-:W-:Y:S01]  /*edf0*/  IMAD.U32 R53, R38, 0x10000, RZ ;  /* 0x0001000026357824 */ /* 0x000fe200078e00ff */
[----:B0-----:R-:W-:Y:S02]  /*ee00*/  LOP3.LUT R5, R4, R217, RZ, 0x3c, !PT ;  /* 0x000000d904057212 */ /* 0x001fe400078e3cff */
[----:B------:R-:W-:-:S03]  /*ee10*/  LOP3.LUT R51, R37, 0xffff0000, RZ, 0xc0, !PT ;  /* 0xffff000025337812 */ /* 0x000fc600078ec0ff */
[----:B------:R-:W-:-:S04]  /*ee20*/  IMAD.IADD R5, R218, 0x1, R5 ;  /* 0x00000001da057824 */ /* 0x000fc800078e0205 */
[----:B------:R-:W-:Y:S02]  /*ee30*/  IMAD R61, R5, 0x2, R2 ;  /* 0x00000002053d7824 */ /* 0x000fe400078e0202 */
[----:B-1----:R-:W-:-:S05]  /*ee40*/  VIADD R44, R44, 0xffffff80 ;  /* 0xffffff802c2c7836 */ /* 0x002fca0000000000 */
[----:B------:R-:W-:-:S04]  /*ee50*/  SHF.R.S32.HI R43, RZ, 0x1f, R44 ;  /* 0x0000001fff2b7819 */ /* 0x000fc8000001142c */
[----:B------:R-:W-:-:S04]  /*ee60*/  LEA.HI R43, R43, R44, RZ, 0x2 ;  /* 0x0000002c2b2b7211 */ /* 0x000fc800078f10ff */
[----:B------:R-:W-:-:S05]  /*ee70*/  LOP3.LUT R43, R43, 0xfffffffc, RZ, 0xc0, !PT ;  /* 0xfffffffc2b2b7812 */ /* 0x000fca00078ec0ff */
[----:B------:R-:W-:-:S05]  /*ee80*/  IMAD.IADD R43, R44, 0x1, -R43 ;  /* 0x000000012c2b7824 */ /* 0x000fca00078e0a2b */
[----:B------:R-:W-:-:S04]  /*ee90*/  LEA.HI R6, R41, R43, RZ, 0x1d ;  /* 0x0000002b29067211 */ /* 0x000fc800078fe8ff */
[----:B------:R-:W-:Y:S02]  /*eea0*/  SHF.R.S32.HI R9, RZ, 0x1f, R6 ;  /* 0x0000001fff097819 */ /* 0x000fe40000011406 */
[----:B------:R-:W-:Y:S02]  /*eeb0*/  SHF.L.U32 R7, R6, 0x3, RZ ;  /* 0x0000000306077819 */ /* 0x000fe400000006ff */
[----:B------:R-:W-:Y:S02]  /*eec0*/  LEA.HI R9, R9, R6, RZ, 0x3 ;  /* 0x0000000609097211 */ /* 0x000fe400078f18ff */
[----:B------:R-:W-:-:S03]  /*eed0*/  LOP3.LUT R4, R216, 0x38, R7, 0xf8, !PT ;  /* 0x00000038d8047812 */ /* 0x000fc600078ef807 */
[----:B------:R-:W-:Y:S01]  /*eee0*/  IMAD.SHL.U32 R9, R9, 0x400, RZ ;  /* 0x0000040009097824 */ /* 0x000fe200078e00ff */
[----:B------:R-:W-:-:S04]  /*eef0*/  LOP3.LUT R4, R4, R217, RZ, 0x3c, !PT ;  /* 0x000000d904047212 */ /* 0x000fc800078e3cff */
[----:B------:R-:W-:-:S04]  /*ef00*/  LOP3.LUT R9, R9, 0x7fffe000, RZ, 0xc0, !PT ;  /* 0x7fffe00009097812 */ /* 0x000fc800078ec0ff */
[----:B------:R-:W-:Y:S02]  /*ef10*/  IADD3 R9, R4, R9, R218 ;  /* 0x0000000904097210 */ /* 0x000fe40007ffe0da */
[----:B------:R-:W0:Y:S03]  /*ef20*/  LDS.128 R4, [R61+0x12400] ;  /* 0x012400003d047984 */ /* 0x000e260000000c00 */
[----:B------:R-:W-:-:S05]  /*ef30*/  IMAD R62, R9, 0x2, R2 ;  /* 0x00000002093e7824 */ /* 0x000fca00078e0202 */
[----:B------:R-:W1:Y:S01]  /*ef40*/  LDS.128 R8, [R62+0x12400] ;  /* 0x012400003e087984 */ /* 0x000e620000000c00 */
[C---:B0-----:R-:W-:Y:S01]  /*ef50*/  IMAD.U32 R43, R4.reuse, 0x10000, RZ ;  /* 0x00010000042b7824 */ /* 0x041fe200078e00ff */
[----:B------:R-:W-:Y:S01]  /*ef60*/  LOP3.LUT R4, R4, 0xffff0000, RZ, 0xc0, !PT ;  /* 0xffff000004047812 */ /* 0x000fe200078ec0ff */
[C---:B------:R-:W-:Y:S01]  /*ef70*/  IMAD.U32 R44, R5.reuse, 0x10000, RZ ;  /* 0x00010000052c7824 */ /* 0x040fe200078e00ff */
[----:B------:R-:W-:Y:S01]  /*ef80*/  LOP3.LUT R5, R5, 0xffff0000, RZ, 0xc0, !PT ;  /* 0xffff000005057812 */ /* 0x000fe200078ec0ff */
[C---:B------:R-:W-:Y:S01]  /*ef90*/  IMAD.U32 R45, R6.reuse, 0x10000, RZ ;  /* 0x00010000062d7824 */ /* 0x040fe200078e00ff */
[----:B------:R-:W-:Y:S01]  /*efa0*/  LOP3.LUT R6, R6, 0xffff0000, RZ, 0xc0, !PT ;  /* 0xffff000006067812 */ /* 0x000fe200078ec0ff */
[C---:B------:R-:W-:Y:S01]  /*efb0*/  IMAD.U32 R46, R7.reuse, 0x10000, RZ ;  /* 0x00010000072e7824 */ /* 0x040fe200078e00ff */
[----:B------:R-:W-:Y:S01]  /*efc0*/  LOP3.LUT R7, R7, 0xffff0000, RZ, 0xc0, !PT ;  /* 0xffff000007077812 */ /* 0x000fe200078ec0ff */
[C---:B-1----:R-:W-:Y:S01]  /*efd0*/  IMAD.U32 R47, R8.reuse, 0x10000, RZ ;  /* 0x00010000082f7824 */ /* 0x042fe200078e00ff */
[----:B------:R-:W-:Y:S01]  /*efe0*/  LOP3.LUT R8, R8, 0xffff0000, RZ, 0xc0, !PT ;  /* 0xffff000008087812 */ /* 0x000fe200078ec0ff */
[C---:B------:R-:W-:Y:S01]  /*eff0*/  IMAD.U32 R48, R9.reuse, 0x10000, RZ ;  /* 0x0001000009307824 */ /* 0x040fe200078e00ff */
[----:B------:R-:W-:Y:S01]  /*f000*/  LOP3.LUT R9, R9, 0xffff0000, RZ, 0xc0, !PT ;  /* 0xffff000009097812 */ /* 0x000fe200078ec0ff */
[C---:B------:R-:W-:Y:S01]  /*f010*/  FMUL.FTZ R56, R47.reuse, R54 ;  /* 0x000000362f387220 */ /* 0x040fe20000410000 */
[-C--:B------:R-:W-:Y:S01]  /*f020*/  FMUL.FTZ R58, R47, R52.reuse ;  /* 0x000000342f3a7220 */ /* 0x080fe20000410000 */
[----:B------:R-:W-:Y:S01]  /*f030*/  LOP3.LUT R47, R32, 0xffff0000, RZ, 0xc0, !PT ;  /* 0xffff0000202f7812 */ /* 0x000fe200078ec0ff */
[----:B------:R-:W-:Y:S01]  /*f040*/  FMUL.FTZ R55, R8, R51 ;  /* 0x0000003308377220 */ /* 0x000fe20000410000 */
[C---:B------:R-:W-:Y:S01]  /*f050*/  FFMA.FTZ R56, R43.reuse, R52, -R56 ;  /* 0x000000342b387223 */ /* 0x040fe20000010838 */
[----:B------:R-:W-:Y:S01]  /*f060*/  FFMA.FTZ R58, R43, R54, R58 ;  /* 0x000000362b3a7223 */ /* 0x000fe2000001003a */
[----:B------:R-:W-:-:S02]  /*f070*/  IMAD.U32 R43, R33, 0x10000, RZ ;  /* 0x00010000212b7824 */ /* 0x000fc400078e00ff */
[-C--:B------:R-:W-:Y:S01]  /*f080*/  FMUL.FTZ R57, R8, R47.reuse ;  /* 0x0000002f08397220 */ /* 0x080fe20000410000 */
[----:B------:R-:W-:Y:S01]  /*f090*/  FFMA.FTZ R55, R4, R47, -R55 ;  /* 0x0000002f04377223 */ /* 0x000fe20000010837 */
[----:B------:R-:W-:Y:S01]  /*f0a0*/  FMUL.FTZ R47, R48, R53 ;  /* 0x00000035302f7220 */ /* 0x000fe20000410000 */
[----:B------:R-:W-:Y:S02]  /*f0b0*/  IMAD.U32 R49, R10, 0x10000, RZ ;  /* 0x000100000a317824 */ /* 0x000fe400078e00ff */
[----:B------:R-:W-:Y:S01]  /*f0c0*/  FMUL.FTZ R52, R48, R43 ;  /* 0x0000002b30347220 */ /* 0x000fe20000410000 */
[----:B------:R-:W-:Y:S01]  /*f0d0*/  FFMA.FTZ R57, R4, R51, R57 ;  /* 0x0000003304397223 */ /* 0x000fe20000010039 */
[----:B------:R-:W-:Y:S01]  /*f0e0*/  LOP3.LUT R10, R10, 0xffff0000, RZ, 0xc0, !PT ;  /* 0xffff00000a0a7812 */ /* 0x000fe200078ec0ff */
[----:B------:R-:W-:Y:S01]  /*f0f0*/  FFMA.FTZ R48, R44, R43, -R47 ;  /* 0x0000002b2c307223 */ /* 0x000fe2000001082f */
[C---:B------:R-:W-:Y:S01]  /*f100*/  LOP3.LUT R51, R39.reuse, 0xffff0000, RZ, 0xc0, !PT ;  /* 0xffff000027337812 */ /* 0x040fe200078ec0ff */
[----:B------:R-:W-:Y:S01]  /*f110*/  IMAD.U32 R8, R39, 0x10000, RZ ;  /* 0x0001000027087824 */ /* 0x000fe200078e00ff */
[C---:B------:R-:W-:Y:S01]  /*f120*/  LOP3.LUT R43, R34.reuse, 0xffff0000, RZ, 0xc0, !PT ;  /* 0xffff0000222b7812 */ /* 0x040fe200078ec0ff */
[----:B------:R-:W-:-:S02]  /*f130*/  IMAD.U32 R4, R34, 0x10000, RZ ;  /* 0x0001000022047824 */ /* 0x000fc400078e00ff */
[----:B------:R-:W-:Y:S01]  /*f140*/  FFMA.FTZ R52, R44, R53, R52 ;  /* 0x000000352c347223 */ /* 0x000fe20000010034 */
[C---:B------:R-:W-:Y:S01]  /*f150*/  FMUL.FTZ R59, R10.reuse, R51 ;  /* 0x000000330a3b7220 */ /* 0x040fe20000410000 */
[C---:B------:R-:W-:Y:S01]  /*f160*/  FMUL.FTZ R44, R49.reuse, R8 ;  /* 0x00000008312c7220 */ /* 0x040fe20000410000 */
[-C--:B------:R-:W-:Y:S01]  /*f170*/  FMUL.FTZ R54, R49, R4.reuse ;  /* 0x0000000431367220 */ /* 0x080fe20000410000 */
[----:B------:R-:W-:Y:S01]  /*f180*/  FMUL.FTZ R10, R10, R43 ;  /* 0x0000002b0a0a7220 */ /* 0x000fe20000410000 */
[----:B------:R-:W-:Y:S02]  /*f190*/  IMAD.U32 R50, R11, 0x10000, RZ ;  /* 0x000100000b327824 */ /* 0x000fe400078e00ff */
[C---:B------:R-:W-:Y:S01]  /*f1a0*/  FFMA.FTZ R53, R45.reuse, R4, -R44 ;  /* 0x000000042d357223 */ /* 0x040fe2000001082c */
[----:B------:R-:W-:Y:S02]  /*f1b0*/  IMAD.U32 R49, R40, 0x10000, RZ ;  /* 0x0001000028317824 */ /* 0x000fe400078e00ff */
[----:B------:R-:W-:Y:S01]  /*f1c0*/  FFMA.FTZ R54, R45, R8, R54 ;  /* 0x000000082d367223 */ /* 0x000fe20000010036 */
[----:B------:R-:W-:-:S02]  /*f1d0*/  IMAD.U32 R47, R35, 0x10000, RZ ;  /* 0x00010000232f7824 */ /* 0x000fc400078e00ff */
[----:B------:R-:W-:Y:S01]  /*f1e0*/  FFMA.FTZ R51, R6, R51, R10 ;  /* 0x0000003306337223 */ /* 0x000fe2000001000a */
[----:B------:R-:W-:Y:S01]  /*f1f0*/  LOP3.LUT R11, R11, 0xffff0000, RZ, 0xc0, !PT ;  /* 0xffff00000b0b7812 */ /* 0x000fe200078ec0ff */
[----:B------:R-:W-:Y:S01]  /*f200*/  FMUL.FTZ R45, R50, R49 ;  /* 0x00000031322d7220 */ /* 0x000fe20000410000 */
[----:B------:R-:W-:Y:S01]  /*f210*/  FFMA.FTZ R60, R6, R43, -R59 ;  /* 0x0000002b063c7223 */ /* 0x000fe2000001083b */
[----:B------:R-:W-:Y:S01]  /*f220*/  LOP3.LUT R8, R38, 0xffff0000, RZ, 0xc0, !PT ;  /* 0xffff000026087812 */ /* 0x000fe200078ec0ff */
[-C--:B------:R-:W-:Y:S01]  /*f230*/  FMUL.FTZ R43, R50, R47.reuse ;  /* 0x0000002f322b7220 */ /* 0x080fe20000410000 */
[----:B------:R-:W-:Y:S01]  /*f240*/  LOP3.LUT R10, R40, 0xffff0000, RZ, 0xc0, !PT ;  /* 0xffff0000280a7812 */ /* 0x000fe200078ec0ff */
[C---:B------:R-:W-:Y:S01]  /*f250*/  FFMA.FTZ R45, R46.reuse, R47, -R45 ;  /* 0x0000002f2e2d7223 */ /* 0x040fe2000001082d */
[----:B------:R-:W-:Y:S01]  /*f260*/  LOP3.LUT R4, R33, 0xffff0000, RZ, 0xc0, !PT ;  /* 0xffff000021047812 */ /* 0x000fe200078ec0ff */
[----:B------:R-:W-:Y:S01]  /*f270*/  FFMA.FTZ R46, R46, R49, R43 ;  /* 0x000000312e2e7223 */ /* 0x000fe2000001002b */
[----:B------:R-:W-:Y:S01]  /*f280*/  LOP3.LUT R6, R35, 0xffff0000, RZ, 0xc0, !PT ;  /* 0xffff000023067812 */ /* 0x000fe200078ec0ff */
[----:B------:R-:W-:Y:S01]  /*f290*/  FMUL.FTZ R44, R9, R8 ;  /* 0x00000008092c7220 */ /* 0x000fe20000410000 */
[----:B------:R-:W-:Y:S01]  /*f2a0*/  FMUL.FTZ R50, R11, R10 ;  /* 0x0000000a0b327220 */ /* 0x000fe20000410000 */
[----:B------:R-:W-:-:S02]  /*f2b0*/  FMUL.FTZ R43, R9, R4 ;  /* 0x00000004092b7220 */ /* 0x000fc40000410000 */
[----:B------:R-:W-:Y:S01]  /*f2c0*/  FMUL.FTZ R11, R11, R6 ;  /* 0x000000060b0b7220 */ /* 0x000fe20000410000 */
[----:B------:R-:W-:Y:S01]  /*f2d0*/  FFMA.FTZ R9, R5, R4, -R44 ;  /* 0x0000000405097223 */ /* 0x000fe2000001082c */
[----:B------:R-:W-:Y:S01]  /*f2e0*/  FFMA.FTZ R50, R7, R6, -R50 ;  /* 0x0000000607327223 */ /* 0x000fe20000010832 */
[----:B------:R-:W-:Y:S01]  /*f2f0*/  FFMA.FTZ R43, R5, R8, R43 ;  /* 0x00000008052b7223 */ /* 0x000fe2000001002b */
[----:B------:R-:W-:Y:S01]  /*f300*/  FFMA.FTZ R11, R7, R10, R11 ;  /* 0x0000000a070b7223 */ /* 0x000fe2000001000b */
[----:B------:R-:W-:Y:S02]  /*f310*/  F2FP.BF16.F32.PACK_AB R6, R60, R53 ;  /* 0x000000353c06723e */ /* 0x000fe400000010ff */
[----:B------:R-:W-:Y:S02]  /*f320*/  F2FP.BF16.F32.PACK_AB R4, R55, R56 ;  /* 0x000000383704723e */ /* 0x000fe400000010ff */
[----:B------:R-:W-:Y:S02]  /*f330*/  F2FP.BF16.F32.PACK_AB R5, R9, R48 ;  /* 0x000000300905723e */ /* 0x000fe400000010ff */
[----:B------:R-:W-:-:S02]  /*f340*/  F2FP.BF16.F32.PACK_AB R7, R50, R45 ;  /* 0x0000002d3207723e */ /* 0x000fc400000010ff */
[----:B------:R-:W-:Y:S02]  /*f350*/  F2FP.BF16.F32.PACK_AB R10, R51, R54 ;  /* 0x00000036330a723e */ /* 0x000fe400000010ff */
[----:B------:R-:W-:Y:S01]  /*f360*/  F2FP.BF16.F32.PACK_AB R8, R57, R58 ;  /* 0x0000003a3908723e */ /* 0x000fe200000010ff */
[----:B------:R1:W-:Y:S01]  /*f370*/  STS.128 [R61+0x12400], R4 ;  /* 0x012400043d007388 */ /* 0x0003e20000000c00 */
[----:B------:R-:W-:Y:S02]  /*f380*/  F2FP.BF16.F32.PACK_AB R9, R43, R52 ;  /* 0x000000342b09723e */ /* 0x000fe400000010ff */
[----:B------:R-:W-:-:S05]  /*f390*/  F2FP.BF16.F32.PACK_AB R11, R11, R46 ;  /* 0x0000002e0b0b723e */ /* 0x000fca00000010ff */
[----:B------:R1:W-:Y:S02]  /*f3a0*/  STS.128 [R62+0x12400], R8 ;  /* 0x012400083e007388 */ /* 0x0003e40000000c00 */
.L_x_611:
[----:B------:R-:W-:Y:S05]  /*f3b0*/  BSYNC B2 ;  /* 0x0000000000027941 */ /* 0x000fea0003800000 */
.L_x_610:
[----:B------:R-:W-:Y:S04]  /*f3c0*/  BSSY B2, `(.L_x_612) ;  /* 0x0000059000027945 */ /* 0x000fe80003800000 */
[----:B------:R-:W-:Y:S05]  /*f3d0*/  @P1 BRA `(.L_x_613) ;  /* 0x00000004005c1947 */ /* 0x000fea0003800000 */
[----:B------:R-:W2:Y:S01]  /*f3e0*/  LDL R60, [R1+0x70] ;  /* 0x00007000013c7983 */ /* 0x000ea20000100800 */
[----:B-1----:R-:W-:Y:S01]  /*f3f0*/  LEA.HI R4, R41, R196, RZ, 0x1d ;  /* 0x000000c429047211 */ /* 0x002fe200078fe8ff */
[C---:B------:R-:W-:Y:S01]  /*f400*/  IMAD.U32 R55, R28.reuse, 0x10000, RZ ;  /* 0x000100001c377824 */ /* 0x040fe200078e00ff */
[----:B------:R-:W-:Y:S01]  /*f410*/  LOP3.LUT R57, R28, 0xffff0000, RZ, 0xc0, !PT ;  /* 0xffff00001c397812 */ /* 0x000fe200078ec0ff */
[----:B------:R-:W-:Y:S01]  /*f420*/  IMAD.U32 R53, R24, 0x10000, RZ ;  /* 0x0001000018357824 */ /* 0x000fe200078e00ff */
[----:B------:R-:W-:Y:S01]  /*f430*/  SHF.R.S32.HI R7, RZ, 0x1f, R4 ;  /* 0x0000001fff077819 */ /* 0x000fe20000011404 */
[----:B0-----:R-:W-:-:S03]  /*f440*/  IMAD.SHL.U32 R5, R4, 0x8, RZ ;  /* 0x0000000804057824 */ /* 0x001fc600078e00ff */
[----:B------:R-:W-:Y:S02]  /*f450*/  LEA.HI R7, R7, R4, RZ, 0x3 ;  /* 0x0000000407077211 */ /* 0x000fe400078f18ff */
[----:B------:R-:W-:Y:S02]  /*f460*/  LOP3.LUT R4, R216, 0x38, R5, 0xf8, !PT ;  /* 0x00000038d8047812 */ /* 0x000fe400078ef805 */
[----:B------:R-:W-:Y:S02]  /*f470*/  SHF.L.U32 R7, R7, 0xa, RZ ;  /* 0x0000000a07077819 */ /* 0x000fe400000006ff */
[----:B------:R-:W-:Y:S02]  /*f480*/  LOP3.LUT R4, R4, R217, RZ, 0x3c, !PT ;  /* 0x000000d904047212 */ /* 0x000fe400078e3cff */
[----:B------:R-:W-:-:S04]  /*f490*/  LOP3.LUT R7, R7, 0x7fffe000, RZ, 0xc0, !PT ;  /* 0x7fffe00007077812 */ /* 0x000fc800078ec0ff */
[----:B------:R-:W-:-:S05]  /*f4a0*/  IADD3 R9, R4, R7, R218 ;  /* 0x0000000704097210 */ /* 0x000fca0007ffe0da */
[----:B------:R-:W-:-:S05]  /*f4b0*/  IMAD R43, R9, 0x2, R2 ;  /* 0x00000002092b7824 */ /* 0x000fca00078e0202 */
[----:B------:R-:W0:Y:S02]  /*f4c0*/  LDS.128 R8, [R43+0x12400] ;  /* 0x012400002b087984 */ /* 0x000e240000000c00 */
[C---:B0-----:R-:W-:Y:S01]  /*f4d0*/  IMAD.U32 R48, R8.reuse, 0x10000, RZ ;  /* 0x0001000008307824 */ /* 0x041fe200078e00ff */
[----:B------:R-:W-:Y:S01]  /*f4e0*/  LOP3.LUT R8, R8, 0xffff0000, RZ, 0xc0, !PT ;  /* 0xffff000008087812 */ /* 0x000fe200078ec0ff */
[----:B------:R-:W-:Y:S01]  /*f4f0*/  IMAD.U32 R49, R9, 0x10000, RZ ;  /* 0x0001000009317824 */ /* 0x000fe200078e00ff */
[----:B------:R-:W-:Y:S01]  /*f500*/  SHF.L.U32 R51, R11, 0x10, RZ ;  /* 0x000000100b337819 */ /* 0x000fe200000006ff */
[C---:B------:R-:W-:Y:S01]  /*f510*/  FMUL.FTZ R59, R48.reuse, R55 ;  /* 0x00000037303b7220 */ /* 0x040fe20000410000 */
[----:B------:R-:W-:Y:S01]  /*f520*/  FMUL.FTZ R61, R48, R53 ;  /* 0x00000035303d7220 */ /* 0x000fe20000410000 */
[----:B------:R-:W-:Y:S01]  /*f530*/  FMUL.FTZ R63, R8, R57 ;  /* 0x00000039083f7220 */ /* 0x000fe20000410000 */
[----:B------:R-:W-:Y:S01]  /*f540*/  IMAD.U32 R48, R29, 0x10000, RZ ;  /* 0x000100001d307824 */ /* 0x000fe200078e00ff */
[----:B------:R-:W-:Y:S01]  /*f550*/  LOP3.LUT R9, R9, 0xffff0000, RZ, 0xc0, !PT ;  /* 0xffff000009097812 */ /* 0x000fe200078ec0ff */
[C---:B------:R-:W-:Y:S01]  /*f560*/  IMAD.U32 R50, R10.reuse, 0x10000, RZ ;  /* 0x000100000a327824 */ /* 0x040fe200078e00ff */
[----:B------:R-:W-:-:S02]  /*f570*/  LOP3.LUT R10, R10, 0xffff0000, RZ, 0xc0, !PT ;  /* 0xffff00000a0a7812 */ /* 0x000fc400078ec0ff */
[----:B------:R-:W-:Y:S01]  /*f580*/  LOP3.LUT R11, R11, 0xffff0000, RZ, 0xc0, !PT ;  /* 0xffff00000b0b7812 */ /* 0x000fe200078ec0ff */
[----:B--2---:R-:W0:Y:S02]  /*f590*/  LDS.128 R4, [R60] ;  /* 0x000000003c047984 */ /* 0x004e240000000c00 */
[C---:B0-----:R-:W-:Y:S01]  /*f5a0*/  IMAD.U32 R44, R4.reuse, 0x10000, RZ ;  /* 0x00010000042c7824 */ /* 0x041fe200078e00ff */
[----:B------:R-:W-:Y:S01]  /*f5b0*/  LOP3.LUT R4, R4, 0xffff0000, RZ, 0xc0, !PT ;  /* 0xffff000004047812 */ /* 0x000fe200078ec0ff */
[C---:B------:R-:W-:Y:S01]  /*f5c0*/  IMAD.U32 R45, R5.reuse, 0x10000, RZ ;  /* 0x00010000052d7824 */ /* 0x040fe200078e00ff */
[----:B------:R-:W-:Y:S01]  /*f5d0*/  LOP3.LUT R5, R5, 0xffff0000, RZ, 0xc0, !PT ;  /* 0xffff000005057812 */ /* 0x000fe200078ec0ff */
[----:B------:R-:W-:Y:S01]  /*f5e0*/  FFMA.FTZ R59, R44, R53, -R59 ;  /* 0x000000352c3b7223 */ /* 0x000fe2000001083b */
[----:B------:R-:W-:Y:S01]  /*f5f0*/  LOP3.LUT R53, R24, 0xffff0000, RZ, 0xc0, !PT ;  /* 0xffff000018357812 */ /* 0x000fe200078ec0ff */
[----:B------:R-:W-:Y:S01]  /*f600*/  FFMA.FTZ R61, R44, R55, R61 ;  /* 0x000000372c3d7223 */ /* 0x000fe2000001003d */
[----:B------:R-:W-:-:S02]  /*f610*/  IMAD.U32 R44, R25, 0x10000, RZ ;  /* 0x00010000192c7824 */ /* 0x000fc400078e00ff */
[----:B------:R-:W-:Y:S02]  /*f620*/  IMAD.U32 R46, R6, 0x10000, RZ ;  /* 0x00010000062e7824 */ /* 0x000fe400078e00ff */
[-C--:B------:R-:W-:Y:S01]  /*f630*/  FMUL.FTZ R55, R8, R53.reuse ;  /* 0x0000003508377220 */ /* 0x080fe20000410000 */
[----:B------:R-:W-:Y:S01]  /*f640*/  FFMA.FTZ R52, R4, R53, -R63 ;  /* 0x0000003504347223 */ /* 0x000fe2000001083f */
[C---:B------:R-:W-:Y:S01]  /*f650*/  FMUL.FTZ R8, R49.reuse, R48 ;  /* 0x0000003031087220 */ /* 0x040fe20000410000 */
[----:B------:R-:W-:Y:S02]  /*f660*/  IMAD.U32 R53, R30, 0x10000, RZ ;  /* 0x000100001e357824 */ /* 0x000fe400078e00ff */
[-C--:B------:R-:W-:Y:S01]  /*f670*/  FMUL.FTZ R63, R49, R44.reuse ;  /* 0x0000002c313f7220 */ /* 0x080fe20000410000 */
[----:B------:R-:W-:Y:S01]  /*f680*/  FFMA.FTZ R54, R4, R57, R55 ;  /* 0x0000003904367223 */ /* 0x000fe20000010037 */
[----:B------:R-:W-:Y:S01]  /*f690*/  FFMA.FTZ R56, R45, R44, -R8 ;  /* 0x0000002c2d387223 */ /* 0x000fe20000010808 */
[----:B------:R-:W-:-:S02]  /*f6a0*/  IMAD.U32 R49, R26, 0x10000, RZ ;  /* 0x000100001a317824 */ /* 0x000fc400078e00ff */
[----:B------:R-:W-:Y:S01]  /*f6b0*/  FFMA.FTZ R63, R45, R48, R63 ;  /* 0x000000302d3f7223 */ /* 0x000fe2000001003f */
[----:B------:R-:W-:Y:S01]  /*f6c0*/  FMUL.FTZ R57, R50, R53 ;  /* 0x0000003532397220 */ /* 0x000fe20000410000 */
[----:B------:R-:W-:Y:S01]  /*f6d0*/  LOP3.LUT R55, R30, 0xffff0000, RZ, 0xc0, !PT ;  /* 0xffff00001e377812 */ /* 0x000fe200078ec0ff */
[----:B------:R-:W-:Y:S01]  /*f6e0*/  IMAD.U32 R44, R31, 0x10000, RZ ;  /* 0x000100001f2c7824 */ /* 0x000fe200078e00ff */
[----:B------:R-:W-:Y:S01]  /*f6f0*/  LOP3.LUT R45, R26, 0xffff0000, RZ, 0xc0, !PT ;  /* 0xffff00001a2d7812 */ /* 0x000fe200078ec0ff */
[-C--:B------:R-:W-:Y:S01]  /*f700*/  FMUL.FTZ R65, R50, R49.reuse ;  /* 0x0000003132417220 */ /* 0x080fe20000410000 */
[----:B------:R-:W-:Y:S01]  /*f710*/  LOP3.LUT R6, R6, 0xffff0000, RZ, 0xc0, !PT ;  /* 0xffff000006067812 */ /* 0x000fe200078ec0ff */
[----:B------:R-:W-:Y:S01]  /*f720*/  FFMA.FTZ R57, R46, R49, -R57 ;  /* 0x000000312e397223 */ /* 0x000fe20000010839 */
[C---:B------:R-:W-:Y:S01]  /*f730*/  FMUL.FTZ R49, R10.reuse, R55 ;  /* 0x000000370a317220 */ /* 0x040fe20000410000 */
[----:B------:R-:W-:Y:S02]  /*f740*/  IMAD.U32 R47, R7, 0x10000, RZ ;  /* 0x00010000072f7824 */ /* 0x000fe400078e00ff */
[----:B------:R-:W-:Y:S01]  /*f750*/  FMUL.FTZ R10, R10, R45 ;  /* 0x0000002d0a0a7220 */ /* 0x000fe20000410000 */
[----:B------:R-:W-:-:S02]  /*f760*/  IMAD.U32 R4, R27, 0x10000, RZ ;  /* 0x000100001b047824 */ /* 0x000fc400078e00ff */
[----:B------:R-:W-:Y:S01]  /*f770*/  FMUL.FTZ R8, R51, R44 ;  /* 0x0000002c33087220 */ /* 0x000fe20000410000 */
[----:B------:R-:W-:Y:S01]  /*f780*/  FFMA.FTZ R65, R46, R53, R65 ;  /* 0x000000352e417223 */ /* 0x000fe20000010041 */
[C---:B------:R-:W-:Y:S01]  /*f790*/  FFMA.FTZ R46, R6.reuse, R45, -R49 ;  /* 0x0000002d062e7223 */ /* 0x040fe20000010831 */
[----:B------:R-:W-:Y:S01]  /*f7a0*/  FFMA.FTZ R48, R6, R55, R10 ;  /* 0x0000003706307223 */ /* 0x000fe2000001000a */
[-C--:B------:R-:W-:Y:S01]  /*f7b0*/  FFMA.FTZ R49, R47, R4.reuse, -R8 ;  /* 0x000000042f317223 */ /* 0x080fe20000010808 */
[----:B------:R-:W-:Y:S01]  /*f7c0*/  FMUL.FTZ R50, R51, R4 ;  /* 0x0000000433327220 */ /* 0x000fe20000410000 */
[----:B------:R-:W-:Y:S02]  /*f7d0*/  LOP3.LUT R8, R29, 0xffff0000, RZ, 0xc0, !PT ;  /* 0xffff00001d087812 */ /* 0x000fe400078ec0ff */
[----:B------:R-:W-:Y:S01]  /*f7e0*/  LOP3.LUT R10, R31, 0xffff0000, RZ, 0xc0, !PT ;  /* 0xffff00001f0a7812 */ /* 0x000fe200078ec0ff */
[----:B------:R-:W-:Y:S01]  /*f7f0*/  FFMA.FTZ R50, R47, R44, R50 ;  /* 0x0000002c2f327223 */ /* 0x000fe20000010032 */
[----:B------:R-:W-:Y:S01]  /*f800*/  LOP3.LUT R4, R25, 0xffff0000, RZ, 0xc0, !PT ;  /* 0xffff000019047812 */ /* 0x000fe200078ec0ff */
[----:B------:R-:W-:Y:S01]  /*f810*/  FMUL.FTZ R44, R9, R8 ;  /* 0x00000008092c7220 */ /* 0x000fe20000410000 */
[----:B------:R-:W-:Y:S01]  /*f820*/  LOP3.LUT R6, R27, 0xffff0000, RZ, 0xc0, !PT ;  /* 0xffff00001b067812 */ /* 0x000fe200078ec0ff */
[----:B------:R-:W-:Y:S01]  /*f830*/  FMUL.FTZ R58, R11, R10 ;  /* 0x0000000a0b3a7220 */ /* 0x000fe20000410000 */
[----:B------:R-:W-:Y:S01]  /*f840*/  LOP3.LUT R7, R7, 0xffff0000, RZ, 0xc0, !PT ;  /* 0xffff000007077812 */ /* 0x000fe200078ec0ff */
[-C--:B------:R-:W-:Y:S01]  /*f850*/  FMUL.FTZ R45, R9, R4.reuse ;  /* 0x00000004092d7220 */ /* 0x080fe20000410000 */
[----:B------:R-:W-:Y:S01]  /*f860*/  FFMA.FTZ R9, R5, R4, -R44 ;  /* 0x0000000405097223 */ /* 0x000fe2000001082c */
[-C--:B------:R-:W-:Y:S01]  /*f870*/  FMUL.FTZ R11, R11, R6.reuse ;  /* 0x000000060b0b7220 */ /* 0x080fe20000410000 */
[----:B------:R-:W-:Y:S01]  /*f880*/  F2FP.BF16.F32.PACK_AB R4, R52, R59 ;  /* 0x0000003b3404723e */ /* 0x000fe200000010ff */
[----:B------:R-:W-:Y:S01]  /*f890*/  FFMA.FTZ R58, R7, R6, -R58 ;  /* 0x00000006073a7223 */ /* 0x000fe2000001083a */
[----:B------:R-:W-:Y:S01]  /*f8a0*/  FFMA.FTZ R44, R5, R8, R45 ;  /* 0x00000008052c7223 */ /* 0x000fe2000001002d */
[----:B------:R-:W-:Y:S01]  /*f8b0*/  FFMA.FTZ R11, R7, R10, R11 ;  /* 0x0000000a070b7223 */ /* 0x000fe2000001000b */
[----:B------:R-:W-:-:S02]  /*f8c0*/  F2FP.BF16.F32.PACK_AB R6, R46, R57 ;  /* 0x000000392e06723e */ /* 0x000fc400000010ff */
[----:B------:R-:W-:Y:S02]  /*f8d0*/  F2FP.BF16.F32.PACK_AB R5, R9, R56 ;  /* 0x000000380905723e */ /* 0x000fe400000010ff */
[----:B------:R-:W-:Y:S02]  /*f8e0*/  F2FP.BF16.F32.PACK_AB R7, R58, R49 ;  /* 0x000000313a07723e */ /* 0x000fe400000010ff */
[----:B------:R-:W-:Y:S02]  /*f8f0*/  F2FP.BF16.F32.PACK_AB R10, R48, R65 ;  /* 0x00000041300a723e */ /* 0x000fe400000010ff */
[----:B------:R-:W-:Y:S01]  /*f900*/  F2FP.BF16.F32.PACK_AB R8, R54, R61 ;  /* 0x0000003d3608723e */ /* 0x000fe200000010ff */
[----:B------:R2:W-:Y:S01]  /*f910*/  STS.128 [R60], R4 ;  /* 0x000000043c007388 */ /* 0x0005e20000000c00 */
[----:B------:R-:W-:Y:S02]  /*f920*/  F2FP.BF16.F32.PACK_AB R9, R44, R63 ;  /* 0x0000003f2c09723e */ /* 0x000fe400000010ff */
[----:B------:R-:W-:-:S05]  /*f930*/  F2FP.BF16.F32.PACK_AB R11, R11, R50 ;  /* 0x000000320b0b723e */ /* 0x000fca00000010ff */
[----:B------:R2:W-:Y:S02]  /*f940*/  STS.128 [R43+0x12400], R8 ;  /* 0x012400082b007388 */ /* 0x0005e40000000c00 */
.L_x_613:
[----:B------:R-:W-:Y:S05]  /*f950*/  BSYNC B2 ;  /* 0x0000000000027941 */ /* 0x000fea0003800000 */
.L_x_612:
[----:B------:R-:W-:Y:S05]  /*f960*/  @P2 BRA `(.L_x_609) ;  /* 0x00000004005c2947 */ /* 0x000fea0003800000 */
[----:B-1----:R-:W3:Y:S01]  /*f970*/  LDL R61, [R1+0x68] ;  /* 0x00006800013d7983 */ /* 0x002ee20000100800 */
[----:B------:R-:W-:Y:S01]  /*f980*/  LEA.HI R41, R41, R197, RZ, 0x1d ;  /* 0x000000c529297211 */ /* 0x000fe200078fe8ff */
[C---:B------:R-:W-:Y:S01]  /*f990*/  IMAD.U32 R54, R14.reuse, 0x10000, RZ ;  /* 0x000100000e367824 */ /* 0x040fe200078e00ff */
[----:B------:R-:W-:Y:S01]  /*f9a0*/  LOP3.LUT R51, R14, 0xffff0000, RZ, 0xc0, !PT ;  /* 0xffff00000e337812 */ /* 0x000fe200078ec0ff */
[----:B------:R-:W-:Y:S01]  /*f9b0*/  IMAD.U32 R52, R0, 0x10000, RZ ;  /* 0x0001000000347824 */ /* 0x000fe200078e00ff */
[----:B--2---:R-:W-:Y:S01]  /*f9c0*/  SHF.R.S32.HI R4, RZ, 0x1f, R41 ;  /* 0x0000001fff047819 */ /* 0x004fe20000011429 */
[----:B0-----:R-:W-:Y:S02]  /*f9d0*/  IMAD.SHL.U32 R5, R41, 0x8, RZ ;  /* 0x0000000829057824 */ /* 0x001fe400078e00ff */
[----:B------:R-:W-:Y:S01]  /*f9e0*/  IMAD.U32 R53, R15, 0x10000, RZ ;  /* 0x000100000f357824 */ /* 0x000fe200078e00ff */
[----:B------:R-:W-:Y:S02]  /*f9f0*/  LEA.HI R41, R4, R41, RZ, 0x3 ;  /* 0x0000002904297211 */ /* 0x000fe400078f18ff */
[----:B------:R-:W-:-:S03]  /*fa00*/  LOP3.LUT R4, R216, 0x38, R5, 0xf8, !PT ;  /* 0x00000038d8047812 */ /* 0x000fc600078ef805 */
[----:B------:R-:W-:Y:S01]  /*fa10*/  IMAD.SHL.U32 R41, R41, 0x400, RZ ;  /* 0x0000040029297824 */ /* 0x000fe200078e00ff */
[----:B------:R-:W-:-:S04]  /*fa20*/  LOP3.LUT R4, R4, R217, RZ, 0x3c, !PT ;  /* 0x000000d904047212 */ /* 0x000fc800078e3cff */
[----:B------:R-:W-:-:S04]  /*fa30*/  LOP3.LUT R41, R41, 0x7fffe000, RZ, 0xc0, !PT ;  /* 0x7fffe00029297812 */ /* 0x000fc800078ec0ff */
[----:B------:R-:W-:-:S05]  /*fa40*/  IADD3 R41, R4, R41, R218 ;  /* 0x0000002904297210 */ /* 0x000fca0007ffe0da */
[----:B------:R-:W-:-:S05]  /*fa50*/  IMAD R41, R41, 0x2, R2 ;  /* 0x0000000229297824 */ /* 0x000fca00078e0202 */
[----:B------:R-:W0:Y:S02]  /*fa60*/  LDS.128 R8, [R41+0x12400] ;  /* 0x0124000029087984 */ /* 0x000e240000000c00 */
[C---:B0-----:R-:W-:Y:S01]  /*fa70*/  IMAD.U32 R47, R8.reuse, 0x10000, RZ ;  /* 0x00010000082f7824 */ /* 0x041fe200078e00ff */
[----:B------:R-:W-:Y:S01]  /*fa80*/  LOP3.LUT R8, R8, 0xffff0000, RZ, 0xc0, !PT ;  /* 0xffff000008087812 */ /* 0x000fe200078ec0ff */
[C---:B------:R-:W-:Y:S01]  /*fa90*/  IMAD.U32 R48, R9.reuse, 0x10000, RZ ;  /* 0x0001000009307824 */ /* 0x040fe200078e00ff */
[----:B------:R-:W-:Y:S01]  /*faa0*/  LOP3.LUT R9, R9, 0xffff0000, RZ, 0xc0, !PT ;  /* 0xffff000009097812 */ /* 0x000fe200078ec0ff */
[C---:B------:R-:W-:Y:S01]  /*fab0*/  FMUL.FTZ R56, R47.reuse, R54 ;  /* 0x000000362f387220 */ /* 0x040fe20000410000 */
[----:B------:R-:W-:Y:S01]  /*fac0*/  FMUL.FTZ R58, R47, R52 ;  /* 0x000000342f3a7220 */ /* 0x000fe20000410000 */
[----:B------:R-:W-:Y:S01]  /*fad0*/  LOP3.LUT R47, R0, 0xffff0000, RZ, 0xc0, !PT ;  /* 0xffff0000002f7812 */ /* 0x000fe200078ec0ff */
[----:B------:R-:W-:Y:S01]  /*fae0*/  FMUL.FTZ R55, R8, R51 ;  /* 0x0000003308377220 */ /* 0x000fe20000410000 */
[C---:B------:R-:W-:Y:S01]  /*faf0*/  IMAD.U32 R49, R10.reuse, 0x10000, RZ ;  /* 0x000100000a317824 */ /* 0x040fe200078e00ff */
[----:B------:R-:W-:Y:S01]  /*fb00*/  LOP3.LUT R10, R10, 0xffff0000, RZ, 0xc0, !PT ;  /* 0xffff00000a0a7812 */ /* 0x000fe200078ec0ff */
[----:B------:R-:W-:-:S02]  /*fb10*/  IMAD.U32 R50, R11, 0x10000, RZ ;  /* 0x000100000b327824 */ /* 0x000fc400078e00ff */
[----:B------:R-:W-:Y:S01]  /*fb20*/  FMUL.FTZ R57, R8, R47 ;  /* 0x0000002f08397220 */ /* 0x000fe20000410000 */
[----:B------:R-:W-:Y:S02]  /*fb30*/  SHF.L.U32 R8, R20, 0x10, RZ ;  /* 0x0000001014087819 */ /* 0x000fe400000006ff */
[----:B------:R-:W-:Y:S01]  /*fb40*/  LOP3.LUT R11, R11, 0xffff0000, RZ, 0xc0, !PT ;  /* 0xffff00000b0b7812 */ /* 0x000fe200078ec0ff */
[----:B---3--:R-:W0:Y:S02]  /*fb50*/  LDS.128 R4, [R61] ;  /* 0x000000003d047984 */ /* 0x008e240000000c00 */
[C---:B0-----:R-:W-:Y:S01]  /*fb60*/  IMAD.U32 R43, R4.reuse, 0x10000, RZ ;  /* 0x00010000042b7824 */ /* 0x041fe200078e00ff */
[----:B------:R-:W-:Y:S01]  /*fb70*/  LOP3.LUT R4, R4, 0xffff0000, RZ, 0xc0, !PT ;  /* 0xffff000004047812 */ /* 0x000fe200078ec0ff */
[----:B------:R-:W-:Y:S01]  /*fb80*/  IMAD.U32 R45, R6, 0x10000, RZ ;  /* 0x00010000062d7824 */ /* 0x000fe200078e00ff */
[----:B------:R-:W-:Y:S01]  /*fb90*/  SHF.L.U32 R44, R5, 0x10, RZ ;  /* 0x00000010052c7819 */ /* 0x000fe200000006ff */
[C---:B------:R-:W-:Y:S01]  /*fba0*/  FFMA.FTZ R56, R43.reuse, R52, -R56 ;  /* 0x000000342b387223 */ /* 0x040fe20000010838 */
[----:B------:R-:W-:Y:S01]  /*fbb0*/  FFMA.FTZ R58, R43, R54, R58 ;  /* 0x000000362b3a7223 */ /* 0x000fe2000001003a */
[----:B------:R-:W-:-:S02]  /*fbc0*/  IMAD.U32 R43, R3, 0x10000, RZ ;  /* 0x00010000032b7824 */ /* 0x000fc400078e00ff */
[----:B------:R-:W-:Y:S01]  /*fbd0*/  FFMA.FTZ R55, R4, R47, -R55 ;  /* 0x0000002f04377223 */ /* 0x000fe20000010837 */
[----:B------:R-:W-:Y:S01]  /*fbe0*/  FMUL.FTZ R47, R48, R53 ;  /* 0x00000035302f7220 */ /* 0x000fe20000410000 */
[----:B------:R-:W-:Y:S01]  /*fbf0*/  FFMA.FTZ R57, R4, R51, R57 ;  /* 0x0000003304397223 */ /* 0x000fe20000010039 */
[-C--:B------:R-:W-:Y:S01]  /*fc00*/  FMUL.FTZ R52, R48, R43.reuse ;  /* 0x0000002b30347220 */ /* 0x080fe20000410000 */
[----:B------:R-:W-:Y:S01]  /*fc10*/  LOP3.LUT R51, R20, 0xffff0000, RZ, 0xc0, !PT ;  /* 0xffff000014337812 */ /* 0x000fe200078ec0ff */
[----:B------:R-:W-:Y:S01]  /*fc20*/  FFMA.FTZ R48, R44, R43, -R47 ;  /* 0x0000002b2c307223 */ /* 0x000fe2000001082f */
[C---:B------:R-:W-:Y:S01]  /*fc30*/  LOP3.LUT R43, R12.reuse, 0xffff0000, RZ, 0xc0, !PT ;  /* 0xffff00000c2b7812 */ /* 0x040fe200078ec0ff */
[----:B------:R-:W-:Y:S01]  /*fc40*/  IMAD.U32 R4, R12, 0x10000, RZ ;  /* 0x000100000c047824 */ /* 0x000fe200078e00ff */
[----:B------:R-:W-:Y:S01]  /*fc50*/  LOP3.LUT R6, R6, 0xffff0000, RZ, 0xc0, !PT ;  /* 0xffff000006067812 */ /* 0x000fe200078ec0ff */
[----:B------:R-:W-:Y:S01]  /*fc60*/  FFMA.FTZ R52, R44, R53, R52 ;  /* 0x000000352c347223 */ /* 0x000fe20000010034 */
[C---:B------:R-:W-:Y:S01]  /*fc70*/  FMUL.FTZ R59, R10.reuse, R51 ;  /* 0x000000330a3b7220 */ /* 0x040fe20000410000 */
[C---:B------:R-:W-:Y:S01]  /*fc80*/  FMUL.FTZ R44, R49.reuse, R8 ;  /* 0x00000008312c7220 */ /* 0x040fe20000410000 */
[----:B------:R-:W-:Y:S01]  /*fc90*/  FMUL.FTZ R54, R49, R4 ;  /* 0x0000000431367220 */ /* 0x000fe20000410000 */
[----:B------:R-:W-:Y:S01]  /*fca0*/  FMUL.FTZ R10, R10, R43 ;  /* 0x0000002b0a0a7220 */ /* 0x000fe20000410000 */
[----:B------:R-:W-:-:S02]  /*fcb0*/  IMAD.U32 R49, R21, 0x10000, RZ ;  /* 0x0001000015317824 */ /* 0x000fc400078e00ff */
[----:B------:R-:W-:Y:S01]  /*fcc0*/  FFMA.FTZ R53, R45, R4, -R44 ;  /* 0x000000042d357223 */ /* 0x000fe2000001082c */
[----:B------:R-:W-:Y:S02]  /*fcd0*/  IMAD.U32 R47, R13, 0x10000, RZ ;  /* 0x000100000d2f7824 */ /* 0x000fe400078e00ff */
[----:B------:R-:W-:Y:S01]  /*fce0*/  FFMA.FTZ R54, R45, R8, R54 ;  /* 0x000000082d367223 */ /* 0x000fe20000010036 */
[----:B------:R-:W-:Y:S01]  /*fcf0*/  FFMA.FTZ R51, R6, R51, R10 ;  /* 0x0000003306337223 */ /* 0x000fe2000001000a */
[----:B------:R-:W-:Y:S02]  /*fd00*/  IMAD.U32 R46, R7, 0x10000, RZ ;  /* 0x00010000072e7824 */ /* 0x000fe400078e00ff */
        /* <DEDUP_REMOVED lines=10> */
[----:B------:R-:W-:Y:S01]  /*fdb0*/  LOP3.LUT R5, R5, 0xffff0000, RZ, 0xc0, !PT ;  /* 0xffff000005057812 */ /* 0x000fe200078ec0ff */
[----:B------:R-:W-:Y:S01]  /*fdc0*/  FMUL.FTZ R50, R11, R10 ;  /* 0x0000000a0b327220 */ /* 0x000fe20000410000 */
[----:B------:R-:W-:Y:S01]  /*fdd0*/  LOP3.LUT R7, R7, 0xffff0000, RZ, 0xc0, !PT ;  /* 0xffff000007077812 */ /* 0x000fe200078ec0ff */
[----:B------:R-:W-:Y:S01]  /*fde0*/  FMUL.FTZ R43, R9, R4 ;  /* 0x00000004092b7220 */ /* 0x000fe20000410000 */
[----:B------:R-:W-:Y:S01]  /*fdf0*/  FMUL.FTZ R11, R11, R6 ;  /* 0x000000060b0b7220 */ /* 0x000fe20000410000 */
[----:B------:R-:W-:Y:S01]  /*fe00*/  FFMA.FTZ R9, R5, R4, -R44 ;  /* 0x0000000405097223 */ /* 0x000fe2000001082c */
        /* <DEDUP_REMOVED lines=13> */
.L_x_609:
[----:B------:R-:W-:Y:S05]  /*fee0*/  BSYNC B1 ;  /* 0x0000000000017941 */ /* 0x000fea0003800000 */
.L_x_608:
[----:B-123--:R-:W-:-:S05]  /*fef0*/  VIADD R4, R201, 0x40 ;  /* 0x00000040c9047836 */ /* 0x00efca0000000000 */
[----:B------:R-:W-:-:S13]  /*ff00*/  ISETP.GE.AND P0, PT, R4, R42, PT ;  /* 0x0000002a0400720c */ /* 0x000fda0003f06270 */
[----:B------:R-:W-:Y:S05]  /*ff10*/  @P0 BRA `(.L_x_592) ;  /* 0x00000010005c0947 */ /* 0x000fea0003800000 */
[----:B------:R-:W1:Y:S01]  /*ff20*/  LDC R41, c[0x0][0x3f4] ;  /* 0x0000fd00ff297b82 */ /* 0x000e620000000800 */
[----:B------:R-:W-:Y:S01]  /*ff30*/  BSSY B1, `(.L_x_614) ;  /* 0x0000063000017945 */ /* 0x000fe20003800000 */
[----:B------:R-:W-:Y:S02]  /*ff40*/  SHF.R.U32.HI R59, RZ, 0x3, R203 ;  /* 0x00000003ff3b7819 */ /* 0x000fe400000116cb */
[-C--:B-1----:R-:W-:Y:S02]  /*ff50*/  ISETP.GE.AND P0, PT, R16, R41.reuse, PT ;  /* 0x000000291000720c */ /* 0x082fe40003f06270 */
[-C--:B------:R-:W-:Y:S02]  /*ff60*/  ISETP.GE.AND P1, PT, R193, R41.reuse, PT ;  /* 0x00000029c100720c */ /* 0x080fe40003f26270 */
[----:B------:R-:W-:-:S09]  /*ff70*/  ISETP.GE.AND P2, PT, R192, R41, PT ;  /* 0x00000029c000720c */ /* 0x000fd20003f46270 */
[----:B------:R-:W-:Y:S05]  /*ff80*/  @P0 BRA `(.L_x_615) ;  /* 0x0000000400740947 */ /* 0x000fea0003800000 */
[----:B------:R-:W2:Y:S01]  /*ff90*/  LDL R61, [R1+0x6c] ;  /* 0x00006c00013d7983 */ /* 0x000ea20000100800 */
[----:B0-----:R-:W0:Y:S02]  /*ffa0*/  S2R R5, SR_TID.X ;  /* 0x0000000000057919 */ /* 0x001e240000002100 */
[----:B0-----:R-:W-:-:S05]  /*ffb0*/  VIADD R5, R5, 0xffffff80 ;  /* 0xffffff8005057836 */ /* 0x001fca0000000000 */
[----:B------:R-:W-:-:S04]  /*ffc0*/  SHF.R.S32.HI R4, RZ, 0x1f, R5 ;  /* 0x0000001fff047819 */ /* 0x000fc80000011405 */
[----:B------:R-:W-:-:S04]  /*ffd0*/  LEA.HI R4, R4, R5, RZ, 0x2 ;  /* 0x0000000504047211 */ /* 0x000fc800078f10ff */
[----:B------:R-:W-:-:S05]  /*ffe0*/  LOP3.LUT R4, R4, 0xfffffffc, RZ, 0xc0, !PT ;  /* 0xfffffffc04047812 */ /* 0x000fca00078ec0ff */
[----:B------:R-:W-:-:S05]  /*fff0*/  IMAD.IADD R4, R5, 0x1, -R4 ;  /* 0x0000000105047824 */ /* 0x000fca00078e0a04 */
[----:B------:R-:W-:-:S04]  /*10000*/  LEA.HI R4, R41, R4, RZ, 0x1d ;  /* 0x0000000429047211 */ /* 0x000fc800078fe8ff */
[----:B------:R-:W-:Y:S01]  /*10010*/  SHF.R.S32.HI R5, RZ, 0x1f, R4 ;  /* 0x0000001fff057819 */ /* 0x000fe20000011404 */
[----:B------:R-:W-:-:S03]  /*10020*/  IMAD.SHL.U32 R6, R4, 0x8, RZ ;  /* 0x0000000804067824 */ /* 0x000fc600078e00ff */
[----:B------:R-:W-:Y:S02]  /*10030*/  LEA.HI R5, R5, R4, RZ, 0x3 ;  /* 0x0000000405057211 */ /* 0x000fe400078f18ff */
[----:B------:R-:W-:-:S03]  /*10040*/  LOP3.LUT R4, R203, 0x38, R6, 0xf8, !PT ;  /* 0x00000038cb047812 */ /* 0x000fc600078ef806 */
[----:B------:R-:W-:Y:S01]  /*10050*/  IMAD.SHL.U32 R5, R5, 0x400, RZ ;  /* 0x0000040005057824 */ /* 0x000fe200078e00ff */
[----:B------:R-:W-:-:S04]  /*10060*/  LOP3.LUT R4, R4, R59, RZ, 0x3c, !PT ;  /* 0x0000003b04047212 */ /* 0x000fc800078e3cff */
[----:B------:R-:W-:-:S04]  /*10070*/  LOP3.LUT R5, R5, 0x7fffe000, RZ, 0xc0, !PT ;  /* 0x7fffe00005057812 */ /* 0x000fc800078ec0ff */
[----:B------:R-:W-:-:S05]  /*10080*/  IADD3 R9, R4, R5, R219 ;  /* 0x0000000504097210 */ /* 0x000fca0007ffe0db */
[----:B------:R-:W-:-:S05]  /*10090*/  IMAD R42, R9, 0x2, R2 ;  /* 0x00000002092a7824 */ /* 0x000fca00078e0202 */
[----:B------:R-:W0:Y:S01]  /*100a0*/  LDS.128 R8, [R42+0x12400] ;  /* 0x012400002a087984 */ /* 0x000e220000000c00 */
[C---:B------:R-:W-:Y:S02]  /*100b0*/  IMAD.U32 R53, R37.reuse, 0x10000, RZ ;  /* 0x0001000025357824 */ /* 0x040fe400078e00ff */
[----:B------:R-:W-:Y:S01]  /*100c0*/  IMAD.U32 R51, R32, 0x10000, RZ ;  /* 0x0001000020337824 */ /* 0x000fe200078e00ff */
[----:B------:R-:W-:Y:S01]  /*100d0*/  LOP3.LUT R58, R37, 0xffff0000, RZ, 0xc0, !PT ;  /* 0xffff0000253a7812 */ /* 0x000fe200078ec0ff */
[----:B------:R-:W-:Y:S01]  /*100e0*/  IMAD.U32 R60, R38, 0x10000, RZ ;  /* 0x00010000263c7824 */ /* 0x000fe200078e00ff */
[----:B------:R-:W-:Y:S01]  /*100f0*/  LOP3.LUT R32, R32, 0xffff0000, RZ, 0xc0, !PT ;  /* 0xffff000020207812 */ /* 0x000fe200078ec0ff */
[----:B------:R-:W-:Y:S01]  /*10100*/  IMAD.U32 R56, R33, 0x10000, RZ ;  /* 0x0001000021387824 */ /* 0x000fe200078e00ff */
[----:B------:R-:W-:Y:S02]  /*10110*/  SHF.L.U32 R55, R39, 0x10, RZ ;  /* 0x0000001027377819 */ /* 0x000fe400000006ff */
[----:B------:R-:W-:-:S02]  /*10120*/  LOP3.LUT R57, R40, 0xffff0000, RZ, 0xc0, !PT ;  /* 0xffff000028397812 */ /* 0x000fc400078ec0ff */
[----:B------:R-:W-:Y:S01]  /*10130*/  LOP3.LUT R33, R33, 0xffff0000, RZ, 0xc0, !PT ;  /* 0xffff000021217812 */ /* 0x000fe200078ec0ff */
[C---:B0-----:R-:W-:Y:S01]  /*10140*/  IMAD.U32 R47, R8.reuse, 0x10000, RZ ;  /* 0x00010000082f7824 */ /* 0x041fe200078e00ff */
[----:B------:R-:W-:Y:S01]  /*10150*/  LOP3.LUT R8, R8, 0xffff0000, RZ, 0xc0, !PT ;  /* 0xffff000008087812 */ /* 0x000fe200078ec0ff */
[----:B------:R-:W-:Y:S02]  /*10160*/  IMAD.U32 R48, R9, 0x10000, RZ ;  /* 0x0001000009307824 */ /* 0x000fe400078e00ff */
[-C--:B------:R-:W-:Y:S01]  /*10170*/  FMUL.FTZ R52, R53, R47.reuse ;  /* 0x0000002f35347220 */ /* 0x080fe20000410000 */
[----:B------:R-:W-:Y:S01]  /*10180*/  FMUL.FTZ R54, R51, R47 ;  /* 0x0000002f33367220 */ /* 0x000fe20000410000 */
[----:B------:R-:W-:Y:S01]  /*10190*/  FMUL.FTZ R47, R60, R48 ;  /* 0x000000303c2f7220 */ /* 0x000fe20000410000 */
[----:B------:R-:W-:Y:S01]  /*101a0*/  FMUL.FTZ R37, R58, R8 ;  /* 0x000000083a257220 */ /* 0x000fe20000410000 */
[C---:B------:R-:W-:Y:S01]  /*101b0*/  IMAD.U32 R49, R10.reuse, 0x10000, RZ ;  /* 0x000100000a317824 */ /* 0x040fe200078e00ff */
[----:B------:R-:W-:Y:S01]  /*101c0*/  LOP3.LUT R10, R10, 0xffff0000, RZ, 0xc0, !PT ;  /* 0xffff00000a0a7812 */ /* 0x000fe200078ec0ff */
[----:B------:R-:W-:Y:S01]  /*101d0*/  IMAD.U32 R50, R11, 0x10000, RZ ;  /* 0x000100000b327824 */ /* 0x000fe200078e00ff */
[----:B------:R-:W-:-:S02]  /*101e0*/  LOP3.LUT R9, R9, 0xffff0000, RZ, 0xc0, !PT ;  /* 0xffff000009097812 */ /* 0x000fc400078ec0ff */
[----:B------:R-:W-:Y:S01]  /*101f0*/  LOP3.LUT R11, R11, 0xffff0000, RZ, 0xc0, !PT ;  /* 0xffff00000b0b7812 */ /* 0x000fe200078ec0ff */
[----:B--2---:R-:W0:Y:S02]  /*10200*/  LDS.128 R4, [R61] ;  /* 0x000000003d047984 */ /* 0x004e240000000c00 */
[----:B0-----:R-:W-:Y:S01]  /*10210*/  IMAD.U32 R43, R4, 0x10000, RZ ;  /* 0x00010000042b7824 */ /* 0x001fe200078e00ff */
[----:B------:R-:W-:-:S03]  /*10220*/  SHF.L.U32 R44, R5, 0x10, RZ ;  /* 0x00000010052c7819 */ /* 0x000fc600000006ff */
[-C--:B------:R-:W-:Y:S01]  /*10230*/  FFMA.FTZ R52, R51, R43.reuse, -R52 ;  /* 0x0000002b33347223 */ /* 0x080fe20000010834 */
[----:B------:R-:W-:Y:S01]  /*10240*/  FMUL.FTZ R51, R56, R48 ;  /* 0x0000003038337220 */ /* 0x000fe20000410000 */
[----:B------:R-:W-:Y:S01]  /*10250*/  LOP3.LUT R4, R4, 0xffff0000, RZ, 0xc0, !PT ;  /* 0xffff000004047812 */ /* 0x000fe200078ec0ff */
[----:B------:R-:W-:Y:S01]  /*10260*/  FFMA.FTZ R54, R53, R43, R54 ;  /* 0x0000002b35367223 */ /* 0x000fe20000010036 */
[----:B------:R-:W-:Y:S01]  /*10270*/  FMUL.FTZ R43, R32, R8 ;  /* 0x00000008202b7220 */ /* 0x000fe20000410000 */
[----:B------:R-:W-:Y:S02]  /*10280*/  IMAD.U32 R53, R34, 0x10000, RZ ;  /* 0x0001000022357824 */ /* 0x000fe400078e00ff */
[-C--:B------:R-:W-:Y:S01]  /*10290*/  FFMA.FTZ R47, R56, R44.reuse, -R47 ;  /* 0x0000002c382f7223 */ /* 0x080fe2000001082f */
[----:B------:R-:W-:Y:S01]  /*102a0*/  FFMA.FTZ R51, R60, R44, R51 ;  /* 0x0000002c3c337223 */ /* 0x000fe20000010033 */
[----:B------:R-:W-:Y:S01]  /*102b0*/  LOP3.LUT R34, R34, 0xffff0000, RZ, 0xc0, !PT ;  /* 0xffff000022227812 */ /* 0x000fe200078ec0ff */
[-C--:B------:R-:W-:Y:S01]  /*102c0*/  FFMA.FTZ R37, R32, R4.reuse, -R37 ;  /* 0x0000000420257223 */ /* 0x080fe20000010825 */
[----:B------:R-:W-:Y:S01]  /*102d0*/  LOP3.LUT R44, R39, 0xffff0000, RZ, 0xc0, !PT ;  /* 0xffff0000272c7812 */ /* 0x000fe200078ec0ff */
[----:B------:R-:W-:Y:S01]  /*102e0*/  FFMA.FTZ R43, R58, R4, R43 ;  /* 0x000000043a2b7223 */ /* 0x000fe2000001002b */
[----:B------:R-:W-:-:S02]  /*102f0*/  IMAD.U32 R45, R6, 0x10000, RZ ;  /* 0x00010000062d7824 */ /* 0x000fc400078e00ff */
[-C--:B------:R-:W-:Y:S01]  /*10300*/  FMUL.FTZ R4, R55, R49.reuse ;  /* 0x0000003137047220 */ /* 0x080fe20000410000 */
[C---:B------:R-:W-:Y:S01]  /*10310*/  FMUL.FTZ R32, R53.reuse, R49 ;  /* 0x0000003135207220 */ /* 0x040fe20000410000 */
[----:B------:R-:W-:Y:S02]  /*10320*/  IMAD.U32 R48, R40, 0x10000, RZ ;  /* 0x0001000028307824 */ /* 0x000fe400078e00ff */
[-C--:B------:R-:W-:Y:S01]  /*10330*/  FMUL.FTZ R39, R44, R10.reuse ;  /* 0x0000000a2c277220 */ /* 0x080fe20000410000 */
[----:B------:R-:W-:Y:S01]  /*10340*/  FMUL.FTZ R49, R34, R10 ;  /* 0x0000000a22317220 */ /* 0x000fe20000410000 */
[-C--:B------:R-:W-:Y:S01]  /*10350*/  FFMA.FTZ R8, R53, R45.reuse, -R4 ;  /* 0x0000002d35087223 */ /* 0x080fe20000010804 */
[----:B------:R-:W-:Y:S01]  /*10360*/  FFMA.FTZ R10, R55, R45, R32 ;  /* 0x0000002d370a7223 */ /* 0x000fe20000010020 */
[----:B------:R-:W-:Y:S01]  /*10370*/  LOP3.LUT R6, R6, 0xffff0000, RZ, 0xc0, !PT ;  /* 0xffff000006067812 */ /* 0x000fe200078ec0ff */
[----:B------:R-:W-:Y:S02]  /*10380*/  IMAD.U32 R46, R7, 0x10000, RZ ;  /* 0x00010000072e7824 */ /* 0x000fe400078e00ff */
[----:B------:R-:W-:Y:S01]  /*10390*/  FMUL.FTZ R45, R48, R50 ;  /* 0x00000032302d7220 */ /* 0x000fe20000410000 */
[----:B------:R-:W-:Y:S01]  /*103a0*/  IMAD.U32 R4, R35, 0x10000, RZ ;  /* 0x0001000023047824 */ /* 0x000fe200078e00ff */
[----:B------:R-:W-:-:S02]  /*103b0*/  LOP3.LUT R55, R38, 0xffff0000, RZ, 0xc0, !PT ;  /* 0xffff000026377812 */ /* 0x000fc400078ec0ff */
[----:B------:R-:W-:Y:S01]  /*103c0*/  LOP3.LUT R35, R35, 0xffff0000, RZ, 0xc0, !PT ;  /* 0xffff000023237812 */ /* 0x000fe200078ec0ff */
[C---:B------:R-:W-:Y:S01]  /*103d0*/  FMUL.FTZ R53, R4.reuse, R50 ;  /* 0x0000003204357220 */ /* 0x040fe20000410000 */
[----:B------:R-:W-:Y:S01]  /*103e0*/  LOP3.LUT R5, R5, 0xffff0000, RZ, 0xc0, !PT ;  /* 0xffff000005057812 */ /* 0x000fe200078ec0ff */
[----:B------:R-:W-:Y:S01]  /*103f0*/  FFMA.FTZ R45, R4, R46, -R45 ;  /* 0x0000002e042d7223 */ /* 0x000fe2000001082d */
[----:B------:R-:W-:Y:S01]  /*10400*/  LOP3.LUT R7, R7, 0xffff0000, RZ, 0xc0, !PT ;  /* 0xffff000007077812 */ /* 0x000fe200078ec0ff */
[-C--:B------:R-:W-:Y:S01]  /*10410*/  FFMA.FTZ R39, R34, R6.reuse, -R39 ;  /* 0x0000000622277223 */ /* 0x080fe20000010827 */
[----:B------:R-:W-:Y:S01]  /*10420*/  FFMA.FTZ R49, R44, R6, R49 ;  /* 0x000000062c317223 */ /* 0x000fe20000010031 */
[----:B------:R-:W-:Y:S01]  /*10430*/  FMUL.FTZ R4, R55, R9 ;  /* 0x0000000937047220 */ /* 0x000fe20000410000 */
[----:B------:R-:W-:Y:S01]  /*10440*/  FMUL.FTZ R38, R57, R11 ;  /* 0x0000000b39267220 */ /* 0x000fe20000410000 */
[----:B------:R-:W-:Y:S01]  /*10450*/  FMUL.FTZ R6, R33, R9 ;  /* 0x0000000921067220 */ /* 0x000fe20000410000 */
[----:B------:R-:W-:Y:S01]  /*10460*/  FMUL.FTZ R40, R35, R11 ;  /* 0x0000000b23287220 */ /* 0x000fe20000410000 */
        /* <DEDUP_REMOVED lines=9> */
[----:B------:R-:W-:Y:S02]  /*10500*/  F2FP.BF16.F32.PACK_AB R10, R49, R10 ;  /* 0x0000000a310a723e */ /* 0x000fe400000010ff */
[----:B------:R-:W-:Y:S02]  /*10510*/  F2FP.BF16.F32.PACK_AB R8, R43, R54 ;  /* 0x000000362b08723e */ /* 0x000fe400000010ff */
[----:B------:R-:W-:-:S02]  /*10520*/  F2FP.BF16.F32.PACK_AB R9, R34, R51 ;  /* 0x000000332209723e */ /* 0x000fc400000010ff */
[----:B------:R-:W-:Y:S01]  /*10530*/  F2FP.BF16.F32.PACK_AB R11, R40, R53 ;  /* 0x00000035280b723e */ /* 0x000fe200000010ff */
[----:B------:R1:W-:Y:S04]  /*10540*/  STS.128 [R61], R4 ;  /* 0x000000043d007388 */ /* 0x0003e80000000c00 */
[----:B------:R1:W-:Y:S02]  /*10550*/  STS.128 [R42+0x12400], R8 ;  /* 0x012400082a007388 */ /* 0x0003e40000000c00 */
.L_x_615:
[----:B------:R-:W-:Y:S05]  /*10560*/  BSYNC B1 ;  /* 0x0000000000017941 */ /* 0x000fea0003800000 */
.L_x_614:
[----:B------:R-:W-:Y:S04]  /*10570*/  BSSY B1, `(.L_x_616) ;  /* 0x0000059000017945 */ /* 0x000fe80003800000 */
[----:B------:R-:W-:Y:S05]  /*10580*/  @P1 BRA `(.L_x_617) ;  /* 0x00000004005c1947 */ /* 0x000fea0003800000 */
[----:B------:R-:W2:Y:S01]  /*10590*/  LDL R50, [R1+0x64] ;  /* 0x0000640001327983 */ /* 0x000ea20000100800 */
[----:B-1----:R-:W-:Y:S01]  /*105a0*/  LEA.HI R4, R41, R196, RZ, 0x1d ;  /* 0x000000c429047211 */ /* 0x002fe200078fe8ff */
[C---:B------:R-:W-:Y:S01]  /*105b0*/  IMAD.U32 R45, R28.reuse, 0x10000, RZ ;  /* 0x000100001c2d7824 */ /* 0x040fe200078e00ff */
[----:B------:R-:W-:Y:S01]  /*105c0*/  LOP3.LUT R46, R28, 0xffff0000, RZ, 0xc0, !PT ;  /* 0xffff00001c2e7812 */ /* 0x000fe200078ec0ff */
[----:B------:R-:W-:Y:S01]  /*105d0*/  IMAD.U32 R43, R24, 0x10000, RZ ;  /* 0x00010000182b7824 */ /* 0x000fe200078e00ff */
[----:B0-----:R-:W-:Y:S01]  /*105e0*/  SHF.R.S32.HI R5, RZ, 0x1f, R4 ;  /* 0x0000001fff057819 */ /* 0x001fe20000011404 */
[----:B------:R-:W-:Y:S01]  /*105f0*/  IMAD.SHL.U32 R6, R4, 0x8, RZ ;  /* 0x0000000804067824 */ /* 0x000fe200078e00ff */
[----:B------:R-:W-:Y:S01]  /*10600*/  LOP3.LUT R24, R24, 0xffff0000, RZ, 0xc0, !PT ;  /* 0xffff000018187812 */ /* 0x000fe200078ec0ff */
[----:B------:R-:W-:Y:S01]  /*10610*/  IMAD.U32 R53, R30, 0x10000, RZ ;  /* 0x000100001e357824 */ /* 0x000fe200078e00ff */
[----:B------:R-:W-:Y:S01]  /*10620*/  LEA.HI R5, R5, R4, RZ, 0x3 ;  /* 0x0000000405057211 */ /* 0x000fe200078f18ff */
[C---:B------:R-:W-:Y:S01]  /*10630*/  IMAD.U32 R47, R26.reuse, 0x10000, RZ ;  /* 0x000100001a2f7824 */ /* 0x040fe200078e00ff */
[----:B------:R-:W-:Y:S01]  /*10640*/  LOP3.LUT R4, R203, 0x38, R6, 0xf8, !PT ;  /* 0x00000038cb047812 */ /* 0x000fe200078ef806 */
[----:B------:R-:W-:Y:S01]  /*10650*/  IMAD.U32 R48, R29, 0x10000, RZ ;  /* 0x000100001d307824 */ /* 0x000fe200078e00ff */
[----:B------:R-:W-:Y:S01]  /*10660*/  LOP3.LUT R26, R26, 0xffff0000, RZ, 0xc0, !PT ;  /* 0xffff00001a1a7812 */ /* 0x000fe200078ec0ff */
[----:B------:R-:W-:Y:S01]  /*10670*/  IMAD.SHL.U32 R5, R5, 0x400, RZ ;  /* 0x0000040005057824 */ /* 0x000fe200078e00ff */
[----:B------:R-:W-:Y:S01]  /*10680*/  LOP3.LUT R4, R4, R59, RZ, 0x3c, !PT ;  /* 0x0000003b04047212 */ /* 0x000fe200078e3cff */
[----:B------:R-:W-:Y:S01]  /*10690*/  IMAD.U32 R55, R31, 0x10000, RZ ;  /* 0x000100001f377824 */ /* 0x000fe200078e00ff */
[----:B------:R-:W-:Y:S01]  /*106a0*/  LOP3.LUT R30, R30, 0xffff0000, RZ, 0xc0, !PT ;  /* 0xffff00001e1e7812 */ /* 0x000fe200078ec0ff */
[----:B------:R-:W-:Y:S01]  /*106b0*/  IMAD.U32 R28, R25, 0x10000, RZ ;  /* 0x00010000191c7824 */ /* 0x000fe200078e00ff */
[----:B------:R-:W-:-:S02]  /*106c0*/  LOP3.LUT R5, R5, 0x7fffe000, RZ, 0xc0, !PT ;  /* 0x7fffe00005057812 */ /* 0x000fc400078ec0ff */
[----:B------:R-:W-:Y:S02]  /*106d0*/  SHF.L.U32 R51, R27, 0x10, RZ ;  /* 0x000000101b337819 */ /* 0x000fe400000006ff */
[----:B------:R-:W-:Y:S02]  /*106e0*/  IADD3 R9, R4, R5, R219 ;  /* 0x0000000504097210 */ /* 0x000fe40007ffe0db */
[----:B------:R-:W-:Y:S02]  /*106f0*/  LOP3.LUT R29, R29, 0xffff0000, RZ, 0xc0, !PT ;  /* 0xffff00001d1d7812 */ /* 0x000fe400078ec0ff */
[----:B------:R-:W-:Y:S01]  /*10700*/  LOP3.LUT R31, R31, 0xffff0000, RZ, 0xc0, !PT ;  /* 0xffff00001f1f7812 */ /* 0x000fe200078ec0ff */
[----:B------:R-:W-:Y:S01]  /*10710*/  IMAD R32, R9, 0x2, R2 ;  /* 0x0000000209207824 */ /* 0x000fe200078e0202 */
[----:B------:R-:W-:Y:S02]  /*10720*/  LOP3.LUT R25, R25, 0xffff0000, RZ, 0xc0, !PT ;  /* 0xffff000019197812 */ /* 0x000fe400078ec0ff */
[----:B------:R-:W-:-:S02]  /*10730*/  LOP3.LUT R27, R27, 0xffff0000, RZ, 0xc0, !PT ;  /* 0xffff00001b1b7812 */ /* 0x000fc400078ec0ff */
[----:B------:R-:W0:Y:S02]  /*10740*/  LDS.128 R8, [R32+0x12400] ;  /* 0x0124000020087984 */ /* 0x000e240000000c00 */
[----:B0-----:R-:W-:Y:S01]  /*10750*/  SHF.L.U32 R38, R8, 0x10, RZ ;  /* 0x0000001008267819 */ /* 0x001fe200000006ff */
[----:B------:R-:W-:Y:S01]  /*10760*/  IMAD.U32 R40, R10, 0x10000, RZ ;  /* 0x000100000a287824 */ /* 0x000fe200078e00ff */
[----:B------:R-:W-:Y:S01]  /*10770*/  LOP3.LUT R8, R8, 0xffff0000, RZ, 0xc0, !PT ;  /* 0xffff000008087812 */ /* 0x000fe200078ec0ff */
[----:B------:R-:W-:Y:S01]  /*10780*/  IMAD.U32 R39, R9, 0x10000, RZ ;  /* 0x0001000009277824 */ /* 0x000fe200078e00ff */
[----:B------:R-:W-:Y:S01]  /*10790*/  LOP3.LUT R10, R10, 0xffff0000, RZ, 0xc0, !PT ;  /* 0xffff00000a0a7812 */ /* 0x000fe200078ec0ff */
[-C--:B------:R-:W-:Y:S01]  /*107a0*/  FMUL.FTZ R44, R45, R38.reuse ;  /* 0x000000262d2c7220 */ /* 0x080fe20000410000 */
[----:B------:R-:W-:Y:S01]  /*107b0*/  FMUL.FTZ R38, R43, R38 ;  /* 0x000000262b267220 */ /* 0x000fe20000410000 */
[----:B------:R-:W-:Y:S01]  /*107c0*/  IMAD.U32 R42, R11, 0x10000, RZ ;  /* 0x000100000b2a7824 */ /* 0x000fe200078e00ff */
[----:B------:R-:W-:Y:S01]  /*107d0*/  LOP3.LUT R9, R9, 0xffff0000, RZ, 0xc0, !PT ;  /* 0xffff000009097812 */ /* 0x000fe200078ec0ff */
[----:B------:R-:W-:Y:S01]  /*107e0*/  FMUL.FTZ R49, R26, R10 ;  /* 0x0000000a1a317220 */ /* 0x000fe20000410000 */
[----:B------:R-:W-:Y:S01]  /*107f0*/  LOP3.LUT R11, R11, 0xffff0000, RZ, 0xc0, !PT ;  /* 0xffff00000b0b7812 */ /* 0x000fe200078ec0ff */
[----:B--2---:R-:W0:Y:S02]  /*10800*/  LDS.128 R4, [R50] ;  /* 0x0000000032047984 */ /* 0x004e240000000c00 */
[C---:B0-----:R-:W-:Y:S01]  /*10810*/  IMAD.U32 R33, R4.reuse, 0x10000, RZ ;  /* 0x0001000004217824 */ /* 0x041fe200078e00ff */
[----:B------:R-:W-:Y:S01]  /*10820*/  LOP3.LUT R4, R4, 0xffff0000, RZ, 0xc0, !PT ;  /* 0xffff000004047812 */ /* 0x000fe200078ec0ff */
[C---:B------:R-:W-:Y:S01]  /*10830*/  IMAD.U32 R35, R6.reuse, 0x10000, RZ ;  /* 0x0001000006237824 */ /* 0x040fe200078e00ff */
[----:B------:R-:W-:Y:S01]  /*10840*/  LOP3.LUT R6, R6, 0xffff0000, RZ, 0xc0, !PT ;  /* 0xffff000006067812 */ /* 0x000fe200078ec0ff */
[-C--:B------:R-:W-:Y:S01]  /*10850*/  FFMA.FTZ R44, R43, R33.reuse, -R44 ;  /* 0x000000212b2c7223 */ /* 0x080fe2000001082c */
[----:B------:R-:W-:Y:S01]  /*10860*/  FFMA.FTZ R38, R45, R33, R38 ;  /* 0x000000212d267223 */ /* 0x000fe20000010026 */
[-C--:B------:R-:W-:Y:S01]  /*10870*/  FMUL.FTZ R43, R46, R8.reuse ;  /* 0x000000082e2b7220 */ /* 0x080fe20000410000 */
[----:B------:R-:W-:Y:S01]  /*10880*/  FMUL.FTZ R33, R24, R8 ;  /* 0x0000000818217220 */ /* 0x000fe20000410000 */
[----:B------:R-:W-:-:S02]  /*10890*/  IMAD.U32 R34, R5, 0x10000, RZ ;  /* 0x0001000005227824 */ /* 0x000fc400078e00ff */
[-C--:B------:R-:W-:Y:S01]  /*108a0*/  FMUL.FTZ R45, R48, R39.reuse ;  /* 0x00000027302d7220 */ /* 0x080fe20000410000 */
[-C--:B------:R-:W-:Y:S01]  /*108b0*/  FFMA.FTZ R43, R24, R4.reuse, -R43 ;  /* 0x00000004182b7223 */ /* 0x080fe2000001082b */
[----:B------:R-:W-:Y:S01]  /*108c0*/  FFMA.FTZ R33, R46, R4, R33 ;  /* 0x000000042e217223 */ /* 0x000fe20000010021 */
[-C--:B------:R-:W-:Y:S01]  /*108d0*/  FMUL.FTZ R4, R53, R40.reuse ;  /* 0x0000002835047220 */ /* 0x080fe20000410000 */
[----:B------:R-:W-:Y:S02]  /*108e0*/  IMAD.U32 R37, R7, 0x10000, RZ ;  /* 0x0001000007257824 */ /* 0x000fe400078e00ff */
[C---:B------:R-:W-:Y:S01]  /*108f0*/  FMUL.FTZ R40, R47.reuse, R40 ;  /* 0x000000282f287220 */ /* 0x040fe20000410000 */
[----:B------:R-:W-:Y:S01]  /*10900*/  FMUL.FTZ R39, R28, R39 ;  /* 0x000000271c277220 */ /* 0x000fe20000410000 */
[----:B------:R-:W-:Y:S01]  /*10910*/  FFMA.FTZ R8, R47, R35, -R4 ;  /* 0x000000232f087223 */ /* 0x000fe20000010804 */
[----:B------:R-:W-:Y:S01]  /*10920*/  FMUL.FTZ R4, R55, R42 ;  /* 0x0000002a37047220 */ /* 0x000fe20000410000 */
[----:B------:R-:W-:Y:S01]  /*10930*/  FMUL.FTZ R47, R30, R10 ;  /* 0x0000000a1e2f7220 */ /* 0x000fe20000410000 */
[----:B------:R-:W-:Y:S01]  /*10940*/  FFMA.FTZ R45, R28, R34, -R45 ;  /* 0x000000221c2d7223 */ /* 0x000fe2000001082d */
[----:B------:R-:W-:Y:S01]  /*10950*/  LOP3.LUT R5, R5, 0xffff0000, RZ, 0xc0, !PT ;  /* 0xffff000005057812 */ /* 0x000fe200078ec0ff */
[----:B------:R-:W-:Y:S01]  /*10960*/  FFMA.FTZ R49, R30, R6, R49 ;  /* 0x000000061e317223 */ /* 0x000fe20000010031 */
[----:B------:R-:W-:Y:S01]  /*10970*/  LOP3.LUT R7, R7, 0xffff0000, RZ, 0xc0, !PT ;  /* 0xffff000007077812 */ /* 0x000fe200078ec0ff */
[----:B------:R-:W-:Y:S01]  /*10980*/  FFMA.FTZ R28, R51, R37, -R4 ;  /* 0x00000025331c7223 */ /* 0x000fe20000010804 */
[----:B------:R-:W-:Y:S01]  /*10990*/  FFMA.FTZ R39, R48, R34, R39 ;  /* 0x0000002230277223 */ /* 0x000fe20000010027 */
[----:B------:R-:W-:Y:S01]  /*109a0*/  FFMA.FTZ R47, R26, R6, -R47 ;  /* 0x000000061a2f7223 */ /* 0x000fe2000001082f */
[----:B------:R-:W-:Y:S01]  /*109b0*/  FMUL.FTZ R4, R29, R9 ;  /* 0x000000091d047220 */ /* 0x000fe20000410000 */
        /* <DEDUP_REMOVED lines=15> */
[----:B------:R-:W-:Y:S01]  /*10ab0*/  F2FP.BF16.F32.PACK_AB R8, R33, R38 ;  /* 0x000000262108723e */ /* 0x000fe200000010ff */
[----:B------:R2:W-:Y:S01]  /*10ac0*/  STS.128 [R50], R4 ;  /* 0x0000000432007388 */ /* 0x0005e20000000c00 */
[----:B------:R-:W-:-:S02]  /*10ad0*/  F2FP.BF16.F32.PACK_AB R9, R26, R39 ;  /* 0x000000271a09723e */ /* 0x000fc400000010ff */
[----:B------:R-:W-:-:S05]  /*10ae0*/  F2FP.BF16.F32.PACK_AB R11, R25, R42 ;  /* 0x0000002a190b723e */ /* 0x000fca00000010ff */
[----:B------:R2:W-:Y:S02]  /*10af0*/  STS.128 [R32+0x12400], R8 ;  /* 0x0124000820007388 */ /* 0x0005e40000000c00 */
.L_x_617:
[----:B------:R-:W-:Y:S05]  /*10b00*/  BSYNC B1 ;  /* 0x0000000000017941 */ /* 0x000fea0003800000 */
.L_x_616:
[----:B------:R-:W-:Y:S05]  /*10b10*/  @P2 BRA `(.L_x_592) ;  /* 0x00000004005c2947 */ /* 0x000fea0003800000 */
[----:B------:R-:W0:Y:S01]  /*10b20*/  LDL R43, [R1+0x60] ;  /* 0x00006000012b7983 */ /* 0x000e220000100800 */
[----:B------:R-:W-:Y:S01]  /*10b30*/  LEA.HI R41, R41, R197, RZ, 0x1d ;  /* 0x000000c529297211 */ /* 0x000fe200078fe8ff */
[----:B------:R-:W-:Y:S01]  /*10b40*/  IMAD.U32 R35, R14, 0x10000, RZ ;  /* 0x000100000e237824 */ /* 0x000fe200078e00ff */
[----:B------:R-:W-:Y:S01]  /*10b50*/  SHF.L.U32 R33, R0, 0x10, RZ ;  /* 0x0000001000217819 */ /* 0x000fe200000006ff */
[----:B-1----:R-:W-:Y:S01]  /*10b60*/  IMAD.U32 R42, R15, 0x10000, RZ ;  /* 0x000100000f2a7824 */ /* 0x002fe200078e00ff */
[----:B--2---:R-:W-:Y:S01]  /*10b70*/  SHF.R.S32.HI R6, RZ, 0x1f, R41 ;  /* 0x0000001fff067819 */ /* 0x004fe20000011429 */
[----:B------:R-:W-:Y:S01]  /*10b80*/  IMAD.SHL.U32 R4, R41, 0x8, RZ ;  /* 0x0000000829047824 */ /* 0x000fe200078e00ff */
[----:B------:R-:W-:Y:S01]  /*10b90*/  LOP3.LUT R40, R14, 0xffff0000, RZ, 0xc0, !PT ;  /* 0xffff00000e287812 */ /* 0x000fe200078ec0ff */
[----:B------:R-:W-:Y:S01]  /*10ba0*/  IMAD.U32 R38, R3, 0x10000, RZ ;  /* 0x0001000003267824 */ /* 0x000fe200078e00ff */
[----:B------:R-:W-:Y:S01]  /*10bb0*/  LEA.HI R6, R6, R41, RZ, 0x3 ;  /* 0x0000002906067211 */ /* 0x000fe200078f18ff */
[----:B------:R-:W-:Y:S01]  /*10bc0*/  IMAD.U32 R39, R20, 0x10000, RZ ;  /* 0x0001000014277824 */ /* 0x000fe200078e00ff */
[----:B------:R-:W-:Y:S01]  /*10bd0*/  LOP3.LUT R4, R203, 0x38, R4, 0xf8, !PT ;  /* 0x00000038cb047812 */ /* 0x000fe200078ef804 */
[----:B------:R-:W-:Y:S01]  /*10be0*/  IMAD.U32 R37, R12, 0x10000, RZ ;  /* 0x000100000c257824 */ /* 0x000fe200078e00ff */
[----:B------:R-:W-:Y:S01]  /*10bf0*/  LOP3.LUT R0, R0, 0xffff0000, RZ, 0xc0, !PT ;  /* 0xffff000000007812 */ /* 0x000fe200078ec0ff */
[----:B------:R-:W-:Y:S01]  /*10c00*/  IMAD.SHL.U32 R6, R6, 0x400, RZ ;  /* 0x0000040006067824 */ /* 0x000fe200078e00ff */
[----:B------:R-:W-:-:S02]  /*10c10*/  LOP3.LUT R4, R4, R59, RZ, 0x3c, !PT ;  /* 0x0000003b04047212 */ /* 0x000fc400078e3cff */
[----:B------:R-:W-:Y:S02]  /*10c20*/  LOP3.LUT R12, R12, 0xffff0000, RZ, 0xc0, !PT ;  /* 0xffff00000c0c7812 */ /* 0x000fe400078ec0ff */
[----:B------:R-:W-:Y:S02]  /*10c30*/  LOP3.LUT R6, R6, 0x7fffe000, RZ, 0xc0, !PT ;  /* 0x7fffe00006067812 */ /* 0x000fe400078ec0ff */
[----:B------:R-:W-:Y:S02]  /*10c40*/  LOP3.LUT R20, R20, 0xffff0000, RZ, 0xc0, !PT ;  /* 0xffff000014147812 */ /* 0x000fe400078ec0ff */
[----:B------:R-:W-:Y:S02]  /*10c50*/  IADD3 R9, R4, R6, R219 ;  /* 0x0000000604097210 */ /* 0x000fe40007ffe0db */
[----:B------:R-:W-:Y:S02]  /*10c60*/  LOP3.LUT R15, R15, 0xffff0000, RZ, 0xc0, !PT ;  /* 0xffff00000f0f7812 */ /* 0x000fe400078ec0ff */
[----:B------:R-:W-:Y:S01]  /*10c70*/  LOP3.LUT R3, R3, 0xffff0000, RZ, 0xc0, !PT ;  /* 0xffff000003037812 */ /* 0x000fe200078ec0ff */
[----:B------:R-:W-:-:S05]  /*10c80*/  IMAD R24, R9, 0x2, R2 ;  /* 0x0000000209187824 */ /* 0x000fca00078e0202 */
[----:B------:R-:W1:Y:S02]  /*10c90*/  LDS.128 R8, [R24+0x12400] ;  /* 0x0124000018087984 */ /* 0x000e640000000c00 */
[C---:B-1----:R-:W-:Y:S01]  /*10ca0*/  IMAD.U32 R29, R8.reuse, 0x10000, RZ ;  /* 0x00010000081d7824 */ /* 0x042fe200078e00ff */
[----:B------:R-:W-:Y:S01]  /*10cb0*/  LOP3.LUT R8, R8, 0xffff0000, RZ, 0xc0, !PT ;  /* 0xffff000008087812 */ /* 0x000fe200078ec0ff */
[C---:B------:R-:W-:Y:S01]  /*10cc0*/  IMAD.U32 R30, R9.reuse, 0x10000, RZ ;  /* 0x00010000091e7824 */ /* 0x040fe200078e00ff */
[----:B------:R-:W-:Y:S01]  /*10cd0*/  LOP3.LUT R9, R9, 0xffff0000, RZ, 0xc0, !PT ;  /* 0xffff000009097812 */ /* 0x000fe200078ec0ff */
[-C--:B------:R-:W-:Y:S01]  /*10ce0*/  FMUL.FTZ R34, R35, R29.reuse ;  /* 0x0000001d23227220 */ /* 0x080fe20000410000 */
[----:B------:R-:W-:Y:S01]  /*10cf0*/  FMUL.FTZ R14, R33, R29 ;  /* 0x0000001d210e7220 */ /* 0x000fe20000410000 */
[-C--:B------:R-:W-:Y:S01]  /*10d00*/  FMUL.FTZ R29, R40, R8.reuse ;  /* 0x00000008281d7220 */ /* 0x080fe20000410000 */
[C---:B------:R-:W-:Y:S01]  /*10d10*/  IMAD.U32 R31, R10.reuse, 0x10000, RZ ;  /* 0x000100000a1f7824 */ /* 0x040fe200078e00ff */
[----:B------:R-:W-:Y:S01]  /*10d20*/  LOP3.LUT R10, R10, 0xffff0000, RZ, 0xc0, !PT ;  /* 0xffff00000a0a7812 */ /* 0x000fe200078ec0ff */
[C---:B------:R-:W-:Y:S01]  /*10d30*/  IMAD.U32 R32, R11.reuse, 0x10000, RZ ;  /* 0x000100000b207824 */ /* 0x040fe200078e00ff */
[----:B------:R-:W-:Y:S01]  /*10d40*/  LOP3.LUT R11, R11, 0xffff0000, RZ, 0xc0, !PT ;  /* 0xffff00000b0b7812 */ /* 0x000fe200078ec0ff */
[----:B0-----:R-:W0:Y:S02]  /*10d50*/  LDS.128 R4, [R43] ;  /* 0x000000002b047984 */ /* 0x001e240000000c00 */
[C---:B0-----:R-:W-:Y:S01]  /*10d60*/  IMAD.U32 R25, R4.reuse, 0x10000, RZ ;  /* 0x0001000004197824 */ /* 0x041fe200078e00ff */
[----:B------:R-:W-:Y:S01]  /*10d70*/  LOP3.LUT R4, R4, 0xffff0000, RZ, 0xc0, !PT ;  /* 0xffff000004047812 */ /* 0x000fe200078ec0ff */
[C---:B------:R-:W-:Y:S01]  /*10d80*/  IMAD.U32 R26, R5.reuse, 0x10000, RZ ;  /* 0x00010000051a7824 */ /* 0x040fe200078e00ff */
[----:B------:R-:W-:Y:S01]  /*10d90*/  LOP3.LUT R5, R5, 0xffff0000, RZ, 0xc0, !PT ;  /* 0xffff000005057812 */ /* 0x000fe200078ec0ff */
[-C--:B------:R-:W-:Y:S01]  /*10da0*/  FFMA.FTZ R34, R33, R25.reuse, -R34 ;  /* 0x0000001921227223 */ /* 0x080fe20000010822 */
[----:B------:R-:W-:Y:S01]  /*10db0*/  FFMA.FTZ R14, R35, R25, R14 ;  /* 0x00000019230e7223 */ /* 0x000fe2000001000e */
[C---:B------:R-:W-:Y:S01]  /*10dc0*/  FMUL.FTZ R25, R0.reuse, R8 ;  /* 0x0000000800197220 */ /* 0x040fe20000410000 */
[----:B------:R-:W-:Y:S01]  /*10dd0*/  FFMA.FTZ R29, R0, R4, -R29 ;  /* 0x00000004001d7223 */ /* 0x000fe2000001081d */
[-C--:B------:R-:W-:Y:S01]  /*10de0*/  FMUL.FTZ R33, R42, R30.reuse ;  /* 0x0000001e2a217220 */ /* 0x080fe20000410000 */
[----:B------:R-:W-:Y:S01]  /*10df0*/  FMUL.FTZ R35, R38, R30 ;  /* 0x0000001e26237220 */ /* 0x000fe20000410000 */
[----:B------:R-:W-:-:S02]  /*10e00*/  IMAD.U32 R27, R6, 0x10000, RZ ;  /* 0x00010000061b7824 */ /* 0x000fc400078e00ff */
[-C--:B------:R-:W-:Y:S01]  /*10e10*/  FMUL.FTZ R0, R39, R31.reuse ;  /* 0x0000001f27007220 */ /* 0x080fe20000410000 */
[----:B------:R-:W-:Y:S01]  /*10e20*/  FFMA.FTZ R25, R40, R4, R25 ;  /* 0x0000000428197223 */ /* 0x000fe20000010019 */
[-C--:B------:R-:W-:Y:S01]  /*10e30*/  FFMA.FTZ R33, R38, R26.reuse, -R33 ;  /* 0x0000001a26217223 */ /* 0x080fe20000010821 */
[----:B------:R-:W-:Y:S01]  /*10e40*/  FFMA.FTZ R35, R42, R26, R35 ;  /* 0x0000001a2a237223 */ /* 0x000fe20000010023 */
[C---:B------:R-:W-:Y:S01]  /*10e50*/  FMUL.FTZ R4, R37.reuse, R31 ;  /* 0x0000001f25047220 */ /* 0x040fe20000410000 */
[-C--:B------:R-:W-:Y:S01]  /*10e60*/  FFMA.FTZ R8, R37, R27.reuse, -R0 ;  /* 0x0000001b25087223 */ /* 0x080fe20000010800 */
[----:B------:R-:W-:Y:S02]  /*10e70*/  IMAD.U32 R26, R21, 0x10000, RZ ;  /* 0x00010000151a7824 */ /* 0x000fe400078e00ff */
[-C--:B------:R-:W-:Y:S01]  /*10e80*/  FMUL.FTZ R31, R20, R10.reuse ;  /* 0x0000000a141f7220 */ /* 0x080fe20000410000 */
[----:B------:R-:W-:Y:S02]  /*10e90*/  IMAD.U32 R0, R13, 0x10000, RZ ;  /* 0x000100000d007824 */ /* 0x000fe400078e00ff */
[----:B------:R-:W-:Y:S01]  /*10ea0*/  FMUL.FTZ R37, R12, R10 ;  /* 0x0000000a0c257220 */ /* 0x000fe20000410000 */
[----:B------:R-:W-:Y:S01]  /*10eb0*/  LOP3.LUT R6, R6, 0xffff0000, RZ, 0xc0, !PT ;  /* 0xffff000006067812 */ /* 0x000fe200078ec0ff */
[----:B------:R-:W-:Y:S01]  /*10ec0*/  FFMA.FTZ R10, R39, R27, R4 ;  /* 0x0000001b270a7223 */ /* 0x000fe20000010004 */
[----:B------:R-:W-:-:S02]  /*10ed0*/  IMAD.U32 R28, R7, 0x10000, RZ ;  /* 0x00010000071c7824 */ /* 0x000fc400078e00ff */
[-C--:B------:R-:W-:Y:S01]  /*10ee0*/  FMUL.FTZ R27, R26, R32.reuse ;  /* 0x000000201a1b7220 */ /* 0x080fe20000410000 */
[----:B------:R-:W-:Y:S01]  /*10ef0*/  LOP3.LUT R21, R21, 0xffff0000, RZ, 0xc0, !PT ;  /* 0xffff000015157812 */ /* 0x000fe200078ec0ff */
[----:B------:R-:W-:Y:S01]  /*10f00*/  FMUL.FTZ R39, R0, R32 ;  /* 0x0000002000277220 */ /* 0x000fe20000410000 */
[----:B------:R-:W-:Y:S01]  /*10f10*/  LOP3.LUT R13, R13, 0xffff0000, RZ, 0xc0, !PT ;  /* 0xffff00000d0d7812 */ /* 0x000fe200078ec0ff */
[-C--:B------:R-:W-:Y:S01]  /*10f20*/  FFMA.FTZ R31, R12, R6.reuse, -R31 ;  /* 0x000000060c1f7223 */ /* 0x080fe2000001081f */
[----:B------:R-:W-:Y:S01]  /*10f30*/  LOP3.LUT R7, R7, 0xffff0000, RZ, 0xc0, !PT ;  /* 0xffff000007077812 */ /* 0x000fe200078ec0ff */
[----:B------:R-:W-:Y:S01]  /*10f40*/  FFMA.FTZ R37, R20, R6, R37 ;  /* 0x0000000614257223 */ /* 0x000fe20000010025 */
        /* <DEDUP_REMOVED lines=20> */
.L_x_592:
[----:B------:R-:W-:Y:S05]  /*11090*/  BSYNC B0 ;  /* 0x0000000000007941 */ /* 0x000fea0003800000 */
.L_x_573:
[----:B------:R-:W-:Y:S01]  /*110a0*/  @!PT LDS RZ, [RZ] ;  /* 0x00000000fffff984 */ /* 0x000fe20000000800 */
[----:B------:R-:W-:Y:S01]  /*110b0*/  @!PT LDS RZ, [RZ] ;  /* 0x00000000fffff984 */ /* 0x000fe20000000800 */
[----:B------:R-:W-:Y:S01]  /*110c0*/  @!PT LDS RZ, [RZ] ;  /* 0x00000000fffff984 */ /* 0x000fe20000000800 */
[----:B------:R-:W-:Y:S01]  /*110d0*/  @!PT LDS RZ, [RZ] ;  /* 0x00000000fffff984 */ /* 0x000fe20000000800 */
[----:B------:R5:W-:Y:S06]  /*110e0*/  MEMBAR.ALL.CTA ;  /* 0x0000000000007992 */ /* 0x000bec0000008000 */
[----:B-----5:R-:W5:Y:S01]  /*110f0*/  FENCE.VIEW.ASYNC.S ;  /* 0x00000000000073c6 */ /* 0x020f620000000000 */
[----:B------:R-:W-:Y:S05]  /*11100*/  WARPSYNC.ALL ;  /* 0x0000000000007948 */ /* 0x000fea0003800000 */
[----:B-----5:R-:W-:Y:S06]  /*11110*/  BAR.SYNC.DEFER_BLOCKING 0xd, 0x100 ;  /* 0x0344000000007b1d */ /* 0x020fec0000010000 */
.L_x_571:
[----:B------:R-:W-:-:S05]  /*11120*/  IMAD.U32 R0, RZ, RZ, UR59 ;  /* 0x0000003bff007e24 */ /* 0x000fca000f8e00ff */
[----:B------:R-:W-:-:S13]  /*11130*/  ISETP.NE.AND P0, PT, R0, 0x3, PT ;  /* 0x000000030000780c */ /* 0x000fda0003f05270 */
[----:B------:R-:W-:Y:S05]  /*11140*/  @!P0 BRA `(.L_x_618) ;  /* 0x0000000000048947 */ /* 0x000fea0003800000 */
[----:B------:R-:W-:Y:S01]  /*11150*/  BPT.TRAP 0x1 ;  /* 0x000000040000795c */ /* 0x000fe20000300000 */
.L_x_618:
[----:B01----:R-:W-:Y:S01]  /*11160*/  IMAD R3, R209, 0x8, R2 ;  /* 0x00000008d1037824 */ /* 0x003fe200078e0202 */
[----:B------:R-:W-:-:S04]  /*11170*/  SHF.L.U32 R0, R220, 0x1f, RZ ;  /* 0x0000001fdc007819 */ /* 0x000fc800000006ff */
[----:B------:R0:W1:Y:S01]  /*11180*/  SYNCS.PHASECHK.TRANS64.TRYWAIT P1, [R3+URZ+0x30830], R0 ;  /* 0x03083000030075a7 */ /* 0x000062000802017f */
[----:B------:R-:W-:Y:S05]  /*11190*/  @!P0 BRA `(.L_x_619) ;  /* 0x0000000000048947 */ /* 0x000fea0003800000 */
[----:B------:R-:W-:Y:S01]  /*111a0*/  BPT.TRAP 0x1 ;  /* 0x000000040000795c */ /* 0x000fe20000300000 */
.L_x_619:
[----:B------:R-:W-:Y:S01]  /*111b0*/  MOV R119, RZ ;  /* 0x000000ff00777202 */ /* 0x000fe20000000f00 */
[----:B-1----:R-:W-:Y:S06]  /*111c0*/  @P1 BRA `(.L_x_620) ;  /* 0x0000000000081947 */ /* 0x002fec0003800000 */
[----:B------:R-:W1:Y:S02]  /*111d0*/  SYNCS.PHASECHK.TRANS64.TRYWAIT P1, [R3+URZ+0x30830], R0 ;  /* 0x03083000030075a7 */ /* 0x000e64000802017f */
[----:B-1----:R-:W-:Y:S05]  /*111e0*/  @!P1 BRA `(.L_x_621) ;  /* 0x00000104009c9947 */ /* 0x002fea0003800000 */
.L_x_620:
[----:B------:R-:W-:Y:S05]  /*111f0*/  WARPSYNC.ALL ;  /* 0x0000000000007948 */ /* 0x000fea0003800000 */
[----:B01----:R-:W-:Y:S01]  /*11200*/  VIADD R0, R2, 0x1e400 ;  /* 0x0001e40002007836 */ /* 0x003fe20000000000 */
[----:B------:R-:W-:Y:S01]  /*11210*/  R2UR UR4, R36 ;  /* 0x00000000240472ca */ /* 0x000fe200000e0000 */
[----:B--234-:R-:W-:Y:S01]  /*11220*/  IMAD.MOV.U32 R5, RZ, RZ, 0x40000040 ;  /* 0x40000040ff057424 */ /* 0x01cfe200078e00ff */
[----:B------:R-:W-:Y:S01]  /*11230*/  WARPGROUP.ARRIVE ;  /* 0x00000000000079c5 */ /* 0x000fe20000000000 */
[----:B------:R-:W-:Y:S01]  /*11240*/  UMOV UR9, 0x40000040 ;  /* 0x4000004000097882 */ /* 0x000fe20000000000 */
[----:B------:R-:W-:Y:S01]  /*11250*/  SHF.R.U32.HI R0, RZ, 0x4, R0 ;  /* 0x00000004ff007819 */ /* 0x000fe20000011600 */
[----:B------:R-:W-:Y:S01]  /*11260*/  IMAD.MOV.U32 R7, RZ, RZ, 0x40000040 ;  /* 0x40000040ff077424 */ /* 0x000fe200078e00ff */
[----:B------:R-:W-:Y:S01]  /*11270*/  R2UR UR11, R5 ;  /* 0x00000000050b72ca */ /* 0x000fe200000e0000 */
[----:B------:R-:W-:Y:S01]  /*11280*/  IMAD.U32 R9, RZ, RZ, UR9 ;  /* 0x00000009ff097e24 */ /* 0x000fe2000f8e00ff */
[----:B------:R-:W-:Y:S01]  /*11290*/  LOP3.LUT R0, R0, 0x3fff, RZ, 0xc0, !PT ;  /* 0x00003fff00007812 */ /* 0x000fe200078ec0ff */
[----:B------:R-:W-:Y:S01]  /*112a0*/  UMOV UR53, 0x40000040 ;  /* 0x4000004000357882 */ /* 0x000fe20000000000 */
[----:B------:R-:W-:Y:S01]  /*112b0*/  UMOV UR49, 0x40000040 ;  /* 0x4000004000317882 */ /* 0x000fe20000000000 */
[----:B------:R-:W-:Y:S01]  /*112c0*/  UMOV UR45, 0x40000040 ;  /* 0x40000040002d7882 */ /* 0x000fe20000000000 */
[----:B------:R-:W-:Y:S01]  /*112d0*/  LOP3.LUT R221, R0, 0x10000, RZ, 0xfc, !PT ;  /* 0x0001000000dd7812 */ /* 0x000fe200078efcff */
[----:B------:R-:W-:Y:S01]  /*112e0*/  ULOP3.LUT UR4, UR4, 0x10000, URZ, 0xfc, !UPT ;  /* 0x0001000004047892 */ /* 0x000fe2000f8efc3f */
[----:B------:R-:W-:Y:S01]  /*112f0*/  IMAD.MOV.U32 R5, RZ, RZ, 0x40000040 ;  /* 0x40000040ff057424 */ /* 0x000fe200078e00ff */
[----:B------:R-:W-:Y:S01]  /*11300*/  UMOV UR41, 0x40000040 ;  /* 0x4000004000297882 */ /* 0x000fe20000000000 */
[----:B------:R-:W-:Y:S01]  /*11310*/  UMOV UR37, 0x40000040 ;  /* 0x4000004000257882 */ /* 0x000fe20000000000 */
[----:B------:R-:W-:Y:S01]  /*11320*/  IMAD R4, R209, 0x900, R221 ;  /* 0x00000900d1047824 */ /* 0x000fe200078e02dd */
[----:B------:R-:W-:Y:S01]  /*11330*/  UIADD3 UR5, UR4, 0x2, URZ ;  /* 0x0000000204057890 */ /* 0x000fe2000fffe03f */
[----:B------:R-:W-:Y:S01]  /*11340*/  R2UR UR39, R5 ;  /* 0x00000000052772ca */ /* 0x000fe200000e0000 */
[----:B------:R-:W-:Y:S01]  /*11350*/  UMOV UR8, UR4 ;  /* 0x0000000400087c82 */ /* 0x000fe20008000000 */
[C---:B------:R-:W-:Y:S01]  /*11360*/  VIADD R6, R4.reuse, 0x2 ;  /* 0x0000000204067836 */ /* 0x040fe20000000000 */
[----:B------:R-:W-:Y:S01]  /*11370*/  R2UR UR10, R4 ;  /* 0x00000000040a72ca */ /* 0x000fe200000e0000 */
[----:B------:R-:W-:Y:S01]  /*11380*/  IMAD.U32 R8, RZ, RZ, UR8 ;  /* 0x00000008ff087e24 */ /* 0x000fe2000f8e00ff */
[----:B------:R-:W-:-:S02]  /*11390*/  UIADD3 UR52, UR4, 0x406, URZ ;  /* 0x0000040604347890 */ /* 0x000fc4000fffe03f */
[----:B------:R-:W-:Y:S02]  /*113a0*/  UIADD3 UR48, UR4, 0x800, URZ ;  /* 0x0000080004307890 */ /* 0x000fe4000fffe03f */
[----:B------:R0:W-:Y:S01]  /*113b0*/  STL.64 [R1+0x38], R8 ;  /* 0x0000380801007387 */ /* 0x0001e20000100a00 */
[----:B------:R-:W-:Y:S02]  /*113c0*/  UIADD3 UR44, UR4, 0x802, URZ ;  /* 0x00000802042c7890 */ /* 0x000fe4000fffe03f */
[----:B------:R-:W-:Y:S02]  /*113d0*/  UIADD3 UR40, UR4, 0x804, URZ ;  /* 0x0000080404287890 */ /* 0x000fe4000fffe03f */
[----:B------:R-:W-:Y:S02]  /*113e0*/  UIADD3 UR36, UR4, 0x806, URZ ;  /* 0x0000080604247890 */ /* 0x000fe4000fffe03f */
[----:B------:R-:W-:Y:S01]  /*113f0*/  HGMMA.64x96x16.F32.BF16 R24, gdesc[UR8], RZ, !UPT, gsb0 ;  /* 0x01600000081879f0 */ /* 0x000fe2000c0018ff */
[----:B------:R-:W-:Y:S01]  /*11400*/  R2UR UR10, R6 ;  /* 0x00000000060a72ca */ /* 0x000fe200000e0000 */
[----:B------:R-:W-:Y:S01]  /*11410*/  UMOV UR8, UR5 ;  /* 0x0000000500087c82 */ /* 0x000fe20008000000 */
[----:B------:R-:W-:Y:S01]  /*11420*/  R2UR UR11, R7 ;  /* 0x00000000070b72ca */ /* 0x000fe200000e0000 */
[----:B------:R-:W-:Y:S01]  /*11430*/  UMOV UR9, 0x40000040 ;  /* 0x4000004000097882 */ /* 0x000fe20000000000 */
[----:B------:R-:W-:Y:S01]  /*11440*/  VIADD R6, R4, 0x4 ;  /* 0x0000000404067836 */ /* 0x000fe20000000000 */
[----:B------:R-:W-:Y:S01]  /*11450*/  UIADD3 UR5, UR4, 0x4, URZ ;  /* 0x0000000404057890 */ /* 0x000fe2000fffe03f */
[----:B------:R-:W-:-:S02]  /*11460*/  IMAD.MOV.U32 R7, RZ, RZ, 0x40000040 ;  /* 0x40000040ff077424 */ /* 0x000fc400078e00ff */
[----:B0-----:R-:W-:Y:S02]  /*11470*/  IMAD.U32 R8, RZ, RZ, UR8 ;  /* 0x00000008ff087e24 */ /* 0x001fe4000f8e00ff */
[----:B------:R-:W-:-:S05]  /*11480*/  IMAD.U32 R9, RZ, RZ, UR9 ;  /* 0x00000009ff097e24 */ /* 0x000fca000f8e00ff */
[----:B------:R0:W-:Y:S01]  /*11490*/  STL.64 [R1+0x30], R8 ;  /* 0x0000300801007387 */ /* 0x0001e20000100a00 */
[----:B------:R-:W-:Y:S02]  /*114a0*/  WARPGROUP.DEPBAR.LE gsb0, 0x0 ;  /* 0x00008000000079c5 */ /* 0x000fe40000010000 */
[----:B------:R-:W-:-:S06]  /*114b0*/  WARPGROUP.ARRIVE ;  /* 0x00000000000079c5 */ /* 0x000fcc0000000000 */
[----:B------:R-:W-:Y:S01]  /*114c0*/  HGMMA.64x96x16.F32.BF16 R24, gdesc[UR8], R24, gsb0 ;  /* 0x01600000081879f0 */ /* 0x000fe20008001818 */
[----:B------:R-:W-:Y:S01]  /*114d0*/  R2UR UR10, R6 ;  /* 0x00000000060a72ca */ /* 0x000fe200000e0000 */
[----:B------:R-:W-:Y:S01]  /*114e0*/  UMOV UR8, UR5 ;  /* 0x0000000500087c82 */ /* 0x000fe20008000000 */
[----:B------:R-:W-:Y:S01]  /*114f0*/  R2UR UR11, R7 ;  /* 0x00000000070b72ca */ /* 0x000fe200000e0000 */
[----:B------:R-:W-:Y:S01]  /*11500*/  UMOV UR9, 0x40000040 ;  /* 0x4000004000097882 */ /* 0x000fe20000000000 */
[----:B------:R-:W-:Y:S01]  /*11510*/  VIADD R6, R4, 0x6 ;  /* 0x0000000604067836 */ /* 0x000fe20000000000 */
[----:B------:R-:W-:Y:S01]  /*11520*/  UIADD3 UR5, UR4, 0x6, URZ ;  /* 0x0000000604057890 */ /* 0x000fe2000fffe03f */
[----:B------:R-:W-:Y:S01]  /*11530*/  IMAD.MOV.U32 R7, RZ, RZ, 0x40000040 ;  /* 0x40000040ff077424 */ /* 0x000fe200078e00ff */
[----:B0-----:R-:W-:Y:S01]  /*11540*/  MOV R8, UR8 ;  /* 0x0000000800087c02 */ /* 0x001fe20008000f00 */
        /* <DEDUP_REMOVED lines=11> */
[----:B------:R-:W-:Y:S02]  /*11600*/  IMAD.MOV.U32 R7, RZ, RZ, 0x40000040 ;  /* 0x40000040ff077424 */ /* 0x000fe400078e00ff */
        /* <DEDUP_REMOVED lines=11> */
[----:B------:R-:W-:Y:S01]  /*116c0*/  MOV R7, 0x40000040 ;  /* 0x4000004000077802 */ /* 0x000fe20000000f00 */
[----:B------:R-:W-:Y:S01]  /*116d0*/  UIADD3 UR5, UR4, 0x402, URZ ;  /* 0x0000040204057890 */ /* 0x000fe2000fffe03f */
        /* <DEDUP_REMOVED lines=23> */
[----:B------:R-:W-:Y:S02]  /*11850*/  VIADD R6, R4, 0x306 ;  /* 0x0000030604067836 */ /* 0x000fe40000000000 */
[----:B------:R-:W-:Y:S02]  /*11860*/  IMAD.MOV.U32 R7, RZ, RZ, 0x40000040 ;  /* 0x40000040ff077424 */ /* 0x000fe400078e00ff */
[----:B0-----:R-:W-:Y:S01]  /*11870*/  IMAD.U32 R8, RZ, RZ, UR8 ;  /* 0x00000008ff087e24 */ /* 0x001fe2000f8e00ff */
[----:B------:R-:W-:Y:S01]  /*11880*/  R2UR UR54, R6 ;  /* 0x00000000063672ca */ /* 0x000fe200000e0000 */
[----:B------:R-:W-:Y:S01]  /*11890*/  VIADD R6, R4, 0x600 ;  /* 0x0000060004067836 */ /* 0x000fe20000000000 */
[----:B------:R-:W-:Y:S01]  /*118a0*/  R2UR UR55, R7 ;  /* 0x00000000073772ca */ /* 0x000fe200000e0000 */
[----:B------:R-:W-:-:S02]  /*118b0*/  IMAD.MOV.U32 R7, RZ, RZ, 0x40000040 ;  /* 0x40000040ff077424 */ /* 0x000fc400078e00ff */
[----:B------:R-:W-:Y:S01]  /*118c0*/  IMAD.U32 R9, RZ, RZ, UR9 ;  /* 0x00000009ff097e24 */ /* 0x000fe2000f8e00ff */
[----:B------:R-:W-:Y:S02]  /*118d0*/  R2UR UR50, R6 ;  /* 0x00000000063272ca */ /* 0x000fe400000e0000 */
[----:B------:R-:W-:Y:S01]  /*118e0*/  R2UR UR51, R7 ;  /* 0x00000000073372ca */ /* 0x000fe200000e0000 */
[----:B------:R-:W-:Y:S01]  /*118f0*/  IMAD.MOV.U32 R7, RZ, RZ, 0x40000040 ;  /* 0x40000040ff077424 */ /* 0x000fe200078e00ff */
[----:B------:R-:W-:Y:S01]  /*11900*/  IADD3 R6, R4, 0x602, RZ ;  /* 0x0000060204067810 */ /* 0x000fe20007ffe0ff */
[----:B------:R0:W-:Y:S03]  /*11910*/  STL.64 [R1+0x8], R8 ;  /* 0x0000080801007387 */ /* 0x0001e60000100a00 */
[----:B------:R-:W-:Y:S01]  /*11920*/  R2UR UR46, R6 ;  /* 0x00000000062e72ca */ /* 0x000fe200000e0000 */
[----:B------:R-:W-:Y:S01]  /*11930*/  VIADD R6, R4, 0x604 ;  /* 0x0000060404067836 */ /* 0x000fe20000000000 */
[----:B------:R-:W-:Y:S01]  /*11940*/  R2UR UR47, R7 ;  /* 0x00000000072f72ca */ /* 0x000fe200000e0000 */
[----:B------:R-:W-:-:S02]  /*11950*/  IMAD.MOV.U32 R7, RZ, RZ, 0x40000040 ;  /* 0x40000040ff077424 */ /* 0x000fc400078e00ff */
[----:B------:R-:W-:Y:S01]  /*11960*/  VIADD R4, R4, 0x606 ;  /* 0x0000060604047836 */ /* 0x000fe20000000000 */
[----:B------:R-:W-:Y:S02]  /*11970*/  R2UR UR42, R6 ;  /* 0x00000000062a72ca */ /* 0x000fe400000e0000 */
[----:B------:R-:W-:Y:S02]  /*11980*/  R2UR UR43, R7 ;  /* 0x00000000072b72ca */ /* 0x000fe400000e0000 */
[----:B------:R-:W-:Y:S01]  /*11990*/  R2UR UR38, R4 ;  /* 0x00000000042672ca */ /* 0x000fe200000e0000 */
        /* <DEDUP_REMOVED lines=19> */
[----:B0-----:R-:W-:Y:S05]  /*11ad0*/  @!P0 BRA `(.L_x_622) ;  /* 0x0000000000048947 */ /* 0x001fea0003800000 */
[----:B------:R-:W-:Y:S01]  /*11ae0*/  BPT.TRAP 0x1 ;  /* 0x000000040000795c */ /* 0x000fe20000300000 */
.L_x_622:
[----:B------:R-:W2:Y:S01]  /*11af0*/  LDL R12, [R1+0x78] ;  /* 0x00007800010c7983 */ /* 0x000ea20000100800 */
[----:B------:R-:W-:Y:S01]  /*11b00*/  ULDC UR4, c[0x0][0x9d8] ;  /* 0x0002760000047ab9 */ /* 0x000fe20000000800 */
[----:B------:R-:W-:Y:S01]  /*11b10*/  ULDC UR5, c[0x0][0x988] ;  /* 0x0002620000057ab9 */ /* 0x000fe20000000800 */
        /* <DEDUP_REMOVED lines=30> */
[----:B------:R-:W4:Y:S01]  /*11d00*/  MUFU.TANH R29, R29 ;  /* 0x0000001d001d7308 */ /* 0x000f220000002400 */
        /* <DEDUP_REMOVED lines=17> */
[----:B------:R-:W-:Y:S01]  /*11e20*/  P2R R8, PR, RZ, 0x1 ;  /* 0x00000001ff087803 */ /* 0x000fe20000000000 */
[----:B------:R-:W-:Y:S01]  /*11e30*/  FMUL.FTZ R63, R63, UR4 ;  /* 0x000000043f3f7c20 */ /* 0x000fe20008410000 */
[----:B------:R-:W-:Y:S01]  /*11e40*/  FMUL.FTZ R66, R66, UR4 ;  /* 0x0000000442427c20 */ /* 0x000fe20008410000 */
[----:B------:R-:W-:Y:S01]  /*11e50*/  FMUL.FTZ R67, R67, UR4 ;  /* 0x0000000443437c20 */ /* 0x000fe20008410000 */
[----:B------:R-:W-:Y:S01]  /*11e60*/  FMUL.FTZ R70, R70, UR4 ;  /* 0x0000000446467c20 */ /* 0x000fe20008410000 */
[----:B------:R-:W-:Y:S01]  /*11e70*/  FMUL.FTZ R71, R71, UR4 ;  /* 0x0000000447477c20 */ /* 0x000fe20008410000 */
[----:B------:R-:W4:Y:S01]  /*11e80*/  MUFU.TANH R33, R33 ;  /* 0x0000002100217308 */ /* 0x000f220000002400 */
[----:B------:R-:W-:Y:S01]  /*11e90*/  VIADD R3, R3, 0x30840 ;  /* 0x0003084003037836 */ /* 0x000fe20000000000 */
[----:B------:R-:W-:Y:S01]  /*11ea0*/  ULDC UR38, c[0x0][0x9d8] ;  /* 0x0002760000267ab9 */ /* 0x000fe20000000800 */
[----:B------:R-:W-:Y:S01]  /*11eb0*/  ULDC UR39, c[0x0][0x988] ;  /* 0x0002620000277ab9 */ /* 0x000fe20000000800 */
[----:B------:R-:W-:Y:S01]  /*11ec0*/  BSSY B0, `(.L_x_623) ;  /* 0x0000483000007945 */ /* 0x000fe20003800000 */
[-C--:B------:R-:W-:Y:S01]  /*11ed0*/  MOV R118, R119.reuse ;  /* 0x0000007700767202 */ /* 0x080fe20000000f00 */
[----:B------:R-:W-:Y:S01]  /*11ee0*/  IMAD.MOV.U32 R117, RZ, RZ, R119 ;  /* 0x000000ffff757224 */ /* 0x000fe200078e0077 */
[----:B------:R-:W-:Y:S01]  /*11ef0*/  PRMT R3, R222, 0x654, R3 ;  /* 0x00000654de037816 */ /* 0x000fe20000000003 */
[----:B------:R-:W4:Y:S01]  /*11f00*/  MUFU.TANH R6, R27 ;  /* 0x0000001b00067308 */ /* 0x000f220000002400 */
[--C-:B------:R-:W-:Y:S01]  /*11f10*/  IMAD.MOV.U32 R116, RZ, RZ, R119.reuse ;  /* 0x000000ffff747224 */ /* 0x100fe200078e0077 */
[-C--:B------:R-:W-:Y:S01]  /*11f20*/  MOV R107, R119.reuse ;  /* 0x00000077006b7202 */ /* 0x080fe20000000f00 */
[----:B------:R4:W-:Y:S01]  /*11f30*/  SYNCS.ARRIVE.TRANS64.RED.A1T0 RZ, [R3+URZ], RZ ;  /* 0x000000ff03ff79a7 */ /* 0x0009e2000810043f */
[--C-:B------:R-:W-:Y:S01]  /*11f40*/  IMAD.MOV.U32 R115, RZ, RZ, R119.reuse ;  /* 0x000000ffff737224 */ /* 0x100fe200078e0077 */
[-C--:B------:R-:W-:Y:S01]  /*11f50*/  MOV R96, R119.reuse ;  /* 0x0000007700607202 */ /* 0x080fe20000000f00 */
[--C-:B------:R-:W-:Y:S01]  /*11f60*/  IMAD.MOV.U32 R114, RZ, RZ, R119.reuse ;  /* 0x000000ffff727224 */ /* 0x100fe200078e0077 */
[----:B------:R-:W-:Y:S01]  /*11f70*/  MOV R74, R119 ;  /* 0x00000077004a7202 */ /* 0x000fe20000000f00 */
[----:B------:R-:W4:Y:S01]  /*11f80*/  MUFU.TANH R36, R36 ;  /* 0x0000002400247308 */ /* 0x000f220000002400 */
[----:B------:R-:W-:-:S02]  /*11f90*/  IMAD.MOV.U32 R113, RZ, RZ, R119 ;  /* 0x000000ffff717224 */ /* 0x000fc400078e0077 */
[--C-:B------:R-:W-:Y:S02]  /*11fa0*/  IMAD.MOV.U32 R112, RZ, RZ, R119.reuse ;  /* 0x000000ffff707224 */ /* 0x100fe400078e0077 */
[--C-:B------:R-:W-:Y:S02]  /*11fb0*/  IMAD.MOV.U32 R111, RZ, RZ, R119.reuse ;  /* 0x000000ffff6f7224 */ /* 0x100fe400078e0077 */
[--C-:B------:R-:W-:Y:S01]  /*11fc0*/  IMAD.MOV.U32 R110, RZ, RZ, R119.reuse ;  /* 0x000000ffff6e7224 */ /* 0x100fe200078e0077 */
[----:B------:R-:W4:Y:S01]  /*11fd0*/  MUFU.TANH R9, R30 ;  /* 0x0000001e00097308 */ /* 0x000f220000002400 */
[--C-:B------:R-:W-:Y:S02]  /*11fe0*/  IMAD.MOV.U32 R109, RZ, RZ, R119.reuse ;  /* 0x000000ffff6d7224 */ /* 0x100fe400078e0077 */
[--C-:B------:R-:W-:Y:S02]  /*11ff0*/  IMAD.MOV.U32 R108, RZ, RZ, R119.reuse ;  /* 0x000000ffff6c7224 */ /* 0x100fe400078e0077 */
[----:B------:R-:W-:-:S02]  /*12000*/  IMAD.MOV.U32 R106, RZ, RZ, R119 ;  /* 0x000000ffff6a7224 */ /* 0x000fc400078e0077 */
[--C-:B------:R-:W-:Y:S01]  /*12010*/  IMAD.MOV.U32 R105, RZ, RZ, R119.reuse ;  /* 0x000000ffff697224 */ /* 0x100fe200078e0077 */
[----:B------:R-:W4:Y:S01]  /*12020*/  MUFU.TANH R37, R37 ;  /* 0x0000002500257308 */ /* 0x000f220000002400 */
[--C-:B------:R-:W-:Y:S02]  /*12030*/  IMAD.MOV.U32 R104, RZ, RZ, R119.reuse ;  /* 0x000000ffff687224 */ /* 0x100fe400078e0077 */
[--C-:B------:R-:W-:Y:S02]  /*12040*/  IMAD.MOV.U32 R103, RZ, RZ, R119.reuse ;  /* 0x000000ffff677224 */ /* 0x100fe400078e0077 */
[--C-:B------:R-:W-:Y:S02]  /*12050*/  IMAD.MOV.U32 R102, RZ, RZ, R119.reuse ;  /* 0x000000ffff667224 */ /* 0x100fe400078e0077 */
[--C-:B------:R-:W-:Y:S01]  /*12060*/  IMAD.MOV.U32 R101, RZ, RZ, R119.reuse ;  /* 0x000000ffff657224 */ /* 0x100fe200078e0077 */
        /* <DEDUP_REMOVED lines=16> */
[----:B------:R-:W-:-:S07]  /*12170*/  IMAD.MOV.U32 R72, RZ, RZ, R119 ;  /* 0x000000ffff487224 */ /* 0x000fce00078e0077 */
[----:B------:R-:W-:Y:S08]  /*12180*/  MUFU.TANH R73, R59 ;  /* 0x0000003b00497308 */ /* 0x000ff00000002400 */
[----:B------:R-:W4:Y:S08]  /*12190*/  MUFU.TANH R15, R35 ;  /* 0x00000023000f7308 */ /* 0x000f300000002400 */
[----:B------:R-:W4:Y:S08]  /*121a0*/  MUFU.TANH R44, R44 ;  /* 0x0000002c002c7308 */ /* 0x000f300000002400 */
[----:B------:R-:W-:Y:S08]  /*121b0*/  MUFU.TANH R87, R65 ;  /* 0x0000004100577308 */ /* 0x000ff00000002400 */
[----:B------:R-:W4:Y:S08]  /*121c0*/  MUFU.TANH R21, R38 ;  /* 0x0000002600157308 */ /* 0x000f300000002400 */
[----:B------:R-:W4:Y:S08]  /*121d0*/  MUFU.TANH R45, R45 ;  /* 0x0000002d002d7308 */ /* 0x000f300000002400 */
[----:B------:R-:W-:Y:S08]  /*121e0*/  MUFU.TANH R10, R55 ;  /* 0x00000037000a7308 */ /* 0x000ff00000002400 */
[----:B------:R-:W4:Y:S08]  /*121f0*/  MUFU.TANH R39, R39 ;  /* 0x0000002700277308 */ /* 0x000f300000002400 */
[----:B------:R-:W4:Y:S08]  /*12200*/  MUFU.TANH R48, R48 ;  /* 0x0000003000307308 */ /* 0x000f300000002400 */
[----:B------:R-:W-:Y:S08]  /*12210*/  MUFU.TANH R5, R51 ;  /* 0x0000003300057308 */ /* 0x000ff00000002400 */
[----:B------:R0:W4:Y:S08]  /*12220*/  MUFU.TANH R27, R42 ;  /* 0x0000002a001b7308 */ /* 0x0001300000002400 */
[----:B------:R-:W-:Y:S01]  /*12230*/  MUFU.TANH R0, R43 ;  /* 0x0000002b00007308 */ /* 0x000fe20000002400 */
[----:B0-----:R-:W-:-:S07]  /*12240*/  IMAD.MOV.U32 R42, RZ, RZ, R119 ;  /* 0x000000ffff2a7224 */ /* 0x001fce00078e0077 */
[----:B------:R-:W0:Y:S08]  /*12250*/  MUFU.TANH R49, R49 ;  /* 0x0000003100317308 */ /* 0x000e300000002400 */
[----:B------:R-:W0:Y:S08]  /*12260*/  MUFU.TANH R52, R52 ;  /* 0x0000003400347308 */ /* 0x000e300000002400 */
[----:B------:R1:W0:Y:S08]  /*12270*/  MUFU.TANH R31, R46 ;  /* 0x0000002e001f7308 */ /* 0x0002300000002400 */
[----:B------:R-:W0:Y:S01]  /*12280*/  MUFU.TANH R75, R53 ;  /* 0x00000035004b7308 */ /* 0x000e220000002400 */
[----:B-1----:R-:W-:-:S07]  /*12290*/  IMAD.MOV.U32 R46, RZ, RZ, R119 ;  /* 0x000000ffff2e7224 */ /* 0x002fce00078e0077 */
[----:B------:R-:W1:Y:S08]  /*122a0*/  MUFU.TANH R4, R47 ;  /* 0x0000002f00047308 */ /* 0x000e700000002400 */
[----:B------:R-:W1:Y:S08]  /*122b0*/  MUFU.TANH R56, R56 ;  /* 0x0000003800387308 */ /* 0x000e700000002400 */
[----:B------:R3:W1:Y:S08]  /*122c0*/  MUFU.TANH R35, R50 ;  /* 0x0000003200237308 */ /* 0x0006700000002400 */
[----:B------:R1:W1:Y:S01]  /*122d0*/  MUFU.TANH R79, R57 ;  /* 0x00000039004f7308 */ /* 0x0002620000002400 */
[----:B---3--:R-:W-:-:S07]  /*122e0*/  IMAD.MOV.U32 R50, RZ, RZ, R119 ;  /* 0x000000ffff327224 */ /* 0x008fce00078e0077 */
[----:B------:R-:W3:Y:S08]  /*122f0*/  MUFU.TANH R60, R60 ;  /* 0x0000003c003c7308 */ /* 0x000ef00000002400 */
[----:B------:R-:W3:Y:S01]  /*12300*/  MUFU.TANH R54, R54 ;  /* 0x0000003600367308 */ /* 0x000ee20000002400 */
[----:B--2---:R-:W-:-:S04]  /*12310*/  IMAD.IADD R12, R12, 0x1, R142 ;  /* 0x000000010c0c7824 */ /* 0x004fc800078e028e */
[----:B------:R-:W-:Y:S02]  /*12320*/  IMAD R14, R143, -0x60, R12 ;  /* 0xffffffa08f0e7824 */ /* 0x000fe400078e020c */
[----:B------:R-:W-:Y:S01]  /*12330*/  FMUL.FTZ R12, R69, UR4 ;  /* 0x00000004450c7c20 */ /* 0x000fe20008410000 */
[----:B------:R-:W2:Y:S02]  /*12340*/  MUFU.TANH R61, R61 ;  /* 0x0000003d003d7308 */ /* 0x000ea40000002400 */
[C---:B------:R-:W-:Y:S02]  /*12350*/  ISETP.GT.AND P6, PT, R14.reuse, RZ, PT ;  /* 0x000000ff0e00720c */ /* 0x040fe40003fc4270 */
[C---:B------:R-:W-:Y:S02]  /*12360*/  ISETP.GT.AND P5, PT, R14.reuse, 0x1, PT ;  /* 0x000000010e00780c */ /* 0x040fe40003fa4270 */
[----:B------:R-:W-:Y:S02]  /*12370*/  ISETP.GT.AND P4, PT, R14, 0x8, PT ;  /* 0x000000080e00780c */ /* 0x000fe40003f84270 */
[----:B------:R-:W2:Y:S01]  /*12380*/  MUFU.TANH R64, R64 ;  /* 0x0000004000407308 */ /* 0x000ea20000002400 */
[----:B------:R-:W-:-:S02]  /*12390*/  FSEL R93, R24, -INF , P6 ;  /* 0xff800000185d7808 */ /* 0x000fc40003000000 */
[----:B------:R-:W-:Y:S02]  /*123a0*/  FSEL R20, R25, -INF , P5 ;  /* 0xff80000019147808 */ /* 0x000fe40002800000 */
[----:B------:R-:W-:Y:S02]  /*123b0*/  ISETP.GT.AND P3, PT, R14, 0x9, PT ;  /* 0x000000090e00780c */ /* 0x000fe40003f64270 */
[----:B------:R-:W-:Y:S01]  /*123c0*/  FSEL R97, R28, -INF , P4 ;  /* 0xff8000001c617808 */ /* 0x000fe20002000000 */
[----:B------:R-:W2:Y:S01]  /*123d0*/  MUFU.TANH R58, R58 ;  /* 0x0000003a003a7308 */ /* 0x000ea20000002400 */
[----:B------:R-:W-:Y:S02]  /*123e0*/  FMNMX.FTZ R24, R93, R20, !PT ;  /* 0x000000145d187209 */ /* 0x000fe40007810000 */
[----:B------:R-:W-:Y:S02]  /*123f0*/  ISETP.GT.AND P2, PT, R14, 0x10, PT ;  /* 0x000000100e00780c */ /* 0x000fe40003f44270 */
[----:B----4-:R-:W-:-:S02]  /*12400*/  FSEL R99, R29, -INF , P3 ;  /* 0xff8000001d637808 */ /* 0x010fc40001800000 */
[----:B------:R-:W-:Y:S01]  /*12410*/  FMNMX.FTZ R24, R97, R24, !PT ;  /* 0x0000001861187209 */ /* 0x000fe20007810000 */
[----:B------:R-:W4:Y:S01]  /*12420*/  MUFU.TANH R68, R68 ;  /* 0x0000004400447308 */ /* 0x000f220000002400 */
[----:B------:R-:W-:Y:S02]  /*12430*/  ISETP.GT.AND P1, PT, R14, 0x11, PT ;  /* 0x000000110e00780c */ /* 0x000fe40003f24270 */
[----:B------:R-:W-:Y:S02]  /*12440*/  FSEL R69, R32, -INF , P2 ;  /* 0xff80000020457808 */ /* 0x000fe40001000000 */
[----:B------:R-:W-:Y:S02]  /*12450*/  FMNMX.FTZ R24, R99, R24, !PT ;  /* 0x0000001863187209 */ /* 0x000fe40007810000 */
[----:B------:R-:W-:Y:S01]  /*12460*/  FSEL R7, R7, -INF , P6 ;  /* 0xff80000007077808 */ /* 0x000fe20003000000 */
[----:B------:R-:W4:Y:S01]  /*12470*/  MUFU.TANH R12, R12 ;  /* 0x0000000c000c7308 */ /* 0x000f220000002400 */
[----:B------:R-:W-:-:S02]  /*12480*/  ISETP.GT.AND P6, PT, R14, 0x18, PT ;  /* 0x000000180e00780c */ /* 0x000fc40003fc4270 */
[----:B------:R-:W-:Y:S02]  /*12490*/  FSEL R59, R33, -INF , P1 ;  /* 0xff800000213b7808 */ /* 0x000fe40000800000 */
[----:B------:R-:W-:Y:S02]  /*124a0*/  FMNMX.FTZ R24, R69, R24, !PT ;  /* 0x0000001845187209 */ /* 0x000fe40007810000 */
[----:B------:R-:W-:Y:S01]  /*124b0*/  FSEL R6, R6, -INF , P5 ;  /* 0xff80000006067808 */ /* 0x000fe20002800000 */
[----:B------:R-:W-:Y:S01]  /*124c0*/  MUFU.TANH R62, R62 ;  /* 0x0000003e003e7308 */ /* 0x000fe20000002400 */
[----:B------:R-:W-:Y:S02]  /*124d0*/  ISETP.GT.AND P5, PT, R14, 0x19, PT ;  /* 0x000000190e00780c */ /* 0x000fe40003fa4270 */
[----:B------:R-:W-:Y:S02]  /*124e0*/  FSEL R65, R36, -INF , P6 ;  /* 0xff80000024417808 */ /* 0x000fe40003000000 */
[----:B------:R-:W-:-:S02]  /*124f0*/  FMNMX.FTZ R24, R59, R24, !PT ;  /* 0x000000183b187209 */ /* 0x000fc40007810000 */
[----:B------:R-:W-:Y:S01]  /*12500*/  FSEL R9, R9, -INF , P4 ;  /* 0xff80000009097808 */ /* 0x000fe20002000000 */
[----:B------:R-:W4:Y:S01]  /*12510*/  MUFU.TANH R66, R66 ;  /* 0x0000004200427308 */ /* 0x000f220000002400 */
[C---:B------:R-:W-:Y:S02]  /*12520*/  ISETP.GT.AND P4, PT, R14.reuse, 0x20, PT ;  /* 0x000000200e00780c */ /* 0x040fe40003f84270 */
[----:B------:R-:W-:Y:S02]  /*12530*/  FSEL R55, R37, -INF , P5 ;  /* 0xff80000025377808 */ /* 0x000fe40002800000 */
[----:B------:R-:W-:Y:S02]  /*12540*/  FMNMX.FTZ R24, R65, R24, !PT ;  /* 0x0000001841187209 */ /* 0x000fe40007810000 */
[----:B------:R-:W-:Y:S01]  /*12550*/  FSEL R11, R11, -INF , P3 ;  /* 0xff8000000b0b7808 */ /* 0x000fe20001800000 */
[----:B------:R-:W-:Y:S01]  /*12560*/  MUFU.TANH R70, R70 ;  /* 0x0000004600467308 */ /* 0x000fe20000002400 */
[----:B------:R-:W-:-:S02]  /*12570*/  ISETP.GT.AND P3, PT, R14, 0x21, PT ;  /* 0x000000210e00780c */ /* 0x000fc40003f64270 */
[----:B------:R-:W-:Y:S01]  /*12580*/  FSEL R51, R40, -INF , P4 ;  /* 0xff80000028337808 */ /* 0x000fe20002000000 */
[----:B------:R-:W-:Y:S01]  /*12590*/  IMAD.MOV.U32 R40, RZ, RZ, R119 ;  /* 0x000000ffff287224 */ /* 0x000fe200078e0077 */
[----:B------:R-:W-:Y:S02]  /*125a0*/  FMNMX.FTZ R24, R55, R24, !PT ;  /* 0x0000001837187209 */ /* 0x000fe40007810000 */
[----:B------:R-:W-:Y:S01]  /*125b0*/  FSEL R13, R13, -INF , P2 ;  /* 0xff8000000d0d7808 */ /* 0x000fe20001000000 */
[----:B------:R4:W4:Y:S01]  /*125c0*/  MUFU.TANH R95, R71 ;  /* 0x00000047005f7308 */ /* 0x0009220000002400 */
[----:B------:R-:W-:Y:S02]  /*125d0*/  ISETP.GT.AND P2, PT, R14, 0x28, PT ;  /* 0x000000280e00780c */ /* 0x000fe40003f44270 */
[----:B------:R-:W-:Y:S02]  /*125e0*/  FSEL R43, R41, -INF , P3 ;  /* 0xff800000292b7808 */ /* 0x000fe40001800000 */
[----:B------:R-:W-:-:S02]  /*125f0*/  FMNMX.FTZ R24, R51, R24, !PT ;  /* 0x0000001833187209 */ /* 0x000fc40007810000 */
[----:B------:R-:W-:Y:S02]  /*12600*/  FSEL R15, R15, -INF , P1 ;  /* 0xff8000000f0f7808 */ /* 0x000fe40000800000 */
[----:B------:R-:W-:Y:S02]  /*12610*/  ISETP.GT.AND P1, PT, R14, 0x29, PT ;  /* 0x000000290e00780c */ /* 0x000fe40003f24270 */
[----:B------:R-:W-:Y:S01]  /*12620*/  FSEL R37, R44, -INF , P2 ;  /* 0xff8000002c257808 */ /* 0x000fe20001000000 */
[----:B------:R-:W-:Y:S01]  /*12630*/  IMAD.MOV.U32 R44, RZ, RZ, R119 ;  /* 0x000000ffff2c7224 */ /* 0x000fe200078e0077 */
[----:B------:R-:W-:Y:S02]  /*12640*/  FMNMX.FTZ R24, R43, R24, !PT ;  /* 0x000000182b187209 */ /* 0x000fe40007810000 */
[----:B------:R-:W-:Y:S02]  /*12650*/  FSEL R21, R21, -INF , P6 ;  /* 0xff80000015157808 */ /* 0x000fe40003000000 */
[----:B------:R-:W-:-:S02]  /*12660*/  ISETP.GT.AND P6, PT, R14, 0x30, PT ;  /* 0x000000300e00780c */ /* 0x000fc40003fc4270 */
[----:B------:R-:W-:Y:S02]  /*12670*/  FSEL R45, R45, -INF , P1 ;  /* 0xff8000002d2d7808 */ /* 0x000fe40000800000 */
[----:B------:R-:W-:Y:S02]  /*12680*/  FMNMX.FTZ R24, R37, R24, !PT ;  /* 0x0000001825187209 */ /* 0x000fe40007810000 */
[----:B------:R-:W-:Y:S02]  /*12690*/  FSEL R25, R39, -INF , P5 ;  /* 0xff80000027197808 */ /* 0x000fe40002800000 */
[----:B------:R-:W-:Y:S02]  /*126a0*/  ISETP.GT.AND P5, PT, R14, 0x31, PT ;  /* 0x000000310e00780c */ /* 0x000fe40003fa4270 */
[----:B------:R-:W-:Y:S01]  /*126b0*/  FSEL R47, R48, -INF , P6 ;  /* 0xff800000302f7808 */ /* 0x000fe20003000000 */
[----:B------:R-:W-:Y:S01]  /*126c0*/  IMAD.MOV.U32 R48, RZ, RZ, R119 ;  /* 0x000000ffff307224 */ /* 0x000fe200078e0077 */
[----:B------:R-:W-:-:S02]  /*126d0*/  FMNMX.FTZ R24, R45, R24, !PT ;  /* 0x000000182d187209 */ /* 0x000fc40007810000 */
[----:B------:R-:W-:Y:S02]  /*126e0*/  FSEL R27, R27, -INF , P4 ;  /* 0xff8000001b1b7808 */ /* 0x000fe40002000000 */
[----:B------:R-:W-:Y:S02]  /*126f0*/  ISETP.GT.AND P4, PT, R14, 0x38, PT ;  /* 0x000000380e00780c */ /* 0x000fe40003f84270 */
[----:B0-----:R-:W-:Y:S02]  /*12700*/  FSEL R53, R49, -INF , P5 ;  /* 0xff80000031357808 */ /* 0x001fe40002800000 */
[----:B------:R-:W-:Y:S02]  /*12710*/  FMNMX.FTZ R24, R47, R24, !PT ;  /* 0x000000182f187209 */ /* 0x000fe40007810000 */
[----:B------:R-:W-:Y:S01]  /*12720*/  FSEL R29, R0, -INF , P3 ;  /* 0xff800000001d7808 */ /* 0x000fe20001800000 */
[----:B------:R-:W-:Y:S01]  /*12730*/  IMAD.U32 R0, RZ, RZ, UR5 ;  /* 0x00000005ff007e24 */ /* 0x000fe2000f8e00ff */
[----:B------:R-:W-:-:S02]  /*12740*/  ISETP.GT.AND P3, PT, R14, 0x39, PT ;  /* 0x000000390e00780c */ /* 0x000fc40003f64270 */
[----:B-1----:R-:W-:Y:S02]  /*12750*/  FSEL R57, R52, -INF , P4 ;  /* 0xff80000034397808 */ /* 0x002fe40002000000 */
[----:B------:R-:W-:Y:S02]  /*12760*/  FMNMX.FTZ R24, R53, R24, !PT ;  /* 0x0000001835187209 */ /* 0x000fe40007810000 */
[----:B------:R-:W-:Y:S02]  /*12770*/  FSEL R31, R31, -INF , P2 ;  /* 0xff8000001f1f7808 */ /* 0x000fe40001000000 */
        /* <DEDUP_REMOVED lines=14> */
[----:B---3--:R-:W-:Y:S01]  /*12860*/  FSEL R81, R60, -INF , P6 ;  /* 0xff8000003c517808 */ /* 0x008fe20003000000 */
[----:B------:R-:W-:Y:S01]  /*12870*/  IMAD.MOV.U32 R60, RZ, RZ, R119 ;  /* 0x000000ffff3c7224 */ /* 0x000fe200078e0077 */
[----:B------:R-:W-:-:S02]  /*12880*/  FMNMX.FTZ R24, R79, R24, !PT ;  /* 0x000000184f187209 */ /* 0x000fc40007810000 */
[----:B------:R-:W-:Y:S01]  /*12890*/  FSEL R41, R54, -INF , P4 ;  /* 0xff80000036297808 */ /* 0x000fe20002000000 */
[----:B------:R-:W-:Y:S01]  /*128a0*/  IMAD.MOV.U32 R54, RZ, RZ, R119 ;  /* 0x000000ffff367224 */ /* 0x000fe200078e0077 */
[----:B------:R-:W-:Y:S02]  /*128b0*/  ISETP.GT.AND P4, PT, R14, 0x50, PT ;  /* 0x000000500e00780c */ /* 0x000fe40003f84270 */
[----:B--2---:R-:W-:Y:S02]  /*128c0*/  FSEL R83, R61, -INF , P5 ;  /* 0xff8000003d537808 */ /* 0x004fe40002800000 */
[----:B------:R-:W-:Y:S02]  /*128d0*/  FMNMX.FTZ R24, R81, R24, !PT ;  /* 0x0000001851187209 */ /* 0x000fe40007810000 */
[----:B------:R-:W-:Y:S02]  /*128e0*/  FSEL R49, R10, -INF , P3 ;  /* 0xff8000000a317808 */ /* 0x000fe40001800000 */
[----:B------:R-:W-:-:S02]  /*128f0*/  ISETP.GT.AND P3, PT, R14, 0x51, PT ;  /* 0x000000510e00780c */ /* 0x000fc40003f64270 */
[----:B------:R-:W-:Y:S01]  /*12900*/  FSEL R85, R64, -INF , P4 ;  /* 0xff80000040557808 */ /* 0x000fe20002000000 */
[--C-:B------:R-:W-:Y:S01]  /*12910*/  IMAD.MOV.U32 R64, RZ, RZ, R119.reuse ;  /* 0x000000ffff407224 */ /* 0x100fe200078e0077 */
[----:B------:R-:W-:Y:S02]  /*12920*/  FMNMX.FTZ R24, R83, R24, !PT ;  /* 0x0000001853187209 */ /* 0x000fe40007810000 */
[----:B------:R-:W-:Y:S01]  /*12930*/  FSEL R61, R58, -INF , P2 ;  /* 0xff8000003a3d7808 */ /* 0x000fe20001000000 */
[----:B------:R-:W-:Y:S01]  /*12940*/  IMAD.MOV.U32 R58, RZ, RZ, R119 ;  /* 0x000000ffff3a7224 */ /* 0x000fe200078e0077 */
[----:B------:R-:W-:Y:S02]  /*12950*/  ISETP.GT.AND P2, PT, R14, 0x58, PT ;  /* 0x000000580e00780c */ /* 0x000fe40003f44270 */
[----:B------:R-:W-:Y:S02]  /*12960*/  FSEL R87, R87, -INF , P3 ;  /* 0xff80000057577808 */ /* 0x000fe40001800000 */
[----:B------:R-:W-:-:S02]  /*12970*/  FMNMX.FTZ R24, R85, R24, !PT ;  /* 0x0000001855187209 */ /* 0x000fc40007810000 */
[----:B------:R-:W-:Y:S02]  /*12980*/  FSEL R73, R73, -INF , P1 ;  /* 0xff80000049497808 */ /* 0x000fe40000800000 */
[----:B------:R-:W-:Y:S02]  /*12990*/  ISETP.GT.AND P1, PT, R14, 0x59, PT ;  /* 0x000000590e00780c */ /* 0x000fe40003f24270 */
[----:B----4-:R-:W-:Y:S01]  /*129a0*/  FSEL R89, R68, -INF , P2 ;  /* 0xff80000044597808 */ /* 0x010fe20001000000 */
[----:B------:R-:W-:Y:S01]  /*129b0*/  IMAD.MOV.U32 R68, RZ, RZ, R119 ;  /* 0x000000ffff447224 */ /* 0x000fe200078e0077 */
[----:B------:R-:W-:Y:S02]  /*129c0*/  FMNMX.FTZ R24, R87, R24, !PT ;  /* 0x0000001857187209 */ /* 0x000fe40007810000 */
[----:B------:R-:W-:Y:S02]  /*129d0*/  FSEL R91, R12, -INF , P1 ;  /* 0xff8000000c5b7808 */ /* 0x000fe40000800000 */
[----:B------:R-:W-:-:S02]  /*129e0*/  FMNMX.FTZ R24, R89, R24, !PT ;  /* 0x0000001859187209 */ /* 0x000fc40007810000 */
[----:B------:R-:W-:Y:S01]  /*129f0*/  FSEL R71, R66, -INF , P4 ;  /* 0xff80000042477808 */ /* 0x000fe20002000000 */
[----:B------:R-:W-:Y:S01]  /*12a00*/  IMAD.MOV.U32 R66, RZ, RZ, R119 ;  /* 0x000000ffff427224 */ /* 0x000fe200078e0077 */
[----:B------:R-:W-:Y:S02]  /*12a10*/  FMNMX.FTZ R24, R91, R24, !PT ;  /* 0x000000185b187209 */ /* 0x000fe40007810000 */
[----:B------:R-:W-:Y:S02]  /*12a20*/  FSEL R95, R95, -INF , P1 ;  /* 0xff8000005f5f7808 */ /* 0x000fe40000800000 */
[----:B------:R-:W-:Y:S01]  /*12a30*/  MOV R52, R119 ;  /* 0x0000007700347202 */ /* 0x000fe20000000f00 */
[----:B------:R-:W0:Y:S02]  /*12a40*/  SHFL.BFLY PT, R5, R24, 0x2, 0x1f ;  /* 0x0c401f0018057f89 */ /* 0x000e2400000e0000 */
[----:B0-----:R-:W-:-:S05]  /*12a50*/  FMNMX.FTZ R10, R24, R5, !PT ;  /* 0x00000005180a7209 */ /* 0x001fca0007810000 */
[----:B------:R-:W0:Y:S02]  /*12a60*/  SHFL.BFLY PT, R5, R10, 0x1, 0x1f ;  /* 0x0c201f000a057f89 */ /* 0x000e2400000e0000 */
[----:B0-----:R-:W-:Y:S02]  /*12a70*/  FMNMX.FTZ R5, R10, R5, !PT ;  /* 0x000000050a057209 */ /* 0x001fe40007810000 */
[----:B------:R-:W-:Y:S02]  /*12a80*/  FMNMX.FTZ R10, R7, R6, !PT ;  /* 0x00000006070a7209 */ /* 0x000fe40007810000 */
[C---:B------:R-:W-:Y:S01]  /*12a90*/  FSETP.NEU.FTZ.AND P0, PT, R5.reuse, -INF , PT ;  /* 0xff8000000500780b */ /* 0x040fe20003f1d000 */
[----:B------:R-:W-:Y:S01]  /*12aa0*/  FMUL.FTZ R4, R5, R0 ;  /* 0x0000000005047220 */ /* 0x000fe20000410000 */
[----:B------:R-:W-:-:S04]  /*12ab0*/  FMNMX.FTZ R10, R9, R10, !PT ;  /* 0x0000000a090a7209 */ /* 0x000fc80007810000 */
[----:B------:R-:W-:Y:S02]  /*12ac0*/  FMNMX.FTZ R10, R11, R10, !PT ;  /* 0x0000000a0b0a7209 */ /* 0x000fe40007810000 */
[----:B------:R-:W-:Y:S02]  /*12ad0*/  FSEL R12, R4, RZ, P0 ;  /* 0x000000ff040c7208 */ /* 0x000fe40000000000 */
[----:B------:R-:W-:Y:S01]  /*12ae0*/  FMNMX.FTZ R10, R13, R10, !PT ;  /* 0x0000000a0d0a7209 */ /* 0x000fe20007810000 */
[----:B------:R0:W1:Y:S01]  /*12af0*/  MUFU.TANH R4, R63 ;  /* 0x0000003f00047308 */ /* 0x0000620000002400 */
[----:B------:R-:W-:Y:S01]  /*12b00*/  ISETP.NE.AND P0, PT, R8, RZ, PT ;  /* 0x000000ff0800720c */ /* 0x000fe20003f05270 */
[--C-:B------:R-:W-:Y:S01]  /*12b10*/  FFMA.FTZ R186, R65, R0, -R12.reuse ;  /* 0x0000000041ba7223 */ /* 0x100fe2000001080c */
[----:B------:R-:W-:Y:S01]  /*12b20*/  FMNMX.FTZ R10, R15, R10, !PT ;  /* 0x0000000a0f0a7209 */ /* 0x000fe20007810000 */
[-CC-:B------:R-:W-:Y:S01]  /*12b30*/  FFMA.FTZ R184, R69, R0.reuse, -R12.reuse ;  /* 0x0000000045b87223 */ /* 0x180fe2000001080c */
[----:B------:R-:W-:Y:S01]  /*12b40*/  FSEL R65, R62, -INF , P6 ;  /* 0xff8000003e417808 */ /* 0x000fe20003000000 */
[--C-:B------:R-:W-:Y:S01]  /*12b50*/  FFMA.FTZ R180, R51, R0, -R12.reuse ;  /* 0x0000000033b47223 */ /* 0x100fe2000001080c */
[----:B------:R-:W-:Y:S01]  /*12b60*/  FMNMX.FTZ R10, R21, R10, !PT ;  /* 0x0000000a150a7209 */ /* 0x000fe20007810000 */
[----:B------:R2:W3:Y:S01]  /*12b70*/  MUFU.TANH R8, R67 ;  /* 0x0000004300087308 */ /* 0x0004e20000002400 */
[-CC-:B------:R-:W-:Y:S01]  /*12b80*/  FFMA.FTZ R188, R93, R0.reuse, -R12.reuse ;  /* 0x000000005dbc7223 */ /* 0x180fe2000001080c */
[----:B------:R-:W-:Y:S01]  /*12b90*/  FSEL R93, R70, -INF , P2 ;  /* 0xff800000465d7808 */ /* 0x000fe20001000000 */
[--C-:B------:R-:W-:Y:S01]  /*12ba0*/  FFMA.FTZ R190, R97, R0, -R12.reuse ;  /* 0x0000000061be7223 */ /* 0x100fe2000001080c */
[----:B------:R-:W-:Y:S01]  /*12bb0*/  FMNMX.FTZ R10, R25, R10, !PT ;  /* 0x0000000a190a7209 */ /* 0x000fe20007810000 */
[-CC-:B0-----:R-:W-:Y:S01]  /*12bc0*/  FFMA.FTZ R63, R20, R0.reuse, -R12.reuse ;  /* 0x00000000143f7223 */ /* 0x181fe2000001080c */
[-CC-:B------:R-:W-:Y:S01]  /*12bd0*/  FFMA.FTZ R182, R37, R0.reuse, -R12.reuse ;  /* 0x0000000025b67223 */ /* 0x180fe2000001080c */
[--C-:B------:R-:W-:Y:S01]  /*12be0*/  FFMA.FTZ R37, R45, R0, -R12.reuse ;  /* 0x000000002d257223 */ /* 0x100fe2000001080c */
[----:B------:R-:W-:Y:S01]  /*12bf0*/  FMNMX.FTZ R10, R27, R10, !PT ;  /* 0x0000000a1b0a7209 */ /* 0x000fe20007810000 */
[-CC-:B------:R-:W-:Y:S01]  /*12c00*/  FFMA.FTZ R176, R47, R0.reuse, -R12.reuse ;  /* 0x000000002fb07223 */ /* 0x180fe2000001080c */
[----:B-1----:R-:W-:Y:S01]  /*12c10*/  FSEL R69, R4, -INF , P5 ;  /* 0xff80000004457808 */ /* 0x002fe20002800000 */
[--C-:B------:R-:W-:Y:S01]  /*12c20*/  FFMA.FTZ R45, R53, R0, -R12.reuse ;  /* 0x00000000352d7223 */ /* 0x100fe2000001080c */
[----:B------:R-:W-:Y:S01]  /*12c30*/  FMNMX.FTZ R10, R29, R10, !PT ;  /* 0x0000000a1d0a7209 */ /* 0x000fe20007810000 */
[-CC-:B------:R-:W-:Y:S01]  /*12c40*/  FFMA.FTZ R178, R57, R0.reuse, -R12.reuse ;  /* 0x0000000039b27223 */ /* 0x180fe2000001080c */
[-CC-:B------:R-:W-:Y:S01]  /*12c50*/  FFMA.FTZ R47, R75, R0.reuse, -R12.reuse ;  /* 0x000000004b2f7223 */ /* 0x180fe2000001080c */
[--C-:B------:R-:W-:Y:S01]  /*12c60*/  FFMA.FTZ R172, R77, R0, -R12.reuse ;  /* 0x000000004dac7223 */ /* 0x100fe2000001080c */
[----:B------:R-:W-:Y:S01]  /*12c70*/  FMNMX.FTZ R10, R31, R10, !PT ;  /* 0x0000000a1f0a7209 */ /* 0x000fe20007810000 */
[-CC-:B--2---:R-:W-:Y:S01]  /*12c80*/  FFMA.FTZ R67, R99, R0.reuse, -R12.reuse ;  /* 0x0000000063437223 */ /* 0x184fe2000001080c */
[----:B---3--:R-:W-:Y:S01]  /*12c90*/  FSEL R51, R8, -INF , P3 ;  /* 0xff80000008337808 */ /* 0x008fe20001800000 */
[--C-:B------:R-:W-:Y:S01]  /*12ca0*/  FFMA.FTZ R59, R59, R0, -R12.reuse ;  /* 0x000000003b3b7223 */ /* 0x100fe2000001080c */
[----:B------:R-:W-:Y:S01]  /*12cb0*/  FMNMX.FTZ R10, R33, R10, !PT ;  /* 0x0000000a210a7209 */ /* 0x000fe20007810000 */
[-CC-:B------:R-:W-:Y:S01]  /*12cc0*/  FFMA.FTZ R55, R55, R0.reuse, -R12.reuse ;  /* 0x0000000037377223 */ /* 0x180fe2000001080c */
[-CC-:B------:R-:W-:Y:S01]  /*12cd0*/  FFMA.FTZ R43, R43, R0.reuse, -R12.reuse ;  /* 0x000000002b2b7223 */ /* 0x180fe2000001080c */
        /* <DEDUP_REMOVED lines=8> */
[----:B------:R-:W-:Y:S01]  /*12d60*/  FFMA.FTZ R77, R91, R0, -R12 ;  /* 0x000000005b4d7223 */ /* 0x000fe2000001080c */
[----:B------:R-:W-:Y:S01]  /*12d70*/  FMNMX.FTZ R10, R41, R10, !PT ;  /* 0x0000000a290a7209 */ /* 0x000fe20007810000 */
[----:B------:R-:W-:Y:S01]  /*12d80*/  MUFU.EX2 R188, R188 ;  /* 0x000000bc00bc7308 */ /* 0x000fe20000000800 */
[--C-:B------:R-:W-:Y:S01]  /*12d90*/  IMAD.MOV.U32 R99, RZ, RZ, R119.reuse ;  /* 0x000000ffff637224 */ /* 0x100fe200078e0077 */
[----:B------:R-:W-:Y:S01]  /*12da0*/  MOV R85, R119 ;  /* 0x0000007700557202 */ /* 0x000fe20000000f00 */
[--C-:B------:R-:W-:Y:S01]  /*12db0*/  IMAD.MOV.U32 R91, RZ, RZ, R119.reuse ;  /* 0x000000ffff5b7224 */ /* 0x100fe200078e0077 */
[----:B------:R-:W-:Y:S01]  /*12dc0*/  FMNMX.FTZ R10, R49, R10, !PT ;  /* 0x0000000a310a7209 */ /* 0x000fe20007810000 */
[----:B------:R-:W-:-:S02]  /*12dd0*/  IMAD.MOV.U32 R89, RZ, RZ, R119 ;  /* 0x000000ffff597224 */ /* 0x000fc400078e0077 */
[--C-:B------:R-:W-:Y:S01]  /*12de0*/  IMAD.MOV.U32 R87, RZ, RZ, R119.reuse ;  /* 0x000000ffff577224 */ /* 0x100fe200078e0077 */
[----:B------:R-:W-:Y:S01]  /*12df0*/  FMNMX.FTZ R10, R61, R10, !PT ;  /* 0x0000000a3d0a7209 */ /* 0x000fe20007810000 */
[----:B------:R-:W0:Y:S01]  /*12e00*/  MUFU.EX2 R63, R63 ;  /* 0x0000003f003f7308 */ /* 0x000e220000000800 */
[--C-:B------:R-:W-:Y:S02]  /*12e10*/  IMAD.MOV.U32 R83, RZ, RZ, R119.reuse ;  /* 0x000000ffff537224 */ /* 0x100fe400078e0077 */
[----:B------:R-:W-:Y:S01]  /*12e20*/  FMNMX.FTZ R10, R73, R10, !PT ;  /* 0x0000000a490a7209 */ /* 0x000fe20007810000 */
[--C-:B------:R-:W-:Y:S02]  /*12e30*/  IMAD.MOV.U32 R81, RZ, RZ, R119.reuse ;  /* 0x000000ffff517224 */ /* 0x100fe400078e0077 */
[--C-:B------:R-:W-:Y:S01]  /*12e40*/  IMAD.MOV.U32 R79, RZ, RZ, R119.reuse ;  /* 0x000000ffff4f7224 */ /* 0x100fe200078e0077 */
[----:B------:R-:W-:Y:S01]  /*12e50*/  FMNMX.FTZ R10, R65, R10, !PT ;  /* 0x0000000a410a7209 */ /* 0x000fe20007810000 */
[----:B------:R-:W1:Y:S01]  /*12e60*/  MUFU.EX2 R190, R190 ;  /* 0x000000be00be7308 */ /* 0x000e620000000800 */
[----:B------:R-:W-:-:S02]  /*12e70*/  IMAD.MOV.U32 R70, RZ, RZ, R119 ;  /* 0x000000ffff467224 */ /* 0x000fc400078e0077 */
[----:B------:R-:W-:Y:S01]  /*12e80*/  FMNMX.FTZ R10, R69, R10, !PT ;  /* 0x0000000a450a7209 */ /* 0x000fe20007810000 */
[----:B------:R-:W-:-:S03]  /*12e90*/  IMAD.MOV.U32 R62, RZ, RZ, R119 ;  /* 0x000000ffff3e7224 */ /* 0x000fc600078e0077 */
[----:B------:R-:W-:Y:S01]  /*12ea0*/  FMNMX.FTZ R10, R71, R10, !PT ;  /* 0x0000000a470a7209 */ /* 0x000fe20007810000 */
[----:B------:R-:W2:Y:S03]  /*12eb0*/  MUFU.EX2 R67, R67 ;  /* 0x0000004300437308 */ /* 0x000ea60000000800 */
[----:B------:R-:W-:-:S04]  /*12ec0*/  FMNMX.FTZ R10, R51, R10, !PT ;  /* 0x0000000a330a7209 */ /* 0x000fc80007810000 */
[----:B------:R-:W-:Y:S01]  /*12ed0*/  FMNMX.FTZ R10, R93, R10, !PT ;  /* 0x0000000a5d0a7209 */ /* 0x000fe20007810000 */
[----:B------:R-:W3:Y:S03]  /*12ee0*/  MUFU.EX2 R184, R184 ;  /* 0x000000b800b87308 */ /* 0x000ee60000000800 */
[----:B------:R-:W-:-:S05]  /*12ef0*/  FMNMX.FTZ R10, R95, R10, !PT ;  /* 0x0000000a5f0a7209 */ /* 0x000fca0007810000 */
[----:B------:R-:W4:Y:S01]  /*12f00*/  SHFL.BFLY PT, R97, R10, 0x2, 0x1f ;  /* 0x0c401f000a617f89 */ /* 0x000f2200000e0000 */
[----:B------:R-:W3:Y:S08]  /*12f10*/  MUFU.EX2 R59, R59 ;  /* 0x0000003b003b7308 */ /* 0x000ef00000000800 */
[----:B------:R-:W3:Y:S08]  /*12f20*/  MUFU.EX2 R186, R186 ;  /* 0x000000ba00ba7308 */ /* 0x000ef00000000800 */
[----:B------:R-:W3:Y:S01]  /*12f30*/  MUFU.EX2 R55, R55 ;  /* 0x0000003700377308 */ /* 0x000ee20000000800 */
[----:B----4-:R-:W-:-:S07]  /*12f40*/  FMNMX.FTZ R97, R10, R97, !PT ;  /* 0x000000610a617209 */ /* 0x010fce0007810000 */
[----:B------:R-:W-:Y:S01]  /*12f50*/  MUFU.EX2 R180, R180 ;  /* 0x000000b400b47308 */ /* 0x000fe20000000800 */
[----:B------:R-:W4:Y:S07]  /*12f60*/  SHFL.BFLY PT, R4, R97, 0x1, 0x1f ;  /* 0x0c201f0061047f89 */ /* 0x000f2e00000e0000 */
[----:B------:R-:W-:Y:S08]  /*12f70*/  MUFU.EX2 R43, R43 ;  /* 0x0000002b002b7308 */ /* 0x000ff00000000800 */
[----:B------:R-:W-:Y:S08]  /*12f80*/  MUFU.EX2 R182, R182 ;  /* 0x000000b600b67308 */ /* 0x000ff00000000800 */
[----:B------:R-:W-:Y:S01]  /*12f90*/  MUFU.EX2 R37, R37 ;  /* 0x0000002500257308 */ /* 0x000fe20000000800 */
[----:B----4-:R-:W-:Y:S01]  /*12fa0*/  FMNMX.FTZ R4, R97, R4, !PT ;  /* 0x0000000461047209 */ /* 0x010fe20007810000 */
[----:B------:R-:W-:-:S03]  /*12fb0*/  IMAD.MOV.U32 R97, RZ, RZ, R119 ;  /* 0x000000ffff617224 */ /* 0x000fc600078e0077 */
[C---:B------:R-:W-:Y:S01]  /*12fc0*/  FSETP.NEU.FTZ.AND P1, PT, R4.reuse, -INF , PT ;  /* 0xff8000000400780b */ /* 0x040fe20003f3d000 */
[----:B------:R-:W-:Y:S02]  /*12fd0*/  FMUL.FTZ R8, R4, R0 ;  /* 0x0000000004087220 */ /* 0x000fe40000410000 */
[----:B------:R-:W-:Y:S03]  /*12fe0*/  MUFU.EX2 R176, R176 ;  /* 0x000000b000b07308 */ /* 0x000fe60000000800 */
[----:B------:R-:W-:Y:S02]  /*12ff0*/  FSEL R12, R8, RZ, P1 ;  /* 0x000000ff080c7208 */ /* 0x000fe40000800000 */
[----:B------:R-:W-:-:S03]  /*13000*/  ISETP.GE.AND P1, PT, R142, 0x61, PT ;  /* 0x000000618e00780c */ /* 0x000fc60003f26270 */
[----:B------:R-:W-:Y:S01]  /*13010*/  MUFU.EX2 R45, R45 ;  /* 0x0000002d002d7308 */ /* 0x000fe20000000800 */
[-CC-:B------:R-:W-:Y:S01]  /*13020*/  FFMA.FTZ R189, R7, R0.reuse, -R12.reuse ;  /* 0x0000000007bd7223 */ /* 0x180fe2000001080c */
[-CC-:B------:R-:W-:Y:S01]  /*13030*/  FFMA.FTZ R6, R6, R0.reuse, -R12.reuse ;  /* 0x0000000006067223 */ /* 0x180fe2000001080c */
[-CC-:B------:R-:W-:Y:S01]  /*13040*/  FFMA.FTZ R191, R9, R0.reuse, -R12.reuse ;  /* 0x0000000009bf7223 */ /* 0x180fe2000001080c */
[-CC-:B------:R-:W-:Y:S01]  /*13050*/  FFMA.FTZ R8, R11, R0.reuse, -R12.reuse ;  /* 0x000000000b087223 */ /* 0x180fe2000001080c */
[-CC-:B------:R-:W-:Y:S01]  /*13060*/  FFMA.FTZ R185, R13, R0.reuse, -R12.reuse ;  /* 0x000000000db97223 */ /* 0x180fe2000001080c */
[----:B0-----:R-:W-:Y:S01]  /*13070*/  FADD.FTZ R7, R188, R63 ;  /* 0x0000003fbc077221 */ /* 0x001fe20000010000 */
[-CC-:B------:R-:W-:Y:S01]  /*13080*/  FFMA.FTZ R10, R15, R0.reuse, -R12.reuse ;  /* 0x000000000f0a7223 */ /* 0x180fe2000001080c */
[----:B------:R-:W-:Y:S01]  /*13090*/  MUFU.EX2 R189, R189 ;  /* 0x000000bd00bd7308 */ /* 0x000fe20000000800 */
[-CC-:B------:R-:W-:Y:S01]  /*130a0*/  FFMA.FTZ R187, R21, R0.reuse, -R12.reuse ;  /* 0x0000000015bb7223 */ /* 0x180fe2000001080c */
[----:B-1----:R-:W-:Y:S01]  /*130b0*/  FADD.FTZ R28, R190, R7 ;  /* 0x00000007be1c7221 */ /* 0x002fe20000010000 */
[-CC-:B------:R-:W-:Y:S01]  /*130c0*/  FFMA.FTZ R25, R25, R0.reuse, -R12.reuse ;  /* 0x0000000019197223 */ /* 0x180fe2000001080c */
[-CC-:B------:R-:W-:Y:S01]  /*130d0*/  FFMA.FTZ R27, R27, R0.reuse, -R12.reuse ;  /* 0x000000001b1b7223 */ /* 0x180fe2000001080c */
[-C--:B------:R-:W-:Y:S01]  /*130e0*/  FFMA.FTZ R29, R29, R0.reuse, -R12 ;  /* 0x000000001d1d7223 */ /* 0x080fe2000001080c */
[----:B--2---:R-:W-:Y:S01]  /*130f0*/  FADD.FTZ R7, R67, R28 ;  /* 0x0000001c43077221 */ /* 0x004fe20000010000 */
[-CC-:B------:R-:W-:Y:S01]  /*13100*/  FFMA.FTZ R31, R31, R0.reuse, -R12.reuse ;  /* 0x000000001f1f7223 */ /* 0x180fe2000001080c */
[----:B------:R-:W0:Y:S01]  /*13110*/  MUFU.EX2 R6, R6 ;  /* 0x0000000600067308 */ /* 0x000e220000000800 */
[-CC-:B------:R-:W-:Y:S01]  /*13120*/  FFMA.FTZ R33, R33, R0.reuse, -R12.reuse ;  /* 0x0000000021217223 */ /* 0x180fe2000001080c */
[----:B---3--:R-:W-:Y:S01]  /*13130*/  FADD.FTZ R30, R184, R7 ;  /* 0x00000007b81e7221 */ /* 0x008fe20000010000 */
[-CC-:B------:R-:W-:Y:S01]  /*13140*/  FFMA.FTZ R35, R35, R0.reuse, -R12.reuse ;  /* 0x0000000023237223 */ /* 0x180fe2000001080c */
[-CC-:B------:R-:W-:Y:S01]  /*13150*/  FFMA.FTZ R39, R39, R0.reuse, -R12.reuse ;  /* 0x0000000027277223 */ /* 0x180fe2000001080c */
[-C--:B------:R-:W-:Y:S01]  /*13160*/  FFMA.FTZ R41, R41, R0.reuse, -R12 ;  /* 0x0000000029297223 */ /* 0x080fe2000001080c */
[----:B------:R-:W-:Y:S01]  /*13170*/  FADD.FTZ R9, R59, R30 ;  /* 0x0000001e3b097221 */ /* 0x000fe20000010000 */
[-CC-:B------:R-:W-:Y:S01]  /*13180*/  FFMA.FTZ R49, R49, R0.reuse, -R12.reuse ;  /* 0x0000000031317223 */ /* 0x180fe2000001080c */
[----:B------:R-:W1:Y:S01]  /*13190*/  MUFU.EX2 R191, R191 ;  /* 0x000000bf00bf7308 */ /* 0x000e620000000800 */
[-CC-:B------:R-:W-:Y:S01]  /*131a0*/  FFMA.FTZ R61, R61, R0.reuse, -R12.reuse ;  /* 0x000000003d3d7223 */ /* 0x180fe2000001080c */
[----:B------:R-:W-:Y:S01]  /*131b0*/  FADD.FTZ R32, R186, R9 ;  /* 0x00000009ba207221 */ /* 0x000fe20000010000 */
[-CC-:B------:R-:W-:Y:S01]  /*131c0*/  FFMA.FTZ R73, R73, R0.reuse, -R12.reuse ;  /* 0x0000000049497223 */ /* 0x180fe2000001080c */
[-CC-:B------:R-:W-:Y:S01]  /*131d0*/  FFMA.FTZ R65, R65, R0.reuse, -R12.reuse ;  /* 0x0000000041417223 */ /* 0x180fe2000001080c */
[-C--:B------:R-:W-:Y:S01]  /*131e0*/  FFMA.FTZ R69, R69, R0.reuse, -R12 ;  /* 0x0000000045457223 */ /* 0x080fe2000001080c */
[----:B------:R-:W-:Y:S01]  /*131f0*/  FADD.FTZ R9, R55, R32 ;  /* 0x0000002037097221 */ /* 0x000fe20000010000 */
[-C--:B------:R-:W-:Y:S01]  /*13200*/  FFMA.FTZ R71, R71, R0.reuse, -R12 ;  /* 0x0000000047477223 */ /* 0x080fe2000001080c */
[----:B------:R-:W2:Y:S01]  /*13210*/  MUFU.EX2 R8, R8 ;  /* 0x0000000800087308 */ /* 0x000ea20000000800 */
[----:B0-----:R-:W-:Y:S01]  /*13220*/  FADD.FTZ R28, R189, R6 ;  /* 0x00000006bd1c7221 */ /* 0x001fe20000010000 */
[----:B------:R-:W-:Y:S01]  /*13230*/  FADD.FTZ R32, R180, R9 ;  /* 0x00000009b4207221 */ /* 0x000fe20000010000 */
[-CC-:B------:R-:W-:Y:S01]  /*13240*/  FFMA.FTZ R51, R51, R0.reuse, -R12.reuse ;  /* 0x0000000033337223 */ /* 0x180fe2000001080c */
[-CC-:B------:R-:W-:Y:S01]  /*13250*/  FFMA.FTZ R93, R93, R0.reuse, -R12.reuse ;  /* 0x000000005d5d7223 */ /* 0x180fe2000001080c */
[----:B------:R-:W-:Y:S01]  /*13260*/  FFMA.FTZ R95, R95, R0, -R12 ;  /* 0x000000005f5f7223 */ /* 0x000fe2000001080c */
[----:B------:R-:W-:Y:S01]  /*13270*/  FADD.FTZ R9, R43, R32 ;  /* 0x000000202b097221 */ /* 0x000fe20000010000 */
[----:B------:R-:W-:Y:S01]  /*13280*/  F2FP.BF16.F32.PACK_AB R189, R6, R189 ;  /* 0x000000bd06bd723e */ /* 0x000fe200000010ff */
[----:B------:R-:W0:Y:S01]  /*13290*/  MUFU.EX2 R185, R185 ;  /* 0x000000b900b97308 */ /* 0x000e220000000800 */
[----:B-1----:R-:W-:Y:S01]  /*132a0*/  FADD.FTZ R7, R191, R28 ;  /* 0x0000001cbf077221 */ /* 0x002fe20000010000 */
[----:B------:R-:W-:Y:S01]  /*132b0*/  FADD.FTZ R34, R182, R9 ;  /* 0x00000009b6227221 */ /* 0x000fe20000010000 */
[----:B------:R-:W-:-:S02]  /*132c0*/  F2FP.BF16.F32.PACK_AB R188, R63, R188 ;  /* 0x000000bc3fbc723e */ /* 0x000fc400000010ff */
[----:B------:R-:W-:Y:S01]  /*132d0*/  F2FP.BF16.F32.PACK_AB R190, R67, R190 ;  /* 0x000000be43be723e */ /* 0x000fe200000010ff */
[----:B------:R-:W-:Y:S01]  /*132e0*/  IMAD.MOV.U32 R67, RZ, RZ, R119 ;  /* 0x000000ffff437224 */ /* 0x000fe200078e0077 */
[----:B------:R-:W-:Y:S01]  /*132f0*/  F2FP.BF16.F32.PACK_AB R184, R59, R184 ;  /* 0x000000b83bb8723e */ /* 0x000fe200000010ff */
[----:B------:R-:W1:Y:S01]  /*13300*/  MUFU.EX2 R10, R10 ;  /* 0x0000000a000a7308 */ /* 0x000e620000000800 */
[C---:B--2---:R-:W-:Y:S01]  /*13310*/  FADD.FTZ R30, R8.reuse, R7 ;  /* 0x00000007081e7221 */ /* 0x044fe20000010000 */
[----:B------:R-:W-:Y:S01]  /*13320*/  F2FP.BF16.F32.PACK_AB R186, R55, R186 ;  /* 0x000000ba37ba723e */ /* 0x000fe200000010ff */
[--C-:B------:R-:W-:Y:S01]  /*13330*/  IMAD.MOV.U32 R59, RZ, RZ, R119.reuse ;  /* 0x000000ffff3b7224 */ /* 0x100fe200078e0077 */
[----:B------:R-:W-:Y:S01]  /*13340*/  F2FP.BF16.F32.PACK_AB R180, R43, R180 ;  /* 0x000000b42bb4723e */ /* 0x000fe200000010ff */
[--C-:B------:R-:W-:Y:S01]  /*13350*/  IMAD.MOV.U32 R55, RZ, RZ, R119.reuse ;  /* 0x000000ffff377224 */ /* 0x100fe200078e0077 */
[----:B------:R-:W-:Y:S01]  /*13360*/  F2FP.BF16.F32.PACK_AB R182, R37, R182 ;  /* 0x000000b625b6723e */ /* 0x000fe200000010ff */
[----:B------:R-:W-:Y:S01]  /*13370*/  IMAD.MOV.U32 R43, RZ, RZ, R119 ;  /* 0x000000ffff2b7224 */ /* 0x000fe200078e0077 */
[----:B------:R-:W2:Y:S01]  /*13380*/  MUFU.EX2 R187, R187 ;  /* 0x000000bb00bb7308 */ /* 0x000ea20000000800 */
[----:B0-----:R-:W-:Y:S01]  /*13390*/  FADD.FTZ R7, R185, R30 ;  /* 0x0000001eb9077221 */ /* 0x001fe20000010000 */
[----:B------:R-:W-:-:S02]  /*133a0*/  F2FP.BF16.F32.PACK_AB R191, R8, R191 ;  /* 0x000000bf08bf723e */ /* 0x000fc400000010ff */
[----:B------:R-:W-:-:S04]  /*133b0*/  MOV R63, R119 ;  /* 0x00000077003f7202 */ /* 0x000fc80000000f00 */
[----:B------:R0:W3:Y:S01]  /*133c0*/  MUFU.EX2 R14, R25 ;  /* 0x00000019000e7308 */ /* 0x0000e20000000800 */
[C---:B-1----:R-:W-:Y:S01]  /*133d0*/  FADD.FTZ R30, R10.reuse, R7 ;  /* 0x000000070a1e7221 */ /* 0x042fe20000010000 */
[----:B------:R-:W-:-:S06]  /*133e0*/  F2FP.BF16.F32.PACK_AB R185, R10, R185 ;  /* 0x000000b90ab9723e */ /* 0x000fcc00000010ff */
[----:B------:R-:W1:Y:S01]  /*133f0*/  MUFU.EX2 R27, R27 ;  /* 0x0000001b001b7308 */ /* 0x000e620000000800 */
[----:B--2---:R-:W-:Y:S01]  /*13400*/  FADD.FTZ R7, R187, R30 ;  /* 0x0000001ebb077221 */ /* 0x004fe20000010000 */
[----:B0-----:R-:W-:-:S06]  /*13410*/  IMAD.MOV.U32 R25, RZ, RZ, R119 ;  /* 0x000000ffff197224 */ /* 0x001fcc00078e0077 */
[----:B------:R0:W2:Y:S01]  /*13420*/  MUFU.EX2 R20, R29 ;  /* 0x0000001d00147308 */ /* 0x0000a20000000800 */
[C---:B---3--:R-:W-:Y:S01]  /*13430*/  FADD.FTZ R32, R14.reuse, R7 ;  /* 0x000000070e207221 */ /* 0x048fe20000010000 */
[----:B------:R-:W-:Y:S01]  /*13440*/  FADD.FTZ R7, R37, R34 ;  /* 0x0000002225077221 */ /* 0x000fe20000010000 */
[----:B------:R-:W-:Y:S01]  /*13450*/  F2FP.BF16.F32.PACK_AB R187, R14, R187 ;  /* 0x000000bb0ebb723e */ /* 0x000fe200000010ff */
[----:B------:R-:W-:Y:S02]  /*13460*/  IMAD.MOV.U32 R37, RZ, RZ, R119 ;  /* 0x000000ffff257224 */ /* 0x000fe400078e0077 */
[----:B------:R-:W-:Y:S01]  /*13470*/  FADD.FTZ R34, R176, R7 ;  /* 0x00000007b0227221 */ /* 0x000fe20000010000 */
[----:B------:R-:W-:Y:S01]  /*13480*/  F2FP.BF16.F32.PACK_AB R176, R45, R176 ;  /* 0x000000b02db0723e */ /* 0x000fe200000010ff */
[----:B------:R-:W3:Y:S01]  /*13490*/  MUFU.EX2 R31, R31 ;  /* 0x0000001f001f7308 */ /* 0x000ee20000000800 */
[----:B-1----:R-:W-:Y:S01]  /*134a0*/  FADD.FTZ R3, R27, R32 ;  /* 0x000000201b037221 */ /* 0x002fe20000010000 */
[----:B------:R-:W-:Y:S01]  /*134b0*/  FADD.FTZ R7, R45, R34 ;  /* 0x000000222d077221 */ /* 0x000fe20000010000 */
[----:B------:R-:W-:-:S02]  /*134c0*/  IMAD.MOV.U32 R45, RZ, RZ, R119 ;  /* 0x000000ffff2d7224 */ /* 0x000fc400078e0077 */
[----:B0-----:R-:W-:-:S03]  /*134d0*/  IMAD.MOV.U32 R29, RZ, RZ, R119 ;  /* 0x000000ffff1d7224 */ /* 0x001fc600078e0077 */
[----:B------:R0:W1:Y:S01]  /*134e0*/  MUFU.EX2 R24, R33 ;  /* 0x0000002100187308 */ /* 0x0000620000000800 */
[C---:B--2---:R-:W-:Y:S01]  /*134f0*/  FADD.FTZ R32, R20.reuse, R3 ;  /* 0x0000000314207221 */ /* 0x044fe20000010000 */
[----:B------:R-:W-:Y:S01]  /*13500*/  F2FP.BF16.F32.PACK_AB R181, R20, R27 ;  /* 0x0000001b14b5723e */ /* 0x000fe200000010ff */
[----:B------:R-:W-:-:S05]  /*13510*/  IMAD.MOV.U32 R27, RZ, RZ, R119 ;  /* 0x000000ffff1b7224 */ /* 0x000fca00078e0077 */
[----:B------:R-:W2:Y:S01]  /*13520*/  MUFU.EX2 R178, R178 ;  /* 0x000000b200b27308 */ /* 0x000ea20000000800 */
[----:B---3--:R-:W-:Y:S01]  /*13530*/  FADD.FTZ R3, R31, R32 ;  /* 0x000000201f037221 */ /* 0x008fe20000010000 */
[----:B0-----:R-:W-:-:S06]  /*13540*/  IMAD.MOV.U32 R33, RZ, RZ, R119 ;  /* 0x000000ffff217224 */ /* 0x001fcc00078e0077 */
[----:B------:R-:W0:Y:S01]  /*13550*/  MUFU.EX2 R35, R35 ;  /* 0x0000002300237308 */ /* 0x000e220000000800 */
[C---:B-1----:R-:W-:Y:S01]  /*13560*/  FADD.FTZ R34, R24.reuse, R3 ;  /* 0x0000000318227221 */ /* 0x042fe20000010000 */
[----:B------:R-:W-:Y:S01]  /*13570*/  F2FP.BF16.F32.PACK_AB R183, R24, R31 ;  /* 0x0000001f18b7723e */ /* 0x000fe200000010ff */
[--C-:B------:R-:W-:Y:S02]  /*13580*/  IMAD.MOV.U32 R31, RZ, RZ, R119.reuse ;  /* 0x000000ffff1f7224 */ /* 0x100fe400078e0077 */
[----:B------:R-:W-:-:S03]  /*13590*/  IMAD.MOV.U32 R24, RZ, RZ, R119 ;  /* 0x000000ffff187224 */ /* 0x000fc600078e0077 */
[----:B------:R-:W1:Y:S01]  /*135a0*/  MUFU.EX2 R47, R47 ;  /* 0x0000002f002f7308 */ /* 0x000e620000000800 */
[----:B--2---:R-:W-:-:S07]  /*135b0*/  FADD.FTZ R36, R178, R7 ;  /* 0x00000007b2247221 */ /* 0x004fce0000010000 */
[----:B------:R2:W3:Y:S01]  /*135c0*/  MUFU.EX2 R26, R39 ;  /* 0x00000027001a7308 */ /* 0x0004e20000000800 */
[----:B0-----:R-:W-:-:S07]  /*135d0*/  FADD.FTZ R3, R35, R34 ;  /* 0x0000002223037221 */ /* 0x001fce0000010000 */
[----:B------:R-:W0:Y:S01]  /*135e0*/  MUFU.EX2 R172, R172 ;  /* 0x000000ac00ac7308 */ /* 0x000e220000000800 */
[C---:B-1----:R-:W-:Y:S01]  /*135f0*/  FADD.FTZ R7, R47.reuse, R36 ;  /* 0x000000242f077221 */ /* 0x042fe20000010000 */
[----:B------:R-:W-:Y:S01]  /*13600*/  F2FP.BF16.F32.PACK_AB R178, R47, R178 ;  /* 0x000000b22fb2723e */ /* 0x000fe200000010ff */
[--C-:B------:R-:W-:Y:S02]  /*13610*/  IMAD.MOV.U32 R47, RZ, RZ, R119.reuse ;  /* 0x000000ffff2f7224 */ /* 0x100fe400078e0077 */
[----:B--2---:R-:W-:-:S03]  /*13620*/  IMAD.MOV.U32 R39, RZ, RZ, R119 ;  /* 0x000000ffff277224 */ /* 0x004fc600078e0077 */
[----:B------:R-:W1:Y:S01]  /*13630*/  MUFU.EX2 R41, R41 ;  /* 0x0000002900297308 */ /* 0x000e620000000800 */
[C---:B---3--:R-:W-:Y:S01]  /*13640*/  FADD.FTZ R12, R26.reuse, R3 ;  /* 0x000000031a0c7221 */ /* 0x048fe20000010000 */
[----:B------:R-:W-:Y:S01]  /*13650*/  F2FP.BF16.F32.PACK_AB R177, R26, R35 ;  /* 0x000000231ab1723e */ /* 0x000fe200000010ff */
[--C-:B------:R-:W-:Y:S02]  /*13660*/  IMAD.MOV.U32 R35, RZ, RZ, R119.reuse ;  /* 0x000000ffff237224 */ /* 0x100fe400078e0077 */
[----:B------:R-:W-:-:S03]  /*13670*/  IMAD.MOV.U32 R26, RZ, RZ, R119 ;  /* 0x000000ffff1a7224 */ /* 0x000fc600078e0077 */
[----:B------:R-:W2:Y:S01]  /*13680*/  MUFU.EX2 R53, R53 ;  /* 0x0000003500357308 */ /* 0x000ea20000000800 */
[----:B0-----:R-:W-:-:S07]  /*13690*/  FADD.FTZ R34, R172, R7 ;  /* 0x00000007ac227221 */ /* 0x001fce0000010000 */
[----:B------:R0:W3:Y:S01]  /*136a0*/  MUFU.EX2 R28, R49 ;  /* 0x00000031001c7308 */ /* 0x0000e20000000800 */
[----:B-1----:R-:W-:-:S07]  /*136b0*/  FADD.FTZ R3, R41, R12 ;  /* 0x0000000c29037221 */ /* 0x002fce0000010000 */
[----:B------:R-:W1:Y:S01]  /*136c0*/  MUFU.EX2 R174, R174 ;  /* 0x000000ae00ae7308 */ /* 0x000e620000000800 */
[C---:B--2---:R-:W-:Y:S01]  /*136d0*/  FADD.FTZ R7, R53.reuse, R34 ;  /* 0x0000002235077221 */ /* 0x044fe20000010000 */
[----:B------:R-:W-:Y:S01]  /*136e0*/  F2FP.BF16.F32.PACK_AB R172, R53, R172 ;  /* 0x000000ac35ac723e */ /* 0x000fe200000010ff */
[--C-:B------:R-:W-:Y:S02]  /*136f0*/  IMAD.MOV.U32 R53, RZ, RZ, R119.reuse ;  /* 0x000000ffff357224 */ /* 0x100fe400078e0077 */
[----:B0-----:R-:W-:-:S03]  /*13700*/  IMAD.MOV.U32 R49, RZ, RZ, R119 ;  /* 0x000000ffff317224 */ /* 0x001fc600078e0077 */
[----:B------:R-:W0:Y:S01]  /*13710*/  MUFU.EX2 R61, R61 ;  /* 0x0000003d003d7308 */ /* 0x000e220000000800 */
[C---:B---3--:R-:W-:Y:S01]  /*13720*/  FADD.FTZ R34, R28.reuse, R3 ;  /* 0x000000031c227221 */ /* 0x048fe20000010000 */
[----:B------:R-:W-:Y:S01]  /*13730*/  F2FP.BF16.F32.PACK_AB R179, R28, R41 ;  /* 0x000000291cb3723e */ /* 0x000fe200000010ff */
[----:B------:R-:W-:Y:S01]  /*13740*/  IMAD.MOV.U32 R28, RZ, RZ, R119 ;  /* 0x000000ffff1c7224 */ /* 0x000fe200078e0077 */
[----:B------:R-:W-:-:S04]  /*13750*/  MOV R41, R119 ;  /* 0x0000007700297202 */ /* 0x000fc80000000f00 */
[----:B------:R-:W2:Y:S01]  /*13760*/  MUFU.EX2 R57, R57 ;  /* 0x0000003900397308 */ /* 0x000ea20000000800 */
[----:B-1----:R-:W-:-:S07]  /*13770*/  FADD.FTZ R36, R174, R7 ;  /* 0x00000007ae247221 */ /* 0x002fce0000010000 */
[----:B------:R1:W3:Y:S01]  /*13780*/  MUFU.EX2 R30, R73 ;  /* 0x00000049001e7308 */ /* 0x0002e20000000800 */
[----:B0-----:R-:W-:-:S07]  /*13790*/  FADD.FTZ R3, R61, R34 ;  /* 0x000000223d037221 */ /* 0x001fce0000010000 */
[----:B------:R-:W0:Y:S01]  /*137a0*/  MUFU.EX2 R168, R168 ;  /* 0x000000a800a87308 */ /* 0x000e220000000800 */
[C---:B--2---:R-:W-:Y:S01]  /*137b0*/  FADD.FTZ R7, R57.reuse, R36 ;  /* 0x0000002439077221 */ /* 0x044fe20000010000 */
[----:B------:R-:W-:Y:S01]  /*137c0*/  F2FP.BF16.F32.PACK_AB R174, R57, R174 ;  /* 0x000000ae39ae723e */ /* 0x000fe200000010ff */
[--C-:B-1----:R-:W-:Y:S02]  /*137d0*/  IMAD.MOV.U32 R73, RZ, RZ, R119.reuse ;  /* 0x000000ffff497224 */ /* 0x102fe400078e0077 */
[----:B------:R-:W-:-:S03]  /*137e0*/  IMAD.MOV.U32 R57, RZ, RZ, R119 ;  /* 0x000000ffff397224 */ /* 0x000fc600078e0077 */
[----:B------:R-:W1:Y:S01]  /*137f0*/  MUFU.EX2 R65, R65 ;  /* 0x0000004100417308 */ /* 0x000e620000000800 */
[C---:B---3--:R-:W-:Y:S01]  /*13800*/  FADD.FTZ R34, R30.reuse, R3 ;  /* 0x000000031e227221 */ /* 0x048fe20000010000 */
[----:B------:R-:W-:Y:S01]  /*13810*/  F2FP.BF16.F32.PACK_AB R173, R30, R61 ;  /* 0x0000003d1ead723e */ /* 0x000fe200000010ff */
[----:B------:R-:W-:Y:S01]  /*13820*/  IMAD.MOV.U32 R61, RZ, RZ, R119 ;  /* 0x000000ffff3d7224 */ /* 0x000fe200078e0077 */
[----:B------:R-:W-:-:S04]  /*13830*/  MOV R30, R119 ;  /* 0x00000077001e7202 */ /* 0x000fc80000000f00 */
        /* <DEDUP_REMOVED lines=9> */
[----:B------:R0:W2:Y:S01]  /*138d0*/  MUFU.EX2 R12, R51 ;  /* 0x00000033000c7308 */ /* 0x0000a20000000800 */
[C---:B---3--:R-:W-:Y:S01]  /*138e0*/  FADD.FTZ R36, R32.reuse, R3 ;  /* 0x0000000320247221 */ /* 0x048fe20000010000 */
[----:B------:R-:W-:Y:S01]  /*138f0*/  F2FP.BF16.F32.PACK_AB R175, R32, R65 ;  /* 0x0000004120af723e */ /* 0x000fe200000010ff */
[--C-:B------:R-:W-:Y:S02]  /*13900*/  IMAD.MOV.U32 R65, RZ, RZ, R119.reuse ;  /* 0x000000ffff417224 */ /* 0x100fe400078e0077 */
[----:B------:R-:W-:-:S03]  /*13910*/  IMAD.MOV.U32 R32, RZ, RZ, R119 ;  /* 0x000000ffff207224 */ /* 0x000fc600078e0077 */
[----:B------:R-:W3:Y:S01]  /*13920*/  MUFU.EX2 R170, R170 ;  /* 0x000000aa00aa7308 */ /* 0x000ee20000000800 */
[----:B-1----:R-:W-:Y:S01]  /*13930*/  FADD.FTZ R3, R71, R36 ;  /* 0x0000002447037221 */ /* 0x002fe20000010000 */
[--C-:B0-----:R-:W-:Y:S02]  /*13940*/  IMAD.MOV.U32 R51, RZ, RZ, R119.reuse ;  /* 0x000000ffff337224 */ /* 0x101fe400078e0077 */
[----:B------:R-:W-:-:S04]  /*13950*/  IMAD.MOV.U32 R36, RZ, RZ, R119 ;  /* 0x000000ffff247224 */ /* 0x000fc800078e0077 */
[----:B------:R-:W0:Y:S01]  /*13960*/  MUFU.EX2 R93, R93 ;  /* 0x0000005d005d7308 */ /* 0x000e220000000800 */
[C---:B--2---:R-:W-:Y:S01]  /*13970*/  FADD.FTZ R6, R12.reuse, R3 ;  /* 0x000000030c067221 */ /* 0x044fe20000010000 */
[----:B------:R-:W-:Y:S01]  /*13980*/  F2FP.BF16.F32.PACK_AB R169, R12, R71 ;  /* 0x000000470ca9723e */ /* 0x000fe200000010ff */
[----:B------:R-:W-:Y:S02]  /*13990*/  IMAD.MOV.U32 R12, RZ, RZ, 0x3f800000 ;  /* 0x3f800000ff0c7424 */ /* 0x000fe400078e00ff */
[----:B------:R-:W-:-:S03]  /*139a0*/  IMAD.MOV.U32 R71, RZ, RZ, R119 ;  /* 0x000000ffff477224 */ /* 0x000fc600078e0077 */
[----:B------:R-:W1:Y:S01]  /*139b0*/  MUFU.EX2 R77, R77 ;  /* 0x0000004d004d7308 */ /* 0x000e620000000800 */
[----:B---3--:R-:W-:-:S07]  /*139c0*/  FADD.FTZ R38, R170, R7 ;  /* 0x00000007aa267221 */ /* 0x008fce0000010000 */
[----:B------:R2:W3:Y:S01]  /*139d0*/  MUFU.EX2 R34, R95 ;  /* 0x0000005f00227308 */ /* 0x0004e20000000800 */
[----:B0-----:R-:W-:Y:S01]  /*139e0*/  FADD.FTZ R3, R93, R6 ;  /* 0x000000065d037221 */ /* 0x001fe20000010000 */
[C---:B-1----:R-:W-:Y:S01]  /*139f0*/  FADD.FTZ R215, R77.reuse, R38 ;  /* 0x000000264dd77221 */ /* 0x042fe20000010000 */
[----:B------:R-:W-:Y:S01]  /*13a00*/  F2FP.BF16.F32.PACK_AB R170, R77, R170 ;  /* 0x000000aa4daa723e */ /* 0x000fe200000010ff */
[--C-:B--2---:R-:W-:Y:S02]  /*13a10*/  IMAD.MOV.U32 R95, RZ, RZ, R119.reuse ;  /* 0x000000ffff5f7224 */ /* 0x104fe400078e0077 */
[--C-:B------:R-:W-:Y:S02]  /*13a20*/  IMAD.MOV.U32 R77, RZ, RZ, R119.reuse ;  /* 0x000000ffff4d7224 */ /* 0x100fe400078e0077 */
[----:B------:R-:W-:Y:S02]  /*13a30*/  IMAD.MOV.U32 R38, RZ, RZ, R119 ;  /* 0x000000ffff267224 */ /* 0x000fe400078e0077 */
[C---:B---3--:R-:W-:Y:S01]  /*13a40*/  FADD.FTZ R214, R34.reuse, R3 ;  /* 0x0000000322d67221 */ /* 0x048fe20000010000 */
[----:B------:R-:W-:Y:S01]  /*13a50*/  F2FP.BF16.F32.PACK_AB R171, R34, R93 ;  /* 0x0000005d22ab723e */ /* 0x000fe200000010ff */
[----:B------:R-:W-:-:S02]  /*13a60*/  IMAD.MOV.U32 R3, RZ, RZ, 0x3f800000 ;  /* 0x3f800000ff037424 */ /* 0x000fc400078e00ff */
[--C-:B------:R-:W-:Y:S02]  /*13a70*/  IMAD.MOV.U32 R93, RZ, RZ, R119.reuse ;  /* 0x000000ffff5d7224 */ /* 0x100fe400078e0077 */
[----:B------:R-:W-:Y:S01]  /*13a80*/  IMAD.MOV.U32 R34, RZ, RZ, R119 ;  /* 0x000000ffff227224 */ /* 0x000fe200078e0077 */
[----:B------:R-:W-:Y:S06]  /*13a90*/  @!P1 BRA `(.L_x_624) ;  /* 0x0000002c00149947 */ /* 0x000fec0003800000 */
[----:B------:R-:W-:Y:S01]  /*13aa0*/  VIADD R8, R143, 0xfffffffe ;  /* 0xfffffffe8f087836 */ /* 0x000fe20000000000 */
[----:B------:R-:W-:Y:S01]  /*13ab0*/  MOV R7, R209 ;  /* 0x000000d100077202 */ /* 0x000fe20000000f00 */
[----:B------:R-:W-:Y:S01]  /*13ac0*/  IMAD.MOV.U32 R9, RZ, RZ, R4 ;  /* 0x000000ffff097224 */ /* 0x000fe200078e0004 */
[----:B------:R-:W-:Y:S01]  /*13ad0*/  CS2R R118, SRZ ;  /* 0x0000000000767805 */ /* 0x000fe2000001ff00 */
[----:B------:R-:W-:Y:S01]  /*13ae0*/  IMAD.MOV.U32 R10, RZ, RZ, R5 ;  /* 0x000000ffff0a7224 */ /* 0x000fe200078e0005 */
[----:B------:R-:W-:Y:S01]  /*13af0*/  CS2R R114, SRZ ;  /* 0x0000000000727805 */ /* 0x000fe2000001ff00 */
[----:B------:R-:W-:Y:S01]  /*13b00*/  IMAD.MOV.U32 R6, RZ, RZ, R220 ;  /* 0x000000ffff067224 */ /* 0x000fe200078e00dc */
[----:B------:R-:W-:Y:S01]  /*13b10*/  CS2R R110, SRZ ;  /* 0x00000000006e7805 */ /* 0x000fe2000001ff00 */
[----:B------:R-:W-:Y:S01]  /*13b20*/  IMAD.MOV.U32 R3, RZ, RZ, 0x3f800000 ;  /* 0x3f800000ff037424 */ /* 0x000fe200078e00ff */
        /* <DEDUP_REMOVED lines=44> */
[----:B------:R-:W-:-:S07]  /*13df0*/  CS2R R24, SRZ ;  /* 0x0000000000187805 */ /* 0x000fce000001ff00 */
.L_x_637:
[----:B------:R-:W-:-:S04]  /*13e00*/  ISETP.NE.AND P1, PT, R7, 0x1, PT ;  /* 0x000000010700780c */ /* 0x000fc80003f25270 */
[----:B------:R-:W-:-:S04]  /*13e10*/  SEL R5, RZ, 0x1, P1 ;  /* 0x00000001ff057807 */ /* 0x000fc80000800000 */
[----:B------:R-:W-:Y:S01]  /*13e20*/  LOP3.LUT R220, R6, R5, RZ, 0x3c, !PT ;  /* 0x0000000506dc7212 */ /* 0x000fe200078e3cff */
[----:B------:R-:W-:Y:S06]  /*13e30*/  @!P0 BRA `(.L_x_625) ;  /* 0x0000000000048947 */ /* 0x000fec0003800000 */
[----:B------:R-:W-:Y:S01]  /*13e40*/  BPT.TRAP 0x1 ;  /* 0x000000040000795c */ /* 0x000fe20000300000 */
.L_x_625:
[----:B------:R-:W-:Y:S01]  /*13e50*/  VIADD R209, R7, 0x1 ;  /* 0x0000000107d17836 */ /* 0x000fe20000000000 */
[----:B------:R-:W-:-:S04]  /*13e60*/  SHF.L.U32 R0, R220, 0x1f, RZ ;  /* 0x0000001fdc007819 */ /* 0x000fc800000006ff */
[----:B------:R-:W-:-:S04]  /*13e70*/  ISETP.NE.AND P1, PT, R209, 0x2, PT ;  /* 0x00000002d100780c */ /* 0x000fc80003f25270 */
[----:B------:R-:W-:-:S05]  /*13e80*/  SEL R209, R209, RZ, P1 ;  /* 0x000000ffd1d17207 */ /* 0x000fca0000800000 */
[----:B------:R-:W-:-:S04]  /*13e90*/  IMAD R11, R209, 0x8, R2 ;  /* 0x00000008d10b7824 */ /* 0x000fc800078e0202 */
[----:B------:R0:W1:Y:S01]  /*13ea0*/  SYNCS.PHASECHK.TRANS64.TRYWAIT P1, [R11+URZ+0x30830], R0 ;  /* 0x030830000b0075a7 */ /* 0x000062000802017f */
[----:B------:R-:W-:Y:S05]  /*13eb0*/  @!P0 BRA `(.L_x_626) ;  /* 0x0000000000048947 */ /* 0x000fea0003800000 */
[----:B------:R-:W-:Y:S01]  /*13ec0*/  BPT.TRAP 0x1 ;  /* 0x000000040000795c */ /* 0x000fe20000300000 */
.L_x_626:
[----:B------:R-:W-:Y:S01]  /*13ed0*/  IMAD R126, R209, 0x900, R221 ;  /* 0x00000900d17e7824 */ /* 0x000fe200078e02dd */
[----:B------:R-:W-:Y:S03]  /*13ee0*/  BSSY B1, `(.L_x_627) ;  /* 0x0000006000017945 */ /* 0x000fe60003800000 */
[C---:B------:R-:W-:Y:S02]  /*13ef0*/  VIADD R124, R126.reuse, 0x2 ;  /* 0x000000027e7c7836 */ /* 0x040fe40000000000 */
[----:B------:R-:W-:Y:S01]  /*13f00*/  VIADD R123, R126, 0x4 ;  /* 0x000000047e7b7836 */ /* 0x000fe20000000000 */
[----:B-1----:R-:W-:Y:S06]  /*13f10*/  @P1 BRA `(.L_x_628) ;  /* 0x0000000000081947 */ /* 0x002fec0003800000 */
[----:B------:R-:W1:Y:S02]  /*13f20*/  SYNCS.PHASECHK.TRANS64.TRYWAIT P1, [R11+URZ+0x30830], R0 ;  /* 0x030830000b0075a7 */ /* 0x000e64000802017f */
[----:B-1----:R-:W-:Y:S05]  /*13f30*/  @!P1 BRA `(.L_x_629) ;  /* 0x000000d8005c9947 */ /* 0x002fea0003800000 */
.L_x_628:
[----:B------:R-:W-:Y:S05]  /*13f40*/  BSYNC B1 ;  /* 0x0000000000017941 */ /* 0x000fea0003800000 */
.L_x_627:
[----:B------:R-:W2:Y:S04]  /*13f50*/  LDL.64 R128, [R1+0x38] ;  /* 0x0000380001807983 */ /* 0x000ea80000100a00 */
[----:B------:R3:W-:Y:S04]  /*13f60*/  STL.64 [R1+0x90], R8 ;  /* 0x0000900801007387 */ /* 0x0007e80000100a00 */
[----:B---3--:R-:W3:Y:S01]  /*13f70*/  LDL.64 R8, [R1+0x30] ;  /* 0x0000300001087983 */ /* 0x008ee20000100a00 */
[----:B------:R-:W-:Y:S01]  /*13f80*/  IMAD.MOV.U32 R120, RZ, RZ, R126 ;  /* 0x000000ffff787224 */ /* 0x000fe200078e007e */
[----:B------:R-:W-:Y:S01]  /*13f90*/  MOV R5, UR58 ;  /* 0x0000003a00057c02 */ /* 0x000fe20008000f00 */
[----:B------:R-:W-:Y:S01]  /*13fa0*/  VIADD R122, R126, 0x6 ;  /* 0x000000067e7a7836 */ /* 0x000fe20000000000 */
[----:B------:R-:W-:Y:S01]  /*13fb0*/  MOV R20, UR38 ;  /* 0x0000002600147c02 */ /* 0x000fe20008000f00 */
[----:B------:R-:W-:Y:S01]  /*13fc0*/  IMAD.MOV.U32 R121, RZ, RZ, 0x40000040 ;  /* 0x40000040ff797424 */ /* 0x000fe200078e00ff */
[----:B------:R-:W-:Y:S01]  /*13fd0*/  R2UR UR46, R120 ;  /* 0x00000000782e72ca */ /* 0x000fe200000e0000 */
[----:B------:R-:W-:Y:S01]  /*13fe0*/  IMAD.MOV.U32 R120, RZ, RZ, R124 ;  /* 0x000000ffff787224 */ /* 0x000fe200078e007c */
[----:B------:R-:W-:Y:S01]  /*13ff0*/  R2UR UR58, R122 ;  /* 0x000000007a3a72ca */ /* 0x000fe200000e0000 */
[C---:B------:R-:W-:Y:S01]  /*14000*/  VIADD R122, R126.reuse, 0x302 ;  /* 0x000003027e7a7836 */ /* 0x040fe20000000000 */
[----:B------:R-:W-:Y:S01]  /*14010*/  MOV R213, UR45 ;  /* 0x0000002d00d57c02 */ /* 0x000fe20008000f00 */
[----:B------:R-:W-:Y:S01]  /*14020*/  VIADD R124, R126, 0x304 ;  /* 0x000003047e7c7836 */ /* 0x000fe20000000000 */
[----:B------:R-:W-:Y:S01]  /*14030*/  R2UR UR42, R120 ;  /* 0x00000000782a72ca */ /* 0x000fe200000e0000 */
[----:B------:R-:W-:Y:S01]  /*14040*/  IMAD.MOV.U32 R120, RZ, RZ, R123 ;  /* 0x000000ffff787224 */ /* 0x000fe200078e007b */
[----:B------:R-:W-:Y:S01]  /*14050*/  R2UR UR30, R122 ;  /* 0x000000007a1e72ca */ /* 0x000fe200000e0000 */
[----:B------:R-:W-:Y:S01]  /*14060*/  VIADD R122, R126, 0x600 ;  /* 0x000006007e7a7836 */ /* 0x000fe20000000000 */
[----:B01----:R-:W-:Y:S01]  /*14070*/  MOV R0, UR44 ;  /* 0x0000002c00007c02 */ /* 0x003fe20008000f00 */
[----:B------:R-:W-:Y:S01]  /*14080*/  IMAD.MOV.U32 R123, RZ, RZ, 0x40000040 ;  /* 0x40000040ff7b7424 */ /* 0x000fe200078e00ff */
[----:B------:R-:W-:Y:S01]  /*14090*/  R2UR UR38, R120 ;  /* 0x00000000782672ca */ /* 0x000fe200000e0000 */
[----:B------:R-:W-:Y:S01]  /*140a0*/  IMAD.MOV.U32 R125, RZ, RZ, 0x40000040 ;  /* 0x40000040ff7d7424 */ /* 0x000fe200078e00ff */
[----:B------:R-:W-:Y:S01]  /*140b0*/  IADD3 R120, R126, 0x300, RZ ;  /* 0x000003007e787810 */ /* 0x000fe20007ffe0ff */
[----:B------:R0:W-:Y:S01]  /*140c0*/  STL.64 [R1+0x88], R6 ;  /* 0x0000880601007387 */ /* 0x0001e20000100a00 */
[----:B------:R-:W-:Y:S01]  /*140d0*/  R2UR UR47, R121 ;  /* 0x00000000792f72ca */ /* 0x000fe200000e0000 */
[-C--:B------:R-:W-:Y:S01]  /*140e0*/  FMUL.FTZ R24, R24, R12.reuse ;  /* 0x0000000c18187220 */ /* 0x080fe20000410000 */
[----:B------:R-:W-:Y:S01]  /*140f0*/  R2UR UR34, R120 ;  /* 0x00000000782272ca */ /* 0x000fe200000e0000 */
[----:B------:R-:W-:Y:S01]  /*14100*/  VIADD R120, R126, 0x306 ;  /* 0x000003067e787836 */ /* 0x000fe20000000000 */
[----:B------:R-:W-:Y:S01]  /*14110*/  R2UR UR26, R124 ;  /* 0x000000007c1a72ca */ /* 0x000fe200000e0000 */
[----:B------:R-:W-:Y:S01]  /*14120*/  VIADD R124, R126, 0x602 ;  /* 0x000006027e7c7836 */ /* 0x000fe20000000000 */
[----:B------:R-:W-:Y:S01]  /*14130*/  R2UR UR18, R122 ;  /* 0x000000007a1272ca */ /* 0x000fe200000e0000 */
[----:B------:R-:W-:Y:S01]  /*14140*/  VIADD R122, R126, 0x606 ;  /* 0x000006067e7a7836 */ /* 0x000fe20000000000 */
[----:B------:R-:W-:Y:S01]  /*14150*/  R2UR UR22, R120 ;  /* 0x00000000781672ca */ /* 0x000fe200000e0000 */
[----:B------:R-:W-:Y:S01]  /*14160*/  VIADD R120, R126, 0x604 ;  /* 0x000006047e787836 */ /* 0x000fe20000000000 */
[----:B------:R-:W-:Y:S01]  /*14170*/  MOV R15, UR39 ;  /* 0x00000027000f7c02 */ /* 0x000fe20008000f00 */
[----:B0-----:R-:W4:Y:S01]  /*14180*/  LDL.64 R6, [R1+0x20] ;  /* 0x0000200001067983 */ /* 0x001f220000100a00 */
[----:B------:R-:W-:Y:S01]  /*14190*/  MOV R4, UR59 ;  /* 0x0000003b00047c02 */ /* 0x000fe20008000f00 */
[-C--:B------:R-:W-:Y:S01]  /*141a0*/  FMUL.FTZ R25, R25, R12.reuse ;  /* 0x0000000c19197220 */ /* 0x080fe20000410000 */
[C---:B------:R-:W-:Y:S01]  /*141b0*/  R2UR UR43, R121.reuse ;  /* 0x00000000792b72ca */ /* 0x040fe200000e0000 */
[-C--:B------:R-:W-:Y:S01]  /*141c0*/  FMUL.FTZ R28, R28, R12.reuse ;  /* 0x0000000c1c1c7220 */ /* 0x080fe20000410000 */
[----:B------:R-:W-:Y:S01]  /*141d0*/  R2UR UR39, R121 ;  /* 0x00000000792772ca */ /* 0x000fe200000e0000 */
        /* <DEDUP_REMOVED lines=25> */
[----:B------:R-:W-:Y:S01]  /*14370*/  MOV R211, UR41 ;  /* 0x0000002900d37c02 */ /* 0x000fe20008000f00 */
        /* <DEDUP_REMOVED lines=84> */
[----:B--2---:R-:W-:-:S02]  /*148c0*/  R2UR UR44, R128 ;  /* 0x00000000802c72ca */ /* 0x004fc400000e0000 */
[----:B------:R-:W-:Y:S02]  /*148d0*/  R2UR UR45, R129 ;  /* 0x00000000812d72ca */ /* 0x000fe400000e0000 */
[----:B-----5:R-:W-:-:S11]  /*148e0*/  WARPGROUP.ARRIVE ;  /* 0x00000000000079c5 */ /* 0x020fd60000000000 */
[----:B------:R-:W-:Y:S01]  /*148f0*/  HGMMA.64x96x16.F32.BF16 R120, gdesc[UR44], RZ, !UPT, gsb0 ;  /* 0x016000002c7879f0 */ /* 0x000fe2000c0018ff */
[----:B---3--:R-:W-:Y:S02]  /*14900*/  R2UR UR40, R8 ;  /* 0x00000000082872ca */ /* 0x008fe400000e0000 */
[----:B------:R-:W-:Y:S02]  /*14910*/  R2UR UR41, R9 ;  /* 0x00000000092972ca */ /* 0x000fe400000e0000 */
[----:B------:R-:W-:Y:S01]  /*14920*/  R2UR UR45, R213 ;  /* 0x00000000d52d72ca */ /* 0x000fe200000e0000 */
[----:B------:R0:W5:Y:S01]  /*14930*/  LDL.LU.64 R8, [R1+0x90] ;  /* 0x0000900001087983 */ /* 0x0001620000300a00 */
[----:B------:R-:W-:Y:S02]  /*14940*/  WARPGROUP.DEPBAR.LE gsb0, 0x0 ;  /* 0x00008000000079c5 */ /* 0x000fe40000010000 */
[----:B------:R-:W-:-:S07]  /*14950*/  WARPGROUP.ARRIVE ;  /* 0x00000000000079c5 */ /* 0x000fce0000000000 */
[----:B------:R-:W-:Y:S01]  /*14960*/  HGMMA.64x96x16.F32.BF16 R120, gdesc[UR40], R120, gsb0 ;  /* 0x01600000287879f0 */ /* 0x000fe20008001878 */
[----:B------:R-:W-:Y:S02]  /*14970*/  R2UR UR40, R212 ;  /* 0x00000000d42872ca */ /* 0x000fe400000e0000 */
[----:B------:R-:W2:Y:S01]  /*14980*/  LDL.64 R212, [R1+0x28] ;  /* 0x0000280001d47983 */ /* 0x000ea20000100a00 */
[----:B------:R-:W-:Y:S01]  /*14990*/  R2UR UR41, R211 ;  /* 0x00000000d32972ca */ /* 0x000fe200000e0000 */
[----:B------:R-:W-:Y:S02]  /*149a0*/  WARPGROUP.DEPBAR.LE gsb0, 0x0 ;  /* 0x00008000000079c5 */ /* 0x000fe40000010000 */
[----:B------:R-:W-:Y:S01]  /*149b0*/  WARPGROUP.ARRIVE ;  /* 0x00000000000079c5 */ /* 0x000fe20000000000 */
[----:B--2---:R-:W-:Y:S02]  /*149c0*/  R2UR UR36, R212 ;  /* 0x00000000d42472ca */ /* 0x004fe400000e0000 */
[----:B------:R-:W-:-:S02]  /*149d0*/  R2UR UR37, R213 ;  /* 0x00000000d52572ca */ /* 0x000fc400000e0000 */
[----:B------:R-:W2:Y:S11]  /*149e0*/  LDL.64 R212, [R1+0x8] ;  /* 0x0000080001d47983 */ /* 0x000eb60000100a00 */
[----:B------:R-:W-:Y:S01]  /*149f0*/  HGMMA.64x96x16.F32.BF16 R120, gdesc[UR36], R120, gsb0 ;  /* 0x01600000247879f0 */ /* 0x000fe20008001878 */
[----:B------:R-:W-:-:S02]  /*14a00*/  R2UR UR36, R210 ;  /* 0x00000000d22472ca */ /* 0x000fc400000e0000 */
[----:B------:R-:W3:Y:S01]  /*14a10*/  LDL.64 R210, [R1+0x18] ;  /* 0x0000180001d27983 */ /* 0x000ee20000100a00 */
[----:B------:R-:W-:Y:S02]  /*14a20*/  R2UR UR38, R20 ;  /* 0x00000000142672ca */ /* 0x000fe400000e0000 */
[----:B------:R-:W-:Y:S02]  /*14a30*/  R2UR UR37, R21 ;  /* 0x00000000152572ca */ /* 0x000fe400000e0000 */
[----:B------:R-:W2:Y:S01]  /*14a40*/  LDL.64 R20, [R1+0x10] ;  /* 0x0000100001147983 */ /* 0x000ea20000100a00 */
[----:B----4-:R-:W-:Y:S02]  /*14a50*/  R2UR UR56, R6 ;  /* 0x00000000063872ca */ /* 0x010fe400000e0000 */
[----:B------:R-:W-:Y:S01]  /*14a60*/  R2UR UR57, R7 ;  /* 0x00000000073972ca */ /* 0x000fe200000e0000 */
[----:B------:R-:W-:Y:S01]  /*14a70*/  UMOV UR20, UR52 ;  /* 0x0000003400147c82 */ /* 0x000fe20008000000 */
[----:B------:R-:W-:Y:S01]  /*14a80*/  UMOV UR21, UR53 ;  /* 0x0000003500157c82 */ /* 0x000fe20008000000 */
[----:B------:R-:W-:Y:S01]  /*14a90*/  UMOV UR16, UR48 ;  /* 0x0000003000107c82 */ /* 0x000fe20008000000 */
[----:B------:R-:W-:Y:S01]  /*14aa0*/  UMOV UR17, UR49 ;  /* 0x0000003100117c82 */ /* 0x000fe20008000000 */
[----:B------:R-:W-:Y:S01]  /*14ab0*/  R2UR UR44, R0 ;  /* 0x00000000002c72ca */ /* 0x000fe200000e0000 */
[----:B------:R0:W5:Y:S01]  /*14ac0*/  LDL.LU.64 R6, [R1+0x88] ;  /* 0x0000880001067983 */ /* 0x0001620000300a00 */
[----:B------:R-:W-:-:S02]  /*14ad0*/  WARPGROUP.DEPBAR.LE gsb0, 0x0 ;  /* 0x00008000000079c5 */ /* 0x000fc40000010000 */
[----:B------:R-:W-:-:S06]  /*14ae0*/  WARPGROUP.ARRIVE ;  /* 0x00000000000079c5 */ /* 0x000fcc0000000000 */
[----:B------:R-:W-:Y:S03]  /*14af0*/  HGMMA.64x96x16.F32.BF16 R120, gdesc[UR56], R120, gsb0 ;  /* 0x01600000387879f0 */ /* 0x000fe60008001878 */
[----:B------:R-:W-:Y:S02]  /*14b00*/  WARPGROUP.DEPBAR.LE gsb0, 0x0 ;  /* 0x00008000000079c5 */ /* 0x000fe40000010000 */
[----:B------:R-:W-:Y:S01]  /*14b10*/  WARPGROUP.ARRIVE ;  /* 0x00000000000079c5 */ /* 0x000fe20000000000 */
[----:B---3--:R-:W-:Y:S02]  /*14b20*/  R2UR UR32, R210 ;  /* 0x00000000d22072ca */ /* 0x008fe400000e0000 */
[----:B------:R-:W-:-:S13]  /*14b30*/  R2UR UR33, R211 ;  /* 0x00000000d32172ca */ /* 0x000fda00000e0000 */
[----:B------:R-:W-:Y:S01]  /*14b40*/  HGMMA.64x96x16.F32.BF16 R120, gdesc[UR32], R120, gsb0 ;  /* 0x01600000207879f0 */ /* 0x000fe20008001878 */
[----:B--2---:R-:W-:Y:S02]  /*14b50*/  R2UR UR28, R20 ;  /* 0x00000000141c72ca */ /* 0x004fe400000e0000 */
        /* <DEDUP_REMOVED lines=14> */
[----:B------:R-:W-:Y:S01]  /*14c40*/  HGMMA.64x96x16.F32.BF16 R120, gdesc[UR16], R120, gsb0 ;  /* 0x01600000107879f0 */ /* 0x000fe20008001878 */
[----:B------:R-:W-:Y:S01]  /*14c50*/  UMOV UR12, UR44 ;  /* 0x0000002c000c7c82 */ /* 0x000fe20008000000 */
[----:B------:R-:W-:Y:S01]  /*14c60*/  UMOV UR13, UR45 ;  /* 0x0000002d000d7c82 */ /* 0x000fe20008000000 */
        /* <DEDUP_REMOVED lines=10> */
[----:B------:R-:W-:Y:S01]  /*14d10*/  R2UR UR39, R15 ;  /* 0x000000000f2772ca */ /* 0x000fe200000e0000 */
[----:B------:R-:W-:Y:S02]  /*14d20*/  WARPGROUP.DEPBAR.LE gsb0, 0x0 ;  /* 0x00008000000079c5 */ /* 0x000fe40000010000 */
[----:B------:R-:W-:-:S06]  /*14d30*/  WARPGROUP.ARRIVE ;  /* 0x00000000000079c5 */ /* 0x000fcc0000000000 */
[----:B------:R-:W-:Y:S01]  /*14d40*/  HGMMA.64x96x16.F32.BF16 R120, gdesc[UR8], R120, gsb0 ;  /* 0x01600000087879f0 */ /* 0x000fe20008001878 */
[----:B------:R-:W-:Y:S02]  /*14d50*/  R2UR UR59, R4 ;  /* 0x00000000043b72ca */ /* 0x000fe400000e0000 */
[----:B------:R-:W-:Y:S02]  /*14d60*/  R2UR UR58, R5 ;  /* 0x00000000053a72ca */ /* 0x000fe400000e0000 */
[----:B------:R-:W-:Y:S02]  /*14d70*/  R2UR UR57, R13 ;  /* 0x000000000d3972ca */ /* 0x000fe400000e0000 */
[----:B------:R-:W-:Y:S01]  /*14d80*/  R2UR UR56, R14 ;  /* 0x000000000e3872ca */ /* 0x000fe200000e0000 */
[----:B------:R-:W-:Y:S01]  /*14d90*/  FMUL.FTZ R119, R119, R3 ;  /* 0x0000000377777220 */ /* 0x000fe20000410000 */
[----:B------:R-:W-:Y:S02]  /*14da0*/  WARPGROUP.DEPBAR.LE gsb0, 0x0 ;  /* 0x00008000000079c5 */ /* 0x000fe40000010000 */
[----:B0-----:R-:W-:Y:S11]  /*14db0*/  @!P0 BRA `(.L_x_630) ;  /* 0x0000000000048947 */ /* 0x001ff60003800000 */
[----:B------:R-:W-:Y:S01]  /*14dc0*/  BPT.TRAP 0x1 ;  /* 0x000000040000795c */ /* 0x000fe20000300000 */
.L_x_630:
[----:B-----5:R-:W-:Y:S01]  /*14dd0*/  SHF.L.U32 R0, R6, 0x1f, RZ ;  /* 0x0000001f06007819 */ /* 0x020fe200000006ff */
[----:B------:R-:W-:-:S04]  /*14de0*/  IMAD R13, R7, 0x8, R2 ;  /* 0x00000008070d7824 */ /* 0x000fc800078e0202 */
[----:B------:R0:W1:Y:S01]  /*14df0*/  SYNCS.PHASECHK.TRANS64.TRYWAIT P1, [R13+URZ+0x30850], R0 ;  /* 0x030850000d0075a7 */ /* 0x000062000802017f */
[----:B------:R-:W-:Y:S05]  /*14e00*/  @!P0 BRA `(.L_x_631) ;  /* 0x0000000000048947 */ /* 0x000fea0003800000 */
[----:B------:R-:W-:Y:S01]  /*14e10*/  BPT.TRAP 0x1 ;  /* 0x000000040000795c */ /* 0x000fe20000300000 */
.L_x_631:
[----:B------:R-:W-:Y:S04]  /*14e20*/  BSSY B1, `(.L_x_632) ;  /* 0x0000004000017945 */ /* 0x000fe80003800000 */
[----:B-1----:R-:W-:Y:S05]  /*14e30*/  @P1 BRA `(.L_x_633) ;  /* 0x0000000000081947 */ /* 0x002fea0003800000 */
[----:B------:R-:W1:Y:S02]  /*14e40*/  SYNCS.PHASECHK.TRANS64.TRYWAIT P1, [R13+URZ+0x30850], R0 ;  /* 0x030850000d0075a7 */ /* 0x000e64000802017f */
[----:B-1----:R-:W-:Y:S05]  /*14e50*/  @!P1 BRA `(.L_x_634) ;  /* 0x000000c800a89947 */ /* 0x002fea0003800000 */
.L_x_633:
[----:B------:R-:W-:Y:S05]  /*14e60*/  BSYNC B1 ;  /* 0x0000000000017941 */ /* 0x000fea0003800000 */
.L_x_632:
[----:B01----:R-:W-:Y:S01]  /*14e70*/  IADD3 R0, R2, 0x400, RZ ;  /* 0x0000040002007810 */ /* 0x003fe20007ffe0ff */
[----:B------:R-:W-:Y:S01]  /*14e80*/  IMAD.MOV.U32 R5, RZ, RZ, 0x40000040 ;  /* 0x40000040ff057424 */ /* 0x000fe200078e00ff */
[----:B------:R-:W-:Y:S02]  /*14e90*/  WARPGROUP.ARRIVE ;  /* 0x00000000000079c5 */ /* 0x000fe40000000000 */
[----:B------:R-:W-:Y:S02]  /*14ea0*/  SHF.R.U32.HI R0, RZ, 0x4, R0 ;  /* 0x00000004ff007819 */ /* 0x000fe40000011600 */
[----:B------:R-:W-:Y:S02]  /*14eb0*/  R2UR UR7, R5 ;  /* 0x00000000050772ca */ /* 0x000fe400000e0000 */
[----:B------:R-:W-:Y:S02]  /*14ec0*/  LOP3.LUT R0, R0, 0x3fff, RZ, 0xc0, !PT ;  /* 0x00003fff00007812 */ /* 0x000fe400078ec0ff */
[----:B------:R-:W-:-:S02]  /*14ed0*/  MOV R5, 0x40000040 ;  /* 0x4000004000057802 */ /* 0x000fc40000000f00 */
[----:B------:R-:W-:-:S05]  /*14ee0*/  LOP3.LUT R0, R0, 0x3000000, RZ, 0xfc, !PT ;  /* 0x0300000000007812 */ /* 0x000fca00078efcff */
[----:B------:R-:W-:Y:S02]  /*14ef0*/  IMAD R4, R7, 0x900, R0 ;  /* 0x0000090007047824 */ /* 0x000fe400078e0200 */
[----:B------:R-:W-:Y:S02]  /*14f00*/  IMAD.MOV.U32 R7, RZ, RZ, 0x40000040 ;  /* 0x40000040ff077424 */ /* 0x000fe400078e00ff */
[C---:B------:R-:W-:Y:S01]  /*14f10*/  VIADD R6, R4.reuse, 0x80 ;  /* 0x0000008004067836 */ /* 0x040fe20000000000 */
[----:B------:R-:W-:-:S13]  /*14f20*/  R2UR UR6, R4 ;  /* 0x00000000040672ca */ /* 0x000fda00000e0000 */
[----:B------:R-:W-:Y:S01]  /*14f30*/  HGMMA.64x192x16.F32.BF16 R24, R188, gdesc[UR4].tnspB, R24, gsb0 ;  /* 0x42e00004bc187df0 */ /* 0x000fe20008001818 */
[----:B------:R-:W-:Y:S01]  /*14f40*/  R2UR UR6, R6 ;  /* 0x00000000060672ca */ /* 0x000fe200000e0000 */
[----:B------:R-:W-:Y:S01]  /*14f50*/  VIADD R6, R4, 0x100 ;  /* 0x0000010004067836 */ /* 0x000fe20000000000 */
[----:B------:R-:W-:Y:S01]  /*14f60*/  R2UR UR7, R7 ;  /* 0x00000000070772ca */ /* 0x000fe200000e0000 */
[----:B------:R-:W-:Y:S01]  /*14f70*/  IMAD.MOV.U32 R7, RZ, RZ, 0x40000040 ;  /* 0x40000040ff077424 */ /* 0x000fe200078e00ff */
[----:B------:R-:W-:Y:S02]  /*14f80*/  WARPGROUP.DEPBAR.LE gsb0, 0x0 ;  /* 0x00008000000079c5 */ /* 0x000fe40000010000 */
[----:B------:R-:W-:-:S13]  /*14f90*/  WARPGROUP.ARRIVE ;  /* 0x00000000000079c5 */ /* 0x000fda0000000000 */
        /* <DEDUP_REMOVED lines=9> */
[C---:B------:R-:W-:Y:S01]  /*15030*/  VIADD R6, R4.reuse, 0x200 ;  /* 0x0000020004067836 */ /* 0x040fe20000000000 */
[----:B------:R-:W-:Y:S01]  /*15040*/  R2UR UR7, R7 ;  /* 0x00000000070772ca */ /* 0x000fe200000e0000 */
[----:B------:R-:W-:Y:S02]  /*15050*/  IMAD.MOV.U32 R7, RZ, RZ, 0x40000040 ;  /* 0x40000040ff077424 */ /* 0x000fe400078e00ff */
[----:B------:R-:W-:Y:S01]  /*15060*/  VIADD R4, R4, 0x280 ;  /* 0x0000028004047836 */ /* 0x000fe20000000000 */
[----:B------:R-:W-:Y:S02]  /*15070*/  WARPGROUP.DEPBAR.LE gsb0, 0x0 ;  /* 0x00008000000079c5 */ /* 0x000fe40000010000 */
[----:B------:R-:W-:-:S11]  /*15080*/  WARPGROUP.ARRIVE ;  /* 0x00000000000079c5 */ /* 0x000fd60000000000 */
[----:B------:R-:W-:Y:S01]  /*15090*/  HGMMA.64x192x16.F32.BF16 R24, R176, gdesc[UR4].tnspB, R24, gsb0 ;  /* 0x42e00004b0187df0 */ /* 0x000fe20008001818 */
[----:B------:R-:W-:Y:S02]  /*150a0*/  R2UR UR6, R6 ;  /* 0x00000000060672ca */ /* 0x000fe400000e0000 */
[----:B------:R-:W-:Y:S01]  /*150b0*/  R2UR UR7, R7 ;  /* 0x00000000070772ca */ /* 0x000fe200000e0000 */
[----:B------:R-:W-:Y:S02]  /*150c0*/  WARPGROUP.DEPBAR.LE gsb0, 0x0 ;  /* 0x00008000000079c5 */ /* 0x000fe40000010000 */
[----:B------:R-:W-:-:S14]  /*150d0*/  WARPGROUP.ARRIVE ;  /* 0x00000000000079c5 */ /* 0x000fdc0000000000 */
[----:B------:R-:W-:Y:S01]  /*150e0*/  HGMMA.64x192x16.F32.BF16 R24, R172, gdesc[UR4].tnspB, R24, gsb0 ;  /* 0x42e00004ac187df0 */ /* 0x000fe20008001818 */
[----:B------:R-:W-:Y:S02]  /*150f0*/  R2UR UR6, R4 ;  /* 0x00000000040672ca */ /* 0x000fe400000e0000 */
[----:B------:R-:W-:Y:S01]  /*15100*/  R2UR UR7, R5 ;  /* 0x00000000050772ca */ /* 0x000fe200000e0000 */
[----:B------:R-:W-:Y:S02]  /*15110*/  WARPGROUP.DEPBAR.LE gsb0, 0x0 ;  /* 0x00008000000079c5 */ /* 0x000fe40000010000 */
[----:B------:R-:W-:-:S14]  /*15120*/  WARPGROUP.ARRIVE ;  /* 0x00000000000079c5 */ /* 0x000fdc0000000000 */
[----:B------:R-:W-:Y:S03]  /*15130*/  HGMMA.64x192x16.F32.BF16 R24, R168, gdesc[UR4].tnspB, R24, gsb0 ;  /* 0x42e00004a8187df0 */ /* 0x000fe60008001818 */
[----:B------:R-:W-:Y:S02]  /*15140*/  WARPGROUP.DEPBAR.LE gsb0, 0x0 ;  /* 0x00008000000079c5 */ /* 0x000fe40000010000 */
[----:B------:R-:W-:Y:S05]  /*15150*/  @!P0 BRA `(.L_x_635) ;  /* 0x0000000000048947 */ /* 0x000fea0003800000 */
[----:B------:R-:W-:Y:S01]  /*15160*/  BPT.TRAP 0x1 ;  /* 0x000000040000795c */ /* 0x000fe20000300000 */
.L_x_635:
        /* <DEDUP_REMOVED lines=39> */
[----:B--2---:R-:W-:Y:S01]  /*153e0*/  FMNMX.FTZ R0, R15, R0, !PT ;  /* 0x000000000f007209 */ /* 0x004fe20007810000 */
        /* <DEDUP_REMOVED lines=19> */
[----:B------:R-:W-:-:S03]  /*15520*/  FMUL.FTZ R159, R165, UR38 ;  /* 0x00000026a59f7c20 */ /* 0x000fc60008410000 */
[----:B------:R-:W1:Y:S01]  /*15530*/  MUFU.TANH R21, R21 ;  /* 0x0000001500157308 */ /* 0x000e620000002400 */
[----:B--2---:R-:W-:-:S07]  /*15540*/  FMNMX.FTZ R3, R20, R3, !PT ;  /* 0x0000000314037209 */ /* 0x004fce0007810000 */
[----:B------:R-:W2:Y:S01]  /*15550*/  MUFU.TANH R124, R124 ;  /* 0x0000007c007c7308 */ /* 0x000ea20000002400 */
[----:B0-----:R-:W-:-:S07]  /*15560*/  FMNMX.FTZ R0, R121, R0, !PT ;  /* 0x0000000079007209 */ /* 0x001fce0007810000 */
[----:B------:R-:W0:Y:S01]  /*15570*/  MUFU.TANH R122, R122 ;  /* 0x0000007a007a7308 */ /* 0x000e220000002400 */
[----:B-1----:R-:W-:-:S07]  /*15580*/  FMNMX.FTZ R3, R21, R3, !PT ;  /* 0x0000000315037209 */ /* 0x002fce0007810000 */
        /* <DEDUP_REMOVED lines=75> */
[----:B0-----:R-:W-:Y:S02]  /*15a40*/  FMNMX.FTZ R3, R158, R3, !PT ;  /* 0x000000039e037209 */ /* 0x001fe40007810000 */
[----:B-1----:R-:W-:-:S05]  /*15a50*/  FMNMX.FTZ R4, R161, R0, !PT ;  /* 0x00000000a1047209 */ /* 0x002fca0007810000 */
[----:B------:R-:W0:Y:S01]  /*15a60*/  SHFL.BFLY PT, R0, R4, 0x2, 0x1f ;  /* 0x0c401f0004007f89 */ /* 0x000e2200000e0000 */
[----:B--2---:R-:W-:-:S05]  /*15a70*/  FMNMX.FTZ R5, R159, R3, !PT ;  /* 0x000000039f057209 */ /* 0x004fca0007810000 */
[----:B------:R-:W1:Y:S01]  /*15a80*/  SHFL.BFLY PT, R3, R5, 0x2, 0x1f ;  /* 0x0c401f0005037f89 */ /* 0x000e6200000e0000 */
[----:B0-----:R-:W-:-:S05]  /*15a90*/  FMNMX.FTZ R4, R4, R0, !PT ;  /* 0x0000000004047209 */ /* 0x001fca0007810000 */
[----:B------:R-:W0:Y:S01]  /*15aa0*/  SHFL.BFLY PT, R0, R4, 0x1, 0x1f ;  /* 0x0c201f0004007f89 */ /* 0x000e2200000e0000 */
[----:B-1----:R-:W-:-:S05]  /*15ab0*/  FMNMX.FTZ R5, R5, R3, !PT ;  /* 0x0000000305057209 */ /* 0x002fca0007810000 */
[----:B------:R-:W1:Y:S01]  /*15ac0*/  SHFL.BFLY PT, R3, R5, 0x1, 0x1f ;  /* 0x0c201f0005037f89 */ /* 0x000e6200000e0000 */
[----:B0-----:R-:W-:Y:S01]  /*15ad0*/  FMNMX.FTZ R4, R4, R0, !PT ;  /* 0x0000000004047209 */ /* 0x001fe20007810000 */
[----:B------:R-:W-:Y:S01]  /*15ae0*/  IMAD.U32 R0, RZ, RZ, UR39 ;  /* 0x00000027ff007e24 */ /* 0x000fe2000f8e00ff */
[----:B-1----:R-:W-:-:S03]  /*15af0*/  FMNMX.FTZ R5, R5, R3, !PT ;  /* 0x0000000305057209 */ /* 0x002fc60007810000 */
[----:B------:R-:W-:Y:S02]  /*15b00*/  FADD.FTZ R3, -R4, R9 ;  /* 0x0000000904037221 */ /* 0x000fe40000010100 */
[CC--:B------:R-:W-:Y:S01]  /*15b10*/  FMUL.FTZ R9, R5.reuse, R0.reuse ;  /* 0x0000000005097220 */ /* 0x0c0fe20000410000 */
[----:B------:R-:W-:Y:S01]  /*15b20*/  FADD.FTZ R12, -R5, R10 ;  /* 0x0000000a050c7221 */ /* 0x000fe20000010100 */
[-C--:B------:R-:W-:Y:S02]  /*15b30*/  FMUL.FTZ R3, R3, R0.reuse ;  /* 0x0000000003037220 */ /* 0x080fe40000410000 */
[-CC-:B------:R-:W-:Y:S01]  /*15b40*/  FFMA.FTZ R186, R126, R0.reuse, -R9.reuse ;  /* 0x000000007eba7223 */ /* 0x180fe20000010809 */
[-CC-:B------:R-:W-:Y:S01]  /*15b50*/  FFMA.FTZ R126, R127, R0.reuse, -R9.reuse ;  /* 0x000000007f7e7223 */ /* 0x180fe20000010809 */
[-C--:B------:R-:W-:Y:S01]  /*15b60*/  FMUL.FTZ R127, R4, R0.reuse ;  /* 0x00000000047f7220 */ /* 0x080fe20000410000 */
[-C--:B------:R-:W-:Y:S01]  /*15b70*/  FMUL.FTZ R12, R12, R0.reuse ;  /* 0x000000000c0c7220 */ /* 0x080fe20000410000 */
[-CC-:B------:R-:W-:Y:S01]  /*15b80*/  FFMA.FTZ R188, R6, R0.reuse, -R9.reuse ;  /* 0x0000000006bc7223 */ /* 0x180fe20000010809 */
[-C--:B------:R-:W-:Y:S01]  /*15b90*/  FFMA.FTZ R180, R130, R0.reuse, -R9 ;  /* 0x0000000082b47223 */ /* 0x080fe20000010809 */
[-C--:B------:R-:W-:Y:S01]  /*15ba0*/  FFMA.FTZ R189, R14, R0.reuse, -R127 ;  /* 0x000000000ebd7223 */ /* 0x080fe2000001087f */
[-C--:B------:R-:W-:Y:S01]  /*15bb0*/  FFMA.FTZ R164, R7, R0.reuse, -R9 ;  /* 0x0000000007a47223 */ /* 0x080fe20000010809 */
[-C--:B------:R-:W-:Y:S01]  /*15bc0*/  FFMA.FTZ R130, R15, R0.reuse, -R127 ;  /* 0x000000000f827223 */ /* 0x080fe2000001087f */
[----:B------:R-:W-:Y:S01]  /*15bd0*/  MUFU.EX2 R12, R12 ;  /* 0x0000000c000c7308 */ /* 0x000fe20000000800 */
[-C--:B------:R-:W-:Y:S01]  /*15be0*/  FFMA.FTZ R190, R20, R0.reuse, -R9 ;  /* 0x0000000014be7223 */ /* 0x080fe20000010809 */
[-C--:B------:R-:W-:Y:S01]  /*15bf0*/  FFMA.FTZ R191, R120, R0.reuse, -R127 ;  /* 0x0000000078bf7223 */ /* 0x080fe2000001087f */
[-C--:B------:R-:W-:Y:S01]  /*15c00*/  FFMA.FTZ R163, R21, R0.reuse, -R9 ;  /* 0x0000000015a37223 */ /* 0x080fe20000010809 */
[-CC-:B------:R-:W-:Y:S01]  /*15c10*/  FFMA.FTZ R121, R121, R0.reuse, -R127.reuse ;  /* 0x0000000079797223 */ /* 0x180fe2000001087f */
[-C--:B------:R-:W-:Y:S01]  /*15c20*/  FFMA.FTZ R185, R124, R0.reuse, -R127 ;  /* 0x000000007cb97223 */ /* 0x080fe2000001087f */
[-CC-:B------:R-:W-:Y:S01]  /*15c30*/  FFMA.FTZ R184, R122, R0.reuse, -R9.reuse ;  /* 0x000000007ab87223 */ /* 0x180fe20000010809 */
[----:B------:R-:W-:Y:S01]  /*15c40*/  VIADD R124, R11, 0x30840 ;  /* 0x000308400b7c7836 */ /* 0x000fe20000000000 */
[----:B------:R-:W-:Y:S01]  /*15c50*/  MUFU.EX2 R3, R3 ;  /* 0x0000000300037308 */ /* 0x000fe20000000800 */
[-C--:B------:R-:W-:Y:S01]  /*15c60*/  FFMA.FTZ R162, R123, R0.reuse, -R9 ;  /* 0x000000007ba27223 */ /* 0x080fe20000010809 */
[-CC-:B------:R-:W-:Y:S01]  /*15c70*/  FFMA.FTZ R120, R125, R0.reuse, -R127.reuse ;  /* 0x000000007d787223 */ /* 0x180fe2000001087f */
[-C--:B------:R-:W-:Y:S01]  /*15c80*/  FFMA.FTZ R187, R128, R0.reuse, -R127 ;  /* 0x0000000080bb7223 */ /* 0x080fe2000001087f */
[----:B------:R-:W-:Y:S01]  /*15c90*/  PRMT R124, R222, 0x654, R124 ;  /* 0x00000654de7c7816 */ /* 0x000fe2000000007c */
[-C--:B------:R-:W-:Y:S01]  /*15ca0*/  FFMA.FTZ R123, R131, R0.reuse, -R9 ;  /* 0x00000000837b7223 */ /* 0x080fe20000010809 */
[-CC-:B------:R-:W-:Y:S01]  /*15cb0*/  FFMA.FTZ R15, R129, R0.reuse, -R127.reuse ;  /* 0x00000000810f7223 */ /* 0x180fe2000001087f */
[-CC-:B------:R-:W-:Y:S01]  /*15cc0*/  FFMA.FTZ R181, R132, R0.reuse, -R127.reuse ;  /* 0x0000000084b57223 */ /* 0x180fe2000001087f */
[----:B------:R-:W0:Y:S01]  /*15cd0*/  MUFU.EX2 R188, R188 ;  /* 0x000000bc00bc7308 */ /* 0x000e220000000800 */
[----:B------:R1:W-:Y:S01]  /*15ce0*/  SYNCS.ARRIVE.TRANS64.RED.A1T0 RZ, [R124+URZ], RZ ;  /* 0x000000ff7cff79a7 */ /* 0x0003e2000810043f */
[-CC-:B------:R-:W-:Y:S01]  /*15cf0*/  FFMA.FTZ R14, R133, R0.reuse, -R127.reuse ;  /* 0x00000000850e7223 */ /* 0x180fe2000001087f */
[-CC-:B------:R-:W-:Y:S01]  /*15d00*/  FFMA.FTZ R183, R136, R0.reuse, -R127.reuse ;  /* 0x0000000088b77223 */ /* 0x180fe2000001087f */
[-CC-:B------:R-:W-:Y:S01]  /*15d10*/  FFMA.FTZ R137, R137, R0.reuse, -R127.reuse ;  /* 0x0000000089897223 */ /* 0x180fe2000001087f */
[-CC-:B------:R-:W-:Y:S01]  /*15d20*/  FFMA.FTZ R177, R140, R0.reuse, -R127.reuse ;  /* 0x000000008cb17223 */ /* 0x180fe2000001087f */
[-CC-:B------:R-:W-:Y:S01]  /*15d30*/  FFMA.FTZ R128, R141, R0.reuse, -R127.reuse ;  /* 0x000000008d807223 */ /* 0x180fe2000001087f */
[-CC-:B------:R-:W-:Y:S01]  /*15d40*/  FFMA.FTZ R179, R144, R0.reuse, -R127.reuse ;  /* 0x0000000090b37223 */ /* 0x180fe2000001087f */
[----:B------:R-:W2:Y:S01]  /*15d50*/  MUFU.EX2 R189, R189 ;  /* 0x000000bd00bd7308 */ /* 0x000ea20000000800 */
[-CC-:B------:R-:W-:Y:S01]  /*15d60*/  FFMA.FTZ R131, R145, R0.reuse, -R127.reuse ;  /* 0x0000000091837223 */ /* 0x180fe2000001087f */
[-CC-:B------:R-:W-:Y:S01]  /*15d70*/  FFMA.FTZ R173, R148, R0.reuse, -R127.reuse ;  /* 0x0000000094ad7223 */ /* 0x180fe2000001087f */
[-CC-:B------:R-:W-:Y:S01]  /*15d80*/  FFMA.FTZ R129, R149, R0.reuse, -R127.reuse ;  /* 0x0000000095817223 */ /* 0x180fe2000001087f */
[-CC-:B------:R-:W-:Y:S01]  /*15d90*/  FFMA.FTZ R175, R152, R0.reuse, -R127.reuse ;  /* 0x0000000098af7223 */ /* 0x180fe2000001087f */
[-CC-:B------:R-:W-:Y:S01]  /*15da0*/  FFMA.FTZ R153, R153, R0.reuse, -R127.reuse ;  /* 0x0000000099997223 */ /* 0x180fe2000001087f */
[-CC-:B------:R-:W-:Y:S01]  /*15db0*/  FFMA.FTZ R169, R156, R0.reuse, -R127.reuse ;  /* 0x000000009ca97223 */ /* 0x180fe2000001087f */
[-CC-:B------:R-:W-:Y:S01]  /*15dc0*/  FFMA.FTZ R125, R157, R0.reuse, -R127.reuse ;  /* 0x000000009d7d7223 */ /* 0x180fe2000001087f */
[----:B------:R-:W3:Y:S01]  /*15dd0*/  MUFU.EX2 R164, R164 ;  /* 0x000000a400a47308 */ /* 0x000ee20000000800 */
[----:B0-----:R-:W-:Y:S01]  /*15de0*/  FFMA.FTZ R215, R12, R215, R188 ;  /* 0x000000d70cd77223 */ /* 0x001fe200000100bc */
[-CC-:B------:R-:W-:Y:S01]  /*15df0*/  FFMA.FTZ R171, R160, R0.reuse, -R127.reuse ;  /* 0x00000000a0ab7223 */ /* 0x180fe2000001087f */
[-C--:B-1----:R-:W-:Y:S01]  /*15e00*/  FFMA.FTZ R124, R161, R0.reuse, -R127 ;  /* 0x00000000a17c7223 */ /* 0x082fe2000001087f */
[-CC-:B------:R-:W-:Y:S01]  /*15e10*/  FFMA.FTZ R182, R134, R0.reuse, -R9.reuse ;  /* 0x0000000086b67223 */ /* 0x180fe20000010809 */
[-CC-:B------:R-:W-:Y:S01]  /*15e20*/  FFMA.FTZ R122, R135, R0.reuse, -R9.reuse ;  /* 0x00000000877a7223 */ /* 0x180fe20000010809 */
[-CC-:B------:R-:W-:Y:S01]  /*15e30*/  FFMA.FTZ R176, R138, R0.reuse, -R9.reuse ;  /* 0x000000008ab07223 */ /* 0x180fe20000010809 */
[----:B------:R-:W-:Y:S01]  /*15e40*/  FFMA.FTZ R21, R139, R0, -R9 ;  /* 0x000000008b157223 */ /* 0x000fe20000010809 */
[----:B------:R-:W0:Y:S01]  /*15e50*/  MUFU.EX2 R130, R130 ;  /* 0x0000008200827308 */ /* 0x000e220000000800 */
[----:B--2---:R-:W-:Y:S01]  /*15e60*/  FFMA.FTZ R214, R3, R214, R189 ;  /* 0x000000d603d67223 */ /* 0x004fe200000100bd */
[-CC-:B------:R-:W-:Y:S01]  /*15e70*/  FFMA.FTZ R178, R142, R0.reuse, -R9.reuse ;  /* 0x000000008eb27223 */ /* 0x180fe20000010809 */
[-CC-:B------:R-:W-:Y:S01]  /*15e80*/  FFMA.FTZ R20, R143, R0.reuse, -R9.reuse ;  /* 0x000000008f147223 */ /* 0x180fe20000010809 */
[-CC-:B------:R-:W-:Y:S01]  /*15e90*/  FFMA.FTZ R172, R146, R0.reuse, -R9.reuse ;  /* 0x0000000092ac7223 */ /* 0x180fe20000010809 */
[-CC-:B------:R-:W-:Y:S01]  /*15ea0*/  FFMA.FTZ R10, R147, R0.reuse, -R9.reuse ;  /* 0x00000000930a7223 */ /* 0x180fe20000010809 */
[-CC-:B------:R-:W-:Y:S01]  /*15eb0*/  FFMA.FTZ R174, R150, R0.reuse, -R9.reuse ;  /* 0x0000000096ae7223 */ /* 0x180fe20000010809 */
[-C--:B------:R-:W-:Y:S01]  /*15ec0*/  FFMA.FTZ R7, R151, R0.reuse, -R9 ;  /* 0x0000000097077223 */ /* 0x080fe20000010809 */
[----:B------:R-:W1:Y:S01]  /*15ed0*/  MUFU.EX2 R190, R190 ;  /* 0x000000be00be7308 */ /* 0x000e620000000800 */
[----:B---3--:R-:W-:Y:S01]  /*15ee0*/  FADD.FTZ R127, R164, R215 ;  /* 0x000000d7a47f7221 */ /* 0x008fe20000010000 */
[-CC-:B------:R-:W-:Y:S01]  /*15ef0*/  FFMA.FTZ R168, R154, R0.reuse, -R9.reuse ;  /* 0x000000009aa87223 */ /* 0x180fe20000010809 */
[-CC-:B------:R-:W-:Y:S01]  /*15f00*/  FFMA.FTZ R6, R155, R0.reuse, -R9.reuse ;  /* 0x000000009b067223 */ /* 0x180fe20000010809 */
[-CC-:B------:R-:W-:Y:S01]  /*15f10*/  FFMA.FTZ R170, R158, R0.reuse, -R9.reuse ;  /* 0x000000009eaa7223 */ /* 0x180fe20000010809 */
[----:B------:R-:W-:-:S03]  /*15f20*/  FFMA.FTZ R9, R159, R0, -R9 ;  /* 0x000000009f097223 */ /* 0x000fc60000010809 */
[----:B------:R-:W2:Y:S01]  /*15f30*/  MUFU.EX2 R191, R191 ;  /* 0x000000bf00bf7308 */ /* 0x000ea20000000800 */
[----:B0-----:R-:W-:-:S07]  /*15f40*/  FADD.FTZ R132, R130, R214 ;  /* 0x000000d682847221 */ /* 0x001fce0000010000 */
[----:B------:R-:W0:Y:S01]  /*15f50*/  MUFU.EX2 R163, R163 ;  /* 0x000000a300a37308 */ /* 0x000e220000000800 */
[----:B-1----:R-:W-:-:S07]  /*15f60*/  FADD.FTZ R127, R190, R127 ;  /* 0x0000007fbe7f7221 */ /* 0x002fce0000010000 */
[----:B------:R-:W1:Y:S01]  /*15f70*/  MUFU.EX2 R121, R121 ;  /* 0x0000007900797308 */ /* 0x000e620000000800 */
[----:B--2---:R-:W-:-:S07]  /*15f80*/  FADD.FTZ R132, R191, R132 ;  /* 0x00000084bf847221 */ /* 0x004fce0000010000 */
        /* <DEDUP_REMOVED lines=79> */
[----:B0-----:R-:W-:Y:S01]  /*16480*/  FADD.FTZ R133, R171, R133 ;  /* 0x00000085ab857221 */ /* 0x001fe20000010000 */
[----:B-1----:R-:W-:-:S03]  /*16490*/  FADD.FTZ R215, R9, R132 ;  /* 0x0000008409d77221 */ /* 0x002fc60000010000 */
[----:B--2---:R-:W-:Y:S01]  /*164a0*/  FADD.FTZ R214, R124, R133 ;  /* 0x000000857cd67221 */ /* 0x004fe20000010000 */
[----:B------:R-:W-:Y:S06]  /*164b0*/  @!P0 BRA `(.L_x_636) ;  /* 0x0000000000048947 */ /* 0x000fec0003800000 */
[----:B------:R-:W-:Y:S01]  /*164c0*/  BPT.TRAP 0x1 ;  /* 0x000000040000795c */ /* 0x000fe20000300000 */
.L_x_636:
[----:B------:R-:W-:Y:S01]  /*164d0*/  ISETP.GT.AND P1, PT, R8, RZ, PT ;  /* 0x000000ff0800720c */ /* 0x000fe20003f24270 */
[----:B------:R-:W-:Y:S01]  /*164e0*/  VIADD R13, R13, 0x30860 ;  /* 0x000308600d0d7836 */ /* 0x000fe20000000000 */
[----:B------:R-:W-:Y:S01]  /*164f0*/  F2FP.BF16.F32.PACK_AB R172, R10, R172 ;  /* 0x000000ac0aac723e */ /* 0x000fe200000010ff */
[----:B------:R-:W-:Y:S01]  /*16500*/  VIADD R8, R8, 0xffffffff ;  /* 0xffffffff08087836 */ /* 0x000fe20000000000 */
[----:B------:R-:W-:Y:S01]  /*16510*/  F2FP.BF16.F32.PACK_AB R174, R7, R174 ;  /* 0x000000ae07ae723e */ /* 0x000fe200000010ff */
[----:B------:R-:W-:Y:S01]  /*16520*/  IMAD.MOV.U32 R10, RZ, RZ, R5 ;  /* 0x000000ffff0a7224 */ /* 0x000fe200078e0005 */
[----:B------:R-:W-:Y:S01]  /*16530*/  PRMT R13, R222, 0x654, R13 ;  /* 0x00000654de0d7816 */ /* 0x000fe2000000000d */
[----:B------:R-:W-:Y:S01]  /*16540*/  IMAD.MOV.U32 R7, RZ, RZ, R209 ;  /* 0x000000ffff077224 */ /* 0x000fe200078e00d1 */
[----:B------:R-:W-:Y:S01]  /*16550*/  F2FP.BF16.F32.PACK_AB R168, R6, R168 ;  /* 0x000000a806a8723e */ /* 0x000fe200000010ff */
[----:B------:R-:W-:Y:S01]  /*16560*/  IMAD.MOV.U32 R6, RZ, RZ, R220 ;  /* 0x000000ffff067224 */ /* 0x000fe200078e00dc */
[----:B------:R0:W-:Y:S01]  /*16570*/  SYNCS.ARRIVE.TRANS64.RED.A1T0 RZ, [R13+URZ], RZ ;  /* 0x000000ff0dff79a7 */ /* 0x0001e2000810043f */
[----:B------:R-:W-:Y:S01]  /*16580*/  F2FP.BF16.F32.PACK_AB R170, R9, R170 ;  /* 0x000000aa09aa723e */ /* 0x000fe200000010ff */
[----:B------:R-:W-:Y:S01]  /*16590*/  IMAD.MOV.U32 R9, RZ, RZ, R4 ;  /* 0x000000ffff097224 */ /* 0x000fe200078e0004 */
        /* <DEDUP_REMOVED lines=20> */
[----:B0-----:R-:W-:Y:S06]  /*166e0*/  @P1 BRA `(.L_x_637) ;  /* 0xffffffd400c41947 */ /* 0x001fec000383ffff */
.L_x_624:
[----:B------:R-:W-:Y:S05]  /*166f0*/  BSYNC B0 ;  /* 0x0000000000007941 */ /* 0x000fea0003800000 */
.L_x_623:
        /* <DEDUP_REMOVED lines=99> */
.L_x_638:
[----:B------:R-:W-:Y:S01]  /*16d30*/  IMAD R8, R209, 0x8, R2 ;  /* 0x00000008d1087824 */ /* 0x000fe200078e0202 */
[----:B------:R-:W-:-:S04]  /*16d40*/  SHF.L.U32 R3, R220, 0x1f, RZ ;  /* 0x0000001fdc037819 */ /* 0x000fc800000006ff */
[----:B------:R0:W1:Y:S01]  /*16d50*/  SYNCS.PHASECHK.TRANS64.TRYWAIT P1, [R8+URZ+0x30850], R3 ;  /* 0x03085003080075a7 */ /* 0x000062000802017f */
[----:B------:R-:W-:Y:S05]  /*16d60*/  @!P0 BRA `(.L_x_639) ;  /* 0x0000000000048947 */ /* 0x000fea0003800000 */
[----:B------:R-:W-:Y:S01]  /*16d70*/  BPT.TRAP 0x1 ;  /* 0x000000040000795c */ /* 0x000fe20000300000 */
.L_x_639:
[----:B------:R-:W-:Y:S01]  /*16d80*/  VIADD R2, R2, 0x400 ;  /* 0x0000040002027836 */ /* 0x000fe20000000000 */
[----:B------:R-:W-:Y:S04]  /*16d90*/  BSSY B0, `(.L_x_640) ;  /* 0x0000008000007945 */ /* 0x000fe80003800000 */
[----:B------:R-:W-:-:S04]  /*16da0*/  SHF.R.U32.HI R2, RZ, 0x4, R2 ;  /* 0x00000004ff027819 */ /* 0x000fc80000011602 */
[----:B------:R-:W-:-:S04]  /*16db0*/  LOP3.LUT R2, R2, 0x3fff, RZ, 0xc0, !PT ;  /* 0x00003fff02027812 */ /* 0x000fc800078ec0ff */
[----:B------:R-:W-:-:S05]  /*16dc0*/  LOP3.LUT R2, R2, 0x3000000, RZ, 0xfc, !PT ;  /* 0x0300000002027812 */ /* 0x000fca00078efcff */
[----:B------:R-:W-:Y:S01]  /*16dd0*/  IMAD R6, R209, 0x900, R2 ;  /* 0x00000900d1067824 */ /* 0x000fe200078e0202 */
[----:B-1----:R-:W-:Y:S06]  /*16de0*/  @P1 BRA `(.L_x_641) ;  /* 0x0000000000081947 */ /* 0x002fec0003800000 */
[----:B------:R-:W1:Y:S02]  /*16df0*/  SYNCS.PHASECHK.TRANS64.TRYWAIT P1, [R8+URZ+0x30850], R3 ;  /* 0x03085003080075a7 */ /* 0x000e64000802017f */
[----:B-1----:R-:W-:Y:S05]  /*16e00*/  @!P1 BRA `(.L_x_642) ;  /* 0x000000a800d09947 */ /* 0x002fea0003800000 */
.L_x_641:
[----:B------:R-:W-:Y:S05]  /*16e10*/  BSYNC B0 ;  /* 0x0000000000007941 */ /* 0x000fea0003800000 */
.L_x_640:
[----:B01----:R-:W-:Y:S01]  /*16e20*/  IMAD.MOV.U32 R3, RZ, RZ, 0x40000040 ;  /* 0x40000040ff037424 */ /* 0x003fe200078e00ff */
[----:B------:R-:W-:Y:S01]  /*16e30*/  MOV R2, R6 ;  /* 0x0000000600027202 */ /* 0x000fe20000000f00 */
[----:B------:R-:W-:Y:S01]  /*16e40*/  WARPGROUP.ARRIVE ;  /* 0x00000000000079c5 */ /* 0x000fe20000000000 */
[----:B------:R-:W0:Y:S02]  /*16e50*/  SHFL.BFLY PT, R7, R214, 0x2, 0x1f ;  /* 0x0c401f00d6077f89 */ /* 0x000e2400000e0000 */
[----:B------:R-:W-:Y:S01]  /*16e60*/  R2UR UR6, R2 ;  /* 0x00000000020672ca */ /* 0x000fe200000e0000 */
[----:B------:R-:W-:Y:S01]  /*16e70*/  VIADD R2, R6, 0x80 ;  /* 0x0000008006027836 */ /* 0x000fe20000000000 */
[----:B------:R-:W-:Y:S01]  /*16e80*/  R2UR UR7, R3 ;  /* 0x00000000030772ca */ /* 0x000fe200000e0000 */
[----:B------:R-:W-:-:S12]  /*16e90*/  IMAD.MOV.U32 R3, RZ, RZ, 0x40000040 ;  /* 0x40000040ff037424 */ /* 0x000fd800078e00ff */
        /* <DEDUP_REMOVED lines=25> */
[----:B0-----:R-:W-:Y:S01]  /*17030*/  FADD.FTZ R6, R7, R214 ;  /* 0x000000d607067221 */ /* 0x001fe20000010000 */
[----:B------:R-:W-:-:S04]  /*17040*/  MOV R3, 0x40000040 ;  /* 0x4000004000037802 */ /* 0x000fc80000000f00 */
[----:B------:R-:W0:Y:S02]  /*17050*/  SHFL.BFLY PT, R7, R6, 0x1, 0x1f ;  /* 0x0c201f0006077f89 */ /* 0x000e2400000e0000 */
[----:B0-----:R-:W-:Y:S01]  /*17060*/  FADD.FTZ R13, R6, R7 ;  /* 0x00000007060d7221 */ /* 0x001fe20000010000 */
[----:B------:R-:W-:Y:S02]  /*17070*/  IMAD.MOV.U32 R7, RZ, RZ, RZ ;  /* 0x000000ffff077224 */ /* 0x000fe400078e00ff */
[----:B------:R-:W-:Y:S02]  /*17080*/  IMAD.MOV.U32 R6, RZ, RZ, -0x800000 ;  /* 0xff800000ff067424 */ /* 0x000fe400078e00ff */
[----:B------:R-:W-:-:S13]  /*17090*/  FSETP.NE.FTZ.AND P2, PT, R13, RZ, PT ;  /* 0x000000ff0d00720b */ /* 0x000fda0003f55000 */
[----:B------:R-:W0:Y:S02]  /*170a0*/  @P2 MUFU.LG2 R11, R13 ;  /* 0x0000000d000b2308 */ /* 0x000e240000000c00 */
[----:B0-----:R-:W-:Y:S01]  /*170b0*/  @P2 FMUL.FTZ R11, R11, 0.69314718246459960938 ;  /* 0x3f3172180b0b2820 */ /* 0x001fe20000410000 */
[----:B------:R-:W-:Y:S02]  /*170c0*/  WARPGROUP.DEPBAR.LE gsb0, 0x0 ;  /* 0x00008000000079c5 */ /* 0x000fe40000010000 */
[----:B------:R-:W-:-:S06]  /*170d0*/  WARPGROUP.ARRIVE ;  /* 0x00000000000079c5 */ /* 0x000fcc0000000000 */
[----:B------:R-:W-:Y:S01]  /*170e0*/  HGMMA.64x192x16.F32.BF16 R24, R172, gdesc[UR4].tnspB, R24, gsb0 ;  /* 0x42e00004ac187df0 */ /* 0x000fe20008001818 */
[----:B------:R-:W-:Y:S02]  /*170f0*/  R2UR UR6, R2 ;  /* 0x00000000020672ca */ /* 0x000fe400000e0000 */
[----:B------:R-:W-:Y:S01]  /*17100*/  R2UR UR7, R3 ;  /* 0x00000000030772ca */ /* 0x000fe200000e0000 */
[----:B------:R-:W0:Y:S02]  /*17110*/  SHFL.BFLY PT, R2, R215, 0x2, 0x1f ;  /* 0x0c401f00d7027f89 */ /* 0x000e2400000e0000 */
[----:B0-----:R-:W-:-:S05]  /*17120*/  FADD.FTZ R3, R2, R215 ;  /* 0x000000d702037221 */ /* 0x001fca0000010000 */
[----:B------:R-:W0:Y:S02]  /*17130*/  SHFL.BFLY PT, R2, R3, 0x1, 0x1f ;  /* 0x0c201f0003027f89 */ /* 0x000e2400000e0000 */
[----:B0-----:R-:W-:Y:S01]  /*17140*/  FADD.FTZ R12, R3, R2 ;  /* 0x00000002030c7221 */ /* 0x001fe20000010000 */
[----:B------:R-:W-:Y:S02]  /*17150*/  IMAD.MOV.U32 R2, RZ, RZ, RZ ;  /* 0x000000ffff027224 */ /* 0x000fe400078e00ff */
[----:B------:R-:W-:Y:S02]  /*17160*/  IMAD.MOV.U32 R3, RZ, RZ, -0x800000 ;  /* 0xff800000ff037424 */ /* 0x000fe400078e00ff */
[----:B------:R-:W-:Y:S02]  /*17170*/  FSETP.NE.FTZ.AND P1, PT, R12, RZ, PT ;  /* 0x000000ff0c00720b */ /* 0x000fe40003f35000 */
[----:B------:R-:W-:Y:S11]  /*17180*/  @P2 MUFU.RCP R2, R13 ;  /* 0x0000000d00022308 */ /* 0x000ff60000001000 */
[----:B------:R-:W0:Y:S01]  /*17190*/  @P1 MUFU.LG2 R9, R12 ;  /* 0x0000000c00091308 */ /* 0x000e220000000c00 */
[C---:B------:R-:W-:Y:S01]  /*171a0*/  @P1 FMUL.FTZ R10, R0.reuse, 0.69314718246459960938 ;  /* 0x3f317218000a1820 */ /* 0x040fe20000410000 */
[----:B------:R-:W-:-:S04]  /*171b0*/  @P2 FMUL.FTZ R0, R0, 0.69314718246459960938 ;  /* 0x3f31721800002820 */ /* 0x000fc80000410000 */
[----:B------:R-:W-:Y:S02]  /*171c0*/  @P2 FFMA.FTZ R6, R0, R4, R11 ;  /* 0x0000000400062223 */ /* 0x000fe4000001000b */
[----:B------:R1:W2:Y:S01]  /*171d0*/  @P1 MUFU.RCP R7, R12 ;  /* 0x0000000c00071308 */ /* 0x0002a20000001000 */
[----:B0-----:R-:W-:-:S04]  /*171e0*/  @P1 FMUL.FTZ R9, R9, 0.69314718246459960938 ;  /* 0x3f31721809091820 */ /* 0x001fc80000410000 */
[----:B------:R-:W-:Y:S01]  /*171f0*/  @P1 FFMA.FTZ R3, R10, R5, R9 ;  /* 0x000000050a031223 */ /* 0x000fe20000010009 */
[----:B------:R-:W-:Y:S02]  /*17200*/  WARPGROUP.DEPBAR.LE gsb0, 0x0 ;  /* 0x00008000000079c5 */ /* 0x000fe40000010000 */
[----:B------:R-:W-:-:S06]  /*17210*/  WARPGROUP.ARRIVE ;  /* 0x00000000000079c5 */ /* 0x000fcc0000000000 */
[----:B------:R-:W-:Y:S03]  /*17220*/  HGMMA.64x192x16.F32.BF16 R24, R168, gdesc[UR4].tnspB, R24, gsb0 ;  /* 0x42e00004a8187df0 */ /* 0x000fe60008001818 */
[----:B------:R-:W-:Y:S02]  /*17230*/  WARPGROUP.DEPBAR.LE gsb0, 0x0 ;  /* 0x00008000000079c5 */ /* 0x000fe40000010000 */
[----:B-12---:R-:W-:Y:S05]  /*17240*/  @!P0 BRA `(.L_x_643) ;  /* 0x0000000000048947 */ /* 0x006fea0003800000 */
[----:B------:R-:W-:Y:S01]  /*17250*/  BPT.TRAP 0x1 ;  /* 0x000000040000795c */ /* 0x000fe20000300000 */
.L_x_643:
[----:B------:R-:W2:Y:S01]  /*17260*/  LDL.LU R9, [R1+0x40] ;  /* 0x0000400001097983 */ /* 0x000ea20000300800 */
[----:B------:R-:W-:Y:S02]  /*17270*/  VIADD R5, R8, 0x30860 ;  /* 0x0003086008057836 */ /* 0x000fe40000000000 */
[-C--:B------:R-:W-:Y:S01]  /*17280*/  FMUL.FTZ R131, R59, R2.reuse ;  /* 0x000000023b837220 */ /* 0x080fe20000410000 */
[----:B------:R-:W-:Y:S02]  /*17290*/  VIADD R209, R209, 0x1 ;  /* 0x00000001d1d17836 */ /* 0x000fe40000000000 */
[-C--:B------:R-:W-:Y:S01]  /*172a0*/  FMUL.FTZ R129, R67, R2.reuse ;  /* 0x0000000243817220 */ /* 0x080fe20000410000 */
[-C--:B------:R-:W-:Y:S01]  /*172b0*/  FMUL.FTZ R59, R62, R2.reuse ;  /* 0x000000023e3b7220 */ /* 0x080fe20000410000 */
[----:B------:R-:W-:Y:S01]  /*172c0*/  PRMT R5, R222, 0x654, R5 ;  /* 0x00000654de057816 */ /* 0x000fe20000000005 */
[-C--:B------:R-:W-:Y:S01]  /*172d0*/  FMUL.FTZ R130, R63, R2.reuse ;  /* 0x000000023f827220 */ /* 0x080fe20000410000 */
[----:B------:R-:W-:Y:S01]  /*172e0*/  ISETP.NE.AND P1, PT, R209, 0x2, PT ;  /* 0x00000002d100780c */ /* 0x000fe20003f25270 */
[-C--:B------:R-:W-:Y:S01]  /*172f0*/  FMUL.FTZ R67, R70, R2.reuse ;  /* 0x0000000246437220 */ /* 0x080fe20000410000 */
[----:B------:R0:W-:Y:S01]  /*17300*/  SYNCS.ARRIVE.TRANS64.RED.A1T0 RZ, [R5+URZ], RZ ;  /* 0x000000ff05ff79a7 */ /* 0x0001e2000810043f */
[-C--:B------:R-:W-:Y:S01]  /*17310*/  FMUL.FTZ R128, R71, R2.reuse ;  /* 0x0000000247807220 */ /* 0x080fe20000410000 */
[-C--:B------:R-:W-:Y:S01]  /*17320*/  FMUL.FTZ R24, R24, R7.reuse ;  /* 0x0000000718187220 */ /* 0x080fe20000410000 */
[-C--:B------:R-:W-:Y:S01]  /*17330*/  FMUL.FTZ R25, R25, R7.reuse ;  /* 0x0000000719197220 */ /* 0x080fe20000410000 */
[-C--:B------:R-:W-:Y:S01]  /*17340*/  FMUL.FTZ R0, R28, R7.reuse ;  /* 0x000000071c007220 */ /* 0x080fe20000410000 */
[-C--:B------:R-:W-:Y:S01]  /*17350*/  FMUL.FTZ R4, R29, R7.reuse ;  /* 0x000000071d047220 */ /* 0x080fe20000410000 */
[-C--:B------:R-:W-:Y:S01]  /*17360*/  FMUL.FTZ R32, R32, R7.reuse ;  /* 0x0000000720207220 */ /* 0x080fe20000410000 */
[-C--:B------:R-:W-:Y:S01]  /*17370*/  FMUL.FTZ R33, R33, R7.reuse ;  /* 0x0000000721217220 */ /* 0x080fe20000410000 */
[----:B0-----:R-:W-:Y:S01]  /*17380*/  SEL R5, RZ, 0x1, P1 ;  /* 0x00000001ff057807 */ /* 0x001fe20000800000 */
        /* <DEDUP_REMOVED lines=81> */
[----:B------:R-:W-:Y:S01]  /*178a0*/  PLOP3.LUT P0, PT, PT, PT, PT, 0x8, 0x0 ;  /* 0x000000000000781c */ /* 0x000fe20003f0e170 */
[-C--:B------:R-:W-:Y:S01]  /*178b0*/  FMUL.FTZ R115, R115, R2.reuse ;  /* 0x0000000273737220 */ /* 0x080fe20000410000 */
[-C--:B------:R-:W-:Y:S01]  /*178c0*/  FMUL.FTZ R118, R118, R2.reuse ;  /* 0x0000000276767220 */ /* 0x080fe20000410000 */
[----:B------:R-:W-:Y:S01]  /*178d0*/  FMUL.FTZ R119, R119, R2 ;  /* 0x0000000277777220 */ /* 0x000fe20000410000 */
[----:B------:R-:W-:-:S02]  /*178e0*/  LOP3.LUT R220, R220, R5, RZ, 0x3c, !PT ;  /* 0x00000005dcdc7212 */ /* 0x000fc400078e3cff */
[----:B------:R-:W-:Y:S01]  /*178f0*/  SEL R209, R209, RZ, P1 ;  /* 0x000000ffd1d17207 */ /* 0x000fe20000800000 */
[----:B--2---:R-:W-:-:S05]  /*17900*/  VIADD R9, R9, 0x1 ;  /* 0x0000000109097836 */ /* 0x004fca0000000000 */
[----:B------:R0:W-:Y:S02]  /*17910*/  STL [R1+0x40], R9 ;  /* 0x0000400901007387 */ /* 0x0001e40000100800 */
.L_x_565:
[----:B------:R-:W1:Y:S08]  /*17920*/  S2UR UR4, SR_CgaCtaId ;  /* 0x00000000000479c3 */ /* 0x000e700000008800 */
[----:B------:R-:W-:Y:S01]  /*17930*/  BAR.SYNC.DEFER_BLOCKING 0x5, 0x180 ;  /* 0x0146000000007b1d */ /* 0x000fe20000010000 */
[----:B------:R-:W-:-:S05]  /*17940*/  MOV R5, 0x400 ;  /* 0x0000040000057802 */ /* 0x000fca0000000f00 */
[----:B------:R-:W-:Y:S01]  /*17950*/  BSSY B0, `(.L_x_644) ;  /* 0x0000275000007945 */ /* 0x000fe20003800000 */
[----:B-1----:R-:W-:-:S05]  /*17960*/  IMAD.U32 R222, RZ, RZ, UR4 ;  /* 0x00000004ffde7e24 */ /* 0x002fca000f8e00ff */
[----:B------:R-:W-:-:S05]  /*17970*/  LEA R2, R222, R5, 0x18 ;  /* 0x00000005de027211 */ /* 0x000fca00078ec0ff */
[----:B------:R1:W2:Y:S01]  /*17980*/  LDS.128 R28, [R2+0x308d0] ;  /* 0x0308d000021c7984 */ /* 0x0002a20000000c00 */
[----:B------:R-:W-:Y:S06]  /*17990*/  BAR.ARV 0x4, 0x180 ;  /* 0x0106000000007b1d */ /* 0x000fec0000002000 */
[----:B------:R-:W-:Y:S05]  /*179a0*/  @P0 BRA `(.L_x_645) ;  /* 0x00000018009c0947 */ /* 0x000fea0003800000 */
[----:B------:R-:W3:Y:S01]  /*179b0*/  LDL R10, [R1+0x80] ;  /* 0x00008000010a7983 */ /* 0x000ee20000100800 */
[----:B------:R-:W-:Y:S01]  /*179c0*/  F2FP.BF16.F32.PACK_AB R24, R25, R24 ;  /* 0x000000181918723e */ /* 0x000fe200000010ff */
[----:B------:R-:W-:Y:S01]  /*179d0*/  ULDC.64 UR4, c[0x0][0xc00] ;  /* 0x0003000000047ab9 */ /* 0x000fe20000000a00 */
[----:B------:R-:W-:Y:S01]  /*179e0*/  F2FP.BF16.F32.PACK_AB R25, R140, R126 ;  /* 0x0000007e8c19723e */ /* 0x000fe200000010ff */
[----:B------:R-:W0:Y:S01]  /*179f0*/  S2R R5, SR_SWINHI ;  /* 0x0000000000057919 */ /* 0x000e220000002f00 */
        /* <DEDUP_REMOVED lines=16> */
[----:B------:R-:W-:Y:S02]  /*17b00*/  MOV R8, R2 ;  /* 0x0000000200087202 */ /* 0x000fe40000000f00 */
[----:B0-----:R-:W-:Y:S02]  /*17b10*/  MOV R9, R5 ;  /* 0x0000000500097202 */ /* 0x001fe40000000f00 */
        /* <DEDUP_REMOVED lines=21> */
[----:B------:R-:W-:Y:S01]  /*17c70*/  F2FP.BF16.F32.PACK_AB R115, R119, R118 ;  /* 0x000000767773723e */ /* 0x000fe200000010ff */
[----:B------:R-:W-:Y:S01]  /*17c80*/  BAR.SYNC.DEFER_BLOCKING 0x1, 0x100 ;  /* 0x0044000000007b1d */ /* 0x000fe20000010000 */
[----:B---3--:R-:W-:-:S03]  /*17c90*/  IMAD.WIDE R26, R10, 0x2, R8 ;  /* 0x000000020a1a7825 */ /* 0x008fc600078e0208 */
[C---:B------:R-:W-:Y:S02]  /*17ca0*/  IADD3 R111, P2, R26.reuse, 0x20, RZ ;  /* 0x000000201a6f7810 */ /* 0x040fe40007f5e0ff */
[C---:B------:R-:W-:Y:S02]  /*17cb0*/  IADD3 R141, P6, R26.reuse, 0x60, RZ ;  /* 0x000000601a8d7810 */ /* 0x040fe40007fde0ff */
[----:B------:R-:W-:Y:S01]  /*17cc0*/  LOP3.LUT R10, R111, 0x380, RZ, 0xc0, !PT ;  /* 0x000003806f0a7812 */ /* 0x000fe200078ec0ff */
[--C-:B------:R-:W-:Y:S01]  /*17cd0*/  IMAD.X R11, RZ, RZ, R27.reuse, P2 ;  /* 0x000000ffff0b7224 */ /* 0x100fe200010e061b */
[----:B-----5:R-:W-:Y:S02]  /*17ce0*/  IADD3 R137, P1, R26, 0x40, RZ ;  /* 0x000000401a897810 */ /* 0x020fe40007f3e0ff */
[----:B------:R-:W-:Y:S02]  /*17cf0*/  SHF.R.U64 R10, R10, 0x3, RZ ;  /* 0x000000030a0a7819 */ /* 0x000fe400000012ff */
[----:B------:R-:W-:Y:S01]  /*17d00*/  IADD3 R34, P0, R26, 0x4020, RZ ;  /* 0x000040201a227810 */ /* 0x000fe20007f1e0ff */
[----:B------:R-:W-:Y:S01]  /*17d10*/  IMAD.X R13, RZ, RZ, R27, P1 ;  /* 0x000000ffff0d7224 */ /* 0x000fe200008e061b */
[----:B------:R-:W-:-:S02]  /*17d20*/  LOP3.LUT R14, R141, 0x380, RZ, 0xc0, !PT ;  /* 0x000003808d0e7812 */ /* 0x000fc400078ec0ff */
[----:B------:R-:W-:Y:S01]  /*17d30*/  LOP3.LUT R12, R137, 0x380, RZ, 0xc0, !PT ;  /* 0x00000380890c7812 */ /* 0x000fe200078ec0ff */
[----:B------:R-:W-:Y:S01]  /*17d40*/  IMAD.X R35, RZ, RZ, R27, P0 ;  /* 0x000000ffff237224 */ /* 0x000fe200000e061b */
[----:B------:R-:W-:Y:S02]  /*17d50*/  LOP3.LUT R10, R10, R111, RZ, 0x3c, !PT ;  /* 0x0000006f0a0a7212 */ /* 0x000fe400078e3cff */
[----:B------:R-:W-:Y:S02]  /*17d60*/  SHF.R.U64 R14, R14, 0x3, RZ ;  /* 0x000000030e0e7819 */ /* 0x000fe400000012ff */
[----:B------:R-:W-:Y:S02]  /*17d70*/  LOP3.LUT R111, R34, 0x380, RZ, 0xc0, !PT ;  /* 0x00000380226f7812 */ /* 0x000fe400078ec0ff */
[C---:B------:R-:W-:Y:S02]  /*17d80*/  IADD3 R42, P3, R26.reuse, 0x4060, RZ ;  /* 0x000040601a2a7810 */ /* 0x040fe40007f7e0ff */
[----:B------:R-:W-:-:S02]  /*17d90*/  IADD3 R143, P5, R26, 0x4000, RZ ;  /* 0x000040001a8f7810 */ /* 0x000fc40007fbe0ff */
[----:B------:R-:W-:Y:S01]  /*17da0*/  SHF.R.U64 R12, R12, 0x3, RZ ;  /* 0x000000030c0c7819 */ /* 0x000fe200000012ff */
[--C-:B------:R-:W-:Y:S01]  /*17db0*/  IMAD.X R43, RZ, RZ, R27.reuse, P3 ;  /* 0x000000ffff2b7224 */ /* 0x100fe200018e061b */
[----:B------:R-:W-:Y:S01]  /*17dc0*/  IADD3 R38, P4, R26, 0x4040, RZ ;  /* 0x000040401a267810 */ /* 0x000fe20007f9e0ff */
[--C-:B------:R-:W-:Y:S01]  /*17dd0*/  IMAD.X R21, RZ, RZ, R27.reuse, P5 ;  /* 0x000000ffff157224 */ /* 0x100fe200028e061b */
[----:B------:R-:W-:Y:S02]  /*17de0*/  LOP3.LUT R14, R14, R141, RZ, 0x3c, !PT ;  /* 0x0000008d0e0e7212 */ /* 0x000fe400078e3cff */
[----:B------:R-:W-:Y:S01]  /*17df0*/  SHF.R.U64 R111, R111, 0x3, RZ ;  /* 0x000000036f6f7819 */ /* 0x000fe200000012ff */
[----:B------:R-:W-:Y:S01]  /*17e00*/  IMAD.X R39, RZ, RZ, R27, P4 ;  /* 0x000000ffff277224 */ /* 0x000fe200020e061b */
[----:B--2---:R-:W-:Y:S02]  /*17e10*/  IADD3 R28, P1, R26, 0x8020, RZ ;  /* 0x000080201a1c7810 */ /* 0x004fe40007f3e0ff */
[----:B------:R-:W-:-:S02]  /*17e20*/  LOP3.LUT R141, R42, 0x380, RZ, 0xc0, !PT ;  /* 0x000003802a8d7812 */ /* 0x000fc400078ec0ff */
[----:B------:R-:W-:Y:S01]  /*17e30*/  LOP3.LUT R5, R26, 0x380, RZ, 0xc0, !PT ;  /* 0x000003801a057812 */ /* 0x000fe200078ec0ff */
[----:B------:R-:W-:Y:S01]  /*17e40*/  IMAD.X R51, RZ, RZ, R27, P1 ;  /* 0x000000ffff337224 */ /* 0x000fe200008e061b */
[----:B------:R-:W-:Y:S02]  /*17e50*/  LOP3.LUT R20, R143, 0x380, RZ, 0xc0, !PT ;  /* 0x000003808f147812 */ /* 0x000fe400078ec0ff */
[----:B------:R-:W-:Y:S02]  /*17e60*/  LOP3.LUT R12, R12, R137, RZ, 0x3c, !PT ;  /* 0x000000890c0c7212 */ /* 0x000fe400078e3cff */
[----:B------:R-:W-:Y:S02]  /*17e70*/  LOP3.LUT R137, R38, 0x380, RZ, 0xc0, !PT ;  /* 0x0000038026897812 */ /* 0x000fe400078ec0ff */
[----:B------:R-:W-:Y:S02]  /*17e80*/  LOP3.LUT R34, R111, R34, RZ, 0x3c, !PT ;  /* 0x000000226f227212 */ /* 0x000fe400078e3cff */
[----:B------:R-:W-:-:S02]  /*17e90*/  SHF.R.U64 R141, R141, 0x3, RZ ;  /* 0x000000038d8d7819 */ /* 0x000fc400000012ff */
[----:B------:R-:W-:Y:S02]  /*17ea0*/  LOP3.LUT R111, R28, 0x380, RZ, 0xc0, !PT ;  /* 0x000003801c6f7812 */ /* 0x000fe400078ec0ff */
[----:B------:R-:W-:Y:S02]  /*17eb0*/  IADD3 R78, P5, R26, 0x8060, RZ ;  /* 0x000080601a4e7810 */ /* 0x000fe40007fbe0ff */
[----:B------:R-:W-:Y:S02]  /*17ec0*/  SHF.R.U64 R5, R5, 0x3, RZ ;  /* 0x0000000305057819 */ /* 0x000fe400000012ff */
[----:B------:R-:W-:Y:S02]  /*17ed0*/  SHF.R.U64 R20, R20, 0x3, RZ ;  /* 0x0000000314147819 */ /* 0x000fe400000012ff */
[----:B------:R-:W-:Y:S02]  /*17ee0*/  IADD3 R46, P2, R26, 0x8000, RZ ;  /* 0x000080001a2e7810 */ /* 0x000fe40007f5e0ff */
[----:B------:R-:W-:-:S02]  /*17ef0*/  IADD3.X R15, RZ, R27, RZ, P6, !PT ;  /* 0x0000001bff0f7210 */ /* 0x000fc400037fe4ff */
[----:B------:R-:W-:Y:S01]  /*17f00*/  SHF.R.U64 R137, R137, 0x3, RZ ;  /* 0x0000000389897819 */ /* 0x000fe200000012ff */
[--C-:B------:R-:W-:Y:S01]  /*17f10*/  IMAD.X R47, RZ, RZ, R27.reuse, P2 ;  /* 0x000000ffff2f7224 */ /* 0x100fe200010e061b */
[----:B------:R-:W-:Y:S02]  /*17f20*/  IADD3 R54, P6, R26, 0x8040, RZ ;  /* 0x000080401a367810 */ /* 0x000fe40007fde0ff */
[----:B------:R-:W-:Y:S02]  /*17f30*/  LOP3.LUT R42, R141, R42, RZ, 0x3c, !PT ;  /* 0x0000002a8d2a7212 */ /* 0x000fe400078e3cff */
[----:B------:R-:W-:Y:S01]  /*17f40*/  SHF.R.U64 R111, R111, 0x3, RZ ;  /* 0x000000036f6f7819 */ /* 0x000fe200000012ff */
[--C-:B------:R-:W-:Y:S01]  /*17f50*/  IMAD.X R55, RZ, RZ, R27.reuse, P6 ;  /* 0x000000ffff377224 */ /* 0x100fe200030e061b */
[----:B------:R-:W-:Y:S01]  /*17f60*/  LOP3.LUT R26, R5, R26, RZ, 0x3c, !PT ;  /* 0x0000001a051a7212 */ /* 0x000fe200078e3cff */
[----:B------:R-:W-:Y:S01]  /*17f70*/  IMAD.X R5, RZ, RZ, R27, P5 ;  /* 0x000000ffff057224 */ /* 0x000fe200028e061b */
[----:B------:R-:W-:-:S02]  /*17f80*/  LOP3.LUT R20, R20, R143, RZ, 0x3c, !PT ;  /* 0x0000008f14147212 */ /* 0x000fc400078e3cff */
[----:B------:R-:W-:Y:S02]  /*17f90*/  LOP3.LUT R141, R78, 0x380, RZ, 0xc0, !PT ;  /* 0x000003804e8d7812 */ /* 0x000fe400078ec0ff */
[----:B------:R-:W-:Y:S02]  /*17fa0*/  LOP3.LUT R143, R46, 0x380, RZ, 0xc0, !PT ;  /* 0x000003802e8f7812 */ /* 0x000fe400078ec0ff */
[----:B------:R-:W-:Y:S02]  /*17fb0*/  LOP3.LUT R38, R137, R38, RZ, 0x3c, !PT ;  /* 0x0000002689267212 */ /* 0x000fe400078e3cff */
[----:B------:R-:W-:Y:S02]  /*17fc0*/  LOP3.LUT R137, R54, 0x380, RZ, 0xc0, !PT ;  /* 0x0000038036897812 */ /* 0x000fe400078ec0ff */
[----:B------:R-:W-:Y:S02]  /*17fd0*/  LOP3.LUT R50, R111, R28, RZ, 0x3c, !PT ;  /* 0x0000001c6f327212 */ /* 0x000fe400078e3cff */
[----:B------:R-:W-:-:S02]  /*17fe0*/  MOV R86, R26 ;  /* 0x0000001a00567202 */ /* 0x000fc40000000f00 */
[----:B------:R-:W-:Y:S02]  /*17ff0*/  SHF.R.U64 R141, R141, 0x3, RZ ;  /* 0x000000038d8d7819 */ /* 0x000fe400000012ff */
[----:B------:R-:W-:Y:S02]  /*18000*/  MOV R28, R10 ;  /* 0x0000000a001c7202 */ /* 0x000fe40000000f00 */
[----:B------:R-:W-:Y:S02]  /*18010*/  SHF.R.U64 R143, R143, 0x3, RZ ;  /* 0x000000038f8f7819 */ /* 0x000fe400000012ff */
[----:B------:R-:W-:Y:S02]  /*18020*/  F2FP.BF16.F32.PACK_AB R26, R4, R0 ;  /* 0x00000000041a723e */ /* 0x000fe400000010ff */
[----:B------:R-:W-:Y:S02]  /*18030*/  F2FP.BF16.F32.PACK_AB R27, R139, R125 ;  /* 0x0000007d8b1b723e */ /* 0x000fe400000010ff */
[----:B------:R-:W-:-:S02]  /*18040*/  MOV R11, R34 ;  /* 0x00000022000b7202 */ /* 0x000fc40000000f00 */
[----:B------:R-:W-:Y:S01]  /*18050*/  MOV R10, R42 ;  /* 0x0000002a000a7202 */ /* 0x000fe20000000f00 */
[----:B------:R-:W-:Y:S01]  /*18060*/  STSM.16.M88.4 [R86], R24 ;  /* 0x0000001856007844 */ /* 0x000fe20000000200 */
[----:B------:R-:W-:Y:S02]  /*18070*/  F2FP.BF16.F32.PACK_AB R34, R37, R36 ;  /* 0x000000242522723e */ /* 0x000fe400000010ff */
[----:B------:R-:W-:Y:S02]  /*18080*/  F2FP.BF16.F32.PACK_AB R35, R136, R123 ;  /* 0x0000007b8823723e */ /* 0x000fe400000010ff */
[----:B------:R-:W-:Y:S02]  /*18090*/  SHF.R.U64 R137, R137, 0x3, RZ ;  /* 0x0000000389897819 */ /* 0x000fe400000012ff */
[----:B------:R-:W-:Y:S01]  /*180a0*/  MOV R12, R12 ;  /* 0x0000000c000c7202 */ /* 0x000fe20000000f00 */
[----:B------:R0:W-:Y:S01]  /*180b0*/  STSM.16.M88.4 [R28], R32 ;  /* 0x000000201c007844 */ /* 0x0001e20000000200 */
[----:B------:R-:W-:-:S02]  /*180c0*/  MOV R0, R50 ;  /* 0x0000003200007202 */ /* 0x000fc40000000f00 */
[----:B------:R-:W-:Y:S02]  /*180d0*/  F2FP.BF16.F32.PACK_AB R42, R45, R44 ;  /* 0x0000002c2d2a723e */ /* 0x000fe400000010ff */
[----:B------:R-:W-:Y:S02]  /*180e0*/  F2FP.BF16.F32.PACK_AB R43, R134, R121 ;  /* 0x00000079862b723e */ /* 0x000fe400000010ff */
[----:B------:R-:W-:Y:S02]  /*180f0*/  LOP3.LUT R4, R141, R78, RZ, 0x3c, !PT ;  /* 0x0000004e8d047212 */ /* 0x000fe400078e3cff */
[----:B------:R-:W-:Y:S01]  /*18100*/  MOV R14, R14 ;  /* 0x0000000e000e7202 */ /* 0x000fe20000000f00 */
[----:B------:R-:W-:Y:S01]  /*18110*/  STSM.16.M88.4 [R12], R40 ;  /* 0x000000280c007844 */ /* 0x000fe20000000200 */
[----:B------:R-:W-:Y:S02]  /*18120*/  F2FP.BF16.F32.PACK_AB R50, R53, R52 ;  /* 0x000000343532723e */ /* 0x000fe400000010ff */
[----:B------:R-:W-:-:S02]  /*18130*/  F2FP.BF16.F32.PACK_AB R51, R132, R7 ;  /* 0x000000078433723e */ /* 0x000fc400000010ff */
[----:B------:R-:W-:Y:S01]  /*18140*/  LOP3.LUT R46, R143, R46, RZ, 0x3c, !PT ;  /* 0x0000002e8f2e7212 */ /* 0x000fe200078e3cff */
[----:B0-----:R-:W0:Y:S01]  /*18150*/  LDC R28, c[0x0][0xbe8] ;  /* 0x0002fa00ff1c7b82 */ /* 0x001e220000000800 */
[----:B------:R-:W-:Y:S01]  /*18160*/  MOV R20, R20 ;  /* 0x0000001400147202 */ /* 0x000fe20000000f00 */
[----:B------:R-:W-:Y:S01]  /*18170*/  STSM.16.M88.4 [R14], R48 ;  /* 0x000000300e007844 */ /* 0x000fe20000000200 */
[----:B------:R-:W-:Y:S02]  /*18180*/  LOP3.LUT R54, R137, R54, RZ, 0x3c, !PT ;  /* 0x0000003689367212 */ /* 0x000fe400078e3cff */
[----:B------:R-:W-:Y:S01]  /*18190*/  MOV R38, R38 ;  /* 0x0000002600267202 */ /* 0x000fe20000000f00 */
[----:B------:R2:W-:Y:S01]  /*181a0*/  STSM.16.M88.4 [R20], R56 ;  /* 0x0000003814007844 */ /* 0x0005e20000000200 */
[----:B------:R-:W-:Y:S02]  /*181b0*/  MOV R7, R4 ;  /* 0x0000000400077202 */ /* 0x000fe40000000f00 */
[----:B------:R-:W-:Y:S01]  /*181c0*/  MOV R46, R46 ;  /* 0x0000002e002e7202 */ /* 0x000fe20000000f00 */
[----:B------:R-:W-:Y:S01]  /*181d0*/  STSM.16.M88.4 [R11], R64 ;  /* 0x000000400b007844 */ /* 0x000fe20000000200 */
[----:B------:R-:W-:-:S02]  /*181e0*/  ISETP.NE.U32.AND P0, PT, RZ, UR4, PT ;  /* 0x00000004ff007c0c */ /* 0x000fc4000bf05070 */
[----:B------:R-:W-:Y:S01]  /*181f0*/  IADD3 R4, P1, R228, UR4, RZ ;  /* 0x00000004e4047c10 */ /* 0x000fe2000ff3e0ff */
[----:B------:R-:W-:Y:S01]  /*18200*/  STSM.16.M88.4 [R38], R72 ;  /* 0x0000004826007844 */ /* 0x000fe20000000200 */
[----:B------:R-:W-:Y:S02]  /*18210*/  MOV R54, R54 ;  /* 0x0000003600367202 */ /* 0x000fe40000000f00 */
[----:B------:R-:W-:Y:S01]  /*18220*/  ISETP.NE.AND.EX P0, PT, RZ, UR5, PT, P0 ;  /* 0x00000005ff007c0c */ /* 0x000fe2000bf05300 */
[----:B------:R-:W-:Y:S01]  /*18230*/  STSM.16.M88.4 [R10], R80 ;  /* 0x000000500a007844 */ /* 0x000fe20000000200 */
[----:B------:R-:W-:Y:S01]  /*18240*/  IADD3.X R5, R229, UR5, RZ, P1, !PT ;  /* 0x00000005e5057c10 */ /* 0x000fe20008ffe4ff */
[----:B------:R-:W-:Y:S02]  /*18250*/  ULDC.64 UR4, c[0x0][0xc08] ;  /* 0x0003020000047ab9 */ /* 0x000fe40000000a00 */
[----:B------:R-:W-:Y:S01]  /*18260*/  STSM.16.M88.4 [R46], R88 ;  /* 0x000000582e007844 */ /* 0x000fe20000000200 */
[----:B------:R-:W-:Y:S01]  /*18270*/  ISETP.NE.U32.AND P2, PT, RZ, UR4, PT ;  /* 0x00000004ff007c0c */ /* 0x000fe2000bf45070 */
[----:B--2---:R-:W-:-:S02]  /*18280*/  IMAD.MOV.U32 R20, RZ, RZ, RZ ;  /* 0x000000ffff147224 */ /* 0x004fc400078e00ff */
[----:B------:R-:W-:Y:S04]  /*18290*/  STSM.16.M88.4 [R0], R96 ;  /* 0x0000006000007844 */ /* 0x000fe80000000200 */
[----:B------:R-:W-:Y:S01]  /*182a0*/  STSM.16.M88.4 [R54], R104 ;  /* 0x0000006836007844 */ /* 0x000fe20000000200 */
[----:B------:R-:W-:-:S03]  /*182b0*/  ISETP.NE.AND.EX P2, PT, RZ, UR5, PT, P2 ;  /* 0x00000005ff007c0c */ /* 0x000fc6000bf45320 */
[----:B------:R2:W-:Y:S01]  /*182c0*/  STSM.16.M88.4 [R7], R112 ;  /* 0x0000007007007844 */ /* 0x0005e20000000200 */
[----:B------:R-:W-:Y:S09]  /*182d0*/  BAR.SYNC.DEFER_BLOCKING 0x1, 0x100 ;  /* 0x0044000000007b1d */ /* 0x000ff20000010000 */
[----:B------:R-:W-:Y:S01]  /*182e0*/  @P2 IADD3 R228, P3, R228, UR4, RZ ;  /* 0x00000004e4e42c10 */ /* 0x000fe2000ff7e0ff */
[----:B------:R-:W-:-:S03]  /*182f0*/  ULDC UR4, c[0x0][0xa88] ;  /* 0x0002a20000047ab9 */ /* 0x000fc60000000800 */
[----:B------:R-:W-:Y:S01]  /*18300*/  @P2 IADD3.X R229, R229, UR5, RZ, P3, !PT ;  /* 0x00000005e5e52c10 */ /* 0x000fe20009ffe4ff */
[----:B--2---:R-:W-:Y:S01]  /*18310*/  IMAD.U32 R7, RZ, RZ, UR4 ;  /* 0x00000004ff077e24 */ /* 0x004fe2000f8e00ff */
[----:B------:R2:W5:Y:S01]  /*18320*/  @P0 LDG.E R20, desc[UR56][R4.64] ;  /* 0x0000003804140981 */ /* 0x000562000c1e1900 */
[----:B0-----:R-:W-:-:S04]  /*18330*/  ISETP.NE.AND P1, PT, R28, 0x1, PT ;  /* 0x000000011c00780c */ /* 0x001fc80003f25270 */
[----:B------:R2:W5:Y:S09]  /*18340*/  @P2 LDG.E R7, desc[UR56][R228.64] ;  /* 0x00000038e4072981 */ /* 0x000572000c1e1900 */
[----:B------:R-:W0:Y:S08]  /*18350*/  @P1 LDC R0, c[0x0][0xbec] ;  /* 0x0002fb00ff001b82 */ /* 0x000e300000000800 */
[----:B------:R-:W3:Y:S01]  /*18360*/  @P1 LDC R13, c[0x0][0xbf0] ;  /* 0x0002fc00ff0d1b82 */ /* 0x000ee20000000800 */
[----:B--2---:R-:W-:Y:S05]  /*18370*/  @P2 BRA `(.L_x_646) ;  /* 0x0000000000102947 */ /* 0x004fea0003800000 */
[----:B------:R-:W-:Y:S05]  /*18380*/  @!P0 BRA `(.L_x_646) ;  /* 0x00000000000c8947 */ /* 0x000fea0003800000 */
[----:B------:R-:W2:Y:S04]  /*18390*/  LDG.E R10, desc[UR56][R4.64] ;  /* 0x00000038040a7981 */ /* 0x000ea8000c1e1900 */
[----:B-----5:R-:W2:Y:S02]  /*183a0*/  LDG.E R7, desc[UR56][R4.64+0x4] ;  /* 0x0000043804077981 */ /* 0x020ea4000c1e1900 */
[----:B--2---:R-:W-:-:S07]  /*183b0*/  IADD3 R7, -R10, R7, RZ ;  /* 0x000000070a077210 */ /* 0x004fce0007ffe1ff */
.L_x_646:
[----:B------:R-:W2:Y:S01]  /*183c0*/  LDL R4, [R1+0x7c] ;  /* 0x00007c0001047983 */ /* 0x000ea20000100800 */
[----:B------:R-:W-:Y:S01]  /*183d0*/  SHF.R.S32.HI R65, RZ, 0x1f, R227 ;  /* 0x0000001fff417819 */ /* 0x000fe200000114e3 */
[----:B------:R-:W-:Y:S01]  /*183e0*/  ULDC.64 UR4, c[0x0][0xb90] ;  /* 0x0002e40000047ab9 */ /* 0x000fe20000000a00 */
[----:B------:R-:W4:Y:S01]  /*183f0*/  S2R R35, SR_TID.X ;  /* 0x0000000000237919 */ /* 0x000f220000002100 */
[----:B-----5:R-:W-:Y:S01]  /*18400*/  SHF.R.S32.HI R21, RZ, 0x1f, R20 ;  /* 0x0000001fff157819 */ /* 0x020fe20000011414 */
[----:B------:R-:W-:Y:S01]  /*18410*/  IMAD R66, R7, R28, RZ ;  /* 0x0000001c07427224 */ /* 0x000fe200078e02ff */
[----:B------:R-:W1:Y:S01]  /*18420*/  @P1 LDC R70, c[0x0][0xbec] ;  /* 0x0002fb00ff461b82 */ /* 0x000e620000000800 */
[----:B------:R-:W3:Y:S04]  /*18430*/  LDL.LU R12, [R1+0x48] ;  /* 0x00004800010c7983 */ /* 0x000ee80000300800 */
[----:B------:R-:W2:Y:S03]  /*18440*/  LDL.LU R10, [R1+0x4] ;  /* 0x00000400010a7983 */ /* 0x000ea60000300800 */
[----:B------:R-:W1:Y:S01]  /*18450*/  @P1 LDC R72, c[0x0][0xbf0] ;  /* 0x0002fc00ff481b82 */ /* 0x000e620000000800 */
[----:B------:R-:W3:Y:S04]  /*18460*/  LDL.LU R71, [R1+0x44] ;  /* 0x0000440001477983 */ /* 0x000ee80000300800 */
[----:B------:R-:W3:Y:S01]  /*18470*/  LDL R34, [R1+0x74] ;  /* 0x0000740001227983 */ /* 0x000ee20000100800 */
[----:B----4-:R-:W-:-:S05]  /*18480*/  VIADD R35, R35, 0xffffff80 ;  /* 0xffffff8023237836 */ /* 0x010fca0000000000 */
[----:B------:R-:W-:-:S04]  /*18490*/  SHF.R.S32.HI R73, RZ, 0x1f, R35 ;  /* 0x0000001fff497819 */ /* 0x000fc80000011423 */
[----:B------:R-:W-:-:S04]  /*184a0*/  LEA.HI R73, R73, R35, RZ, 0x3 ;  /* 0x0000002349497211 */ /* 0x000fc800078f18ff */
[----:B------:R-:W-:Y:S01]  /*184b0*/  SHF.R.S32.HI R73, RZ, 0x3, R73 ;  /* 0x00000003ff497819 */ /* 0x000fe20000011449 */
[----:B------:R-:W-:Y:S01]  /*184c0*/  BSSY B1, `(.L_x_647) ;  /* 0x00000bd000017945 */ /* 0x000fe20003800000 */
[----:B------:R-:W-:Y:S02]  /*184d0*/  SHF.R.S32.HI R74, RZ, 0x1f, R225 ;  /* 0x0000001fff4a7819 */ /* 0x000fe400000114e1 */
[----:B--2---:R-:W-:Y:S01]  /*184e0*/  SEL R64, R10, RZ, !P0 ;  /* 0x000000ff0a407207 */ /* 0x004fe20004000000 */
[----:B---3--:R-:W-:Y:S02]  /*184f0*/  IMAD R27, R71, 0x80, R4 ;  /* 0x00000080471b7824 */ /* 0x008fe400078e0204 */
[----:B------:R-:W-:Y:S02]  /*18500*/  IMAD R4, R65, UR4, RZ ;  /* 0x0000000441047c24 */ /* 0x000fe4000f8e02ff */
[----:B0-----:R-:W-:-:S04]  /*18510*/  @P1 IMAD.HI.U32 R0, R27, R0, RZ ;  /* 0x000000001b001227 */ /* 0x001fc800078e00ff */
[----:B------:R-:W-:Y:S01]  /*18520*/  IMAD.MOV.U32 R11, RZ, RZ, R27 ;  /* 0x000000ffff0b7224 */ /* 0x000fe200078e001b */
[----:B------:R-:W-:Y:S01]  /*18530*/  @P1 SHF.R.U32.HI R11, RZ, R13, R0 ;  /* 0x0000000dff0b1219 */ /* 0x000fe20000011600 */
[C---:B------:R-:W-:Y:S01]  /*18540*/  IMAD R15, R227.reuse, UR5, R4 ;  /* 0x00000005e30f7c24 */ /* 0x040fe2000f8e0204 */
[----:B------:R-:W-:Y:S01]  /*18550*/  SEL R0, R12, RZ, !P0 ;  /* 0x000000ff0c007207 */ /* 0x000fe20004000000 */
[----:B------:R-:W-:Y:S01]  /*18560*/  IMAD.WIDE.U32 R4, R227, UR4, R20 ;  /* 0x00000004e3047c25 */ /* 0x000fe2000f8e0014 */
[----:B------:R-:W-:-:S03]  /*18570*/  ULDC.64 UR4, c[0x0][0xb98] ;  /* 0x0002e60000047ab9 */ /* 0x000fc60000000a00 */
[----:B------:R-:W-:Y:S02]  /*18580*/  IMAD R13, R73, 0x40, R223 ;  /* 0x00000040490d7824 */ /* 0x000fe400078e02df */
[----:B------:R-:W-:Y:S02]  /*18590*/  IMAD.IADD R5, R5, 0x1, R15 ;  /* 0x0000000105057824 */ /* 0x000fe400078e020f */
[----:B------:R-:W-:Y:S02]  /*185a0*/  IMAD.MOV R25, RZ, RZ, -R11 ;  /* 0x000000ffff197224 */ /* 0x000fe400078e0a0b */
[----:B------:R-:W-:-:S04]  /*185b0*/  IMAD.WIDE R8, R13, 0x2, R8 ;  /* 0x000000020d087825 */ /* 0x000fc800078e0208 */
[----:B------:R-:W-:Y:S02]  /*185c0*/  IMAD R15, R0, UR4, RZ ;  /* 0x00000004000f7c24 */ /* 0x000fe4000f8e02ff */
[----:B------:R-:W-:-:S04]  /*185d0*/  IMAD.WIDE.U32 R4, R64, UR4, R4 ;  /* 0x0000000440047c25 */ /* 0x000fc8000f8e0004 */
[----:B------:R-:W-:Y:S01]  /*185e0*/  IMAD R13, R28, R25, R27 ;  /* 0x000000191c0d7224 */ /* 0x000fe200078e021b */
[----:B------:R-:W-:Y:S01]  /*185f0*/  IADD3 R4, P0, R11, R4, RZ ;  /* 0x000000040b047210 */ /* 0x000fe20007f1e0ff */
[----:B------:R-:W-:Y:S01]  /*18600*/  IMAD R12, R64, UR5, R15 ;  /* 0x00000005400c7c24 */ /* 0x000fe2000f8e020f */
[----:B------:R-:W-:Y:S01]  /*18610*/  SHF.R.S32.HI R15, RZ, 0x1f, R11 ;  /* 0x0000001fff0f7819 */ /* 0x000fe2000001140b */
[----:B------:R-:W-:Y:S01]  /*18620*/  ULDC.64 UR4, c[0x0][0xb88] ;  /* 0x0002e20000047ab9 */ /* 0x000fe20000000a00 */
[----:B------:R-:W-:Y:S02]  /*18630*/  SHF.R.S32.HI R10, RZ, 0x1f, R13 ;  /* 0x0000001fff0a7819 */ /* 0x000fe4000001140d */
[----:B------:R-:W-:-:S03]  /*18640*/  IADD3.X R5, R15, R5, R12, P0, !PT ;  /* 0x000000050f057210 */ /* 0x000fc600007fe40c */
[----:B------:R-:W-:Y:S01]  /*18650*/  IMAD R14, R10, UR4, RZ ;  /* 0x000000040a0e7c24 */ /* 0x000fe2000f8e02ff */
[----:B------:R-:W-:Y:S01]  /*18660*/  IADD3 R11, P6, R8, 0x2000, RZ ;  /* 0x00002000080b7810 */ /* 0x000fe20007fde0ff */
[----:B------:R-:W-:-:S04]  /*18670*/  IMAD.WIDE.U32 R4, R13, UR4, R4 ;  /* 0x000000040d047c25 */ /* 0x000fc8000f8e0004 */
[----:B------:R-:W-:Y:S01]  /*18680*/  IMAD R15, R13, UR5, R14 ;  /* 0x000000050d0f7c24 */ /* 0x000fe2000f8e020e */
[----:B------:R-:W-:Y:S01]  /*18690*/  ULDC.64 UR4, c[0x0][0xb50] ;  /* 0x0002d40000047ab9 */ /* 0x000fe20000000a00 */
[----:B------:R-:W-:Y:S01]  /*186a0*/  LOP3.LUT R12, R11, 0x380, RZ, 0xc0, !PT ;  /* 0x000003800b0c7812 */ /* 0x000fe200078ec0ff */
[----:B------:R-:W-:Y:S01]  /*186b0*/  IMAD R27, R71, 0x80, R34 ;  /* 0x00000080471b7824 */ /* 0x000fe200078e0222 */
[----:B------:R-:W-:Y:S01]  /*186c0*/  LEA R26, P0, R4, UR4, 0x2 ;  /* 0x00000004041a7c11 */ /* 0x000fe2000f8010ff */
[----:B------:R-:W-:Y:S01]  /*186d0*/  IMAD.IADD R5, R5, 0x1, R15 ;  /* 0x0000000105057824 */ /* 0x000fe200078e020f */
[----:B------:R-:W-:Y:S02]  /*186e0*/  SHF.R.S32.HI R34, RZ, 0x1f, R35 ;  /* 0x0000001fff227819 */ /* 0x000fe40000011423 */
[----:B------:R-:W-:Y:S02]  /*186f0*/  IADD3 R25, P2, R8, 0x1000, RZ ;  /* 0x0000100008197810 */ /* 0x000fe40007f5e0ff */
[----:B------:R-:W-:-:S02]  /*18700*/  SHF.R.U64 R12, R12, 0x3, RZ ;  /* 0x000000030c0c7819 */ /* 0x000fc400000012ff */
[----:B------:R-:W-:Y:S01]  /*18710*/  LEA.HI.X R4, R4, UR5, R5, 0x2, P0 ;  /* 0x0000000504047c11 */ /* 0x000fe200080f1405 */
[----:B------:R-:W-:Y:S01]  /*18720*/  SHFL.IDX PT, R54, R26, RZ, 0x1c1f ;  /* 0x001c1fff1a367589 */ /* 0x000fe200000e0000 */
[----:B------:R-:W-:Y:S01]  /*18730*/  IADD3 R37, P0, R8, 0x5000, RZ ;  /* 0x0000500008257810 */ /* 0x000fe20007f1e0ff */
[----:B------:R-:W-:Y:S01]  /*18740*/  ULDC.64 UR4, c[0x0][0xaa0] ;  /* 0x0002a80000047ab9 */ /* 0x000fe20000000a00 */
[----:B------:R-:W-:Y:S02]  /*18750*/  LEA.HI R34, R34, R35, RZ, 0x7 ;  /* 0x0000002322227211 */ /* 0x000fe400078f38ff */
[----:B------:R-:W-:Y:S01]  /*18760*/  LOP3.LUT R12, R12, R11, RZ, 0x3c, !PT ;  /* 0x0000000b0c0c7212 */ /* 0x000fe200078e3cff */
[----:B------:R-:W-:Y:S01]  /*18770*/  IMAD.X R11, RZ, RZ, R9, P2 ;  /* 0x000000ffff0b7224 */ /* 0x000fe200010e0609 */
[----:B------:R-:W-:Y:S02]  /*18780*/  LOP3.LUT R36, R37, 0x380, RZ, 0xc0, !PT ;  /* 0x0000038025247812 */ /* 0x000fe400078ec0ff */
[----:B------:R-:W-:-:S02]  /*18790*/  IADD3 R45, P2, R8, 0x7000, RZ ;  /* 0x00007000082d7810 */ /* 0x000fc40007f5e0ff */
[----:B------:R-:W-:Y:S01]  /*187a0*/  LOP3.LUT R34, R34, 0xffffff80, RZ, 0xc0, !PT ;  /* 0xffffff8022227812 */ /* 0x000fe200078ec0ff */
[----:B------:R-:W0:Y:S01]  /*187b0*/  SHFL.IDX PT, R55, R4, RZ, 0x1c1f ;  /* 0x001c1fff04377589 */ /* 0x000e2200000e0000 */
[----:B------:R-:W-:Y:S02]  /*187c0*/  SHF.R.U64 R36, R36, 0x3, RZ ;  /* 0x0000000324247819 */ /* 0x000fe400000012ff */
[----:B------:R-:W-:Y:S01]  /*187d0*/  LOP3.LUT R44, R45, 0x380, RZ, 0xc0, !PT ;  /* 0x000003802d2c7812 */ /* 0x000fe200078ec0ff */
[----:B------:R-:W-:Y:S01]  /*187e0*/  IMAD.IADD R34, R35, 0x1, -R34 ;  /* 0x0000000123227824 */ /* 0x000fe200078e0a22 */
[----:B------:R-:W-:Y:S01]  /*187f0*/  LOP3.LUT R36, R36, R37, RZ, 0x3c, !PT ;  /* 0x0000002524247212 */ /* 0x000fe200078e3cff */
[----:B------:R-:W-:Y:S01]  /*18800*/  IMAD.X R37, RZ, RZ, R9, P0 ;  /* 0x000000ffff257224 */ /* 0x000fe200000e0609 */
[----:B------:R-:W-:Y:S02]  /*18810*/  SHF.R.U64 R44, R44, 0x3, RZ ;  /* 0x000000032c2c7819 */ /* 0x000fe400000012ff */
[----:B------:R-:W-:-:S02]  /*18820*/  LOP3.LUT P0, RZ, R34, 0x3, RZ, 0xc0, !PT ;  /* 0x0000000322ff7812 */ /* 0x000fc4000780c0ff */
[----:B------:R-:W-:Y:S01]  /*18830*/  LOP3.LUT R44, R44, R45, RZ, 0x3c, !PT ;  /* 0x0000002d2c2c7212 */ /* 0x000fe200078e3cff */
[----:B------:R-:W-:Y:S01]  /*18840*/  IMAD.X R45, RZ, RZ, R9, P2 ;  /* 0x000000ffff2d7224 */ /* 0x000fe200010e0609 */
[----:B------:R-:W-:Y:S02]  /*18850*/  ISETP.GE.OR P2, PT, R27, R66, P0 ;  /* 0x000000421b00720c */ /* 0x000fe40000746670 */
[----:B------:R-:W-:-:S04]  /*18860*/  LOP3.LUT R10, R25, 0x380, RZ, 0xc0, !PT ;  /* 0x00000380190a7812 */ /* 0x000fc800078ec0ff */
[----:B------:R-:W-:-:S07]  /*18870*/  SHF.R.U64 R10, R10, 0x3, RZ ;  /* 0x000000030a0a7819 */ /* 0x000fce00000012ff */
[----:B0-----:R0:W-:Y:S01]  /*18880*/  @!P2 ST.E desc[UR56][R54.64], R3 ;  /* 0x000000033600a985 */ /* 0x0011e2000c101938 */
[----:B------:R-:W-:Y:S02]  /*18890*/  LOP3.LUT R10, R10, R25, RZ, 0x3c, !PT ;  /* 0x000000190a0a7212 */ /* 0x000fe400078e3cff */
[----:B------:R-:W-:Y:S01]  /*188a0*/  IADD3 R25, P5, R8, 0x3000, RZ ;  /* 0x0000300008197810 */ /* 0x000fe20007fbe0ff */
[----:B0-----:R-:W-:-:S04]  /*188b0*/  IMAD R3, R21, UR4, RZ ;  /* 0x0000000415037c24 */ /* 0x001fc8000f8e02ff */
[C---:B------:R-:W-:Y:S02]  /*188c0*/  IMAD R3, R20.reuse, UR5, R3 ;  /* 0x0000000514037c24 */ /* 0x040fe4000f8e0203 */
[----:B------:R-:W-:Y:S01]  /*188d0*/  IMAD.WIDE.U32 R20, R20, UR4, RZ ;  /* 0x0000000414147c25 */ /* 0x000fe2000f8e00ff */
[C---:B------:R-:W-:Y:S01]  /*188e0*/  IADD3 R33, P4, R8.reuse, 0x4000, RZ ;  /* 0x0000400008217810 */ /* 0x040fe20007f9e0ff */
[----:B------:R-:W-:Y:S01]  /*188f0*/  ULDC.64 UR4, c[0x0][0xae8] ;  /* 0x0002ba0000047ab9 */ /* 0x000fe20000000a00 */
[----:B------:R-:W-:Y:S01]  /*18900*/  IADD3 R41, P3, R8, 0x6000, RZ ;  /* 0x0000600008297810 */ /* 0x000fe20007f7e0ff */
[----:B------:R-:W-:Y:S02]  /*18910*/  IMAD.IADD R21, R21, 0x1, R3 ;  /* 0x0000000115157824 */ /* 0x000fe400078e0203 */
[----:B------:R-:W-:Y:S01]  /*18920*/  IMAD R3, R226, 0x20, R73 ;  /* 0x00000020e2037824 */ /* 0x000fe200078e0249 */
[----:B------:R-:W-:Y:S01]  /*18930*/  LOP3.LUT R24, R25, 0x380, RZ, 0xc0, !PT ;  /* 0x0000038019187812 */ /* 0x000fe200078ec0ff */
[----:B------:R-:W-:Y:S01]  /*18940*/  IMAD R68, R65, UR4, RZ ;  /* 0x0000000441447c24 */ /* 0x000fe2000f8e02ff */
[----:B------:R-:W-:Y:S01]  /*18950*/  LOP3.LUT R32, R33, 0x380, RZ, 0xc0, !PT ;  /* 0x0000038021207812 */ /* 0x000fe200078ec0ff */
[----:B------:R-:W-:Y:S01]  /*18960*/  IMAD R69, R71, 0x80, R3 ;  /* 0x0000008047457824 */ /* 0x000fe200078e0203 */
[----:B------:R-:W-:Y:S01]  /*18970*/  LOP3.LUT R40, R41, 0x380, RZ, 0xc0, !PT ;  /* 0x0000038029287812 */ /* 0x000fe200078ec0ff */
[----:B------:R-:W-:Y:S01]  /*18980*/  SHFL.IDX PT, R58, R26, 0x1, 0x1c1f ;  /* 0x003c1f001a3a7f89 */ /* 0x000fe200000e0000 */
[----:B------:R-:W-:Y:S01]  /*18990*/  SHF.R.U64 R24, R24, 0x3, RZ ;  /* 0x0000000318187819 */ /* 0x000fe200000012ff */
[C---:B------:R-:W-:Y:S01]  /*189a0*/  IMAD R3, R227.reuse, UR5, R68 ;  /* 0x00000005e3037c24 */ /* 0x040fe2000f8e0244 */
[----:B------:R-:W-:Y:S01]  /*189b0*/  SHF.R.U64 R32, R32, 0x3, RZ ;  /* 0x0000000320207819 */ /* 0x000fe200000012ff */
[----:B------:R0:W2:Y:S01]  /*189c0*/  SHFL.IDX PT, R59, R4, 0x1, 0x1c1f ;  /* 0x003c1f00043b7f89 */ /* 0x0000a200000e0000 */
[----:B------:R-:W-:Y:S01]  /*189d0*/  IMAD.WIDE.U32 R20, R227, UR4, R20 ;  /* 0x00000004e3147c25 */ /* 0x000fe2000f8e0014 */
[----:B------:R-:W-:Y:S01]  /*189e0*/  SHF.R.U64 R40, R40, 0x3, RZ ;  /* 0x0000000328287819 */ /* 0x000fe200000012ff */
[----:B------:R-:W-:-:S02]  /*189f0*/  ULDC.64 UR4, c[0x0][0xaf0] ;  /* 0x0002bc0000047ab9 */ /* 0x000fc40000000a00 */
[----:B-1----:R-:W-:Y:S01]  /*18a00*/  @P1 IMAD.HI.U32 R65, R69, R70, RZ ;  /* 0x0000004645411227 */ /* 0x002fe200078e00ff */
[----:B------:R-:W-:Y:S02]  /*18a10*/  LOP3.LUT R24, R24, R25, RZ, 0x3c, !PT ;  /* 0x0000001918187212 */ /* 0x000fe400078e3cff */
[----:B------:R-:W-:Y:S01]  /*18a20*/  LOP3.LUT R32, R32, R33, RZ, 0x3c, !PT ;  /* 0x0000002120207212 */ /* 0x000fe200078e3cff */
[----:B------:R-:W-:Y:S01]  /*18a30*/  IMAD.IADD R21, R21, 0x1, R3 ;  /* 0x0000000115157824 */ /* 0x000fe200078e0203 */
[----:B------:R-:W-:Y:S01]  /*18a40*/  LOP3.LUT R40, R40, R41, RZ, 0x3c, !PT ;  /* 0x0000002928287212 */ /* 0x000fe200078e3cff */
[--C-:B------:R-:W-:Y:S01]  /*18a50*/  IMAD.X R13, RZ, RZ, R9.reuse, P6 ;  /* 0x000000ffff0d7224 */ /* 0x100fe200030e0609 */
[----:B------:R-:W-:Y:S01]  /*18a60*/  IADD3.X R33, RZ, R9, RZ, P4, !PT ;  /* 0x00000009ff217210 */ /* 0x000fe200027fe4ff */
[----:B------:R-:W-:Y:S01]  /*18a70*/  IMAD.X R25, RZ, RZ, R9, P5 ;  /* 0x000000ffff197224 */ /* 0x000fe200028e0609 */
[C---:B------:R-:W-:Y:S01]  /*18a80*/  IADD3 R49, P6, R8.reuse, 0x8000, RZ ;  /* 0x0000800008317810 */ /* 0x040fe20007fde0ff */
[----:B------:R-:W-:Y:S01]  /*18a90*/  IMAD.MOV.U32 R3, RZ, RZ, R69 ;  /* 0x000000ffff037224 */ /* 0x000fe200078e0045 */
[----:B------:R-:W-:Y:S01]  /*18aa0*/  IADD3 R53, P5, R8, 0x9000, RZ ;  /* 0x0000900008357810 */ /* 0x000fe20007fbe0ff */
[----:B------:R-:W-:Y:S01]  /*18ab0*/  IMAD R67, R0, UR4, RZ ;  /* 0x0000000400437c24 */ /* 0x000fe2000f8e02ff */
[C---:B------:R-:W-:Y:S01]  /*18ac0*/  IADD3 R57, P4, R8.reuse, 0xa000, RZ ;  /* 0x0000a00008397810 */ /* 0x040fe20007f9e0ff */
[----:B------:R-:W-:Y:S01]  /*18ad0*/  VIADD R5, R27, 0x8 ;  /* 0x000000081b057836 */ /* 0x000fe20000000000 */
[----:B------:R-:W-:Y:S01]  /*18ae0*/  @P1 SHF.R.U32.HI R3, RZ, R72, R65 ;  /* 0x00000048ff031219 */ /* 0x000fe20000011641 */
[----:B------:R-:W-:Y:S01]  /*18af0*/  IMAD.X R41, RZ, RZ, R9, P3 ;  /* 0x000000ffff297224 */ /* 0x000fe200018e0609 */
[----:B------:R-:W-:Y:S01]  /*18b00*/  IADD3 R14, P3, R8, 0xb000, RZ ;  /* 0x0000b000080e7810 */ /* 0x000fe20007f7e0ff */
[C---:B------:R-:W-:Y:S01]  /*18b10*/  IMAD R67, R64.reuse, UR5, R67 ;  /* 0x0000000540437c24 */ /* 0x040fe2000f8e0243 */
[----:B------:R-:W-:Y:S01]  /*18b20*/  LOP3.LUT R48, R49, 0x380, RZ, 0xc0, !PT ;  /* 0x0000038031307812 */ /* 0x000fe200078ec0ff */
[----:B------:R-:W-:Y:S01]  /*18b30*/  IMAD.WIDE.U32 R64, R64, UR4, R20 ;  /* 0x0000000440407c25 */ /* 0x000fe2000f8e0014 */
[----:B------:R-:W-:Y:S01]  /*18b40*/  LOP3.LUT R52, R53, 0x380, RZ, 0xc0, !PT ;  /* 0x0000038035347812 */ /* 0x000fe200078ec0ff */
[----:B------:R-:W-:Y:S01]  /*18b50*/  ULDC.64 UR4, c[0x0][0xae0] ;  /* 0x0002b80000047ab9 */ /* 0x000fe20000000a00 */
[----:B------:R-:W-:Y:S01]  /*18b60*/  LOP3.LUT R56, R57, 0x380, RZ, 0xc0, !PT ;  /* 0x0000038039387812 */ /* 0x000fe200078ec0ff */
[--C-:B------:R-:W-:Y:S01]  /*18b70*/  IMAD.MOV R21, RZ, RZ, -R3.reuse ;  /* 0x000000ffff157224 */ /* 0x100fe200078e0a03 */
[----:B------:R-:W-:-:S02]  /*18b80*/  SHF.R.S32.HI R0, RZ, 0x1f, R3 ;  /* 0x0000001fff007819 */ /* 0x000fc40000011403 */
[----:B------:R-:W-:Y:S02]  /*18b90*/  LOP3.LUT R15, R8, 0x380, RZ, 0xc0, !PT ;  /* 0x00000380080f7812 */ /* 0x000fe400078ec0ff */
[----:B------:R-:W-:Y:S02]  /*18ba0*/  ISETP.GE.OR P0, PT, R5, R66, P0 ;  /* 0x000000420500720c */ /* 0x000fe40000706670 */
[----:B------:R-:W-:Y:S01]  /*18bb0*/  LOP3.LUT R7, R14, 0x380, RZ, 0xc0, !PT ;  /* 0x000003800e077812 */ /* 0x000fe200078ec0ff */
[----:B------:R-:W-:Y:S01]  /*18bc0*/  IMAD.IADD R65, R65, 0x1, R67 ;  /* 0x0000000141417824 */ /* 0x000fe200078e0243 */
[----:B------:R-:W-:Y:S01]  /*18bd0*/  SHF.R.U64 R48, R48, 0x3, RZ ;  /* 0x0000000330307819 */ /* 0x000fe200000012ff */
[----:B------:R-:W-:Y:S01]  /*18be0*/  IMAD R0, R0, UR4, RZ ;  /* 0x0000000400007c24 */ /* 0x000fe2000f8e02ff */
[----:B------:R-:W-:Y:S01]  /*18bf0*/  SHF.R.U64 R52, R52, 0x3, RZ ;  /* 0x0000000334347819 */ /* 0x000fe200000012ff */
[----:B------:R-:W-:Y:S01]  /*18c00*/  IMAD R67, R28, R21, R69 ;  /* 0x000000151c437224 */ /* 0x000fe200078e0245 */
[----:B------:R-:W-:-:S02]  /*18c10*/  SHF.R.U64 R56, R56, 0x3, RZ ;  /* 0x0000000338387819 */ /* 0x000fc400000012ff */
[----:B------:R-:W-:Y:S02]  /*18c20*/  SHF.R.U64 R15, R15, 0x3, RZ ;  /* 0x000000030f0f7819 */ /* 0x000fe400000012ff */
[----:B------:R-:W-:Y:S01]  /*18c30*/  SHF.R.U64 R7, R7, 0x3, RZ ;  /* 0x0000000307077819 */ /* 0x000fe200000012ff */
[--C-:B------:R-:W-:Y:S01]  /*18c40*/  IMAD.X R61, RZ, RZ, R9.reuse, P3 ;  /* 0x000000ffff3d7224 */ /* 0x100fe200018e0609 */
[----:B------:R-:W-:Y:S01]  /*18c50*/  LOP3.LUT R48, R48, R49, RZ, 0x3c, !PT ;  /* 0x0000003130307212 */ /* 0x000fe200078e3cff */
[--C-:B------:R-:W-:Y:S01]  /*18c60*/  IMAD.X R49, RZ, RZ, R9.reuse, P6 ;  /* 0x000000ffff317224 */ /* 0x100fe200030e0609 */
[----:B------:R-:W-:Y:S01]  /*18c70*/  LOP3.LUT R52, R52, R53, RZ, 0x3c, !PT ;  /* 0x0000003534347212 */ /* 0x000fe200078e3cff */
[--C-:B------:R-:W-:Y:S01]  /*18c80*/  IMAD.X R53, RZ, RZ, R9.reuse, P5 ;  /* 0x000000ffff357224 */ /* 0x100fe200028e0609 */
[----:B------:R-:W-:Y:S01]  /*18c90*/  LOP3.LUT R56, R56, R57, RZ, 0x3c, !PT ;  /* 0x0000003938387212 */ /* 0x000fe200078e3cff */
[----:B------:R-:W-:Y:S01]  /*18ca0*/  IMAD.X R57, RZ, RZ, R9, P4 ;  /* 0x000000ffff397224 */ /* 0x000fe200020e0609 */
[----:B0-----:R-:W-:Y:S01]  /*18cb0*/  LOP3.LUT R4, R15, R8, RZ, 0x3c, !PT ;  /* 0x000000080f047212 */ /* 0x001fe200078e3cff */
[----:B------:R-:W-:Y:S01]  /*18cc0*/  IMAD R69, R3, UR5, R0 ;  /* 0x0000000503457c24 */ /* 0x000fe2000f8e0200 */
[----:B------:R-:W-:-:S02]  /*18cd0*/  MOV R5, R9 ;  /* 0x0000000900057202 */ /* 0x000fc40000000f00 */
[----:B------:R-:W-:Y:S01]  /*18ce0*/  LOP3.LUT R60, R7, R14, RZ, 0x3c, !PT ;  /* 0x0000000e073c7212 */ /* 0x000fe200078e3cff */
[----:B------:R-:W-:Y:S01]  /*18cf0*/  IMAD.WIDE.U32 R20, R3, UR4, R64 ;  /* 0x0000000403147c25 */ /* 0x000fe2000f8e0040 */
[----:B------:R-:W-:Y:S01]  /*18d00*/  SHF.R.S32.HI R0, RZ, 0x1f, R67 ;  /* 0x0000001fff007819 */ /* 0x000fe20000011443 */
[----:B------:R-:W-:Y:S01]  /*18d10*/  ULDC.64 UR4, c[0x0][0xad8] ;  /* 0x0002b60000047ab9 */ /* 0x000fe20000000a00 */
[----:B--2---:R0:W-:Y:S01]  /*18d20*/  @!P0 ST.E desc[UR56][R58.64], R6 ;  /* 0x000000063a008985 */ /* 0x0041e2000c101938 */
[----:B------:R-:W-:Y:S02]  /*18d30*/  IMAD.IADD R21, R21, 0x1, R69 ;  /* 0x0000000115157824 */ /* 0x000fe400078e0245 */
[----:B------:R-:W-:Y:S01]  /*18d40*/  IMAD R0, R0, UR4, RZ ;  /* 0x0000000400007c24 */ /* 0x000fe2000f8e02ff */
[----:B------:R-:W5:Y:S04]  /*18d50*/  LD.E.128 R8, desc[UR56][R10.64] ;  /* 0x000000380a087980 */ /* 0x000f68000c101d00 */
[----:B------:R-:W5:Y:S04]  /*18d60*/  LD.E.128 R12, desc[UR56][R12.64] ;  /* 0x000000380c0c7980 */ /* 0x000f68000c101d00 */
[----:B0-----:R-:W5:Y:S04]  /*18d70*/  LD.E.128 R4, desc[UR56][R4.64] ;  /* 0x0000003804047980 */ /* 0x001f68000c101d00 */
[----:B------:R-:W5:Y:S04]  /*18d80*/  LD.E.128 R24, desc[UR56][R24.64] ;  /* 0x0000003818187980 */ /* 0x000f68000c101d00 */
[----:B------:R-:W5:Y:S04]  /*18d90*/  LD.E.128 R32, desc[UR56][R32.64] ;  /* 0x0000003820207980 */ /* 0x000f68000c101d00 */
[----:B------:R-:W5:Y:S04]  /*18da0*/  LD.E.128 R36, desc[UR56][R36.64] ;  /* 0x0000003824247980 */ /* 0x000f68000c101d00 */
[----:B------:R-:W5:Y:S04]  /*18db0*/  LD.E.128 R40, desc[UR56][R40.64] ;  /* 0x0000003828287980 */ /* 0x000f68000c101d00 */
[----:B------:R-:W5:Y:S04]  /*18dc0*/  LD.E.128 R44, desc[UR56][R44.64] ;  /* 0x000000382c2c7980 */ /* 0x000f68000c101d00 */
[----:B------:R-:W5:Y:S04]  /*18dd0*/  LD.E.128 R48, desc[UR56][R48.64] ;  /* 0x0000003830307980 */ /* 0x000f68000c101d00 */
[----:B------:R-:W5:Y:S04]  /*18de0*/  LD.E.128 R52, desc[UR56][R52.64] ;  /* 0x0000003834347980 */ /* 0x000f68000c101d00 */
[----:B------:R-:W5:Y:S04]  /*18df0*/  LD.E.128 R56, desc[UR56][R56.64] ;  /* 0x0000003838387980 */ /* 0x000f68000c101d00 */
[----:B------:R-:W5:Y:S01]  /*18e00*/  LD.E.128 R60, desc[UR56][R60.64] ;  /* 0x000000383c3c7980 */ /* 0x000f62000c101d00 */
[C---:B------:R-:W-:Y:S01]  /*18e10*/  IMAD R69, R67.reuse, UR5, R0 ;  /* 0x0000000543457c24 */ /* 0x040fe2000f8e0200 */
[----:B------:R-:W-:Y:S01]  /*18e20*/  @!PT LDS RZ, [RZ] ;  /* 0x00000000fffff984 */ /* 0x000fe20000000800 */
[----:B------:R-:W-:Y:S01]  /*18e30*/  @!PT LDS RZ, [RZ] ;  /* 0x00000000fffff984 */ /* 0x000fe20000000800 */
[----:B------:R-:W-:Y:S01]  /*18e40*/  @!PT LDS RZ, [RZ] ;  /* 0x00000000fffff984 */ /* 0x000fe20000000800 */
[----:B------:R-:W-:Y:S01]  /*18e50*/  @!PT LDS RZ, [RZ] ;  /* 0x00000000fffff984 */ /* 0x000fe20000000800 */
[----:B------:R0:W-:Y:S06]  /*18e60*/  MEMBAR.ALL.CTA ;  /* 0x0000000000007992 */ /* 0x0001ec0000008000 */
[----:B0-----:R-:W0:Y:S01]  /*18e70*/  FENCE.VIEW.ASYNC.S ;  /* 0x00000000000073c6 */ /* 0x001e220000000000 */
[----:B------:R-:W-:Y:S01]  /*18e80*/  IMAD.WIDE.U32 R20, R67, UR4, R20 ;  /* 0x0000000443147c25 */ /* 0x000fe2000f8e0014 */
[----:B------:R-:W-:-:S03]  /*18e90*/  ULDC.64 UR4, c[0x0][0xa80] ;  /* 0x0002a00000047ab9 */ /* 0x000fc60000000a00 */
[----:B------:R-:W-:Y:S01]  /*18ea0*/  IMAD.IADD R21, R21, 0x1, R69 ;  /* 0x0000000115157824 */ /* 0x000fe200078e0245 */
[----:B------:R-:W-:Y:S01]  /*18eb0*/  LEA R28, P2, R20, UR4, 0x1 ;  /* 0x00000004141c7c11 */ /* 0x000fe2000f8408ff */
[----:B------:R-:W-:-:S03]  /*18ec0*/  IMAD R71, R71, 0x80, R73 ;  /* 0x0000008047477824 */ /* 0x000fc600078e0249 */
[----:B------:R-:W-:Y:S01]  /*18ed0*/  LEA.HI.X R67, R20, UR5, R21, 0x1, P2 ;  /* 0x0000000514437c11 */ /* 0x000fe200090f0c15 */
[----:B------:R-:W-:Y:S01]  /*18ee0*/  VIADD R0, R2, 0x30820 ;  /* 0x0003082002007836 */ /* 0x000fe20000000000 */
[----:B------:R-:W-:-:S04]  /*18ef0*/  ISETP.GE.AND P2, PT, R71, R66, PT ;  /* 0x000000424700720c */ /* 0x000fc80003f46270 */
[----:B------:R-:W-:Y:S01]  /*18f00*/  PRMT R0, RZ, 0x654, R0 ;  /* 0x00000654ff007816 */ /* 0x000fe20000000000 */
[C---:B------:R-:W-:Y:S01]  /*18f10*/  VIADD R3, R71.reuse, 0x20 ;  /* 0x0000002047037836 */ /* 0x040fe20000000000 */
[----:B------:R-:W-:Y:S01]  /*18f20*/  IADD3 R65, R71, 0x40, RZ ;  /* 0x0000004047417810 */ /* 0x000fe20007ffe0ff */
[----:B------:R-:W-:Y:S01]  /*18f30*/  VIADD R73, R223, 0x40 ;  /* 0x00000040df497836 */ /* 0x000fe20000000000 */
[----:B0-----:R0:W1:Y:S01]  /*18f40*/  SHFL.IDX PT, R68, R28, RZ, 0x181f ;  /* 0x00181fff1c447589 */ /* 0x00106200000e0000 */
[----:B------:R2:W-:Y:S01]  /*18f50*/  SYNCS.ARRIVE.TRANS64.RED.A1T0 RZ, [R0+URZ], RZ ;  /* 0x000000ff00ff79a7 */ /* 0x0005e2000810043f */
[-C--:B------:R-:W-:Y:S02]  /*18f60*/  ISETP.GE.AND P1, PT, R3, R66.reuse, PT ;  /* 0x000000420300720c */ /* 0x080fe40003f26270 */
[----:B------:R-:W-:Y:S02]  /*18f70*/  ISETP.GE.AND P0, PT, R65, R66, PT ;  /* 0x000000424100720c */ /* 0x000fe40003f06270 */
[----:B------:R-:W-:Y:S01]  /*18f80*/  SHF.R.S32.HI R70, RZ, 0x1f, R223 ;  /* 0x0000001fff467819 */ /* 0x000fe200000114df */
[----:B--2---:R0:W2:Y:S01]  /*18f90*/  SHFL.IDX PT, R0, R67, RZ, 0x181f ;  /* 0x00181fff43007589 */ /* 0x0040a200000e0000 */
[----:B------:R-:W-:Y:S01]  /*18fa0*/  SHF.R.S32.HI R72, RZ, 0x1f, R73 ;  /* 0x0000001fff487819 */ /* 0x000fe20000011449 */
[----:B------:R-:W-:Y:S08]  /*18fb0*/  @P2 BRA `(.L_x_648) ;  /* 0x0000000000342947 */ /* 0x000ff00003800000 */
[----:B------:R-:W-:Y:S02]  /*18fc0*/  ULDC UR4, c[0x0][0xac8] ;  /* 0x0002b20000047ab9 */ /* 0x000fe40000000800 */
[----:B------:R-:W-:Y:S02]  /*18fd0*/  ISETP.GE.AND P4, PT, R223, UR4, PT ;  /* 0x00000004df007c0c */ /* 0x000fe4000bf86270 */
[----:B------:R-:W-:Y:S02]  /*18fe0*/  ISETP.GE.AND P3, PT, R73, UR4, PT ;  /* 0x0000000449007c0c */ /* 0x000fe4000bf66270 */
[----:B------:R-:W-:-:S09]  /*18ff0*/  ISETP.GE.AND P2, PT, R225, UR4, PT ;  /* 0x00000004e1007c0c */ /* 0x000fd2000bf46270 */
[-C--:B-1----:R-:W-:Y:S02]  /*19000*/  @!P4 LEA R20, P6, R223, R68.reuse, 0x1 ;  /* 0x00000044df14c211 */ /* 0x082fe400078c08ff */
[----:B------:R-:W-:Y:S02]  /*19010*/  @!P3 LEA R64, P5, R73, R68, 0x1 ;  /* 0x000000444940b211 */ /* 0x000fe400078a08ff */
[----:B--2---:R-:W-:Y:S02]  /*19020*/  @!P4 LEA.HI.X R21, R223, R0, R70, 0x1, P6 ;  /* 0x00000000df15c211 */ /* 0x004fe400030f0c46 */
[----:B------:R-:W-:Y:S02]  /*19030*/  @!P2 LEA R68, P6, R225, R68, 0x1 ;  /* 0x00000044e144a211 */ /* 0x000fe400078c08ff */
[-C--:B------:R-:W-:Y:S01]  /*19040*/  @!P3 LEA.HI.X R65, R73, R0.reuse, R72, 0x1, P5 ;  /* 0x000000004941b211 */ /* 0x080fe200028f0c48 */
[----:B-----5:R3:W-:Y:S01]  /*19050*/  @!P4 ST.E.128 desc[UR56][R20.64], R4 ;  /* 0x000000041400c985 */ /* 0x0207e2000c101d38 */
[----:B------:R-:W-:-:S03]  /*19060*/  @!P2 LEA.HI.X R69, R225, R0, R74, 0x1, P6 ;  /* 0x00000000e145a211 */ /* 0x000fc600030f0c4a */
[----:B------:R3:W-:Y:S04]  /*19070*/  @!P3 ST.E.128 desc[UR56][R64.64], R32 ;  /* 0x000000204000b985 */ /* 0x0007e8000c101d38 */
[----:B------:R3:W-:Y:S02]  /*19080*/  @!P2 ST.E.128 desc[UR56][R68.64], R48 ;  /* 0x000000304400a985 */ /* 0x0007e4000c101d38 */
.L_x_648:
[----:B------:R-:W-:Y:S05]  /*19090*/  BSYNC B1 ;  /* 0x0000000000017941 */ /* 0x000fea0003800000 */
.L_x_647:
[----:B--2---:R2:W4:Y:S01]  /*190a0*/  SHFL.IDX PT, R0, R67, 0x1, 0x181f ;  /* 0x00381f0043007f89 */ /* 0x00452200000e0000 */
[----:B------:R-:W-:Y:S03]  /*190b0*/  BSSY B1, `(.L_x_649) ;  /* 0x0000010000017945 */ /* 0x000fe60003800000 */
[----:B---3--:R2:W3:Y:S01]  /*190c0*/  SHFL.IDX PT, R20, R28, 0x1, 0x181f ;  /* 0x00381f001c147f89 */ /* 0x0084e200000e0000 */
[----:B------:R-:W-:Y:S05]  /*190d0*/  @P1 BRA `(.L_x_650) ;  /* 0x0000000000341947 */ /* 0x000fea0003800000 */
[----:B------:R-:W-:Y:S02]  /*190e0*/  ULDC UR4, c[0x0][0xac8] ;  /* 0x0002b20000047ab9 */ /* 0x000fe40000000800 */
[----:B------:R-:W-:Y:S02]  /*190f0*/  ISETP.GE.AND P4, PT, R223, UR4, PT ;  /* 0x00000004df007c0c */ /* 0x000fe4000bf86270 */
[----:B------:R-:W-:Y:S02]  /*19100*/  ISETP.GE.AND P5, PT, R73, UR4, PT ;  /* 0x0000000449007c0c */ /* 0x000fe4000bfa6270 */
[----:B------:R-:W-:-:S09]  /*19110*/  ISETP.GE.AND P6, PT, R225, UR4, PT ;  /* 0x00000004e1007c0c */ /* 0x000fd2000bfc6270 */
[-C--:B---3-5:R-:W-:Y:S02]  /*19120*/  @!P4 LEA R4, P1, R223, R20.reuse, 0x1 ;  /* 0x00000014df04c211 */ /* 0x0a8fe400078208ff */
[-C--:B------:R-:W-:Y:S02]  /*19130*/  @!P5 LEA R6, P2, R73, R20.reuse, 0x1 ;  /* 0x000000144906d211 */ /* 0x080fe400078408ff */
[----:B------:R-:W-:Y:S02]  /*19140*/  @!P6 LEA R20, P3, R225, R20, 0x1 ;  /* 0x00000014e114e211 */ /* 0x000fe400078608ff */
[-C--:B----4-:R-:W-:Y:S02]  /*19150*/  @!P4 LEA.HI.X R5, R223, R0.reuse, R70, 0x1, P1 ;  /* 0x00000000df05c211 */ /* 0x090fe400008f0c46 */
[-C--:B------:R-:W-:Y:S02]  /*19160*/  @!P5 LEA.HI.X R7, R73, R0.reuse, R72, 0x1, P2 ;  /* 0x000000004907d211 */ /* 0x080fe400010f0c48 */
[----:B------:R-:W-:Y:S01]  /*19170*/  @!P6 LEA.HI.X R21, R225, R0, R74, 0x1, P3 ;  /* 0x00000000e115e211 */ /* 0x000fe200018f0c4a */
[----:B------:R3:W-:Y:S04]  /*19180*/  @!P4 ST.E.128 desc[UR56][R4.64], R8 ;  /* 0x000000080400c985 */ /* 0x0007e8000c101d38 */
[----:B------:R3:W-:Y:S04]  /*19190*/  @!P5 ST.E.128 desc[UR56][R6.64], R36 ;  /* 0x000000240600d985 */ /* 0x0007e8000c101d38 */
[----:B------:R3:W-:Y:S02]  /*191a0*/  @!P6 ST.E.128 desc[UR56][R20.64], R52 ;  /* 0x000000341400e985 */ /* 0x0007e4000c101d38 */
.L_x_650:
[----:B------:R-:W-:Y:S05]  /*191b0*/  BSYNC B1 ;  /* 0x0000000000017941 */ /* 0x000fea0003800000 */
.L_x_649:
[----:B----4-:R4:W0:Y:S01]  /*191c0*/  SHFL.IDX PT, R0, R67, 0x2, 0x181f ;  /* 0x00581f0043007f89 */ /* 0x01082200000e0000 */
        /* <DEDUP_REMOVED lines=8> */
[-C--:B------:R-:W-:Y:S02]  /*19250*/  @!P4 LEA R6, P1, R73, R8.reuse, 0x1 ;  /* 0x000000084906c211 */ /* 0x080fe400078208ff */
[----:B------:R-:W-:Y:S02]  /*19260*/  @!P5 LEA R8, P2, R225, R8, 0x1 ;  /* 0x00000008e108d211 */ /* 0x000fe400078408ff */
[-C--:B0-----:R-:W-:Y:S02]  /*19270*/  @!P3 LEA.HI.X R5, R223, R0.reuse, R70, 0x1, P0 ;  /* 0x00000000df05b211 */ /* 0x081fe400000f0c46 */
[-C--:B------:R-:W-:Y:S02]  /*19280*/  @!P4 LEA.HI.X R7, R73, R0.reuse, R72, 0x1, P1 ;  /* 0x000000004907c211 */ /* 0x080fe400008f0c48 */
[----:B------:R-:W-:Y:S01]  /*19290*/  @!P5 LEA.HI.X R9, R225, R0, R74, 0x1, P2 ;  /* 0x00000000e109d211 */ /* 0x000fe200010f0c4a */
[----:B------:R0:W-:Y:S04]  /*192a0*/  @!P3 ST.E.128 desc[UR56][R4.64], R12 ;  /* 0x0000000c0400b985 */ /* 0x0001e8000c101d38 */
[----:B------:R0:W-:Y:S04]  /*192b0*/  @!P4 ST.E.128 desc[UR56][R6.64], R40 ;  /* 0x000000280600c985 */ /* 0x0001e8000c101d38 */
[----:B------:R0:W-:Y:S02]  /*192c0*/  @!P5 ST.E.128 desc[UR56][R8.64], R56 ;  /* 0x000000380800d985 */ /* 0x0001e4000c101d38 */
.L_x_652:
[----:B------:R-:W-:Y:S05]  /*192d0*/  BSYNC B1 ;  /* 0x0000000000017941 */ /* 0x000fea0003800000 */
.L_x_651:
[----:B------:R-:W-:Y:S01]  /*192e0*/  VIADD R3, R71, 0x60 ;  /* 0x0000006047037836 */ /* 0x000fe20000000000 */
[----:B0-----:R0:W0:Y:S04]  /*192f0*/  SHFL.IDX PT, R0, R67, 0x3, 0x181f ;  /* 0x00781f0043007f89 */ /* 0x00102800000e0000 */
[----:B------:R-:W-:Y:S01]  /*19300*/  ISETP.GE.AND P0, PT, R3, R66, PT ;  /* 0x000000420300720c */ /* 0x000fe20003f06270 */
[----:B--2-4-:R-:W2:-:S12]  /*19310*/  SHFL.IDX PT, R28, R28, 0x3, 0x181f ;  /* 0x00781f001c1c7f89 */ /* 0x014e9800000e0000 */
[----:B------:R-:W-:Y:S05]  /*19320*/  @P0 BRA `(.L_x_653) ;  /* 0x0000000c005c0947 */ /* 0x000fea0003800000 */
[----:B------:R-:W-:Y:S02]  /*19330*/  ULDC UR4, c[0x0][0xac8] ;  /* 0x0002b20000047ab9 */ /* 0x000fe40000000800 */
[----:B------:R-:W-:Y:S02]  /*19340*/  ISETP.GE.AND P2, PT, R223, UR4, PT ;  /* 0x00000004df007c0c */ /* 0x000fe4000bf46270 */
[----:B------:R-:W-:-:S11]  /*19350*/  ISETP.GE.AND P3, PT, R73, UR4, PT ;  /* 0x0000000449007c0c */ /* 0x000fd6000bf66270 */
[-C--:B--2---:R-:W-:Y:S02]  /*19360*/  @!P2 LEA R4, P0, R223, R28.reuse, 0x1 ;  /* 0x0000001cdf04a211 */ /* 0x084fe400078008ff */
[----:B------:R-:W-:Y:S02]  /*19370*/  @!P3 LEA R6, P1, R73, R28, 0x1 ;  /* 0x0000001c4906b211 */ /* 0x000fe400078208ff */
[-C--:B0-----:R-:W-:Y:S02]  /*19380*/  @!P2 LEA.HI.X R5, R223, R0.reuse, R70, 0x1, P0 ;  /* 0x00000000df05a211 */ /* 0x081fe400000f0c46 */
        /* <DEDUP_REMOVED lines=9> */
.L_x_645:
[----:B------:R-:W-:Y:S01]  /*19420*/  ULDC.64 UR4, c[0x0][0xc00] ;  /* 0x0003000000047ab9 */ /* 0x000fe20000000a00 */
[----:B------:R-:W-:Y:S01]  /*19430*/  IMAD.MOV.U32 R3, RZ, RZ, RZ ;  /* 0x000000ffff037224 */ /* 0x000fe200078e00ff */
[----:B------:R-:W-:Y:S01]  /*19440*/  ISETP.NE.U32.AND P0, PT, RZ, UR4, PT ;  /* 0x00000004ff007c0c */ /* 0x000fe2000bf05070 */
[----:B------:R-:W3:Y:S01]  /*19450*/  LDC R25, c[0x0][0xbe8] ;  /* 0x0002fa00ff197b82 */ /* 0x000ee20000000800 */
[----:B------:R-:W-:Y:S02]  /*19460*/  IADD3 R4, P1, R228, UR4, RZ ;  /* 0x00000004e4047c10 */ /* 0x000fe4000ff3e0ff */
[----:B------:R-:W-:Y:S02]  /*19470*/  ISETP.NE.AND.EX P0, PT, RZ, UR5, PT, P0 ;  /* 0x00000005ff007c0c */ /* 0x000fe4000bf05300 */
[----:B------:R-:W-:Y:S01]  /*19480*/  IADD3.X R5, R229, UR5, RZ, P1, !PT ;  /* 0x00000005e5057c10 */ /* 0x000fe20008ffe4ff */
[----:B------:R-:W-:Y:S02]  /*19490*/  ULDC.64 UR4, c[0x0][0xc08] ;  /* 0x0003020000047ab9 */ /* 0x000fe40000000a00 */
[----:B------:R-:W-:-:S04]  /*194a0*/  ISETP.NE.U32.AND P1, PT, RZ, UR4, PT ;  /* 0x00000004ff007c0c */ /* 0x000fc8000bf25070 */
[----:B------:R-:W-:-:S04]  /*194b0*/  ISETP.NE.AND.EX P1, PT, RZ, UR5, PT, P1 ;  /* 0x00000005ff007c0c */ /* 0x000fc8000bf25310 */
[----:B------:R4:W5:Y:S09]  /*194c0*/  @P0 LDG.E R3, desc[UR56][R4.64] ;  /* 0x0000003804030981 */ /* 0x000972000c1e1900 */
[----:B------:R-:W-:Y:S01]  /*194d0*/  @P1 IADD3 R228, P2, R228, UR4, RZ ;  /* 0x00000004e4e41c10 */ /* 0x000fe2000ff5e0ff */
[----:B------:R-:W-:-:S02]  /*194e0*/  ULDC UR4, c[0x0][0xa88] ;  /* 0x0002a20000047ab9 */ /* 0x000fc40000000800 */
[----:B------:R-:W-:Y:S01]  /*194f0*/  IMAD.U32 R0, RZ, RZ, UR4 ;  /* 0x00000004ff007e24 */ /* 0x000fe2000f8e00ff */
[----:B------:R-:W-:-:S05]  /*19500*/  @P1 IADD3.X R229, R229, UR5, RZ, P2, !PT ;  /* 0x00000005e5e51c10 */ /* 0x000fca00097fe4ff */
[----:B------:R4:W5:Y:S01]  /*19510*/  @P1 LDG.E R0, desc[UR56][R228.64] ;  /* 0x00000038e4001981 */ /* 0x000962000c1e1900 */
[----:B---3--:R-:W-:Y:S01]  /*19520*/  ISETP.NE.AND P2, PT, R25, 0x1, PT ;  /* 0x000000011900780c */ /* 0x008fe20003f45270 */
[----:B------:R-:W3:-:S12]  /*19530*/  S2R R26, SR_TID.X ;  /* 0x00000000001a7919 */ /* 0x000ed80000002100 */
[----:B------:R-:W0:Y:S08]  /*19540*/  @P2 LDC R20, c[0x0][0xbec] ;  /* 0x0002fb00ff142b82 */ /* 0x000e300000000800 */
[----:B------:R-:W0:Y:S01]  /*19550*/  @P2 LDC R27, c[0x0][0xbf0] ;  /* 0x0002fc00ff1b2b82 */ /* 0x000e220000000800 */
[----:B---3--:R-:W-:-:S05]  /*19560*/  VIADD R26, R26, 0xffffff80 ;  /* 0xffffff801a1a7836 */ /* 0x008fca0000000000 */
[----:B------:R-:W-:Y:S01]  /*19570*/  ISETP.GE.AND P3, PT, R26, 0x80, PT ;  /* 0x000000801a00780c */ /* 0x000fe20003f66270 */
[----:B----4-:R-:W-:-:S12]  /*19580*/  @P1 BRA `(.L_x_654) ;  /* 0x0000000000101947 */ /* 0x010fd80003800000 */
[----:B------:R-:W-:Y:S05]  /*19590*/  @!P0 BRA `(.L_x_654) ;  /* 0x00000000000c8947 */ /* 0x000fea0003800000 */
[----:B------:R-:W3:Y:S04]  /*195a0*/  LDG.E R7, desc[UR56][R4.64] ;  /* 0x0000003804077981 */ /* 0x000ee8000c1e1900 */
[----:B-----5:R-:W3:Y:S02]  /*195b0*/  LDG.E R0, desc[UR56][R4.64+0x4] ;  /* 0x0000043804007981 */ /* 0x020ee4000c1e1900 */
[----:B---3--:R-:W-:-:S07]  /*195c0*/  IMAD.IADD R0, R0, 0x1, -R7 ;  /* 0x0000000100007824 */ /* 0x008fce00078e0a07 */
.L_x_654:
[----:B------:R-:W3:Y:S04]  /*195d0*/  LDL.LU R5, [R1+0x4] ;  /* 0x0000040001057983 */ /* 0x000ee80000300800 */
[----:B------:R-:W4:Y:S04]  /*195e0*/  LDL.LU R4, [R1+0x48] ;  /* 0x0000480001047983 */ /* 0x000f280000300800 */
[----:B------:R0:W5:Y:S01]  /*195f0*/  LDL R24, [R1+0x44] ;  /* 0x0000440001187983 */ /* 0x0001620000100800 */
[----:B------:R-:W-:Y:S01]  /*19600*/  BSSY B1, `(.L_x_655) ;  /* 0x000002e000017945 */ /* 0x000fe20003800000 */
[----:B------:R-:W-:-:S02]  /*19610*/  SHF.R.S32.HI R13, RZ, 0x1f, R227 ;  /* 0x0000001fff0d7819 */ /* 0x000fc400000114e3 */
[----:B-----5:R-:W-:Y:S02]  /*19620*/  SHF.R.S32.HI R10, RZ, 0x1f, R3 ;  /* 0x0000001fff0a7819 */ /* 0x020fe40000011403 */
[----:B---3--:R-:W-:Y:S02]  /*19630*/  SEL R15, R5, RZ, !P0 ;  /* 0x000000ff050f7207 */ /* 0x008fe40004000000 */
[----:B----4-:R-:W-:Y:S01]  /*19640*/  SEL R14, R4, RZ, !P0 ;  /* 0x000000ff040e7207 */ /* 0x010fe20004000000 */
[----:B0-----:R-:W-:Y:S06]  /*19650*/  @P3 BRA `(.L_x_656) ;  /* 0x0000000000a03947 */ /* 0x001fec0003800000 */
[----:B------:R-:W0:Y:S01]  /*19660*/  S2R R4, SR_TID.X ;  /* 0x0000000000047919 */ /* 0x000e220000002100 */
[----:B------:R-:W3:Y:S02]  /*19670*/  LDC R11, c[0x0][0xbe8] ;  /* 0x0002fa00ff0b7b82 */ /* 0x000ee40000000800 */
[----:B---3--:R-:W-:Y:S02]  /*19680*/  IMAD R5, R0, R11, RZ ;  /* 0x0000000b00057224 */ /* 0x008fe400078e02ff */
[----:B0-----:R-:W-:-:S04]  /*19690*/  IMAD R4, R24, 0x80, R4 ;  /* 0x0000008018047824 */ /* 0x001fc800078e0204 */
[----:B------:R-:W-:-:S05]  /*196a0*/  VIADD R12, R4, 0xffffff80 ;  /* 0xffffff80040c7836 */ /* 0x000fca0000000000 */
[----:B------:R-:W-:-:S13]  /*196b0*/  ISETP.GE.AND P0, PT, R12, R5, PT ;  /* 0x000000050c00720c */ /* 0x000fda0003f06270 */
[----:B------:R-:W-:Y:S05]  /*196c0*/  @P0 BRA `(.L_x_656) ;  /* 0x0000000000840947 */ /* 0x000fea0003800000 */
[----:B------:R-:W-:Y:S01]  /*196d0*/  ISETP.NE.AND P0, PT, R11, 0x1, PT ;  /* 0x000000010b00780c */ /* 0x000fe20003f05270 */
[----:B------:R-:W-:Y:S01]  /*196e0*/  ULDC.64 UR4, c[0x0][0xb90] ;  /* 0x0002e40000047ab9 */ /* 0x000fe20000000a00 */
[----:B------:R-:W-:Y:S01]  /*196f0*/  IMAD.MOV.U32 R4, RZ, RZ, R3 ;  /* 0x000000ffff047224 */ /* 0x000fe200078e0003 */
[----:B------:R-:W-:Y:S01]  /*19700*/  MOV R7, R12 ;  /* 0x0000000c00077202 */ /* 0x000fe20000000f00 */
[----:B------:R-:W-:Y:S02]  /*19710*/  IMAD R8, R13, UR4, RZ ;  /* 0x000000040d087c24 */ /* 0x000fe4000f8e02ff */
[----:B------:R-:W-:Y:S02]  /*19720*/  IMAD.MOV.U32 R5, RZ, RZ, R10 ;  /* 0x000000ffff057224 */ /* 0x000fe400078e000a */
[----:B------:R-:W-:-:S05]  /*19730*/  IMAD.WIDE.U32 R4, R227, UR4, R4 ;  /* 0x00000004e3047c25 */ /* 0x000fca000f8e0004 */
[----:B------:R-:W0:Y:S08]  /*19740*/  @P0 LDC R9, c[0x0][0xbec] ;  /* 0x0002fb00ff090b82 */ /* 0x000e300000000800 */
[----:B------:R-:W3:Y:S01]  /*19750*/  @P0 LDC R21, c[0x0][0xbf0] ;  /* 0x0002fc00ff150b82 */ /* 0x000ee20000000800 */
[----:B0-----:R-:W-:-:S04]  /*19760*/  @P0 IMAD.HI.U32 R6, R12, R9, RZ ;  /* 0x000000090c060227 */ /* 0x001fc800078e00ff */
[----:B------:R-:W-:Y:S01]  /*19770*/  IMAD R9, R227, UR5, R8 ;  /* 0x00000005e3097c24 */ /* 0x000fe2000f8e0208 */
[----:B------:R-:W-:Y:S01]  /*19780*/  ULDC.64 UR4, c[0x0][0xb98] ;  /* 0x0002e60000047ab9 */ /* 0x000fe20000000a00 */
[----:B---3--:R-:W-:Y:S02]  /*19790*/  @P0 SHF.R.U32.HI R7, RZ, R21, R6 ;  /* 0x00000015ff070219 */ /* 0x008fe40000011606 */
[----:B------:R-:W-:Y:S02]  /*197a0*/  IMAD.IADD R5, R5, 0x1, R9 ;  /* 0x0000000105057824 */ /* 0x000fe400078e0209 */
[----:B------:R-:W-:Y:S02]  /*197b0*/  IMAD R6, R14, UR4, RZ ;  /* 0x000000040e067c24 */ /* 0x000fe4000f8e02ff */
[----:B------:R-:W-:Y:S02]  /*197c0*/  IMAD.MOV R9, RZ, RZ, -R7 ;  /* 0x000000ffff097224 */ /* 0x000fe400078e0a07 */
[----:B------:R-:W-:-:S04]  /*197d0*/  IMAD.WIDE.U32 R4, R15, UR4, R4 ;  /* 0x000000040f047c25 */ /* 0x000fc8000f8e0004 */
[----:B------:R-:W-:Y:S01]  /*197e0*/  IMAD R9, R11, R9, R12 ;  /* 0x000000090b097224 */ /* 0x000fe200078e020c */
[----:B------:R-:W-:Y:S01]  /*197f0*/  SHF.R.S32.HI R11, RZ, 0x1f, R7 ;  /* 0x0000001fff0b7819 */ /* 0x000fe20000011407 */
[----:B------:R-:W-:Y:S01]  /*19800*/  IMAD R8, R15, UR5, R6 ;  /* 0x000000050f087c24 */ /* 0x000fe2000f8e0206 */
[----:B------:R-:W-:Y:S01]  /*19810*/  IADD3 R4, P0, R7, R4, RZ ;  /* 0x0000000407047210 */ /* 0x000fe20007f1e0ff */
[----:B------:R-:W-:Y:S01]  /*19820*/  ULDC.64 UR4, c[0x0][0xb88] ;  /* 0x0002e20000047ab9 */ /* 0x000fe20000000a00 */
[----:B------:R-:W-:Y:S02]  /*19830*/  SHF.R.S32.HI R6, RZ, 0x1f, R9 ;  /* 0x0000001fff067819 */ /* 0x000fe40000011409 */
[----:B------:R-:W-:-:S03]  /*19840*/  IADD3.X R5, R11, R5, R8, P0, !PT ;  /* 0x000000050b057210 */ /* 0x000fc600007fe408 */
[----:B------:R-:W-:Y:S02]  /*19850*/  IMAD R6, R6, UR4, RZ ;  /* 0x0000000406067c24 */ /* 0x000fe4000f8e02ff */
[----:B------:R-:W-:-:S04]  /*19860*/  IMAD.WIDE.U32 R4, R9, UR4, R4 ;  /* 0x0000000409047c25 */ /* 0x000fc8000f8e0004 */
[----:B------:R-:W-:Y:S01]  /*19870*/  IMAD R7, R9, UR5, R6 ;  /* 0x0000000509077c24 */ /* 0x000fe2000f8e0206 */
[----:B------:R-:W-:Y:S02]  /*19880*/  ULDC.64 UR4, c[0x0][0xb50] ;  /* 0x0002d40000047ab9 */ /* 0x000fe40000000a00 */
[----:B------:R-:W-:Y:S01]  /*19890*/  LEA R6, P0, R4, UR4, 0x2 ;  /* 0x0000000404067c11 */ /* 0x000fe2000f8010ff */
[----:B------:R-:W-:-:S05]  /*198a0*/  IMAD.IADD R5, R5, 0x1, R7 ;  /* 0x0000000105057824 */ /* 0x000fca00078e0207 */
[----:B------:R-:W-:Y:S01]  /*198b0*/  LEA.HI.X R7, R4, UR5, R5, 0x2, P0 ;  /* 0x0000000504077c11 */ /* 0x000fe200080f1405 */
[----:B------:R-:W-:-:S05]  /*198c0*/  IMAD.MOV.U32 R5, RZ, RZ, -0x800000 ;  /* 0xff800000ff057424 */ /* 0x000fca00078e00ff */
[----:B------:R0:W-:Y:S02]  /*198d0*/  STG.E desc[UR56][R6.64], R5 ;  /* 0x0000000506007986 */ /* 0x0001e4000c101938 */
.L_x_656:
[----:B------:R-:W-:Y:S05]  /*198e0*/  BSYNC B1 ;  /* 0x0000000000017941 */ /* 0x000fea0003800000 */
.L_x_655:
[----:B------:R-:W-:Y:S01]  /*198f0*/  SHF.R.S32.HI R11, RZ, 0x1f, R26 ;  /* 0x0000001fff0b7819 */ /* 0x000fe2000001141a */
[----:B------:R-:W-:Y:S01]  /*19900*/  ULDC.64 UR4, c[0x0][0xaa0] ;  /* 0x0002a80000047ab9 */ /* 0x000fe20000000a00 */
[----:B------:R-:W-:Y:S01]  /*19910*/  BSSY B1, `(.L_x_657) ;  /* 0x0000042000017945 */ /* 0x000fe20003800000 */
[----:B------:R-:W-:Y:S01]  /*19920*/  IMAD R4, R10, UR4, RZ ;  /* 0x000000040a047c24 */ /* 0x000fe2000f8e02ff */
[----:B------:R-:W-:Y:S02]  /*19930*/  LEA.HI R11, R11, R26, RZ, 0x3 ;  /* 0x0000001a0b0b7211 */ /* 0x000fe400078f18ff */
[----:B------:R-:W-:Y:S01]  /*19940*/  SHF.R.S32.HI R12, RZ, 0x1f, R225 ;  /* 0x0000001fff0c7819 */ /* 0x000fe200000114e1 */
[C---:B0-----:R-:W-:Y:S01]  /*19950*/  IMAD R7, R3.reuse, UR5, R4 ;  /* 0x0000000503077c24 */ /* 0x041fe2000f8e0204 */
[----:B------:R-:W-:Y:S01]  /*19960*/  SHF.R.S32.HI R11, RZ, 0x3, R11 ;  /* 0x00000003ff0b7819 */ /* 0x000fe2000001140b */
[----:B------:R-:W-:Y:S01]  /*19970*/  IMAD.WIDE.U32 R4, R3, UR4, RZ ;  /* 0x0000000403047c25 */ /* 0x000fe2000f8e00ff */
[----:B------:R-:W-:-:S03]  /*19980*/  ULDC.64 UR4, c[0x0][0xae8] ;  /* 0x0002ba0000047ab9 */ /* 0x000fc60000000a00 */
[----:B------:R-:W-:Y:S02]  /*19990*/  IMAD R3, R226, 0x20, R11 ;  /* 0x00000020e2037824 */ /* 0x000fe400078e020b */
[----:B------:R-:W-:Y:S02]  /*199a0*/  IMAD.IADD R5, R5, 0x1, R7 ;  /* 0x0000000105057824 */ /* 0x000fe400078e0207 */
[----:B------:R-:W-:Y:S02]  /*199b0*/  IMAD R8, R13, UR4, RZ ;  /* 0x000000040d087c24 */ /* 0x000fe4000f8e02ff */
[----:B------:R-:W-:Y:S02]  /*199c0*/  IMAD R9, R24, 0x80, R3 ;  /* 0x0000008018097824 */ /* 0x000fe400078e0203 */
[C---:B------:R-:W-:Y:S02]  /*199d0*/  IMAD R7, R227.reuse, UR5, R8 ;  /* 0x00000005e3077c24 */ /* 0x040fe4000f8e0208 */
[----:B------:R-:W-:Y:S01]  /*199e0*/  IMAD.WIDE.U32 R4, R227, UR4, R4 ;  /* 0x00000004e3047c25 */ /* 0x000fe2000f8e0004 */
[----:B------:R-:W-:-:S03]  /*199f0*/  ULDC.64 UR4, c[0x0][0xaf0] ;  /* 0x0002bc0000047ab9 */ /* 0x000fc60000000a00 */
[----:B------:R-:W-:Y:S01]  /*19a00*/  @P2 IMAD.HI.U32 R6, R9, R20, RZ ;  /* 0x0000001409062227 */ /* 0x000fe200078e00ff */
[----:B------:R-:W-:-:S03]  /*19a10*/  IADD3 R5, R5, R7, RZ ;  /* 0x0000000705057210 */ /* 0x000fc60007ffe0ff */
[----:B------:R-:W-:Y:S01]  /*19a20*/  IMAD.MOV.U32 R3, RZ, RZ, R9 ;  /* 0x000000ffff037224 */ /* 0x000fe200078e0009 */
[----:B------:R-:W-:Y:S01]  /*19a30*/  @P2 SHF.R.U32.HI R3, RZ, R27, R6 ;  /* 0x0000001bff032219 */ /* 0x000fe20000011606 */
[----:B------:R-:W-:Y:S02]  /*19a40*/  IMAD R8, R14, UR4, RZ ;  /* 0x000000040e087c24 */ /* 0x000fe4000f8e02ff */
[----:B------:R-:W-:Y:S01]  /*19a50*/  IMAD.WIDE.U32 R4, R15, UR4, R4 ;  /* 0x000000040f047c25 */ /* 0x000fe2000f8e0004 */
[----:B------:R-:W-:-:S03]  /*19a60*/  SHF.R.S32.HI R6, RZ, 0x1f, R3 ;  /* 0x0000001fff067819 */ /* 0x000fc60000011403 */
[----:B------:R-:W-:Y:S01]  /*19a70*/  IMAD R7, R15, UR5, R8 ;  /* 0x000000050f077c24 */ /* 0x000fe2000f8e0208 */
[----:B------:R-:W-:Y:S01]  /*19a80*/  ULDC.64 UR4, c[0x0][0xae0] ;  /* 0x0002b80000047ab9 */ /* 0x000fe20000000a00 */
[----:B------:R-:W-:Y:S02]  /*19a90*/  IMAD.MOV R8, RZ, RZ, -R3 ;  /* 0x000000ffff087224 */ /* 0x000fe400078e0a03 */
[----:B------:R-:W-:Y:S02]  /*19aa0*/  IMAD.IADD R5, R5, 0x1, R7 ;  /* 0x0000000105057824 */ /* 0x000fe400078e0207 */
[----:B------:R-:W-:Y:S02]  /*19ab0*/  IMAD R6, R6, UR4, RZ ;  /* 0x0000000406067c24 */ /* 0x000fe4000f8e02ff */
[----:B------:R-:W-:Y:S02]  /*19ac0*/  IMAD R7, R25, R8, R9 ;  /* 0x0000000819077224 */ /* 0x000fe400078e0209 */
[----:B------:R-:W-:-:S02]  /*19ad0*/  IMAD R9, R3, UR5, R6 ;  /* 0x0000000503097c24 */ /* 0x000fc4000f8e0206 */
[----:B------:R-:W-:Y:S01]  /*19ae0*/  IMAD.WIDE.U32 R4, R3, UR4, R4 ;  /* 0x0000000403047c25 */ /* 0x000fe2000f8e0004 */
[----:B------:R-:W-:Y:S01]  /*19af0*/  SHF.R.S32.HI R3, RZ, 0x1f, R7 ;  /* 0x0000001fff037819 */ /* 0x000fe20000011407 */
[----:B------:R-:W-:Y:S02]  /*19b00*/  ULDC.64 UR4, c[0x0][0xad8] ;  /* 0x0002b60000047ab9 */ /* 0x000fe40000000a00 */
[----:B------:R-:W-:Y:S02]  /*19b10*/  IMAD.IADD R5, R5, 0x1, R9 ;  /* 0x0000000105057824 */ /* 0x000fe400078e0209 */
[----:B------:R-:W-:Y:S02]  /*19b20*/  IMAD R6, R3, UR4, RZ ;  /* 0x0000000403067c24 */ /* 0x000fe4000f8e02ff */
[----:B------:R-:W-:Y:S02]  /*19b30*/  IMAD R10, R24, 0x80, R11 ;  /* 0x00000080180a7824 */ /* 0x000fe400078e020b */
[----:B------:R-:W-:-:S02]  /*19b40*/  IMAD R25, R0, R25, RZ ;  /* 0x0000001900197224 */ /* 0x000fc400078e02ff */
[C---:B------:R-:W-:Y:S02]  /*19b50*/  IMAD R3, R7.reuse, UR5, R6 ;  /* 0x0000000507037c24 */ /* 0x040fe4000f8e0206 */
[----:B------:R-:W-:Y:S01]  /*19b60*/  IMAD.WIDE.U32 R4, R7, UR4, R4 ;  /* 0x0000000407047c25 */ /* 0x000fe2000f8e0004 */
[CC--:B------:R-:W-:Y:S01]  /*19b70*/  ISETP.GE.AND P2, PT, R10.reuse, R25.reuse, PT ;  /* 0x000000190a00720c */ /* 0x0c0fe20003f46270 */
[----:B------:R-:W-:Y:S01]  /*19b80*/  ULDC.64 UR4, c[0x0][0xa80] ;  /* 0x0002a00000047ab9 */ /* 0x000fe20000000a00 */
[----:B------:R-:W-:Y:S01]  /*19b90*/  SHF.R.S32.HI R7, RZ, 0x1f, R223 ;  /* 0x0000001fff077819 */ /* 0x000fe200000114df */
[----:B------:R-:W-:Y:S01]  /*19ba0*/  VIADD R0, R10, 0x20 ;  /* 0x000000200a007836 */ /* 0x000fe20000000000 */
[----:B------:R-:W-:Y:S01]  /*19bb0*/  LEA R6, P3, R4, UR4, 0x1 ;  /* 0x0000000404067c11 */ /* 0x000fe2000f8608ff */
[----:B------:R-:W-:Y:S02]  /*19bc0*/  IMAD.IADD R3, R5, 0x1, R3 ;  /* 0x0000000105037824 */ /* 0x000fe400078e0203 */
[----:B------:R-:W-:Y:S01]  /*19bd0*/  VIADD R9, R223, 0x40 ;  /* 0x00000040df097836 */ /* 0x000fe20000000000 */
[----:B------:R-:W-:Y:S01]  /*19be0*/  ISETP.GE.AND P1, PT, R0, R25, PT ;  /* 0x000000190000720c */ /* 0x000fe20003f26270 */
[----:B------:R-:W-:Y:S01]  /*19bf0*/  VIADD R0, R10, 0x40 ;  /* 0x000000400a007836 */ /* 0x000fe20000000000 */
[----:B------:R-:W-:-:S02]  /*19c00*/  LEA.HI.X R3, R4, UR5, R3, 0x1, P3 ;  /* 0x0000000504037c11 */ /* 0x000fc400098f0c03 */
[----:B------:R0:W3:Y:S01]  /*19c10*/  SHFL.IDX PT, R4, R6, RZ, 0x181f ;  /* 0x00181fff06047589 */ /* 0x0000e200000e0000 */
[----:B------:R-:W-:Y:S02]  /*19c20*/  SHF.R.S32.HI R11, RZ, 0x1f, R9 ;  /* 0x0000001fff0b7819 */ /* 0x000fe40000011409 */
[----:B------:R-:W-:Y:S02]  /*19c30*/  ISETP.GE.AND P0, PT, R0, R25, PT ;  /* 0x000000190000720c */ /* 0x000fe40003f06270 */
[----:B------:R0:W4:Y:S01]  /*19c40*/  SHFL.IDX PT, R0, R3, RZ, 0x181f ;  /* 0x00181fff03007589 */ /* 0x00012200000e0000 */
[----:B------:R-:W-:Y:S10]  /*19c50*/  @P2 BRA `(.L_x_658) ;  /* 0x0000000000342947 */ /* 0x000ff40003800000 */
[----:B------:R-:W-:Y:S02]  /*19c60*/  ULDC UR4, c[0x0][0xac8] ;  /* 0x0002b20000047ab9 */ /* 0x000fe40000000800 */
[----:B------:R-:W-:Y:S02]  /*19c70*/  ISETP.GE.AND P4, PT, R223, UR4, PT ;  /* 0x00000004df007c0c */ /* 0x000fe4000bf86270 */
[----:B------:R-:W-:Y:S02]  /*19c80*/  ISETP.GE.AND P3, PT, R9, UR4, PT ;  /* 0x0000000409007c0c */ /* 0x000fe4000bf66270 */
[----:B------:R-:W-:-:S09]  /*19c90*/  ISETP.GE.AND P2, PT, R225, UR4, PT ;  /* 0x00000004e1007c0c */ /* 0x000fd2000bf46270 */
[-C--:B---3--:R-:W-:Y:S02]  /*19ca0*/  @!P4 LEA R14, P6, R223, R4.reuse, 0x1 ;  /* 0x00000004df0ec211 */ /* 0x088fe400078c08ff */
[----:B------:R-:W-:Y:S02]  /*19cb0*/  @!P3 LEA R20, P5, R9, R4, 0x1 ;  /* 0x000000040914b211 */ /* 0x000fe400078a08ff */
[----:B----4-:R-:W-:Y:S02]  /*19cc0*/  @!P4 LEA.HI.X R15, R223, R0, R7, 0x1, P6 ;  /* 0x00000000df0fc211 */ /* 0x010fe400030f0c07 */
[----:B------:R-:W-:Y:S02]  /*19cd0*/  @!P2 LEA R4, P6, R225, R4, 0x1 ;  /* 0x00000004e104a211 */ /* 0x000fe400078c08ff */
[-C--:B------:R-:W-:Y:S01]  /*19ce0*/  @!P3 LEA.HI.X R21, R9, R0.reuse, R11, 0x1, P5 ;  /* 0x000000000915b211 */ /* 0x080fe200028f0c0b */
[----:B------:R3:W-:Y:S01]  /*19cf0*/  @!P4 ST.E.128 desc[UR56][R14.64], RZ ;  /* 0x000000ff0e00c985 */ /* 0x0007e2000c101d38 */
[----:B------:R-:W-:-:S03]  /*19d00*/  @!P2 LEA.HI.X R5, R225, R0, R12, 0x1, P6 ;  /* 0x00000000e105a211 */ /* 0x000fc600030f0c0c */
[----:B------:R3:W-:Y:S04]  /*19d10*/  @!P3 ST.E.128 desc[UR56][R20.64], RZ ;  /* 0x000000ff1400b985 */ /* 0x0007e8000c101d38 */
[----:B------:R3:W-:Y:S02]  /*19d20*/  @!P2 ST.E.128 desc[UR56][R4.64], RZ ;  /* 0x000000ff0400a985 */ /* 0x0007e4000c101d38 */
.L_x_658:
[----:B------:R-:W-:Y:S05]  /*19d30*/  BSYNC B1 ;  /* 0x0000000000017941 */ /* 0x000fea0003800000 */
.L_x_657:
        /* <DEDUP_REMOVED lines=14> */
[----:B------:R0:W-:Y:S04]  /*19e20*/  @!P4 ST.E.128 desc[UR56][R14.64], RZ ;  /* 0x000000ff0e00c985 */ /* 0x0001e8000c101d38 */
[----:B------:R0:W-:Y:S04]  /*19e30*/  @!P5 ST.E.128 desc[UR56][R20.64], RZ ;  /* 0x000000ff1400d985 */ /* 0x0001e8000c101d38 */
[----:B------:R0:W-:Y:S02]  /*19e40*/  @!P6 ST.E.128 desc[UR56][R4.64], RZ ;  /* 0x000000ff0400e985 */ /* 0x0001e4000c101d38 */
.L_x_660:
[----:B------:R-:W-:Y:S05]  /*19e50*/  BSYNC B1 ;  /* 0x0000000000017941 */ /* 0x000fea0003800000 */
.L_x_659:
[----:B0-----:R0:W0:Y:S01]  /*19e60*/  SHFL.IDX PT, R0, R3, 0x2, 0x181f ;  /* 0x00581f0003007f89 */ /* 0x00102200000e0000 */
[----:B------:R-:W-:Y:S03]  /*19e70*/  BSSY B1, `(.L_x_661) ;  /* 0x0000010000017945 */ /* 0x000fe60003800000 */
[----:B---3--:R3:W0:Y:S01]  /*19e80*/  SHFL.IDX PT, R4, R6, 0x2, 0x181f ;  /* 0x00581f0006047f89 */ /* 0x00862200000e0000 */
[----:B------:R-:W-:Y:S05]  /*19e90*/  @P0 BRA `(.L_x_662) ;  /* 0x0000000000340947 */ /* 0x000fea0003800000 */
[----:B------:R-:W-:Y:S02]  /*19ea0*/  ULDC UR4, c[0x0][0xac8] ;  /* 0x0002b20000047ab9 */ /* 0x000fe40000000800 */
[----:B------:R-:W-:Y:S02]  /*19eb0*/  ISETP.GE.AND P3, PT, R223, UR4, PT ;  /* 0x00000004df007c0c */ /* 0x000fe4000bf66270 */
[----:B------:R-:W-:Y:S02]  /*19ec0*/  ISETP.GE.AND P4, PT, R9, UR4, PT ;  /* 0x0000000409007c0c */ /* 0x000fe4000bf86270 */
[----:B------:R-:W-:-:S09]  /*19ed0*/  ISETP.GE.AND P5, PT, R225, UR4, PT ;  /* 0x00000004e1007c0c */ /* 0x000fd2000bfa6270 */
[-C--:B0-----:R-:W-:Y:S02]  /*19ee0*/  @!P3 LEA R14, P0, R223, R4.reuse, 0x1 ;  /* 0x00000004df0eb211 */ /* 0x081fe400078008ff */
[-C--:B------:R-:W-:Y:S02]  /*19ef0*/  @!P4 LEA R20, P1, R9, R4.reuse, 0x1 ;  /* 0x000000040914c211 */ /* 0x080fe400078208ff */
[----:B------:R-:W-:Y:S02]  /*19f00*/  @!P5 LEA R4, P2, R225, R4, 0x1 ;  /* 0x00000004e104d211 */ /* 0x000fe400078408ff */
[-C--:B------:R-:W-:Y:S02]  /*19f10*/  @!P3 LEA.HI.X R15, R223, R0.reuse, R7, 0x1, P0 ;  /* 0x00000000df0fb211 */ /* 0x080fe400000f0c07 */
[-C--:B------:R-:W-:Y:S02]  /*19f20*/  @!P4 LEA.HI.X R21, R9, R0.reuse, R11, 0x1, P1 ;  /* 0x000000000915c211 */ /* 0x080fe400008f0c0b */
[----:B------:R-:W-:Y:S01]  /*19f30*/  @!P5 LEA.HI.X R5, R225, R0, R12, 0x1, P2 ;  /* 0x00000000e105d211 */ /* 0x000fe200010f0c0c */
[----:B------:R0:W-:Y:S04]  /*19f40*/  @!P3 ST.E.128 desc[UR56][R14.64], RZ ;  /* 0x000000ff0e00b985 */ /* 0x0001e8000c101d38 */
[----:B------:R0:W-:Y:S04]  /*19f50*/  @!P4 ST.E.128 desc[UR56][R20.64], RZ ;  /* 0x000000ff1400c985 */ /* 0x0001e8000c101d38 */
[----:B------:R0:W-:Y:S02]  /*19f60*/  @!P5 ST.E.128 desc[UR56][R4.64], RZ ;  /* 0x000000ff0400d985 */ /* 0x0001e4000c101d38 */
.L_x_662:
[----:B------:R-:W-:Y:S05]  /*19f70*/  BSYNC B1 ;  /* 0x0000000000017941 */ /* 0x000fea0003800000 */
.L_x_661:
[----:B0-----:R-:W-:Y:S01]  /*19f80*/  VIADD R0, R10, 0x60 ;  /* 0x000000600a007836 */ /* 0x001fe20000000000 */
[----:B------:R0:W0:Y:S04]  /*19f90*/  SHFL.IDX PT, R8, R3, 0x3, 0x181f ;  /* 0x00781f0003087f89 */ /* 0x00002800000e0000 */
[----:B------:R-:W-:Y:S01]  /*19fa0*/  ISETP.GE.AND P0, PT, R0, R25, PT ;  /* 0x000000190000720c */ /* 0x000fe20003f06270 */
[----:B------:R0:W0:-:S12]  /*19fb0*/  SHFL.IDX PT, R4, R6, 0x3, 0x181f ;  /* 0x00781f0006047f89 */ /* 0x00001800000e0000 */
[----:B------:R-:W-:Y:S05]  /*19fc0*/  @P0 BRA `(.L_x_653) ;  /* 0x0000000000340947 */ /* 0x000fea0003800000 */
[----:B------:R-:W-:Y:S02]  /*19fd0*/  ULDC UR4, c[0x0][0xac8] ;  /* 0x0002b20000047ab9 */ /* 0x000fe40000000800 */
[----:B------:R-:W-:Y:S02]  /*19fe0*/  ISETP.GE.AND P3, PT, R223, UR4, PT ;  /* 0x00000004df007c0c */ /* 0x000fe4000bf66270 */
[----:B------:R-:W-:Y:S02]  /*19ff0*/  ISETP.GE.AND P4, PT, R9, UR4, PT ;  /* 0x0000000409007c0c */ /* 0x000fe4000bf86270 */
[----:B------:R-:W-:-:S09]  /*1a000*/  ISETP.GE.AND P5, PT, R225, UR4, PT ;  /* 0x00000004e1007c0c */ /* 0x000fd2000bfa6270 */
[-C--:B0--34-:R-:W-:Y:S02]  /*1a010*/  @!P3 LEA R6, P0, R223, R4.reuse, 0x1 ;  /* 0x00000004df06b211 */ /* 0x099fe400078008ff */
        /* <DEDUP_REMOVED lines=8> */
.L_x_653:
[----:B------:R-:W-:Y:S05]  /*1a0a0*/  BSYNC B0 ;  /* 0x0000000000007941 */ /* 0x000fea0003800000 */
.L_x_644:
[----:B------:R-:W-:Y:S02]  /*1a0b0*/  ULDC UR4, c[0x0][0xc3c] ;  /* 0x00030f0000047ab9 */ /* 0x000fe40000000800 */
[----:B--2---:R-:W-:-:S13]  /*1a0c0*/  ISETP.GE.AND P0, PT, R31, UR4, PT ;  /* 0x000000041f007c0c */ /* 0x004fda000bf06270 */
[----:B------:R-:W-:Y:S05]  /*1a0d0*/  @!P0 BRA `(.L_x_663) ;  /* 0xfffffe7000a88947 */ /* 0x000fea000383ffff */
[----:B------:R-:W-:Y:S05]  /*1a0e0*/  BRA `(.L_x_448) ;  /* 0x0000006800b07947 */ /* 0x000fea0003800000 */
.L_x_446:
[----:B------:R-:W-:-:S08]  /*1a0f0*/  NOP ;  /* 0x0000000000007918 */ /* 0x000fd00000000000 */
[----:B------:R-:W0:-:S00]  /*1a100*/  USETMAXREG.DEALLOC.CTAPOOL 0x28 ;  /* 0x00000028000079c8 */ /* 0x000e0000080e0500 */
[----:B0-----:R-:W2:Y:S01]  /*1a110*/  LDL.LU R3, [R1] ;  /* 0x0000000001037983 */ /* 0x001ea20000300800 */
[----:B------:R-:W-:Y:S01]  /*1a120*/  LOP3.LUT R2, R2, 0x3, RZ, 0xc0, !PT ;  /* 0x0000000302027812 */ /* 0x000fe200078ec0ff */
[----:B------:R-:W-:-:S05]  /*1a130*/  IMAD.MOV.U32 R4, RZ, RZ, RZ ;  /* 0x000000ffff047224 */ /* 0x000fca00078e00ff */
[----:B------:R-:W0:Y:S02]  /*1a140*/  SHFL.IDX PT, R2, R2, RZ, 0x1f ;  /* 0x00001fff02027589 */ /* 0x000e2400000e0000 */
[----:B0-----:R-:W-:Y:S02]  /*1a150*/  ISETP.NE.AND P0, PT, R2, RZ, PT ;  /* 0x000000ff0200720c */ /* 0x001fe40003f05270 */
[----:B--2---:R-:W-:-:S11]  /*1a160*/  LOP3.LUT R3, R3, 0xffffffdf, RZ, 0xc0, !PT ;  /* 0xffffffdf03037812 */ /* 0x004fd600078ec0ff */
[----:B------:R-:W-:-:S05]  /*1a170*/  @P0 LOP3.LUT R3, R3, 0x20, RZ, 0xfc, !PT ;  /* 0x0000002003030812 */ /* 0x000fca00078efcff */
[----:B------:R0:W-:Y:S01]  /*1a180*/  STL [R1], R3 ;  /* 0x0000000301007387 */ /* 0x0001e20000100800 */
[----:B------:R-:W-:Y:S05]  /*1a190*/  @!P0 BRA `(.L_x_664) ;  /* 0x00000000001c8947 */ /* 0x000fea0003800000 */
[----:B------:R-:W1:Y:S08]  /*1a1a0*/  S2UR UR5, SR_CgaCtaId ;  /* 0x00000000000579c3 */ /* 0x000e700000008800 */
[----:B------:R-:W-:Y:S06]  /*1a1b0*/  BAR.SYNC.DEFER_BLOCKING 0x5, 0x180 ;  /* 0x0146000000007b1d */ /* 0x000fec0000010000 */
[----:B------:R-:W-:-:S02]  /*1a1c0*/  UMOV UR4, 0x400 ;  /* 0x0000040000047882 */ /* 0x000fc40000000000 */
[----:B-1----:R-:W-:-:S09]  /*1a1d0*/  ULEA UR4, UR5, UR4, 0x18 ;  /* 0x0000000405047291 */ /* 0x002fd2000f8ec03f */
[----:B------:R-:W1:Y:S01]  /*1a1e0*/  LDS.128 R16, [UR4+0x308d0] ;  /* 0x0308d004ff107984 */ /* 0x000e620008000c00 */
[----:B------:R-:W-:Y:S06]  /*1a1f0*/  BAR.ARV 0x4, 0x180 ;  /* 0x0106000000007b1d */ /* 0x000fec0000002000 */
[----:B------:R-:W-:Y:S05]  /*1a200*/  BRA `(.L_x_665) ;  /* 0x0000000400fc7947 */ /* 0x000fea0003800000 */
.L_x_664:
[----:B------:R-:W-:Y:S01]  /*1a210*/  LOP3.LUT R5, R0, 0x1f, RZ, 0xc0, !PT ;  /* 0x0000001f00057812 */ /* 0x000fe200078ec0ff */
[----:B------:R-:W-:Y:S01]  /*1a220*/  ULDC UR4, c[0x0][0xc3c] ;  /* 0x00030f0000047ab9 */ /* 0x000fe20000000800 */
[----:B------:R-:W1:Y:S01]  /*1a230*/  S2UR UR6, SR_CTAID.X ;  /* 0x00000000000679c3 */ /* 0x000e620000002500 */
[----:B------:R-:W-:Y:S01]  /*1a240*/  ULDC UR5, c[0x0][0xc38] ;  /* 0x00030e0000057ab9 */ /* 0x000fe20000000800 */
[----:B------:R-:W-:-:S04]  /*1a250*/  ISETP.NE.AND P0, PT, R5, 0x1f, PT ;  /* 0x0000001f0500780c */ /* 0x000fc80003f05270 */
[----:B------:R-:W-:-:S13]  /*1a260*/  ISETP.GE.OR P1, PT, R5, UR4, !P0 ;  /* 0x0000000405007c0c */ /* 0x000fda000c726670 */
[----:B0-----:R-:W0:Y:S02]  /*1a270*/  @!P1 LDC.64 R2, c[0x0][0xc80] ;  /* 0x00032000ff029b82 */ /* 0x001e240000000a00 */
        /* <DEDUP_REMOVED lines=29> */
[----:B------:R-:W0:Y:S01]  /*1a450*/  LDC R10, c[0x0][0xc3c] ;  /* 0x00030f00ff0a7b82 */ /* 0x000e220000000800 */
[----:B------:R-:W-:Y:S01]  /*1a460*/  IMAD.MOV.U32 R6, RZ, RZ, R3 ;  /* 0x000000ffff067224 */ /* 0x000fe200078e0003 */
[----:B------:R-:W-:Y:S01]  /*1a470*/  UMOV UR4, URZ ;  /* 0x0000003f00047c82 */ /* 0x000fe20008000000 */
[----:B------:R-:W-:Y:S01]  /*1a480*/  ULDC UR7, c[0x0][0xc3c] ;  /* 0x00030f0000077ab9 */ /* 0x000fe20000000800 */
[----:B------:R-:W-:-:S05]  /*1a490*/  ULDC UR5, c[0x0][0xc38] ;  /* 0x00030e0000057ab9 */ /* 0x000fca0000000800 */
.L_x_670:
[----:B------:R-:W-:Y:S01]  /*1a4a0*/  UIADD3 UR4, UR4, 0x1f, URZ ;  /* 0x0000001f04047890 */ /* 0x000fe2000fffe03f */
[----:B------:R-:W-:-:S05]  /*1a4b0*/  IMAD.U32 R19, RZ, RZ, UR7 ;  /* 0x00000007ff137e24 */ /* 0x000fca000f8e00ff */
        /* <DEDUP_REMOVED lines=10> */
.L_x_669:
[----:B------:R-:W-:Y:S05]  /*1a560*/  BSYNC B0 ;  /* 0x0000000000007941 */ /* 0x000fea0003800000 */
.L_x_668:
[----:B0----5:R-:W0:Y:S02]  /*1a570*/  SHFL.UP PT, R2, R4, 0x1, RZ ;  /* 0x0420000004027989 */ /* 0x021e2400000e00ff */
        /* <DEDUP_REMOVED lines=20> */
.L_x_666:
[----:B------:R-:W-:-:S04]  /*1a6c0*/  IMAD.IADD R9, R6, 0x1, -R3 ;  /* 0x0000000106097824 */ /* 0x000fc800078e0a03 */
        /* <DEDUP_REMOVED lines=14> */
.L_x_671:
[----:B---3--:R-:W-:Y:S01]  /*1a7b0*/  IMAD R16, R16, UR5, R9 ;  /* 0x0000000510107c24 */ /* 0x008fe2000f8e0209 */
[----:B0-----:R-:W-:Y:S01]  /*1a7c0*/  IABS R2, R12 ;  /* 0x0000000c00027213 */ /* 0x001fe20000000000 */
[----:B-12---:R-:W-:Y:S02]  /*1a7d0*/  IMAD.MOV R7, RZ, RZ, -R3 ;  /* 0x000000ffff077224 */ /* 0x006fe400078e0a03 */
[----:B------:R-:W-:Y:S01]  /*1a7e0*/  VIADD R19, R19, UR4 ;  /* 0x0000000413137c36 */ /* 0x000fe20008000000 */
[----:B------:R-:W-:Y:S01]  /*1a7f0*/  IADD3 R9, -R16, UR6, RZ ;  /* 0x0000000610097c10 */ /* 0x000fe2000fffe1ff */
[----:B------:R-:W-:Y:S01]  /*1a800*/  IMAD R7, R7, R10, RZ ;  /* 0x0000000a07077224 */ /* 0x000fe200078e02ff */
[----:B------:R-:W-:Y:S01]  /*1a810*/  IADD3 R6, RZ, -R2, RZ ;  /* 0x80000002ff067210 */ /* 0x000fe20007ffe0ff */
[----:B------:R-:W-:Y:S01]  /*1a820*/  IMAD.MOV.U32 R2, RZ, RZ, RZ ;  /* 0x000000ffff027224 */ /* 0x000fe200078e00ff */
        /* <DEDUP_REMOVED lines=13> */
[----:B------:R-:W-:-:S06]  /*1a900*/  @P0 VIADD R2, R2, 0x1 ;  /* 0x0000000102020836 */ /* 0x000fcc0000000000 */
[----:B------:R-:W-:Y:S01]  /*1a910*/  @!P2 IMAD.MOV R2, RZ, RZ, -R2 ;  /* 0x000000ffff02a224 */ /* 0x000fe200078e0a02 */
[----:B------:R-:W-:-:S05]  /*1a920*/  @!P1 LOP3.LUT R2, RZ, R12, RZ, 0x33, !PT ;  /* 0x0000000cff029212 */ /* 0x000fca00078e33ff */
[--C-:B------:R-:W-:Y:S02]  /*1a930*/  IMAD.MOV R17, RZ, RZ, -R2.reuse ;  /* 0x000000ffff117224 */ /* 0x100fe400078e0a02 */
[----:B------:R-:W-:Y:S02]  /*1a940*/  IMAD.MOV.U32 R18, RZ, RZ, R2 ;  /* 0x000000ffff127224 */ /* 0x000fe400078e0002 */
[----:B------:R-:W-:Y:S01]  /*1a950*/  IMAD R17, R12, R17, R9 ;  /* 0x000000110c117224 */ /* 0x000fe200078e0209 */
[----:B------:R-:W-:Y:S06]  /*1a960*/  BRA `(.L_x_672) ;  /* 0x00000000000c7947 */ /* 0x000fec0003800000 */
.L_x_667:
[----:B------:R-:W-:Y:S01]  /*1a970*/  MOV R17, RZ ;  /* 0x000000ff00117202 */ /* 0x000fe20000000f00 */
[----:B------:R-:W-:Y:S02]  /*1a980*/  IMAD.U32 R16, RZ, RZ, UR6 ;  /* 0x00000006ff107e24 */ /* 0x000fe4000f8e00ff */
[----:B------:R-:W-:-:S07]  /*1a990*/  IMAD.MOV.U32 R18, RZ, RZ, RZ ;  /* 0x000000ffff127224 */ /* 0x000fce00078e00ff */
.L_x_672:
[----:B------:R-:W-:-:S13]  /*1a9a0*/  ISETP.NE.AND P0, PT, R5, RZ, PT ;  /* 0x000000ff0500720c */ /* 0x000fda0003f05270 */
[----:B------:R-:W0:Y:S01]  /*1a9b0*/  @!P0 S2R R3, SR_CgaCtaId ;  /* 0x0000000000038919 */ /* 0x000e220000008800 */
[----:B------:R-:W-:-:S04]  /*1a9c0*/  @!P0 MOV R2, 0x400 ;  /* 0x0000040000028802 */ /* 0x000fc80000000f00 */
[----:B0-----:R-:W-:-:S05]  /*1a9d0*/  @!P0 LEA R2, R3, R2, 0x18 ;  /* 0x0000000203028211 */ /* 0x001fca00078ec0ff */
[----:B------:R2:W-:Y:S01]  /*1a9e0*/  @!P0 STS.128 [R2+0x308d0], R16 ;  /* 0x0308d01002008388 */ /* 0x0005e20000000c00 */
[----:B------:R-:W-:Y:S06]  /*1a9f0*/  BAR.ARV 0x5, 0x180 ;  /* 0x0146000000007b1d */ /* 0x000fec0000002000 */
.L_x_665:
[----:B------:R3:W-:Y:S01]  /*1aa00*/  STL [R1+0x28], RZ ;  /* 0x000028ff01007387 */ /* 0x0007e20000100800 */
[----:B------:R-:W-:Y:S01]  /*1aa10*/  ULDC UR4, c[0x0][0xc3c] ;  /* 0x00030f0000047ab9 */ /* 0x000fe20000000800 */
[----:B------:R-:W-:Y:S01]  /*1aa20*/  IMAD.MOV.U32 R28, RZ, RZ, 0x1 ;  /* 0x00000001ff1c7424 */ /* 0x000fe200078e00ff */
[----:B-1----:R-:W-:Y:S01]  /*1aa30*/  ISETP.GE.AND P0, PT, R19, UR4, PT ;  /* 0x0000000413007c0c */ /* 0x002fe2000bf06270 */
[----:B------:R-:W-:-:S12]  /*1aa40*/  IMAD.MOV.U32 R26, RZ, RZ, RZ ;  /* 0x000000ffff1a7224 */ /* 0x000fd800078e00ff */
[----:B---3--:R-:W-:Y:S05]  /*1aa50*/  @P0 BRA `(.L_x_673) ;  /* 0x0000005c00780947 */ /* 0x008fea0003800000 */
[----:B------:R-:W1:Y:S01]  /*1aa60*/  S2UR UR5, SR_CgaCtaId ;  /* 0x00000000000579c3 */ /* 0x000e620000008800 */
[C---:B------:R-:W-:Y:S01]  /*1aa70*/  IMAD.SHL.U32 R33, R0.reuse, 0x8, RZ ;  /* 0x0000000800217824 */ /* 0x040fe200078e00ff */
[----:B------:R-:W-:Y:S01]  /*1aa80*/  LOP3.LUT R4, R0, 0x7f, RZ, 0xc0, !PT ;  /* 0x0000007f00047812 */ /* 0x000fe200078ec0ff */
[----:B------:R-:W-:Y:S01]  /*1aa90*/  UMOV UR4, 0x400 ;  /* 0x0000040000047882 */ /* 0x000fe20000000000 */
[----:B------:R3:W-:Y:S01]  /*1aaa0*/  STL [R1+0x28], RZ ;  /* 0x000028ff01007387 */ /* 0x0007e20000100800 */
[----:B------:R-:W-:Y:S01]  /*1aab0*/  BSSY B8, `(.L_x_673) ;  /* 0x00005d8000087945 */ /* 0x000fe20003800000 */
[C---:B0-----:R-:W-:Y:S01]  /*1aac0*/  LOP3.LUT R3, R33.reuse, 0x1f8, RZ, 0xc0, !PT ;  /* 0x000001f821037812 */ /* 0x041fe200078ec0ff */
[----:B------:R-:W-:Y:S01]  /*1aad0*/  IMAD.SHL.U32 R37, R4, 0x8, RZ ;  /* 0x0000000804257824 */ /* 0x000fe200078e00ff */
[----:B------:R-:W-:Y:S01]  /*1aae0*/  LOP3.LUT R33, R33, 0x38, RZ, 0xc0, !PT ;  /* 0x0000003821217812 */ /* 0x000fe200078ec0ff */
[----:B------:R-:W-:Y:S01]  /*1aaf0*/  IMAD.MOV.U32 R28, RZ, RZ, 0x1 ;  /* 0x00000001ff1c7424 */ /* 0x000fe200078e00ff */
[----:B--2---:R-:W-:Y:S01]  /*1ab00*/  LOP3.LUT R2, R3, 0x38, R0, 0x78, !PT ;  /* 0x0000003803027812 */ /* 0x004fe200078e7800 */
[----:B------:R-:W-:Y:S01]  /*1ab10*/  IMAD.SHL.U32 R0, R0, 0x10, RZ ;  /* 0x0000001000007824 */ /* 0x000fe200078e00ff */
[----:B------:R-:W-:Y:S01]  /*1ab20*/  CS2R R26, SRZ ;  /* 0x00000000001a7805 */ /* 0x000fe2000001ff00 */
[----:B------:R-:W-:Y:S01]  /*1ab30*/  IMAD.MOV.U32 R29, RZ, RZ, 0x1 ;  /* 0x00000001ff1d7424 */ /* 0x000fe200078e00ff */
[----:B------:R-:W-:Y:S01]  /*1ab40*/  LOP3.LUT R37, R2, 0x200, R37, 0xf8, !PT ;  /* 0x0000020002257812 */ /* 0x000fe200078ef825 */
[----:B------:R-:W-:Y:S01]  /*1ab50*/  ULOP3.LUT UR39, UR61, 0x2, URZ, 0xfc, !UPT ;  /* 0x000000023d277892 */ /* 0x000fe2000f8efc3f */
[----:B------:R-:W-:Y:S01]  /*1ab60*/  SHF.R.U32.HI R2, RZ, 0x3, R4 ;  /* 0x00000003ff027819 */ /* 0x000fe20000011604 */
[----:B------:R-:W-:Y:S01]  /*1ab70*/  ULDC.64 UR36, c[0x0][0x198] ;  /* 0x0000660000247ab9 */ /* 0x000fe20000000a00 */
[----:B------:R-:W-:Y:S01]  /*1ab80*/  LOP3.LUT R36, R33, 0x40, RZ, 0xfc, !PT ;  /* 0x0000004021247812 */ /* 0x000fe200078efcff */
[----:B------:R-:W-:Y:S01]  /*1ab90*/  ULDC UR38, c[0x0][0xc] ;  /* 0x0000030000267ab9 */ /* 0x000fe20000000800 */
[----:B------:R-:W-:-:S02]  /*1aba0*/  LOP3.LUT R0, R2, 0x70, R0, 0xf8, !PT ;  /* 0x0000007002007812 */ /* 0x000fc400078ef800 */
[----:B------:R-:W-:Y:S01]  /*1abb0*/  LOP3.LUT R35, R33, 0x80, RZ, 0xfc, !PT ;  /* 0x0000008021237812 */ /* 0x000fe200078efcff */
[----:B-1----:R-:W-:-:S06]  /*1abc0*/  ULEA UR4, UR5, UR4, 0x18 ;  /* 0x0000000405047291 */ /* 0x002fcc000f8ec03f */
[----:B------:R-:W-:-:S05]  /*1abd0*/  IMAD.U32 R22, RZ, RZ, UR4 ;  /* 0x00000004ff167e24 */ /* 0x000fca000f8e00ff */
[----:B------:R-:W-:-:S05]  /*1abe0*/  LEA R0, R37, R22, 0x1 ;  /* 0x0000001625007211 */ /* 0x000fca00078e08ff */
[----:B------:R3:W-:Y:S02]  /*1abf0*/  STL [R1+0x4], R0 ;  /* 0x0000040001007387 */ /* 0x0007e40000100800 */
.L_x_776:
[----:B0-----:R-:W0:Y:S02]  /*1ac00*/  LDC.64 R30, c[0x0][0xc88] ;  /* 0x00032200ff1e7b82 */ /* 0x001e240000000a00 */
[----:B0-----:R-:W-:-:S06]  /*1ac10*/  IMAD.WIDE R30, R19, 0x4, R30 ;  /* 0x00000004131e7825 */ /* 0x001fcc00078e021e */
[----:B------:R-:W3:Y:S01]  /*1ac20*/  LDG.E R30, desc[UR56][R30.64] ;  /* 0x000000381e1e7981 */ /* 0x000ee2000c1e1900 */
[----:B------:R-:W-:Y:S05]  /*1ac30*/  YIELD ;  /* 0x0000000000007946 */ /* 0x000fea0003800000 */
[----:B------:R-:W-:Y:S01]  /*1ac40*/  ULDC.64 UR4, c[0x0][0xa28] ;  /* 0x00028a0000047ab9 */ /* 0x000fe20000000a00 */
[----:B------:R-:W-:Y:S01]  /*1ac50*/  ULDC.64 UR8, c[0x0][0xa18] ;  /* 0x0002860000087ab9 */ /* 0x000fe20000000a00 */
[----:B------:R-:W-:Y:S01]  /*1ac60*/  ISETP.NE.U32.AND P0, PT, RZ, UR4, PT ;  /* 0x00000004ff007c0c */ /* 0x000fe2000bf05070 */
[----:B------:R-:W-:Y:S01]  /*1ac70*/  IMAD.MOV.U32 R9, RZ, RZ, RZ ;  /* 0x000000ffff097224 */ /* 0x000fe200078e00ff */
[----:B------:R-:W-:-:S02]  /*1ac80*/  ULDC.64 UR6, c[0x0][0xa10] ;  /* 0x0002840000067ab9 */ /* 0x000fc40000000a00 */
[----:B------:R-:W-:Y:S02]  /*1ac90*/  ISETP.NE.AND.EX P0, PT, RZ, UR5, PT, P0 ;  /* 0x00000005ff007c0c */ /* 0x000fe4000bf05300 */
[----:B------:R-:W-:-:S04]  /*1aca0*/  ISETP.NE.U32.AND P2, PT, RZ, UR8, PT ;  /* 0x00000008ff007c0c */ /* 0x000fc8000bf45070 */
[----:B------:R-:W-:Y:S01]  /*1acb0*/  ISETP.NE.AND.EX P2, PT, RZ, UR9, PT, P2 ;  /* 0x00000009ff007c0c */ /* 0x000fe2000bf45320 */
[----:B------:R-:W-:Y:S01]  /*1acc0*/  IMAD.MOV.U32 R34, RZ, RZ, RZ ;  /* 0x000000ffff227224 */ /* 0x000fe200078e00ff */
[----:B---3--:R-:W-:-:S05]  /*1acd0*/  SHF.R.S32.HI R0, RZ, 0x1f, R30 ;  /* 0x0000001fff007819 */ /* 0x008fca000001141e */
[C---:B------:R-:W-:Y:S01]  /*1ace0*/  @P0 LEA R2, P1, R30.reuse, UR4, 0x2 ;  /* 0x000000041e020c11 */ /* 0x040fe2000f8210ff */
[C---:B------:R-:W-:Y:S01]  /*1acf0*/  IMAD.SHL.U32 R23, R30.reuse, 0x4, RZ ;  /* 0x000000041e177824 */ /* 0x040fe200078e00ff */
[C-C-:B------:R-:W-:Y:S01]  /*1ad00*/  SHF.L.U64.HI R24, R30.reuse, 0x2, R0.reuse ;  /* 0x000000021e187819 */ /* 0x140fe20000010200 */
[----:B------:R0:W-:Y:S01]  /*1ad10*/  STL [R1+0x18], R0 ;  /* 0x0000180001007387 */ /* 0x0001e20000100800 */
[----:B------:R-:W-:Y:S01]  /*1ad20*/  @P0 LEA.HI.X R3, R30, UR5, R0, 0x2, P1 ;  /* 0x000000051e030c11 */ /* 0x000fe200088f1400 */
[----:B------:R-:W-:-:S04]  /*1ad30*/  ULDC.64 UR4, c[0x0][0xa00] ;  /* 0x0002800000047ab9 */ /* 0x000fc80000000a00 */
[----:B--2---:R1:W2:Y:S01]  /*1ad40*/  @P0 LDG.E R9, desc[UR56][R2.64] ;  /* 0x0000003802090981 */ /* 0x0042a2000c1e1900 */
[----:B------:R-:W-:Y:S02]  /*1ad50*/  ISETP.NE.U32.AND P0, PT, RZ, UR4, PT ;  /* 0x00000004ff007c0c */ /* 0x000fe4000bf05070 */
[----:B------:R-:W-:Y:S01]  /*1ad60*/  ISETP.NE.U32.AND P1, PT, RZ, UR6, PT ;  /* 0x00000006ff007c0c */ /* 0x000fe2000bf25070 */
[----:B0-----:R-:W-:Y:S01]  /*1ad70*/  IMAD.MOV.U32 R0, RZ, RZ, RZ ;  /* 0x000000ffff007224 */ /* 0x001fe200078e00ff */
[----:B------:R-:W-:Y:S02]  /*1ad80*/  ISETP.NE.AND.EX P0, PT, RZ, UR5, PT, P0 ;  /* 0x00000005ff007c0c */ /* 0x000fe4000bf05300 */
[----:B------:R-:W-:Y:S02]  /*1ad90*/  ISETP.NE.AND.EX P1, PT, RZ, UR7, PT, P1 ;  /* 0x00000007ff007c0c */ /* 0x000fe4000bf25310 */
[C---:B------:R-:W-:Y:S02]  /*1ada0*/  IADD3 R4, P4, R23.reuse, UR6, RZ ;  /* 0x0000000617047c10 */ /* 0x040fe4000ff9e0ff */
[----:B-1----:R-:W-:Y:S01]  /*1adb0*/  IADD3 R2, P3, R23, UR4, RZ ;  /* 0x0000000417027c10 */ /* 0x002fe2000ff7e0ff */
[----:B------:R-:W-:Y:S01]  /*1adc0*/  ULDC UR4, c[0x0][0x288] ;  /* 0x0000a20000047ab9 */ /* 0x000fe20000000800 */
[----:B------:R-:W-:-:S02]  /*1add0*/  IADD3.X R5, R24, UR7, RZ, P4, !PT ;  /* 0x0000000718057c10 */ /* 0x000fc4000a7fe4ff */
[C---:B------:R-:W-:Y:S02]  /*1ade0*/  IADD3.X R3, R24.reuse, UR5, RZ, P3, !PT ;  /* 0x0000000518037c10 */ /* 0x040fe40009ffe4ff */
[----:B------:R-:W-:Y:S01]  /*1adf0*/  @P2 IADD3 R6, P3, R23, UR8, RZ ;  /* 0x0000000817062c10 */ /* 0x000fe2000ff7e0ff */
[----:B------:R-:W-:Y:S01]  /*1ae00*/  IMAD.U32 R8, RZ, RZ, UR4 ;  /* 0x00000004ff087e24 */ /* 0x000fe2000f8e00ff */
[----:B------:R-:W-:Y:S01]  /*1ae10*/  ULDC.64 UR4, c[0x0][0x418] ;  /* 0x0001060000047ab9 */ /* 0x000fe20000000a00 */
[----:B------:R-:W5:Y:S01]  /*1ae20*/  @P0 LDG.E R34, desc[UR56][R2.64] ;  /* 0x0000003802220981 */ /* 0x000f62000c1e1900 */
[----:B------:R-:W-:-:S03]  /*1ae30*/  @P2 IADD3.X R7, R24, UR9, RZ, P3, !PT ;  /* 0x0000000918072c10 */ /* 0x000fc60009ffe4ff */
[----:B------:R-:W5:Y:S04]  /*1ae40*/  @P1 LDG.E R0, desc[UR56][R4.64] ;  /* 0x0000003804001981 */ /* 0x000f68000c1e1900 */
[----:B------:R0:W3:Y:S01]  /*1ae50*/  @P2 LDG.E R8, desc[UR56][R6.64] ;  /* 0x0000003806082981 */ /* 0x0000e2000c1e1900 */
[----:B------:R-:W-:-:S03]  /*1ae60*/  UISETP.NE.U32.AND UP0, UPT, UR4, URZ, UPT ;  /* 0x0000003f0400728c */ /* 0x000fc6000bf05070 */
[----:B------:R-:W-:Y:S01]  /*1ae70*/  ULDC UR4, c[0x0][0x424] ;  /* 0x0001090000047ab9 */ /* 0x000fe20000000800 */
[----:B------:R-:W-:-:S03]  /*1ae80*/  UISETP.NE.AND.EX UP0, UPT, UR5, URZ, UPT, UP0 ;  /* 0x0000003f0500728c */ /* 0x000fc6000bf05300 */
[----:B------:R-:W-:Y:S01]  /*1ae90*/  ULDC UR5, c[0x0][0x2f0] ;  /* 0x0000bc0000057ab9 */ /* 0x000fe20000000800 */
[----:B------:R-:W-:-:S04]  /*1aea0*/  USEL UR4, UR4, 0x1, UP0 ;  /* 0x0000000104047887 */ /* 0x000fc80008000000 */
[----:B------:R-:W-:-:S03]  /*1aeb0*/  UIMAD UR4, UR4, UR5, URZ ;  /* 0x00000005040472a4 */ /* 0x000fc6000f8e023f */
[----:B------:R-:W-:Y:S02]  /*1aec0*/  ULDC UR5, c[0x0][0x348] ;  /* 0x0000d20000057ab9 */ /* 0x000fe40000000800 */
[----:B0-----:R-:W-:Y:S01]  /*1aed0*/  IMAD.U32 R6, RZ, RZ, UR5 ;  /* 0x00000005ff067e24 */ /* 0x001fe2000f8e00ff */
[----:B--2---:R-:W-:Y:S04]  /*1aee0*/  STL [R1+0xc], R9 ;  /* 0x00000c0901007387 */ /* 0x004fe80000100800 */
[----:B---3--:R0:W-:Y:S02]  /*1aef0*/  STL [R1+0x20], R8 ;  /* 0x0000200801007387 */ /* 0x0081e40000100800 */
[----:B0-----:R-:W-:Y:S01]  /*1af00*/  IMAD.U32 R8, RZ, RZ, UR4 ;  /* 0x00000004ff087e24 */ /* 0x001fe2000f8e00ff */
[----:B------:R-:W-:Y:S06]  /*1af10*/  @P2 BRA `(.L_x_674) ;  /* 0x0000000000142947 */ /* 0x000fec0003800000 */
[----:B------:R-:W-:Y:S05]  /*1af20*/  @!P0 BRA `(.L_x_674) ;  /* 0x0000000000108947 */ /* 0x000fea0003800000 */
[----:B------:R-:W2:Y:S04]  /*1af30*/  LDG.E R10, desc[UR56][R2.64] ;  /* 0x00000038020a7981 */ /* 0x000ea8000c1e1900 */
[----:B------:R-:W2:Y:S02]  /*1af40*/  LDG.E R7, desc[UR56][R2.64+0x4] ;  /* 0x0000043802077981 */ /* 0x000ea4000c1e1900 */
[----:B--2---:R-:W-:-:S05]  /*1af50*/  IMAD.IADD R2, R7, 0x1, -R10 ;  /* 0x0000000107027824 */ /* 0x004fca00078e0a0a */
[----:B------:R0:W-:Y:S02]  /*1af60*/  STL [R1+0x20], R2 ;  /* 0x0000200201007387 */ /* 0x0001e40000100800 */
.L_x_674:
[----:B------:R-:W-:Y:S01]  /*1af70*/  ULDC.64 UR4, c[0x0][0xa20] ;  /* 0x0002880000047ab9 */ /* 0x000fe20000000a00 */
[----:B------:R-:W-:Y:S01]  /*1af80*/  IMAD.MOV.U32 R32, RZ, RZ, R30 ;  /* 0x000000ffff207224 */ /* 0x000fe200078e001e */
[----:B------:R-:W-:-:S04]  /*1af90*/  ISETP.NE.U32.AND P0, PT, RZ, UR4, PT ;  /* 0x00000004ff007c0c */ /* 0x000fc8000bf05070 */
[----:B------:R-:W-:-:S13]  /*1afa0*/  ISETP.NE.AND.EX P0, PT, RZ, UR5, PT, P0 ;  /* 0x00000005ff007c0c */ /* 0x000fda000bf05300 */
[----:B------:R-:W-:Y:S05]  /*1afb0*/  @!P0 BRA `(.L_x_675) ;  /* 0x0000000000108947 */ /* 0x000fea0003800000 */
[----:B0-----:R-:W-:-:S04]  /*1afc0*/  IADD3 R2, P0, R23, UR4, RZ ;  /* 0x0000000417027c10 */ /* 0x001fc8000ff1e0ff */
[----:B------:R-:W-:-:S05]  /*1afd0*/  IADD3.X R3, R24, UR5, RZ, P0, !PT ;  /* 0x0000000518037c10 */ /* 0x000fca00087fe4ff */
[----:B------:R0:W5:Y:S01]  /*1afe0*/  LDG.E R8, desc[UR56][R2.64] ;  /* 0x0000003802087981 */ /* 0x000162000c1e1900 */
[----:B------:R-:W-:Y:S05]  /*1aff0*/  BRA `(.L_x_676) ;  /* 0x0000000000247947 */ /* 0x000fea0003800000 */
.L_x_675:
[----:B------:R-:W-:Y:S02]  /*1b000*/  ULDC.64 UR4, c[0x0][0xa08] ;  /* 0x0002820000047ab9 */ /* 0x000fe40000000a00 */
[----:B------:R-:W-:-:S04]  /*1b010*/  ISETP.NE.U32.AND P0, PT, RZ, UR4, PT ;  /* 0x00000004ff007c0c */ /* 0x000fc8000bf05070 */
[----:B------:R-:W-:-:S13]  /*1b020*/  ISETP.NE.AND.EX P0, PT, RZ, UR5, PT, P0 ;  /* 0x00000005ff007c0c */ /* 0x000fda000bf05300 */
[----:B------:R-:W-:Y:S05]  /*1b030*/  @!P0 BRA `(.L_x_676) ;  /* 0x0000000000148947 */ /* 0x000fea0003800000 */
[----:B0-----:R-:W0:Y:S02]  /*1b040*/  LDC.64 R2, c[0x0][0xa08] ;  /* 0x00028200ff027b82 */ /* 0x001e240000000a00 */
[----:B0-----:R-:W-:-:S05]  /*1b050*/  IMAD.WIDE R2, R32, 0x4, R2 ;  /* 0x0000000420027825 */ /* 0x001fca00078e0202 */
[----:B------:R-:W2:Y:S04]  /*1b060*/  LDG.E R8, desc[UR56][R2.64] ;  /* 0x0000003802087981 */ /* 0x000ea8000c1e1900 */
[----:B------:R-:W2:Y:S02]  /*1b070*/  LDG.E R7, desc[UR56][R2.64+0x4] ;  /* 0x0000043802077981 */ /* 0x000ea4000c1e1900 */
[----:B--2---:R-:W-:-:S07]  /*1b080*/  IMAD.IADD R8, R7, 0x1, -R8 ;  /* 0x0000000107087824 */ /* 0x004fce00078e0a08 */
.L_x_676:
[----:B0-----:R-:W2:Y:S04]  /*1b090*/  @P1 LDG.E R3, desc[UR56][R4.64] ;  /* 0x0000003804031981 */ /* 0x001ea8000c1e1900 */
[----:B------:R-:W2:Y:S01]  /*1b0a0*/  @P1 LDG.E R2, desc[UR56][R4.64+0x4] ;  /* 0x0000043804021981 */ /* 0x000ea2000c1e1900 */
[----:B------:R-:W-:Y:S01]  /*1b0b0*/  BSSY B0, `(.L_x_677) ;  /* 0x0000159000007945 */ /* 0x000fe20003800000 */
[----:B--2---:R-:W-:Y:S01]  /*1b0c0*/  @P1 IADD3 R6, -R3, R2, RZ ;  /* 0x0000000203061210 */ /* 0x004fe20007ffe1ff */
[----:B-----5:R-:W-:-:S04]  /*1b0d0*/  IMAD.IADD R3, R8, 0x1, -R9 ;  /* 0x0000000108037824 */ /* 0x020fc800078e0a09 */
[----:B------:R-:W-:-:S05]  /*1b0e0*/  IMAD.IADD R2, R3, 0x1, R6 ;  /* 0x0000000103027824 */ /* 0x000fca00078e0206 */
[----:B------:R0:W-:Y:S02]  /*1b0f0*/  STL [R1+0x8], R2 ;  /* 0x0000080201007387 */ /* 0x0001e40000100800 */
[----:B0-----:R-:W-:-:S04]  /*1b100*/  VIADD R2, R2, 0x5f ;  /* 0x0000005f02027836 */ /* 0x001fc80000000000 */
[----:B------:R-:W-:-:S05]  /*1b110*/  IMAD.HI R2, R2, 0x2aaaaaab, RZ ;  /* 0x2aaaaaab02027827 */ /* 0x000fca00078e02ff */
[----:B------:R-:W-:-:S04]  /*1b120*/  SHF.R.U32.HI R7, RZ, 0x1f, R2 ;  /* 0x0000001fff077819 */ /* 0x000fc80000011602 */
[----:B------:R-:W-:Y:S01]  /*1b130*/  LEA.HI.SX32 R4, R2, R7, 0x1c ;  /* 0x0000000702047211 */ /* 0x000fe200078fe2ff */
[----:B------:R-:W-:-:S04]  /*1b140*/  IMAD.MOV R2, RZ, RZ, -R3 ;  /* 0x000000ffff027224 */ /* 0x000fc800078e0a03 */
[----:B------:R-:W-:Y:S01]  /*1b150*/  IMAD R7, R4, 0x60, -R3 ;  /* 0x0000006004077824 */ /* 0x000fe200078e0a03 */
[----:B------:R-:W-:Y:S01]  /*1b160*/  VIMNMX R2, RZ, R2, !PT ;  /* 0x00000002ff027248 */ /* 0x000fe20007fe0100 */
[----:B------:R0:W-:Y:S03]  /*1b170*/  STL [R1+0x24], R4 ;  /* 0x0000240401007387 */ /* 0x0001e60000100800 */
[----:B------:R-:W-:-:S04]  /*1b180*/  VIMNMX R7, R7, R6, PT ;  /* 0x0000000607077248 */ /* 0x000fc80003fe0100 */
[----:B------:R-:W-:Y:S01]  /*1b190*/  ISETP.GT.AND P0, PT, R7, R2, PT ;  /* 0x000000020700720c */ /* 0x000fe20003f04270 */
[----:B------:R-:W-:-:S05]  /*1b1a0*/  IMAD.WIDE.U32 R2, R2, -0x55555555, RZ ;  /* 0xaaaaaaab02027825 */ /* 0x000fca00078e00ff */
[----:B0-----:R-:W-:-:S05]  /*1b1b0*/  SHF.R.U32.HI R4, RZ, 0x6, R3 ;  /* 0x00000006ff047819 */ /* 0x001fca0000011603 */
[----:B------:R-:W-:Y:S02]  /*1b1c0*/  IMAD.MOV.U32 R3, RZ, RZ, R4 ;  /* 0x000000ffff037224 */ /* 0x000fe400078e0004 */
[----:B------:R-:W-:-:S04]  /*1b1d0*/  @P0 VIADD R5, R7, 0x5f ;  /* 0x0000005f07050836 */ /* 0x000fc80000000000 */
[----:B------:R-:W-:-:S05]  /*1b1e0*/  @P0 IMAD.HI R5, R5, 0x2aaaaaab, RZ ;  /* 0x2aaaaaab05050827 */ /* 0x000fca00078e02ff */
[----:B------:R-:W-:-:S04]  /*1b1f0*/  @P0 SHF.R.U32.HI R2, RZ, 0x1f, R5 ;  /* 0x0000001fff020819 */ /* 0x000fc80000011605 */
[----:B------:R-:W-:Y:S02]  /*1b200*/  @P0 LEA.HI.SX32 R3, R5, R2, 0x1c ;  /* 0x0000000205030211 */ /* 0x000fe400078fe2ff */
[----:B------:R-:W-:Y:S02]  /*1b210*/  PLOP3.LUT P0, PT, PT, PT, PT, 0x80, 0x0 ;  /* 0x000000000000781c */ /* 0x000fe40003f0f070 */
[----:B------:R-:W-:-:S13]  /*1b220*/  ISETP.GT.AND P2, PT, R3, R4, PT ;  /* 0x000000040300720c */ /* 0x000fda0003f44270 */
[----:B------:R-:W-:Y:S05]  /*1b230*/  @!P2 BRA `(.L_x_678) ;  /* 0x000000140000a947 */ /* 0x000fea0003800000 */
[----:B------:R-:W-:Y:S01]  /*1b240*/  UMOV UR4, 0xffffffff ;  /* 0xffffffff00047882 */ /* 0x000fe20000000000 */
[----:B------:R-:W-:Y:S02]  /*1b250*/  SEL R2, R32, RZ, !P1 ;  /* 0x000000ff20027207 */ /* 0x000fe40004800000 */
[----:B------:R-:W-:Y:S05]  /*1b260*/  BRA.DIV UR4, `(.L_x_679) ;  /* 0x0000006604cc7947 */ /* 0x000fea000b800000 */
[----:B------:R-:W0:Y:S02]  /*1b270*/  S2R R5, SR_TID.X ;  /* 0x0000000000057919 */ /* 0x000e240000002100 */
[----:B0-----:R-:W-:-:S04]  /*1b280*/  SHF.R.U32.HI R5, RZ, 0x5, R5 ;  /* 0x00000005ff057819 */ /* 0x001fc80000011605 */
[----:B------:R-:W-:-:S05]  /*1b290*/  LOP3.LUT R5, R5, 0x3, RZ, 0xc0, !PT ;  /* 0x0000000305057812 */ /* 0x000fca00078ec0ff */
[----:B------:R0:W1:Y:S02]  /*1b2a0*/  SHFL.IDX PT, R14, R5, RZ, 0x1f ;  /* 0x00001fff050e7589 */ /* 0x00006400000e0000 */
.L_x_832:
[----:B-1----:R-:W-:Y:S02]  /*1b2b0*/  ISETP.NE.AND P0, PT, R14, RZ, PT ;  /* 0x000000ff0e00720c */ /* 0x002fe40003f05270 */
[----:B------:R-:W-:-:S11]  /*1b2c0*/  PLOP3.LUT P6, PT, PT, PT, PT, 0x8, 0x0 ;  /* 0x000000000000781c */ /* 0x000fd60003fce170 */
[----:B------:R-:W-:Y:S05]  /*1b2d0*/  @P0 BRA `(.L_x_680) ;  /* 0x00000000000c0947 */ /* 0x000fea0003800000 */
[----:B------:R-:W-:-:S03]  /*1b2e0*/  UMOV UR4, 0xffffffff ;  /* 0xffffffff00047882 */ /* 0x000fc60000000000 */
[----:B------:R-:W-:Y:S05]  /*1b2f0*/  BRA.DIV UR4, `(.L_x_681) ;  /* 0x0000006604dc7947 */ /* 0x000fea000b800000 */
[----:B------:R-:W-:-:S13]  /*1b300*/  ELECT P6, URZ, PT ;  /* 0x00000000003f782f */ /* 0x000fda00038c0000 */
.L_x_680:
[----:B0-----:R-:W2:Y:S01]  /*1b310*/  LDL R5, [R1+0x28] ;  /* 0x0000280001057983 */ /* 0x001ea20000100800 */
[----:B------:R-:W-:Y:S01]  /*1b320*/  BSSY B1, `(.L_x_682) ;  /* 0x0000008000017945 */ /* 0x000fe20003800000 */
[----:B--2---:R-:W-:-:S05]  /*1b330*/  VIADD R5, R5, 0x1 ;  /* 0x0000000105057836 */ /* 0x004fca0000000000 */
[----:B------:R-:W-:-:S04]  /*1b340*/  LEA.HI R6, R5, R5, RZ, 0x1 ;  /* 0x0000000505067211 */ /* 0x000fc800078f08ff */
[----:B------:R-:W-:-:S05]  /*1b350*/  LOP3.LUT R6, R6, 0xfffffffe, RZ, 0xc0, !PT ;  /* 0xfffffffe06067812 */ /* 0x000fca00078ec0ff */
[----:B------:R-:W-:-:S05]  /*1b360*/  IMAD.IADD R5, R5, 0x1, -R6 ;  /* 0x0000000105057824 */ /* 0x000fca00078e0a06 */
[----:B------:R-:W-:-:S04]  /*1b370*/  SHF.L.U32 R5, R5, 0x1f, RZ ;  /* 0x0000001f05057819 */ /* 0x000fc800000006ff */
[----:B------:R-:W0:Y:S02]  /*1b380*/  SYNCS.PHASECHK.TRANS64.TRYWAIT P0, [R22+URZ+0x30820], R5 ;  /* 0x03082005160075a7 */ /* 0x000e24000800017f */
[----:B0-----:R-:W-:Y:S05]  /*1b390*/  @!P0 BRA `(.L_x_683) ;  /* 0x0000006400d48947 */ /* 0x001fea0003800000 */
.L_x_835:
[----:B------:R-:W-:Y:S05]  /*1b3a0*/  BSYNC B1 ;  /* 0x0000000000017941 */ /* 0x000fea0003800000 */
.L_x_682:
[----:B------:R-:W-:Y:S04]  /*1b3b0*/  BSSY B1, `(.L_x_684) ;  /* 0x000008b000017945 */ /* 0x000fe80003800000 */
[----:B------:R-:W-:Y:S05]  /*1b3c0*/  @!P6 BRA `(.L_x_685) ;  /* 0x000000080024e947 */ /* 0x000fea0003800000 */
[----:B------:R-:W-:Y:S01]  /*1b3d0*/  IMAD R9, R27, 0x8, R22 ;  /* 0x000000081b097824 */ /* 0x000fe200078e0216 */
[----:B------:R-:W-:Y:S01]  /*1b3e0*/  SHF.L.U32 R8, R29, 0x1f, RZ ;  /* 0x0000001f1d087819 */ /* 0x000fe200000006ff */
[----:B------:R-:W1:Y:S01]  /*1b3f0*/  S2R R6, SR_TID.X ;  /* 0x0000000000067919 */ /* 0x000e620000002100 */
[----:B------:R-:W-:Y:S02]  /*1b400*/  BSSY B2, `(.L_x_686) ;  /* 0x0000005000027945 */ /* 0x000fe40003800000 */
[----:B------:R-:W2:Y:S01]  /*1b410*/  SYNCS.PHASECHK.TRANS64.TRYWAIT P0, [R9+URZ+0x308a0], R8 ;  /* 0x0308a008090075a7 */ /* 0x000ea2000800017f */
[----:B-1----:R-:W-:-:S04]  /*1b420*/  LOP3.LUT R6, R6, 0x7f, RZ, 0xc0, !PT ;  /* 0x0000007f06067812 */ /* 0x002fc800078ec0ff */
[----:B------:R-:W-:Y:S01]  /*1b430*/  ISETP.NE.AND P1, PT, R6, RZ, PT ;  /* 0x000000ff0600720c */ /* 0x000fe20003f25270 */
[----:B--2---:R-:W-:-:S12]  /*1b440*/  @!P0 BRA `(.L_x_687) ;  /* 0x0000006400bc8947 */ /* 0x004fd80003800000 */
.L_x_836:
[----:B------:R-:W-:Y:S05]  /*1b450*/  BSYNC B2 ;  /* 0x0000000000027941 */ /* 0x000fea0003800000 */
.L_x_686:
[----:B------:R-:W-:Y:S04]  /*1b460*/  BSSY B2, `(.L_x_688) ;  /* 0x0000009000027945 */ /* 0x000fe80003800000 */
[----:B------:R-:W-:Y:S05]  /*1b470*/  @P1 BRA `(.L_x_689) ;  /* 0x00000000001c1947 */ /* 0x000fea0003800000 */
[----:B------:R-:W2:Y:S01]  /*1b480*/  S2R R6, SR_TID.X ;  /* 0x0000000000067919 */ /* 0x000ea20000002100 */
[----:B0-----:R-:W-:-:S04]  /*1b490*/  IMAD.MOV.U32 R5, RZ, RZ, 0x9000 ;  /* 0x00009000ff057424 */ /* 0x001fc800078e00ff */
[----:B------:R3:W-:Y:S01]  /*1b4a0*/  SYNCS.ARRIVE.TRANS64 RZ, [R9+URZ+0x30890], R5 ;  /* 0x0308900509ff79a7 */ /* 0x0007e2000800003f */
[----:B--2---:R-:W-:-:S04]  /*1b4b0*/  LOP3.LUT R6, R6, 0x1f, RZ, 0xc0, !PT ;  /* 0x0000001f06067812 */ /* 0x004fc800078ec0ff */
[----:B------:R-:W-:-:S13]  /*1b4c0*/  ISETP.NE.AND P0, PT, R6, RZ, PT ;  /* 0x000000ff0600720c */ /* 0x000fda0003f05270 */
[----:B---3--:R-:W-:Y:S05]  /*1b4d0*/  @!P0 BRA `(.L_x_689) ;  /* 0x0000000000048947 */ /* 0x008fea0003800000 */
[----:B------:R-:W-:Y:S01]  /*1b4e0*/  BPT.TRAP 0x1 ;  /* 0x000000040000795c */ /* 0x000fe20000300000 */
.L_x_689:
[----:B------:R-:W-:Y:S05]  /*1b4f0*/  BSYNC B2 ;  /* 0x0000000000027941 */ /* 0x000fea0003800000 */
.L_x_688:
[----:B------:R-:W-:Y:S01]  /*1b500*/  MOV R14, RZ ;  /* 0x000000ff000e7202 */ /* 0x000fe20000000f00 */
[----:B------:R-:W-:Y:S01]  /*1b510*/  IMAD R6, R3, 0x60, R0 ;  /* 0x0000006003067824 */ /* 0x000fe200078e0200 */
[----:B------:R-:W-:Y:S01]  /*1b520*/  UIADD3 UR4, UP0, UR36, 0x570, URZ ;  /* 0x0000057024047890 */ /* 0x000fe2000ff1e03f */
[----:B------:R-:W-:Y:S01]  /*1b530*/  IMAD R7, R27, 0x9000, R22 ;  /* 0x000090001b077824 */ /* 0x000fe200078e0216 */
[----:B------:R-:W-:Y:S01]  /*1b540*/  R2UR UR10, R14 ;  /* 0x000000000e0a72ca */ /* 0x000fe200000e0000 */
[----:B------:R-:W-:Y:S01]  /*1b550*/  VIADD R6, R6, 0xffffffa0 ;  /* 0xffffffa006067836 */ /* 0x000fe20000000000 */
[----:B------:R-:W-:Y:S01]  /*1b560*/  PLOP3.LUT P0, PT, PT, PT, PT, 0x80, 0x0 ;  /* 0x000000000000781c */ /* 0x000fe20003f0f070 */
[----:B0-----:R-:W-:Y:S01]  /*1b570*/  VIADD R5, R9, 0x30890 ;  /* 0x0003089009057836 */ /* 0x001fe20000000000 */
[----:B------:R-:W-:Y:S01]  /*1b580*/  UIADD3.X UR5, URZ, UR37, URZ, UP0, !UPT ;  /* 0x000000253f057290 */ /* 0x000fe200087fe43f */
[----:B------:R-:W-:Y:S01]  /*1b590*/  VIADD R10, R7, 0x1e400 ;  /* 0x0001e400070a7836 */ /* 0x000fe20000000000 */
[----:B------:R-:W-:Y:S01]  /*1b5a0*/  UMOV UR6, 0x0 ;  /* 0x0000000000067882 */ /* 0x000fe20000000000 */
[----:B------:R-:W-:-:S09]  /*1b5b0*/  UMOV UR7, 0x12f00000 ;  /* 0x12f0000000077882 */ /* 0x000fd20000000000 */
.L_x_690:
[----:B------:R-:W-:-:S13]  /*1b5c0*/  @P0 ELECT P2, URZ, PT ;  /* 0x00000000003f082f */ /* 0x000fda0003840000 */
[----:B------:R-:W-:Y:S02]  /*1b5d0*/  @P2 R2UR UR13, R2 ;  /* 0x00000000020d22ca */ /* 0x000fe400000e0000 */
[----:B------:R-:W-:Y:S02]  /*1b5e0*/  @P2 R2UR UR12, R18 ;  /* 0x00000000120c22ca */ /* 0x000fe400000e0000 */
[----:B------:R-:W-:Y:S02]  /*1b5f0*/  @P2 R2UR UR11, R6 ;  /* 0x00000000060b22ca */ /* 0x000fe400000e0000 */
[----:B------:R-:W-:Y:S02]  /*1b600*/  @P2 R2UR UR9, R5 ;  /* 0x00000000050922ca */ /* 0x000fe400000e0000 */
[----:B------:R-:W-:Y:S02]  /*1b610*/  @P2 R2UR UR8, R10 ;  /* 0x000000000a0822ca */ /* 0x000fe400000e0000 */
[----:B------:R-:W-:-:S02]  /*1b620*/  @P2 PLOP3.LUT P0, PT, P2, PT, PT, 0x8, 0x0 ;  /* 0x000000000000281c */ /* 0x000fc4000170e170 */
[----:B------:R-:W-:-:S09]  /*1b630*/  PLOP3.LUT P2, PT, PT, PT, PT, 0x8, 0x0 ;  /* 0x000000000000781c */ /* 0x000fd20003f4e170 */
[----:B------:R0:W-:Y:S02]  /*1b640*/  UTMALDG.4D [UR8], [UR4], desc[UR6] ;  /* 0x00000608040075b4 */ /* 0x0001e40008019000 */
[----:B0-----:R-:W-:Y:S05]  /*1b650*/  @P0 BRA.U.ANY `(.L_x_690) ;  /* 0xfffffffd00d80947 */ /* 0x001fea000393ffff */
[----:B------:R-:W-:Y:S01]  /*1b660*/  IMAD.MOV.U32 R13, RZ, RZ, 0x40 ;  /* 0x00000040ff0d7424 */ /* 0x000fe200078e00ff */
[----:B------:R-:W-:Y:S01]  /*1b670*/  PLOP3.LUT P0, PT, PT, PT, PT, 0x80, 0x0 ;  /* 0x000000000000781c */ /* 0x000fe20003f0f070 */
[----:B------:R-:W-:Y:S01]  /*1b680*/  VIADD R10, R7, 0x21400 ;  /* 0x00021400070a7836 */ /* 0x000fe20000000000 */
[----:B------:R-:W-:Y:S01]  /*1b690*/  UMOV UR6, 0x0 ;  /* 0x0000000000067882 */ /* 0x000fe20000000000 */
[----:B------:R-:W-:Y:S01]  /*1b6a0*/  UMOV UR7, 0x12f00000 ;  /* 0x12f0000000077882 */ /* 0x000fe20000000000 */
[----:B------:R-:W-:-:S15]  /*1b6b0*/  R2UR UR10, R13 ;  /* 0x000000000d0a72ca */ /* 0x000fde00000e0000 */
.L_x_691:
        /* <DEDUP_REMOVED lines=16> */
.L_x_692:
        /* <DEDUP_REMOVED lines=10> */
[----:B------:R-:W0:Y:S01]  /*1b860*/  SYNCS.PHASECHK.TRANS64.TRYWAIT P0, [R9+URZ+0x308c0], R8 ;  /* 0x0308c008090075a7 */ /* 0x000e22000800017f */
[----:B------:R-:W-:Y:S04]  /*1b870*/  BSSY B2, `(.L_x_693) ;  /* 0x0000002000027945 */ /* 0x000fe80003800000 */
[----:B0-----:R-:W-:Y:S05]  /*1b880*/  @!P0 BRA `(.L_x_694) ;  /* 0x0000006000c08947 */ /* 0x001fea0003800000 */
.L_x_837:
[----:B------:R-:W-:Y:S05]  /*1b890*/  BSYNC B2 ;  /* 0x0000000000027941 */ /* 0x000fea0003800000 */
.L_x_693:
[----:B------:R-:W-:Y:S01]  /*1b8a0*/  BSSY B2, `(.L_x_695) ;  /* 0x000000b000027945 */ /* 0x000fe20003800000 */
[----:B------:R-:W-:Y:S02]  /*1b8b0*/  IMAD.MOV.U32 R10, RZ, RZ, 0x0 ;  /* 0x00000000ff0a7424 */ /* 0x000fe400078e00ff */
[----:B------:R-:W-:Y:S01]  /*1b8c0*/  IMAD.MOV.U32 R11, RZ, RZ, 0x12f00000 ;  /* 0x12f00000ff0b7424 */ /* 0x000fe200078e00ff */
[----:B------:R-:W-:Y:S06]  /*1b8d0*/  @P1 BRA `(.L_x_696) ;  /* 0x00000000001c1947 */ /* 0x000fec0003800000 */
[----:B------:R-:W2:Y:S01]  /*1b8e0*/  S2R R15, SR_TID.X ;  /* 0x00000000000f7919 */ /* 0x000ea20000002100 */
[----:B------:R-:W-:-:S04]  /*1b8f0*/  IMAD.MOV.U32 R5, RZ, RZ, 0x9000 ;  /* 0x00009000ff057424 */ /* 0x000fc800078e00ff */
[----:B------:R3:W-:Y:S01]  /*1b900*/  SYNCS.ARRIVE.TRANS64 RZ, [R9+URZ+0x308b0], R5 ;  /* 0x0308b00509ff79a7 */ /* 0x0007e2000800003f */
[----:B--2---:R-:W-:-:S04]  /*1b910*/  LOP3.LUT R15, R15, 0x1f, RZ, 0xc0, !PT ;  /* 0x0000001f0f0f7812 */ /* 0x004fc800078ec0ff */
[----:B------:R-:W-:-:S13]  /*1b920*/  ISETP.NE.AND P0, PT, R15, RZ, PT ;  /* 0x000000ff0f00720c */ /* 0x000fda0003f05270 */
[----:B---3--:R-:W-:Y:S05]  /*1b930*/  @!P0 BRA `(.L_x_696) ;  /* 0x0000000000048947 */ /* 0x008fea0003800000 */
[----:B------:R-:W-:Y:S01]  /*1b940*/  BPT.TRAP 0x1 ;  /* 0x000000040000795c */ /* 0x000fe20000300000 */
.L_x_696:
[----:B------:R-:W-:Y:S05]  /*1b950*/  BSYNC B2 ;  /* 0x0000000000027941 */ /* 0x000fea0003800000 */
.L_x_695:
[----:B------:R-:W-:Y:S01]  /*1b960*/  R2UR UR10, R14 ;  /* 0x000000000e0a72ca */ /* 0x000fe200000e0000 */
[----:B------:R-:W-:Y:S01]  /*1b970*/  UIADD3 UR4, UP0, UR36, 0x670, URZ ;  /* 0x0000067024047890 */ /* 0x000fe2000ff1e03f */
[----:B------:R-:W-:Y:S01]  /*1b980*/  R2UR UR6, R10 ;  /* 0x000000000a0672ca */ /* 0x000fe200000e0000 */
[----:B------:R-:W-:Y:S01]  /*1b990*/  VIADD R5, R7, 0x400 ;  /* 0x0000040007057836 */ /* 0x000fe20000000000 */
[----:B------:R-:W-:Y:S01]  /*1b9a0*/  R2UR UR7, R11 ;  /* 0x000000000b0772ca */ /* 0x000fe200000e0000 */
[----:B------:R-:W-:Y:S01]  /*1b9b0*/  UIADD3.X UR5, URZ, UR37, URZ, UP0, !UPT ;  /* 0x000000253f057290 */ /* 0x000fe200087fe43f */
[----:B------:R-:W-:Y:S02]  /*1b9c0*/  PLOP3.LUT P0, PT, PT, PT, PT, 0x80, 0x0 ;  /* 0x000000000000781c */ /* 0x000fe40003f0f070 */
[----:B01----:R-:W-:-:S11]  /*1b9d0*/  IADD3 R9, R9, 0x308b0, RZ ;  /* 0x000308b009097810 */ /* 0x003fd60007ffe0ff */
.L_x_697:
        /* <DEDUP_REMOVED lines=10> */
[----:B------:R-:W-:Y:S01]  /*1ba80*/  R2UR UR10, R13 ;  /* 0x000000000d0a72ca */ /* 0x000fe200000e0000 */
[----:B------:R-:W-:Y:S01]  /*1ba90*/  VIADD R5, R7, 0x3400 ;  /* 0x0000340007057836 */ /* 0x000fe20000000000 */
[----:B------:R-:W-:Y:S02]  /*1baa0*/  R2UR UR6, R10 ;  /* 0x000000000a0672ca */ /* 0x000fe400000e0000 */
[----:B------:R-:W-:Y:S02]  /*1bab0*/  R2UR UR7, R11 ;  /* 0x000000000b0772ca */ /* 0x000fe400000e0000 */
[----:B------:R-:W-:-:S13]  /*1bac0*/  PLOP3.LUT P0, PT, PT, PT, PT, 0x80, 0x0 ;  /* 0x000000000000781c */ /* 0x000fda0003f0f070 */
.L_x_698:
        /* <DEDUP_REMOVED lines=15> */
.L_x_699:
        /* <DEDUP_REMOVED lines=9> */
[----:B-1----:R-:W-:Y:S05]  /*1bc50*/  @P0 BRA.U.ANY `(.L_x_699) ;  /* 0xfffffffd00d80947 */ /* 0x002fea000393ffff */
.L_x_685:
[----:B------:R-:W-:Y:S05]  /*1bc60*/  BSYNC B1 ;  /* 0x0000000000017941 */ /* 0x000fea0003800000 */
.L_x_684:
[----:B------:R-:W-:Y:S01]  /*1bc70*/  VIADD R9, R3, 0xfffffffe ;  /* 0xfffffffe03097836 */ /* 0x000fe20000000000 */
[----:B------:R-:W-:Y:S01]  /*1bc80*/  PLOP3.LUT P0, PT, PT, PT, PT, 0x8, 0x0 ;  /* 0x000000000000781c */ /* 0x000fe20003f0e170 */
[----:B------:R-:W-:-:S03]  /*1bc90*/  VIADD R27, R27, 0x1 ;  /* 0x000000011b1b7836 */ /* 0x000fc60000000000 */
[----:B------:R-:W-:Y:S02]  /*1bca0*/  ISETP.GE.AND P2, PT, R9, R4, PT ;  /* 0x000000040900720c */ /* 0x000fe40003f46270 */
[----:B------:R-:W-:-:S04]  /*1bcb0*/  ISETP.NE.AND P1, PT, R27, 0x2, PT ;  /* 0x000000021b00780c */ /* 0x000fc80003f25270 */
[----:B------:R-:W-:Y:S02]  /*1bcc0*/  SEL R6, RZ, 0x1, P1 ;  /* 0x00000001ff067807 */ /* 0x000fe40000800000 */
[----:B------:R-:W-:Y:S02]  /*1bcd0*/  SEL R27, R27, RZ, P1 ;  /* 0x000000ff1b1b7207 */ /* 0x000fe40000800000 */
[----:B------:R-:W-:-:S03]  /*1bce0*/  LOP3.LUT R29, R29, R6, RZ, 0x3c, !PT ;  /* 0x000000061d1d7212 */ /* 0x000fc600078e3cff */
[----:B------:R-:W-:Y:S05]  /*1bcf0*/  @!P2 BRA `(.L_x_678) ;  /* 0x000000080050a947 */ /* 0x000fea0003800000 */
.L_x_716:
[----:B------:R-:W-:Y:S05]  /*1bd00*/  YIELD ;  /* 0x0000000000007946 */ /* 0x000fea0003800000 */
        /* <DEDUP_REMOVED lines=10> */
.L_x_838:
[----:B------:R-:W-:Y:S05]  /*1bdb0*/  BSYNC B2 ;  /* 0x0000000000027941 */ /* 0x000fea0003800000 */
.L_x_702:
[----:B------:R-:W-:Y:S04]  /*1bdc0*/  BSSY B2, `(.L_x_704) ;  /* 0x0000009000027945 */ /* 0x000fe80003800000 */
[----:B------:R-:W-:Y:S05]  /*1bdd0*/  @P2 BRA `(.L_x_705) ;  /* 0x00000000001c2947 */ /* 0x000fea0003800000 */
[----:B0-----:R-:W0:Y:S01]  /*1bde0*/  S2R R5, SR_TID.X ;  /* 0x0000000000057919 */ /* 0x001e220000002100 */
[----:B------:R-:W-:-:S04]  /*1bdf0*/  IMAD.MOV.U32 R3, RZ, RZ, 0x9000 ;  /* 0x00009000ff037424 */ /* 0x000fc800078e00ff */
[----:B------:R2:W-:Y:S01]  /*1be00*/  SYNCS.ARRIVE.TRANS64 RZ, [R8+URZ+0x30890], R3 ;  /* 0x0308900308ff79a7 */ /* 0x0005e2000800003f */
[----:B0-----:R-:W-:-:S04]  /*1be10*/  LOP3.LUT R5, R5, 0x1f, RZ, 0xc0, !PT ;  /* 0x0000001f05057812 */ /* 0x001fc800078ec0ff */
[----:B------:R-:W-:-:S13]  /*1be20*/  ISETP.NE.AND P1, PT, R5, RZ, PT ;  /* 0x000000ff0500720c */ /* 0x000fda0003f25270 */
[----:B--2---:R-:W-:Y:S05]  /*1be30*/  @!P1 BRA `(.L_x_705) ;  /* 0x0000000000049947 */ /* 0x004fea0003800000 */
[----:B------:R-:W-:Y:S01]  /*1be40*/  BPT.TRAP 0x1 ;  /* 0x000000040000795c */ /* 0x000fe20000300000 */
.L_x_705:
[----:B------:R-:W-:Y:S05]  /*1be50*/  BSYNC B2 ;  /* 0x0000000000027941 */ /* 0x000fea0003800000 */
.L_x_704:
[----:B------:R-:W-:Y:S01]  /*1be60*/  IMAD.MOV.U32 R12, RZ, RZ, RZ ;  /* 0x000000ffff0c7224 */ /* 0x000fe200078e00ff */
[----:B------:R-:W-:Y:S01]  /*1be70*/  UIADD3 UR4, UP0, UR36, 0x570, URZ ;  /* 0x0000057024047890 */ /* 0x000fe2000ff1e03f */
[----:B------:R-:W-:Y:S01]  /*1be80*/  IMAD R6, R27, 0x9000, R22 ;  /* 0x000090001b067824 */ /* 0x000fe200078e0216 */
[----:B------:R-:W-:Y:S01]  /*1be90*/  PLOP3.LUT P1, PT, PT, PT, PT, 0x80, 0x0 ;  /* 0x000000000000781c */ /* 0x000fe20003f2f070 */
[----:B0-----:R-:W-:Y:S01]  /*1bea0*/  IMAD R5, R9, 0x60, R0 ;  /* 0x0000006009057824 */ /* 0x001fe200078e0200 */
[----:B------:R-:W-:Y:S01]  /*1beb0*/  R2UR UR10, R12 ;  /* 0x000000000c0a72ca */ /* 0x000fe200000e0000 */
[----:B------:R-:W-:Y:S01]  /*1bec0*/  VIADD R3, R8, 0x30890 ;  /* 0x0003089008037836 */ /* 0x000fe20000000000 */
[----:B------:R-:W-:Y:S01]  /*1bed0*/  UIADD3.X UR5, URZ, UR37, URZ, UP0, !UPT ;  /* 0x000000253f057290 */ /* 0x000fe200087fe43f */
[----:B------:R-:W-:Y:S01]  /*1bee0*/  VIADD R10, R6, 0x1e400 ;  /* 0x0001e400060a7836 */ /* 0x000fe20000000000 */
[----:B------:R-:W-:Y:S01]  /*1bef0*/  UMOV UR6, 0x0 ;  /* 0x0000000000067882 */ /* 0x000fe20000000000 */
[----:B------:R-:W-:-:S10]  /*1bf00*/  UMOV UR7, 0x12f00000 ;  /* 0x12f0000000077882 */ /* 0x000fd40000000000 */
.L_x_706:
        /* <DEDUP_REMOVED lines=10> */
[----:B------:R-:W-:Y:S01]  /*1bfb0*/  MOV R14, 0x40 ;  /* 0x00000040000e7802 */ /* 0x000fe20000000f00 */
[----:B------:R-:W-:Y:S01]  /*1bfc0*/  VIADD R10, R6, 0x21400 ;  /* 0x00021400060a7836 */ /* 0x000fe20000000000 */
[----:B------:R-:W-:Y:S01]  /*1bfd0*/  PLOP3.LUT P1, PT, PT, PT, PT, 0x80, 0x0 ;  /* 0x000000000000781c */ /* 0x000fe20003f2f070 */
[----:B------:R-:W-:Y:S01]  /*1bfe0*/  UMOV UR6, 0x0 ;  /* 0x0000000000067882 */ /* 0x000fe20000000000 */
[----:B------:R-:W-:Y:S01]  /*1bff0*/  R2UR UR10, R14 ;  /* 0x000000000e0a72ca */ /* 0x000fe200000e0000 */
[----:B------:R-:W-:-:S14]  /*1c000*/  UMOV UR7, 0x12f00000 ;  /* 0x12f0000000077882 */ /* 0x000fdc0000000000 */
.L_x_707:
        /* <DEDUP_REMOVED lines=16> */
.L_x_708:
        /* <DEDUP_REMOVED lines=13> */
.L_x_839:
[----:B------:R-:W-:Y:S05]  /*1c1e0*/  BSYNC B2 ;  /* 0x0000000000027941 */ /* 0x000fea0003800000 */
.L_x_709:
        /* <DEDUP_REMOVED lines=11> */
.L_x_712:
[----:B------:R-:W-:Y:S05]  /*1c2a0*/  BSYNC B2 ;  /* 0x0000000000027941 */ /* 0x000fea0003800000 */
.L_x_711:
[----:B------:R-:W-:Y:S01]  /*1c2b0*/  R2UR UR10, R12 ;  /* 0x000000000c0a72ca */ /* 0x000fe200000e0000 */
[----:B------:R-:W-:Y:S01]  /*1c2c0*/  UIADD3 UR4, UP0, UR36, 0x670, URZ ;  /* 0x0000067024047890 */ /* 0x000fe2000ff1e03f */
[----:B------:R-:W-:Y:S01]  /*1c2d0*/  R2UR UR6, R10 ;  /* 0x000000000a0672ca */ /* 0x000fe200000e0000 */
[----:B01----:R-:W-:Y:S01]  /*1c2e0*/  VIADD R8, R8, 0x308b0 ;  /* 0x000308b008087836 */ /* 0x003fe20000000000 */
[----:B------:R-:W-:Y:S01]  /*1c2f0*/  R2UR UR7, R11 ;  /* 0x000000000b0772ca */ /* 0x000fe200000e0000 */
[----:B------:R-:W-:Y:S01]  /*1c300*/  VIADD R3, R6, 0x400 ;  /* 0x0000040006037836 */ /* 0x000fe20000000000 */
[----:B------:R-:W-:Y:S01]  /*1c310*/  PLOP3.LUT P1, PT, PT, PT, PT, 0x80, 0x0 ;  /* 0x000000000000781c */ /* 0x000fe20003f2f070 */
[----:B------:R-:W-:-:S12]  /*1c320*/  UIADD3.X UR5, URZ, UR37, URZ, UP0, !UPT ;  /* 0x000000253f057290 */ /* 0x000fd800087fe43f */
.L_x_713:
        /* <DEDUP_REMOVED lines=15> */
.L_x_714:
        /* <DEDUP_REMOVED lines=15> */
.L_x_715:
        /* <DEDUP_REMOVED lines=10> */
.L_x_701:
[----:B------:R-:W-:Y:S05]  /*1c5b0*/  BSYNC B1 ;  /* 0x0000000000017941 */ /* 0x000fea0003800000 */
.L_x_700:
[C---:B------:R-:W-:Y:S01]  /*1c5c0*/  ISETP.GT.AND P2, PT, R9.reuse, R4, PT ;  /* 0x000000040900720c */ /* 0x040fe20003f44270 */
[----:B------:R-:W-:Y:S01]  /*1c5d0*/  VIADD R9, R9, 0xffffffff ;  /* 0xffffffff09097836 */ /* 0x000fe20000000000 */
[----:B------:R-:W-:-:S04]  /*1c5e0*/  IADD3 R27, R27, 0x1, RZ ;  /* 0x000000011b1b7810 */ /* 0x000fc80007ffe0ff */
[----:B------:R-:W-:-:S04]  /*1c5f0*/  ISETP.NE.AND P1, PT, R27, 0x2, PT ;  /* 0x000000021b00780c */ /* 0x000fc80003f25270 */
[----:B------:R-:W-:Y:S02]  /*1c600*/  SEL R6, RZ, 0x1, P1 ;  /* 0x00000001ff067807 */ /* 0x000fe40000800000 */
[----:B------:R-:W-:Y:S02]  /*1c610*/  SEL R27, R27, RZ, P1 ;  /* 0x000000ff1b1b7207 */ /* 0x000fe40000800000 */
[----:B------:R-:W-:Y:S01]  /*1c620*/  LOP3.LUT R29, R29, R6, RZ, 0x3c, !PT ;  /* 0x000000061d1d7212 */ /* 0x000fe200078e3cff */
[----:B------:R-:W-:Y:S06]  /*1c630*/  @P2 BRA `(.L_x_716) ;  /* 0xfffffff400b02947 */ /* 0x000fec000383ffff */
.L_x_678:
[----:B------:R-:W-:Y:S05]  /*1c640*/  BSYNC B0 ;  /* 0x0000000000007941 */ /* 0x000fea0003800000 */
.L_x_677:
[----:B------:R-:W2:Y:S01]  /*1c650*/  LDL R31, [R1+0x8] ;  /* 0x00000800011f7983 */ /* 0x000ea20000100800 */
[----:B------:R-:W-:Y:S05]  /*1c660*/  @!P0 WARPSYNC.ALL ;  /* 0x0000000000008948 */ /* 0x000fea0003800000 */
[----:B------:R-:W-:Y:S06]  /*1c670*/  @!P0 BAR.SYNC.DEFER_BLOCKING 0xc, 0x180 ;  /* 0x0306000000008b1d */ /* 0x000fec0000010000 */
[----:B------:R-:W-:Y:S01]  /*1c680*/  BSSY B7, `(.L_x_717) ;  /* 0x000037b000077945 */ /* 0x000fe20003800000 */
[----:B--2---:R-:W-:-:S13]  /*1c690*/  ISETP.GT.AND P0, PT, R31, RZ, PT ;  /* 0x000000ff1f00720c */ /* 0x004fda0003f04270 */
[----:B------:R-:W-:Y:S05]  /*1c6a0*/  @P0 BRA `(.L_x_718) ;  /* 0x0000000000440947 */ /* 0x000fea0003800000 */
[----:B------:R-:W1:Y:S02]  /*1c6b0*/  S2R R3, SR_TID.X ;  /* 0x0000000000037919 */ /* 0x000e640000002100 */
[----:B-1----:R-:W-:-:S04]  /*1c6c0*/  LOP3.LUT R3, R3, 0x7f, RZ, 0xc0, !PT ;  /* 0x0000007f03037812 */ /* 0x002fc800078ec0ff */
[----:B------:R-:W-:-:S13]  /*1c6d0*/  ISETP.NE.AND P0, PT, R3, RZ, PT ;  /* 0x000000ff0300720c */ /* 0x000fda0003f05270 */
[----:B------:R-:W-:Y:S05]  /*1c6e0*/  @P0 BRA `(.L_x_719) ;  /* 0x0000003400d00947 */ /* 0x000fea0003800000 */
[----:B0-----:R-:W0:Y:S01]  /*1c6f0*/  S2R R5, SR_LANEID ;  /* 0x0000000000057919 */ /* 0x001e220000000000 */
[----:B------:R-:W-:Y:S01]  /*1c700*/  VOTEU.ANY UR4, UPT, PT ;  /* 0x0000000000047886 */ /* 0x000fe200038e0100 */
[----:B------:R-:W1:Y:S01]  /*1c710*/  LDC.64 R2, c[0x0][0xc60] ;  /* 0x00031800ff027b82 */ /* 0x000e620000000a00 */
[----:B------:R-:W0:Y:S02]  /*1c720*/  FLO.U32 R0, UR4 ;  /* 0x0000000400007d00 */ /* 0x000e2400080e0000 */
[----:B0-----:R-:W-:-:S06]  /*1c730*/  ISETP.EQ.U32.AND P0, PT, R0, R5, PT ;  /* 0x000000050000720c */ /* 0x001fcc0003f02070 */
[----:B------:R-:W1:Y:S07]  /*1c740*/  POPC R5, UR4 ;  /* 0x0000000400057d09 */ /* 0x000e6e0008000000 */
[----:B-1----:R-:W2:Y:S01]  /*1c750*/  @P0 ATOMG.E.ADD.STRONG.GPU PT, R3, desc[UR56][R2.64], R5 ;  /* 0x00000005020309a8 */ /* 0x002ea200081ee1f8 */
[----:B------:R-:W0:Y:S02]  /*1c760*/  S2R R4, SR_LTMASK ;  /* 0x0000000000047919 */ /* 0x000e240000003900 */
[----:B0-----:R-:W-:-:S04]  /*1c770*/  LOP3.LUT R4, R4, UR4, RZ, 0xc0, !PT ;  /* 0x0000000404047c12 */ /* 0x001fc8000f8ec0ff */
[----:B------:R-:W0:Y:S01]  /*1c780*/  POPC R7, R4 ;  /* 0x0000000400077309 */ /* 0x000e220000000000 */
[----:B--2---:R-:W0:Y:S02]  /*1c790*/  SHFL.IDX PT, R0, R3, R0, 0x1f ;  /* 0x00001f0003007589 */ /* 0x004e2400000e0000 */
[----:B0-----:R-:W-:Y:S01]  /*1c7a0*/  IADD3 R16, R0, UR38, R7 ;  /* 0x0000002600107c10 */ /* 0x001fe2000fffe007 */
[----:B------:R-:W-:Y:S06]  /*1c7b0*/  BRA `(.L_x_719) ;  /* 0x00000034009c7947 */ /* 0x000fec0003800000 */
.L_x_718:
        /* <DEDUP_REMOVED lines=8> */
[----:B------:R-:W-:Y:S01]  /*1c840*/  IMAD.U32 R4, RZ, RZ, UR6 ;  /* 0x00000006ff047e24 */ /* 0x000fe2000f8e00ff */
[----:B------:R-:W-:Y:S01]  /*1c850*/  MOV R13, RZ ;  /* 0x000000ff000d7202 */ /* 0x000fe20000000f00 */
[----:B------:R-:W1:Y:S01]  /*1c860*/  LDC.64 R2, c[0x4][R2] ;  /* 0x0100000002027b82 */ /* 0x000e620000000a00 */
[----:B0-----:R-:W-:Y:S02]  /*1c870*/  IMAD.U32 R5, RZ, RZ, UR7 ;  /* 0x00000007ff057e24 */ /* 0x001fe4000f8e00ff */
[----:B------:R-:W-:Y:S02]  /*1c880*/  IMAD.U32 R6, RZ, RZ, UR8 ;  /* 0x00000008ff067e24 */ /* 0x000fe4000f8e00ff */
[----:B------:R-:W-:-:S02]  /*1c890*/  IMAD.U32 R7, RZ, RZ, UR9 ;  /* 0x00000009ff077e24 */ /* 0x000fc4000f8e00ff */
[----:B------:R-:W-:Y:S02]  /*1c8a0*/  IMAD.U32 R10, RZ, RZ, UR4 ;  /* 0x00000004ff0a7e24 */ /* 0x000fe4000f8e00ff */
[----:B------:R-:W-:Y:S02]  /*1c8b0*/  IMAD.U32 R11, RZ, RZ, UR5 ;  /* 0x00000005ff0b7e24 */ /* 0x000fe4000f8e00ff */
[----:B------:R-:W-:Y:S02]  /*1c8c0*/  IMAD.MOV.U32 R8, RZ, RZ, 0x70 ;  /* 0x00000070ff087424 */ /* 0x000fe400078e00ff */
[----:B------:R-:W-:-:S07]  /*1c8d0*/  IMAD.MOV.U32 R12, RZ, RZ, 0x1 ;  /* 0x00000001ff0c7424 */ /* 0x000fce00078e00ff */
[----:B------:R-:W-:-:S07]  /*1c8e0*/  LEPC R20, `(.L_x_721) ;  /* 0x000000001014794e */ /* 0x000fce0000000000 */
[----:B-1----:R-:W-:Y:S05]  /*1c8f0*/  CALL.ABS.NOINC R2 ;  /* 0x0000000002007343 */ /* 0x002fea0003c00000 */
.L_x_721:
[----:B------:R-:W-:Y:S05]  /*1c900*/  BSYNC B6 ;  /* 0x0000000000067941 */ /* 0x000fea0003800000 */
.L_x_720:
        /* <DEDUP_REMOVED lines=9> */
[----:B------:R-:W-:Y:S02]  /*1c9a0*/  IMAD.U32 R4, RZ, RZ, UR6 ;  /* 0x00000006ff047e24 */ /* 0x000fe4000f8e00ff */
[----:B0-----:R-:W-:Y:S02]  /*1c9b0*/  IMAD.U32 R5, RZ, RZ, UR7 ;  /* 0x00000007ff057e24 */ /* 0x001fe4000f8e00ff */
[----:B------:R-:W-:Y:S02]  /*1c9c0*/  IMAD.U32 R6, RZ, RZ, UR8 ;  /* 0x00000008ff067e24 */ /* 0x000fe4000f8e00ff */
[----:B------:R-:W-:-:S02]  /*1c9d0*/  IMAD.U32 R7, RZ, RZ, UR9 ;  /* 0x00000009ff077e24 */ /* 0x000fc4000f8e00ff */
[----:B------:R-:W-:Y:S02]  /*1c9e0*/  IMAD.U32 R10, RZ, RZ, UR4 ;  /* 0x00000004ff0a7e24 */ /* 0x000fe4000f8e00ff */
[----:B------:R-:W-:Y:S02]  /*1c9f0*/  IMAD.U32 R11, RZ, RZ, UR5 ;  /* 0x00000005ff0b7e24 */ /* 0x000fe4000f8e00ff */
[----:B------:R-:W-:Y:S02]  /*1ca00*/  IMAD.MOV.U32 R8, RZ, RZ, 0x70 ;  /* 0x00000070ff087424 */ /* 0x000fe400078e00ff */
[----:B------:R-:W-:Y:S02]  /*1ca10*/  IMAD.MOV.U32 R12, RZ, RZ, 0x1 ;  /* 0x00000001ff0c7424 */ /* 0x000fe400078e00ff */
[----:B-1----:R-:W-:-:S07]  /*1ca20*/  IMAD.MOV.U32 R13, RZ, RZ, RZ ;  /* 0x000000ffff0d7224 */ /* 0x002fce00078e00ff */
[----:B------:R-:W-:-:S07]  /*1ca30*/  LEPC R20, `(.L_x_724) ;  /* 0x000000001014794e */ /* 0x000fce0000000000 */
[----:B--2---:R-:W-:Y:S05]  /*1ca40*/  CALL.ABS.NOINC R2 ;  /* 0x0000000002007343 */ /* 0x004fea0003c00000 */
.L_x_724:
[----:B------:R0:W1:Y:S01]  /*1ca50*/  LDC.64 R2, c[0x4][R25] ;  /* 0x0100000019027b82 */ /* 0x0000620000000a00 */
[----:B------:R-:W-:Y:S01]  /*1ca60*/  ULDC.64 UR4, c[0x4][0x88] ;  /* 0x0100220000047ab9 */ /* 0x000fe20000000a00 */
[----:B------:R-:W-:Y:S01]  /*1ca70*/  ULDC.64 UR6, c[0x4][0x90] ;  /* 0x0100240000067ab9 */ /* 0x000fe20000000a00 */
[----:B------:R-:W-:Y:S01]  /*1ca80*/  ULDC.64 UR8, c[0x4][0x18] ;  /* 0x0100060000087ab9 */ /* 0x000fe20000000a00 */
[----:B------:R-:W-:Y:S01]  /*1ca90*/  MOV R4, UR4 ;  /* 0x0000000400047c02 */ /* 0x000fe20008000f00 */
[----:B------:R-:W-:Y:S02]  /*1caa0*/  IMAD.U32 R5, RZ, RZ, UR5 ;  /* 0x00000005ff057e24 */ /* 0x000fe4000f8e00ff */
[----:B------:R-:W-:Y:S02]  /*1cab0*/  IMAD.U32 R6, RZ, RZ, UR6 ;  /* 0x00000006ff067e24 */ /* 0x000fe4000f8e00ff */
        /* <DEDUP_REMOVED lines=8> */
.L_x_723:
[----:B------:R-:W-:Y:S05]  /*1cb40*/  BSYNC B6 ;  /* 0x0000000000067941 */ /* 0x000fea0003800000 */
.L_x_722:
[----:B------:R-:W2:Y:S01]  /*1cb50*/  LDL R25, [R1+0x24] ;  /* 0x0000240001197983 */ /* 0x000ea20000100800 */
[----:B------:R-:W-:Y:S01]  /*1cb60*/  ULDC.64 UR4, c[0x0][0x9f8] ;  /* 0x00027e0000047ab9 */ /* 0x000fe20000000a00 */
[----:B------:R-:W1:Y:S01]  /*1cb70*/  LDC R0, c[0x0][0x430] ;  /* 0x00010c00ff007b82 */ /* 0x000e620000000800 */
[----:B------:R-:W-:Y:S01]  /*1cb80*/  ISETP.NE.U32.AND P0, PT, RZ, UR4, PT ;  /* 0x00000004ff007c0c */ /* 0x000fe2000bf05070 */
[----:B------:R-:W3:Y:S03]  /*1cb90*/  LDL R21, [R1+0xc] ;  /* 0x00000c0001157983 */ /* 0x000ee60000100800 */
[----:B------:R-:W-:Y:S01]  /*1cba0*/  ISETP.NE.AND.EX P0, PT, RZ, UR5, PT, P0 ;  /* 0x00000005ff007c0c */ /* 0x000fe2000bf05300 */
[----:B------:R-:W4:Y:S01]  /*1cbb0*/  LDL.LU R8, [R1] ;  /* 0x0000000001087983 */ /* 0x000f220000300800 */
[----:B------:R-:W0:Y:S11]  /*1cbc0*/  S2R R20, SR_TID.X ;  /* 0x0000000000147919 */ /* 0x000e360000002100 */
[----:B------:R-:W-:Y:S01]  /*1cbd0*/  @P0 IADD3 R2, P1, R23, UR4, RZ ;  /* 0x0000000417020c10 */ /* 0x000fe2000ff3e0ff */
[----:B------:R-:W-:-:S03]  /*1cbe0*/  ULDC UR4, c[0x0][0x2f4] ;  /* 0x0000bd0000047ab9 */ /* 0x000fc60000000800 */
[----:B------:R-:W-:-:S05]  /*1cbf0*/  @P0 IADD3.X R3, R24, UR5, RZ, P1, !PT ;  /* 0x0000000518030c10 */ /* 0x000fca0008ffe4ff */
[----:B------:R3:W4:Y:S01]  /*1cc00*/  @P0 LDG.E R32, desc[UR56][R2.64] ;  /* 0x0000003802200981 */ /* 0x000722000c1e1900 */
[----:B0-----:R-:W-:-:S04]  /*1cc10*/  LOP3.LUT R20, R20, 0x7f, RZ, 0xc0, !PT ;  /* 0x0000007f14147812 */ /* 0x001fc800078ec0ff */
[----:B------:R-:W-:Y:S02]  /*1cc20*/  SHF.R.U32.HI R4, RZ, 0x3, R20 ;  /* 0x00000003ff047819 */ /* 0x000fe40000011614 */
[----:B------:R-:W0:Y:S01]  /*1cc30*/  S2R R20, SR_TID.X ;  /* 0x0000000000147919 */ /* 0x000e220000002100 */
[----:B-1----:R-:W-:-:S13]  /*1cc40*/  ISETP.NE.AND P1, PT, R0, 0x1, PT ;  /* 0x000000010000780c */ /* 0x002fda0003f25270 */
[----:B------:R-:W1:Y:S01]  /*1cc50*/  @P1 LDC R6, c[0x0][0x438] ;  /* 0x00010e00ff061b82 */ /* 0x000e620000000800 */
[----:B0-----:R-:W-:-:S05]  /*1cc60*/  IMAD.SHL.U32 R20, R20, 0x10, RZ ;  /* 0x0000001014147824 */ /* 0x001fca00078e00ff */
[----:B------:R-:W-:Y:S02]  /*1cc70*/  LOP3.LUT R20, R4, 0x70, R20, 0xf8, !PT ;  /* 0x0000007004147812 */ /* 0x000fe400078ef814 */
[----:B------:R-:W0:Y:S01]  /*1cc80*/  @P1 LDC R4, c[0x0][0x434] ;  /* 0x00010d00ff041b82 */ /* 0x000e220000000800 */
[----:B------:R-:W-:Y:S01]  /*1cc90*/  ISETP.GE.AND P3, PT, R33, UR4, PT ;  /* 0x0000000421007c0c */ /* 0x000fe2000bf66270 */
[----:B------:R-:W-:Y:S01]  /*1cca0*/  UMOV UR5, 0xffffffff ;  /* 0xffffffff00057882 */ /* 0x000fe20000000000 */
[----:B--2---:R-:W-:-:S04]  /*1ccb0*/  VIADD R25, R25, 0xffffffff ;  /* 0xffffffff19197836 */ /* 0x004fc80000000000 */
[----:B------:R-:W-:-:S05]  /*1ccc0*/  IMAD R5, R25, 0x60, R20 ;  /* 0x0000006019057824 */ /* 0x000fca00078e0214 */
[----:B------:R-:W-:-:S04]  /*1ccd0*/  ISETP.GE.AND P0, PT, R5, R31, PT ;  /* 0x0000001f0500720c */ /* 0x000fc80003f06270 */
[----:B------:R-:W-:Y:S02]  /*1cce0*/  ISETP.GT.U32.OR P0, PT, R20, 0x5f, P0 ;  /* 0x0000005f1400780c */ /* 0x000fe40000704470 */
[----:B---3--:R-:W-:-:S11]  /*1ccf0*/  IADD3 R5, R5, R21, RZ ;  /* 0x0000001505057210 */ /* 0x008fd60007ffe0ff */
[----:B------:R-:W2:Y:S01]  /*1cd00*/  @!P0 LDC.64 R2, c[0x0][0x428] ;  /* 0x00010a00ff028b82 */ /* 0x000ea20000000a00 */
[----:B0-----:R-:W-:-:S04]  /*1cd10*/  @P1 IMAD.HI.U32 R7, R5, R4, RZ ;  /* 0x0000000405071227 */ /* 0x001fc800078e00ff */
[----:B------:R-:W-:Y:S01]  /*1cd20*/  IMAD.MOV.U32 R4, RZ, RZ, R5 ;  /* 0x000000ffff047224 */ /* 0x000fe200078e0005 */
[----:B-1----:R-:W-:Y:S02]  /*1cd30*/  @P1 SHF.R.U32.HI R4, RZ, R6, R7 ;  /* 0x00000006ff041219 */ /* 0x002fe40000011607 */
[----:B----4-:R-:W-:-:S03]  /*1cd40*/  SHF.R.S32.HI R9, RZ, 0x1f, R32 ;  /* 0x0000001fff097819 */ /* 0x010fc60000011420 */
[----:B------:R-:W-:-:S04]  /*1cd50*/  IMAD.MOV R6, RZ, RZ, -R4 ;  /* 0x000000ffff067224 */ /* 0x000fc800078e0a04 */
[----:B------:R-:W-:Y:S01]  /*1cd60*/  IMAD R0, R0, R6, R5 ;  /* 0x0000000600007224 */ /* 0x000fe200078e0205 */
[--C-:B------:R-:W-:Y:S01]  /*1cd70*/  @!P0 SHF.R.S32.HI R5, RZ, 0x1f, R4.reuse ;  /* 0x0000001fff058819 */ /* 0x100fe20000011404 */
[-C--:B--2---:R-:W-:Y:S02]  /*1cd80*/  @!P0 IMAD R6, R9, R2.reuse, RZ ;  /* 0x0000000209068224 */ /* 0x084fe400078e02ff */
[----:B------:R-:W-:-:S04]  /*1cd90*/  @!P0 IMAD.WIDE.U32 R4, R32, R2, R4 ;  /* 0x0000000220048225 */ /* 0x000fc800078e0004 */
[----:B------:R-:W-:Y:S02]  /*1cda0*/  @!P0 IMAD R6, R32, R3, R6 ;  /* 0x0000000320068224 */ /* 0x000fe400078e0206 */
[----:B------:R-:W0:Y:S02]  /*1cdb0*/  @!P0 LDC.64 R2, c[0x0][0x418] ;  /* 0x00010600ff028b82 */ /* 0x000e240000000a00 */
[----:B------:R-:W-:Y:S02]  /*1cdc0*/  @!P0 IMAD.IADD R6, R5, 0x1, R6 ;  /* 0x0000000105068824 */ /* 0x000fe400078e0206 */
[----:B------:R-:W-:Y:S01]  /*1cdd0*/  IMAD.U32 R7, RZ, RZ, UR39 ;  /* 0x00000027ff077e24 */ /* 0x000fe2000f8e00ff */
[----:B0-----:R-:W-:-:S04]  /*1cde0*/  @!P0 LEA R2, P1, R4, R2, 0x2 ;  /* 0x0000000204028211 */ /* 0x001fc800078210ff */
[----:B------:R-:W-:Y:S01]  /*1cdf0*/  @!P0 LEA.HI.X R3, R4, R3, R6, 0x2, P1 ;  /* 0x0000000304038211 */ /* 0x000fe200008f1406 */
[----:B------:R-:W-:-:S06]  /*1ce00*/  IMAD.MOV.U32 R4, RZ, RZ, RZ ;  /* 0x000000ffff047224 */ /* 0x000fcc00078e00ff */
[----:B------:R0:W5:Y:S01]  /*1ce10*/  @!P0 LDG.E R4, desc[UR56][R2.64] ;  /* 0x0000003802048981 */ /* 0x000162000c1e1900 */
[----:B------:R-:W-:Y:S02]  /*1ce20*/  ISETP.GT.U32.AND P0, PT, R20, 0x5f, PT ;  /* 0x0000005f1400780c */ /* 0x000fe40003f04070 */
[----:B------:R-:W-:Y:S02]  /*1ce30*/  ISETP.NE.AND P2, PT, R7, 0x3, PT ;  /* 0x000000030700780c */ /* 0x000fe40003f45270 */
[----:B------:R-:W-:-:S09]  /*1ce40*/  LOP3.LUT R8, R8, 0xfffffff7, RZ, 0xc0, !PT ;  /* 0xfffffff708087812 */ /* 0x000fd200078ec0ff */
[----:B------:R-:W-:-:S04]  /*1ce50*/  @P0 LOP3.LUT R8, R8, 0x8, RZ, 0xfc, !PT ;  /* 0x0000000808080812 */ /* 0x000fc800078efcff */
[----:B------:R-:W-:-:S04]  /*1ce60*/  LOP3.LUT R8, R8, 0xffffffef, RZ, 0xc0, !PT ;  /* 0xffffffef08087812 */ /* 0x000fc800078ec0ff */
[----:B------:R-:W-:-:S04]  /*1ce70*/  @P2 LOP3.LUT R8, R8, 0x10, RZ, 0xfc, !PT ;  /* 0x0000001008082812 */ /* 0x000fc800078efcff */
[----:B------:R-:W-:Y:S02]  /*1ce80*/  LOP3.LUT R8, R8, 0xfffffffb, RZ, 0xc0, !PT ;  /* 0xfffffffb08087812 */ /* 0x000fe400078ec0ff */
[----:B------:R-:W-:Y:S02]  /*1ce90*/  ISETP.GE.AND P1, PT, R36, UR4, PT ;  /* 0x0000000424007c0c */ /* 0x000fe4000bf26270 */
[----:B------:R-:W-:Y:S02]  /*1cea0*/  @P3 LOP3.LUT R8, R8, 0x4, RZ, 0xfc, !PT ;  /* 0x0000000408083812 */ /* 0x000fe400078efcff */
[----:B------:R-:W-:Y:S02]  /*1ceb0*/  ISETP.GE.AND P0, PT, R35, UR4, PT ;  /* 0x0000000423007c0c */ /* 0x000fe4000bf06270 */
[----:B------:R-:W-:-:S04]  /*1cec0*/  LOP3.LUT R8, R8, 0xfffffffe, RZ, 0xc0, !PT ;  /* 0xfffffffe08087812 */ /* 0x000fc800078ec0ff */
[----:B------:R-:W-:-:S04]  /*1ced0*/  LOP3.LUT R8, R8, 0xfffffffd, RZ, 0xc0, !PT ;  /* 0xfffffffd08087812 */ /* 0x000fc800078ec0ff */
[----:B------:R-:W-:Y:S01]  /*1cee0*/  @P1 LOP3.LUT R8, R8, 0x2, RZ, 0xfc, !PT ;  /* 0x0000000208081812 */ /* 0x000fe200078efcff */
[----:B------:R0:W-:Y:S03]  /*1cef0*/  STL [R1+0x10], R9 ;  /* 0x0000100901007387 */ /* 0x0001e60000100800 */
[----:B------:R-:W-:Y:S01]  /*1cf00*/  @P0 LOP3.LUT R8, R8, 0x1, RZ, 0xfc, !PT ;  /* 0x0000000108080812 */ /* 0x000fe200078efcff */
[----:B------:R0:W-:Y:S04]  /*1cf10*/  STL [R1+0x38], R7 ;  /* 0x0000380701007387 */ /* 0x0001e80000100800 */
[----:B------:R0:W-:Y:S01]  /*1cf20*/  STL [R1], R8 ;  /* 0x0000000801007387 */ /* 0x0001e20000100800 */
[----:B------:R-:W-:Y:S05]  /*1cf30*/  BRA.DIV UR5, `(.L_x_725) ;  /* 0x0000004e05507947 */ /* 0x000fea000b800000 */
.L_x_842:
[----:B------:R-:W-:Y:S01]  /*1cf40*/  SHF.R.S32.HI R31, RZ, 0x1f, R18 ;  /* 0x0000001fff1f7819 */ /* 0x000fe20000011412 */
[----:B------:R-:W-:Y:S06]  /*1cf50*/  @!P2 BRA `(.L_x_726) ;  /* 0x000000000004a947 */ /* 0x000fec0003800000 */
[----:B------:R-:W-:Y:S01]  /*1cf60*/  BPT.TRAP 0x1 ;  /* 0x000000040000795c */ /* 0x000fe20000300000 */
.L_x_726:
[----:B------:R-:W-:Y:S01]  /*1cf70*/  SHF.R.S32.HI R5, RZ, 0x1f, R0 ;  /* 0x0000001fff057819 */ /* 0x000fe20000011400 */
[----:B------:R-:W-:Y:S01]  /*1cf80*/  ULDC.64 UR4, c[0x0][0x328] ;  /* 0x0000ca0000047ab9 */ /* 0x000fe20000000a00 */
[----:B------:R-:W-:Y:S03]  /*1cf90*/  BSSY B0, `(.L_x_727) ;  /* 0x0000017000007945 */ /* 0x000fe60003800000 */
[----:B0-----:R-:W-:-:S04]  /*1cfa0*/  IMAD R3, R5, UR4, RZ ;  /* 0x0000000405037c24 */ /* 0x001fc8000f8e02ff */
        /* <DEDUP_REMOVED lines=21> */
.L_x_843:
[----:B------:R-:W-:Y:S05]  /*1d100*/  BSYNC B0 ;  /* 0x0000000000007941 */ /* 0x000fea0003800000 */
.L_x_727:
[----:B------:R-:W2:Y:S01]  /*1d110*/  LDL R3, [R1] ;  /* 0x0000000001037983 */ /* 0x000ea20000100800 */
[----:B------:R-:W-:-:S03]  /*1d120*/  ULDC.64 UR4, c[0x0][0x300] ;  /* 0x0000c00000047ab9 */ /* 0x000fc60000000a00 */
[----:B------:R-:W3:Y:S01]  /*1d130*/  LDL R9, [R1+0x8] ;  /* 0x0000080001097983 */ /* 0x000ee20000100800 */
[----:B------:R-:W-:Y:S01]  /*1d140*/  IMAD R5, R5, UR4, RZ ;  /* 0x0000000405057c24 */ /* 0x000fe2000f8e02ff */
[----:B------:R-:W1:Y:S03]  /*1d150*/  S2R R8, SR_TID.X ;  /* 0x0000000000087919 */ /* 0x000e660000002100 */
[----:B------:R-:W-:Y:S01]  /*1d160*/  IMAD R5, R0, UR5, R5 ;  /* 0x0000000500057c24 */ /* 0x000fe2000f8e0205 */
[----:B-1----:R-:W-:-:S04]  /*1d170*/  LOP3.LUT R8, R8, 0x7f, RZ, 0xc0, !PT ;  /* 0x0000007f08087812 */ /* 0x002fc800078ec0ff */
[----:B------:R-:W-:Y:S02]  /*1d180*/  SHF.R.U32.HI R8, RZ, 0x3, R8 ;  /* 0x00000003ff087819 */ /* 0x000fe40000011608 */
[C---:B--2---:R-:W-:Y:S02]  /*1d190*/  LOP3.LUT P4, RZ, R3.reuse, 0x4, RZ, 0xc0, !PT ;  /* 0x0000000403ff7812 */ /* 0x044fe4000788c0ff */
[C---:B------:R-:W-:Y:S02]  /*1d1a0*/  LOP3.LUT P3, RZ, R3.reuse, 0x2, RZ, 0xc0, !PT ;  /* 0x0000000203ff7812 */ /* 0x040fe4000786c0ff */
[----:B------:R-:W-:Y:S01]  /*1d1b0*/  LOP3.LUT P2, RZ, R3, 0x1, RZ, 0xc0, !PT ;  /* 0x0000000103ff7812 */ /* 0x000fe2000784c0ff */
[----:B0-----:R-:W-:Y:S01]  /*1d1c0*/  IMAD.WIDE.U32 R2, R0, UR4, RZ ;  /* 0x0000000400027c25 */ /* 0x001fe2000f8e00ff */
[----:B------:R-:W-:-:S03]  /*1d1d0*/  ULDC.64 UR4, c[0x0][0x310] ;  /* 0x0000c40000047ab9 */ /* 0x000fc60000000a00 */
[----:B------:R-:W-:Y:S02]  /*1d1e0*/  IMAD.IADD R3, R3, 0x1, R5 ;  /* 0x0000000103037824 */ /* 0x000fe400078e0205 */
[----:B------:R-:W-:Y:S02]  /*1d1f0*/  IMAD R6, R6, UR4, RZ ;  /* 0x0000000406067c24 */ /* 0x000fe4000f8e02ff */
[----:B------:R-:W-:-:S04]  /*1d200*/  IMAD.WIDE.U32 R2, R4, UR4, R2 ;  /* 0x0000000404027c25 */ /* 0x000fc8000f8e0002 */
[----:B------:R-:W-:Y:S01]  /*1d210*/  IMAD R6, R4, UR5, R6 ;  /* 0x0000000504067c24 */ /* 0x000fe2000f8e0206 */
[----:B------:R-:W-:Y:S01]  /*1d220*/  ULDC.64 UR4, c[0x0][0x308] ;  /* 0x0000c20000047ab9 */ /* 0x000fe20000000a00 */
[----:B------:R-:W-:Y:S02]  /*1d230*/  IMAD R5, R26, 0x4800, R37 ;  /* 0x000048001a057824 */ /* 0x000fe400078e0225 */
[----:B------:R-:W-:Y:S01]  /*1d240*/  IMAD R0, R31, UR4, RZ ;  /* 0x000000041f007c24 */ /* 0x000fe2000f8e02ff */
[----:B------:R-:W-:Y:S01]  /*1d250*/  IADD3 R3, R3, R6, RZ ;  /* 0x0000000603037210 */ /* 0x000fe20007ffe0ff */
[----:B---3--:R-:W-:Y:S02]  /*1d260*/  IMAD R6, R25, -0x60, R9 ;  /* 0xffffffa019067824 */ /* 0x008fe400078e0209 */
[C---:B------:R-:W-:Y:S02]  /*1d270*/  IMAD R0, R18.reuse, UR5, R0 ;  /* 0x0000000512007c24 */ /* 0x040fe4000f8e0200 */
[----:B------:R-:W-:Y:S01]  /*1d280*/  IMAD.WIDE.U32 R2, R18, UR4, R2 ;  /* 0x0000000412027c25 */ /* 0x000fe2000f8e0002 */
[----:B------:R-:W-:-:S03]  /*1d290*/  ULDC.64 UR4, c[0x0][0x2e8] ;  /* 0x0000ba0000047ab9 */ /* 0x000fc60000000a00 */
[----:B------:R-:W-:Y:S01]  /*1d2a0*/  IMAD.IADD R0, R3, 0x1, R0 ;  /* 0x0000000103007824 */ /* 0x000fe200078e0200 */
[----:B------:R-:W-:Y:S01]  /*1d2b0*/  LEA R4, P0, R2, UR4, 0x1 ;  /* 0x0000000402047c11 */ /* 0x000fe2000f8008ff */
[----:B------:R-:W-:Y:S01]  /*1d2c0*/  IMAD.IADD R6, R6, 0x1, -R8 ;  /* 0x0000000106067824 */ /* 0x000fe200078e0a08 */
[----:B------:R-:W-:Y:S02]  /*1d2d0*/  UMOV UR4, 0xffffffff ;  /* 0xffffffff00047882 */ /* 0x000fe40000000000 */
[----:B------:R-:W-:Y:S02]  /*1d2e0*/  LEA.HI.X R0, R2, UR5, R0, 0x1, P0 ;  /* 0x0000000502007c11 */ /* 0x000fe400080f0c00 */
        /* <DEDUP_REMOVED lines=16> */
[----:B------:R-:W-:-:S03]  /*1d3f0*/  @P1 IMAD R8, R5, 0x2, R22 ;  /* 0x0000000205081824 */ /* 0x000fc600078e0216 */
        /* <DEDUP_REMOVED lines=47> */
.L_x_857:
        /* <DEDUP_REMOVED lines=12> */
.L_x_730:
[----:B------:R-:W-:Y:S02]  /*1d7b0*/  PLOP3.LUT P1, PT, P1, P0, PT, 0xa2, 0x0 ;  /* 0x000000000000781c */ /* 0x000fe40000f21472 */
[----:B------:R-:W-:-:S08]  /*1d7c0*/  @P0 R2UR P1, UR4, R7 ;  /* 0x00000000070402ca */ /* 0x000fd00000020000 */
[----:B------:R-:W-:-:S05]  /*1d7d0*/  @P0 PLOP3.LUT P0, PT, P1, PT, PT, 0x80, 0x0 ;  /* 0x000000000000081c */ /* 0x000fca0000f0f070 */
[----:B------:R-:W-:Y:S01]  /*1d7e0*/  @!P1 SYNCS.ARRIVE.TRANS64.RED.A0T1 RZ, [UR4+0x30830], RZ ;  /* 0x030830ffffff99a7 */ /* 0x000fe20008200404 */
[----:B------:R-:W-:Y:S07]  /*1d7f0*/  @!P1 ARRIVES.LDGSTSBAR.64.TRANSCNT [UR4+0x30830] ;  /* 0x03083000ff0099b0 */ /* 0x000fee0008000a84 */
[----:B------:R-:W-:Y:S05]  /*1d800*/  @P0 BRA.U.ANY `(.L_x_730) ;  /* 0xfffffffd00e80947 */ /* 0x000fea000393ffff */
[----:B------:R-:W-:Y:S01]  /*1d810*/  NOP ;  /* 0x0000000000007918 */ /* 0x000fe20000000000 */
[----:B------:R-:W2:Y:S02]  /*1d820*/  LDL R0, [R1+0x38] ;  /* 0x0000380001007983 */ /* 0x000ea40000100800 */
[----:B--2---:R-:W-:-:S13]  /*1d830*/  ISETP.NE.AND P2, PT, R0, 0x3, PT ;  /* 0x000000030000780c */ /* 0x004fda0003f45270 */
[----:B------:R-:W-:Y:S05]  /*1d840*/  @!P2 BRA `(.L_x_731) ;  /* 0x000000000004a947 */ /* 0x000fea0003800000 */
[----:B------:R-:W-:Y:S01]  /*1d850*/  BPT.TRAP 0x1 ;  /* 0x000000040000795c */ /* 0x000fe20000300000 */
.L_x_731:
[----:B-1----:R1:W5:Y:S01]  /*1d860*/  LDL.LU R3, [R1+0x18] ;  /* 0x0000180001037983 */ /* 0x0023620000300800 */
[----:B------:R1:W-:Y:S02]  /*1d870*/  SYNCS.ARRIVE.TRANS64.A1T0 RZ, [R7+URZ+0x30830], RZ ;  /* 0x030830ff07ff79a7 */ /* 0x0003e4000810003f */
[----:B------:R-:W-:Y:S05]  /*1d880*/  WARPSYNC.ALL ;  /* 0x0000000000007948 */ /* 0x000fea0003800000 */
[----:B------:R-:W-:Y:S01]  /*1d890*/  ULDC.64 UR6, c[0x0][0xa00] ;  /* 0x0002800000067ab9 */ /* 0x000fe20000000a00 */
[----:B------:R-:W-:Y:S01]  /*1d8a0*/  ULDC.64 UR4, c[0x0][0x298] ;  /* 0x0000a60000047ab9 */ /* 0x000fe20000000a00 */
[----:B------:R-:W-:Y:S01]  /*1d8b0*/  BAR.SYNC.DEFER_BLOCKING 0x8, 0x180 ;  /* 0x0206000000007b1d */ /* 0x000fe20000010000 */
[----:B------:R-:W-:Y:S01]  /*1d8c0*/  ISETP.NE.U32.AND P0, PT, RZ, UR6, PT ;  /* 0x00000006ff007c0c */ /* 0x000fe2000bf05070 */
[----:B0-----:R-:W-:Y:S01]  /*1d8d0*/  IMAD.WIDE.U32 R4, R34, UR4, RZ ;  /* 0x0000000422047c25 */ /* 0x001fe2000f8e00ff */
[----:B------:R-:W-:-:S02]  /*1d8e0*/  SHF.R.S32.HI R0, RZ, 0x1f, R34 ;  /* 0x0000001fff007819 */ /* 0x000fc40000011422 */
[----:B------:R-:W-:Y:S01]  /*1d8f0*/  ISETP.NE.AND.EX P0, PT, RZ, UR7, PT, P0 ;  /* 0x00000007ff007c0c */ /* 0x000fe2000bf05300 */
[----:B------:R-:W-:Y:S01]  /*1d900*/  VIADD R2, R22, 0x12400 ;  /* 0x0001240016027836 */ /* 0x000fe20000000000 */
[----:B------:R-:W-:Y:S01]  /*1d910*/  BSSY B6, `(.L_x_732) ;  /* 0x000001a000067945 */ /* 0x000fe20003800000 */
[----:B------:R-:W-:Y:S01]  /*1d920*/  IMAD R0, R0, UR4, RZ ;  /* 0x0000000400007c24 */ /* 0x000fe2000f8e02ff */
[----:B------:R-:W-:-:S03]  /*1d930*/  SEL R30, R30, RZ, !P0 ;  /* 0x000000ff1e1e7207 */ /* 0x000fc60004000000 */
[----:B------:R-:W-:-:S04]  /*1d940*/  IMAD R0, R34, UR5, R0 ;  /* 0x0000000522007c24 */ /* 0x000fc8000f8e0200 */
[----:B------:R-:W-:Y:S01]  /*1d950*/  IMAD.IADD R34, R5, 0x1, R0 ;  /* 0x0000000105227824 */ /* 0x000fe200078e0200 */
[----:B-----5:R-:W-:Y:S02]  /*1d960*/  SEL R3, R3, RZ, !P0 ;  /* 0x000000ff03037207 */ /* 0x020fe40004000000 */
[----:B------:R-:W-:-:S03]  /*1d970*/  LOP3.LUT P0, RZ, R2, 0x3ff, RZ, 0xc0, !PT ;  /* 0x000003ff02ff7812 */ /* 0x000fc6000780c0ff */
[----:B------:R0:W-:Y:S04]  /*1d980*/  STL [R1+0x2c], R3 ;  /* 0x00002c0301007387 */ /* 0x0001e80000100800 */
[----:B------:R0:W-:Y:S06]  /*1d990*/  STL.64 [R1+0x18], R4 ;  /* 0x0000180401007387 */ /* 0x0001ec0000100a00 */
        /* <DEDUP_REMOVED lines=8> */
[----:B------:R-:W-:Y:S02]  /*1da20*/  IMAD.U32 R5, RZ, RZ, UR5 ;  /* 0x00000005ff057e24 */ /* 0x000fe4000f8e00ff */
[----:B------:R-:W-:Y:S02]  /*1da30*/  IMAD.U32 R6, RZ, RZ, UR6 ;  /* 0x00000006ff067e24 */ /* 0x000fe4000f8e00ff */
[----:B-1----:R-:W-:-:S02]  /*1da40*/  IMAD.U32 R7, RZ, RZ, UR7 ;  /* 0x00000007ff077e24 */ /* 0x002fc4000f8e00ff */
[----:B------:R-:W-:Y:S02]  /*1da50*/  IMAD.U32 R10, RZ, RZ, UR8 ;  /* 0x00000008ff0a7e24 */ /* 0x000fe4000f8e00ff */
[----:B------:R-:W-:Y:S02]  /*1da60*/  IMAD.MOV.U32 R8, RZ, RZ, 0x70 ;  /* 0x00000070ff087424 */ /* 0x000fe400078e00ff */
[----:B------:R-:W-:Y:S02]  /*1da70*/  IMAD.MOV.U32 R12, RZ, RZ, 0x1 ;  /* 0x00000001ff0c7424 */ /* 0x000fe400078e00ff */
[----:B------:R-:W-:-:S07]  /*1da80*/  IMAD.MOV.U32 R13, RZ, RZ, RZ ;  /* 0x000000ffff0d7224 */ /* 0x000fce00078e00ff */
[----:B------:R-:W-:-:S07]  /*1da90*/  LEPC R20, `(.L_x_733) ;  /* 0x000000001014794e */ /* 0x000fce0000000000 */
[----:B0-----:R-:W-:Y:S05]  /*1daa0*/  CALL.ABS.NOINC R2 ;  /* 0x0000000002007343 */ /* 0x001fea0003c00000 */
.L_x_733:
[----:B------:R-:W-:Y:S05]  /*1dab0*/  BSYNC B6 ;  /* 0x0000000000067941 */ /* 0x000fea0003800000 */
.L_x_732:
[----:B------:R-:W2:Y:S01]  /*1dac0*/  LDL.LU R20, [R1+0x2c] ;  /* 0x00002c0001147983 */ /* 0x000ea20000300800 */
[----:B------:R-:W-:Y:S01]  /*1dad0*/  ULDC.64 UR4, c[0x0][0x2d8] ;  /* 0x0000b60000047ab9 */ /* 0x000fe20000000a00 */
[----:B------:R-:W3:Y:S02]  /*1dae0*/  LDC R8, c[0x0][0x448] ;  /* 0x00011200ff087b82 */ /* 0x000ee40000000800 */
[----:B0-----:R-:W4:Y:S01]  /*1daf0*/  LDL.LU.64 R2, [R1+0x18] ;  /* 0x0000180001027983 */ /* 0x001f220000300a00 */
[----:B------:R-:W-:Y:S02]  /*1db00*/  IMAD.SHL.U32 R4, R17, 0x80, RZ ;  /* 0x0000008011047824 */ /* 0x000fe400078e00ff */
[----:B------:R-:W-:Y:S01]  /*1db10*/  IMAD R0, R31, UR4, RZ ;  /* 0x000000041f007c24 */ /* 0x000fe2000f8e02ff */
[----:B------:R0:W5:Y:S03]  /*1db20*/  LDL R17, [R1+0x20] ;  /* 0x0000200001117983 */ /* 0x0001660000100800 */
[----:B------:R-:W-:Y:S01]  /*1db30*/  IMAD R5, R18, UR5, R0 ;  /* 0x0000000512057c24 */ /* 0x000fe2000f8e0200 */
[----:B------:R0:W5:Y:S01]  /*1db40*/  LDL R9, [R1+0x4] ;  /* 0x0000040001097983 */ /* 0x0001620000100800 */
[----:B---3--:R-:W-:Y:S01]  /*1db50*/  ISETP.NE.AND P0, PT, R8, 0x1, PT ;  /* 0x000000010800780c */ /* 0x008fe20003f05270 */
[----:B----4-:R-:W-:-:S02]  /*1db60*/  IMAD.MOV.U32 R3, RZ, RZ, R34 ;  /* 0x000000ffff037224 */ /* 0x010fc400078e0022 */
[----:B------:R-:W-:Y:S01]  /*1db70*/  IMAD.WIDE.U32 R2, R18, UR4, R2 ;  /* 0x0000000412027c25 */ /* 0x000fe2000f8e0002 */
[----:B------:R-:W-:-:S03]  /*1db80*/  ULDC.64 UR4, c[0x0][0x2e0] ;  /* 0x0000b80000047ab9 */ /* 0x000fc60000000a00 */
[----:B------:R-:W-:Y:S02]  /*1db90*/  IMAD.IADD R3, R3, 0x1, R5 ;  /* 0x0000000103037824 */ /* 0x000fe400078e0205 */
[----:B--2---:R-:W-:Y:S02]  /*1dba0*/  IMAD R5, R20, UR4, RZ ;  /* 0x0000000414057c24 */ /* 0x004fe4000f8e02ff */
[----:B------:R-:W2:Y:S01]  /*1dbb0*/  S2R R20, SR_TID.X ;  /* 0x0000000000147919 */ /* 0x000ea20000002100 */
[----:B------:R-:W-:-:S04]  /*1dbc0*/  IMAD.WIDE.U32 R2, R30, UR4, R2 ;  /* 0x000000041e027c25 */ /* 0x000fc8000f8e0002 */
[----:B------:R-:W-:Y:S01]  /*1dbd0*/  IMAD R0, R30, UR5, R5 ;  /* 0x000000051e007c24 */ /* 0x000fe2000f8e0205 */
[----:B------:R-:W-:Y:S01]  /*1dbe0*/  ULDC.64 UR4, c[0x0][0x2d0] ;  /* 0x0000b40000047ab9 */ /* 0x000fe20000000a00 */
[----:B------:R-:W1:Y:S02]  /*1dbf0*/  @P0 LDC R5, c[0x0][0x44c] ;  /* 0x00011300ff050b82 */ /* 0x000e640000000800 */
[----:B------:R-:W-:-:S06]  /*1dc00*/  IMAD.IADD R3, R3, 0x1, R0 ;  /* 0x0000000103037824 */ /* 0x000fcc00078e0200 */
[----:B------:R-:W3:Y:S01]  /*1dc10*/  @P0 LDC R0, c[0x0][0x450] ;  /* 0x00011400ff000b82 */ /* 0x000ee20000000800 */
[----:B--2---:R-:W-:-:S04]  /*1dc20*/  LOP3.LUT R20, R20, 0x7f, RZ, 0xc0, !PT ;  /* 0x0000007f14147812 */ /* 0x004fc800078ec0ff */
[----:B------:R-:W-:Y:S02]  /*1dc30*/  SHF.R.U32.HI R21, RZ, 0x3, R20 ;  /* 0x00000003ff157819 */ /* 0x000fe40000011614 */
[----:B------:R-:W2:Y:S02]  /*1dc40*/  S2R R20, SR_TID.X ;  /* 0x0000000000147919 */ /* 0x000ea40000002100 */
[----:B--2---:R-:W-:-:S05]  /*1dc50*/  IMAD.SHL.U32 R20, R20, 0x10, RZ ;  /* 0x0000001014147824 */ /* 0x004fca00078e00ff */
[----:B------:R-:W-:-:S04]  /*1dc60*/  LOP3.LUT R20, R21, 0x70, R20, 0xf8, !PT ;  /* 0x0000007015147812 */ /* 0x000fc800078ef814 */
[----:B------:R-:W-:-:S05]  /*1dc70*/  LOP3.LUT R6, R20, R4, RZ, 0xfc, !PT ;  /* 0x0000000414067212 */ /* 0x000fca00078efcff */
[----:B-1----:R-:W-:-:S04]  /*1dc80*/  @P0 IMAD.HI.U32 R7, R6, R5, RZ ;  /* 0x0000000506070227 */ /* 0x002fc800078e00ff */
[----:B------:R-:W-:Y:S01]  /*1dc90*/  IMAD.MOV.U32 R5, RZ, RZ, R6 ;  /* 0x000000ffff057224 */ /* 0x000fe200078e0006 */
[----:B---3--:R-:W-:-:S05]  /*1dca0*/  @P0 SHF.R.U32.HI R5, RZ, R0, R7 ;  /* 0x00000000ff050219 */ /* 0x008fca0000011607 */
[----:B------:R-:W-:-:S04]  /*1dcb0*/  IMAD.MOV R0, RZ, RZ, -R5 ;  /* 0x000000ffff007224 */ /* 0x000fc800078e0a05 */
[----:B------:R-:W-:Y:S01]  /*1dcc0*/  IMAD R0, R8, R0, R6 ;  /* 0x0000000008007224 */ /* 0x000fe200078e0206 */
[----:B------:R-:W-:Y:S01]  /*1dcd0*/  SHF.R.S32.HI R6, RZ, 0x1f, R5 ;  /* 0x0000001fff067819 */ /* 0x000fe20000011405 */
[----:B------:R-:W1:Y:S01]  /*1dce0*/  S2R R20, SR_TID.X ;  /* 0x0000000000147919 */ /* 0x000e620000002100 */
[----:B------:R-:W-:-:S04]  /*1dcf0*/  IMAD.WIDE.U32 R2, R5, UR4, R2 ;  /* 0x0000000405027c25 */ /* 0x000fc8000f8e0002 */
[----:B------:R-:W-:-:S04]  /*1dd00*/  IMAD R6, R6, UR4, RZ ;  /* 0x0000000406067c24 */ /* 0x000fc8000f8e02ff */
[----:B------:R-:W-:Y:S01]  /*1dd10*/  IMAD R5, R5, UR5, R6 ;  /* 0x0000000505057c24 */ /* 0x000fe2000f8e0206 */
[----:B------:R-:W-:-:S04]  /*1dd20*/  ULDC.64 UR4, c[0x0][0x2c8] ;  /* 0x0000b20000047ab9 */ /* 0x000fc80000000a00 */
[----:B------:R-:W-:Y:S02]  /*1dd30*/  IADD3 R3, R3, R5, RZ ;  /* 0x0000000503037210 */ /* 0x000fe40007ffe0ff */
[----:B------:R-:W-:-:S05]  /*1dd40*/  SHF.R.S32.HI R5, RZ, 0x1f, R0 ;  /* 0x0000001fff057819 */ /* 0x000fca0000011400 */
[----:B------:R-:W-:Y:S02]  /*1dd50*/  IMAD R5, R5, UR4, RZ ;  /* 0x0000000405057c24 */ /* 0x000fe4000f8e02ff */
[----:B------:R-:W-:-:S04]  /*1dd60*/  IMAD.WIDE.U32 R2, R0, UR4, R2 ;  /* 0x0000000400027c25 */ /* 0x000fc8000f8e0002 */
[----:B------:R-:W-:Y:S01]  /*1dd70*/  IMAD R5, R0, UR5, R5 ;  /* 0x0000000500057c24 */ /* 0x000fe2000f8e0205 */
[----:B------:R-:W-:Y:S02]  /*1dd80*/  ULDC.64 UR4, c[0x0][0x280] ;  /* 0x0000a00000047ab9 */ /* 0x000fe40000000a00 */
[----:B------:R-:W-:Y:S01]  /*1dd90*/  LEA R0, P0, R2, UR4, 0x1 ;  /* 0x0000000402007c11 */ /* 0x000fe2000f8008ff */
[----:B------:R-:W-:Y:S01]  /*1dda0*/  IMAD.IADD R5, R3, 0x1, R5 ;  /* 0x0000000103057824 */ /* 0x000fe200078e0205 */
[----:B------:R-:W-:Y:S01]  /*1ddb0*/  ULDC UR4, c[0x0][0x2b8] ;  /* 0x0000ae0000047ab9 */ /* 0x000fe20000000800 */
[----:B-1----:R-:W-:-:S03]  /*1ddc0*/  LOP3.LUT R20, R20, 0x7f, RZ, 0xc0, !PT ;  /* 0x0000007f14147812 */ /* 0x002fc600078ec0ff */
[----:B------:R-:W-:Y:S01]  /*1ddd0*/  LEA.HI.X R5, R2, UR5, R5, 0x1, P0 ;  /* 0x0000000502057c11 */ /* 0x000fe200080f0c05 */
[----:B------:R-:W-:Y:S01]  /*1dde0*/  UMOV UR5, 0xffffffff ;  /* 0xffffffff00057882 */ /* 0x000fe20000000000 */
[----:B------:R-:W-:Y:S02]  /*1ddf0*/  ISETP.GE.AND P3, PT, R33, UR4, PT ;  /* 0x0000000421007c0c */ /* 0x000fe4000bf66270 */
[----:B------:R-:W-:Y:S02]  /*1de00*/  ISETP.GE.AND P2, PT, R36, UR4, PT ;  /* 0x0000000424007c0c */ /* 0x000fe4000bf46270 */
[----:B------:R-:W-:Y:S02]  /*1de10*/  ISETP.GE.AND P0, PT, R35, UR4, PT ;  /* 0x0000000423007c0c */ /* 0x000fe4000bf06270 */
[----:B------:R-:W-:Y:S01]  /*1de20*/  SHF.R.U32.HI R10, RZ, 0x3, R20 ;  /* 0x00000003ff0a7819 */ /* 0x000fe20000011614 */
[----:B0-----:R-:W-:Y:S10]  /*1de30*/  BRA.DIV UR5, `(.L_x_734) ;  /* 0x0000004a050c7947 */ /* 0x001ff4000b800000 */
[----:B------:R-:W0:Y:S01]  /*1de40*/  SHFL.IDX PT, R14, R0, RZ, 0x181f ;  /* 0x00181fff000e7589 */ /* 0x000e2200000e0000 */
[----:B-----5:R-:W-:Y:S02]  /*1de50*/  IMAD R6, R17, R8, RZ ;  /* 0x0000000811067224 */ /* 0x020fe400078e02ff */
[----:B------:R-:W-:Y:S01]  /*1de60*/  IMAD.IADD R4, R10, 0x1, R4 ;  /* 0x000000010a047824 */ /* 0x000fe200078e0204 */
[----:B------:R-:W1:Y:S03]  /*1de70*/  SHFL.IDX PT, R2, R5, RZ, 0x181f ;  /* 0x00181fff05027589 */ /* 0x000e6600000e0000 */
[C---:B------:R-:W-:Y:S01]  /*1de80*/  VIADD R7, R4.reuse, 0x10 ;  /* 0x0000001004077836 */ /* 0x040fe20000000000 */
[----:B------:R-:W-:-:S13]  /*1de90*/  ISETP.GE.AND P1, PT, R4, R6, PT ;  /* 0x000000060400720c */ /* 0x000fda0003f26270 */
        /* <DEDUP_REMOVED lines=66> */
[----:B-1----:R-:W-:-:S02]  /*1e2c0*/  @!P1 IMAD.X R7, RZ, RZ, R2, P4 ;  /* 0x000000ffff079224 */ /* 0x002fc400020e0602 */
[----:B------:R-:W-:Y:S02]  /*1e2d0*/  @!P1 IMAD.MOV.U32 R2, RZ, RZ, R14 ;  /* 0x000000ffff029224 */ /* 0x000fe400078e000e */
[----:B------:R-:W-:Y:S01]  /*1e2e0*/  @!P1 IMAD.MOV.U32 R3, RZ, RZ, R7 ;  /* 0x000000ffff039224 */ /* 0x000fe200078e0007 */
[----:B------:R1:W2:Y:S04]  /*1e2f0*/  SHFL.IDX PT, R14, R0, 0x7, 0x181f ;  /* 0x00f81f00000e7f89 */ /* 0x0002a800000e0000 */
[----:B------:R1:W-:Y:S04]  /*1e300*/  @!P1 LDGSTS.E.BYPASS.LTC128B.128 [R9+0x15400], desc[UR56][R2.64], !P3 ;  /* 0x1540000002099fae */ /* 0x0003e8000d901d78 */
[----:B------:R1:W-:Y:S04]  /*1e310*/  @!P1 LDGSTS.E.BYPASS.LTC128B.128 [R9+0x19400], desc[UR56][R2.64+0x80], !P2 ;  /* 0x1940008002099fae */ /* 0x0003e8000d101d78 */
[----:B0-----:R1:W-:Y:S02]  /*1e320*/  @!P1 LDGSTS.E.BYPASS.LTC128B.128 [R9+0x1d400], desc[UR56][R2.64+0x100], !P0 ;  /* 0x1d40010002099fae */ /* 0x0013e4000c101d78 */
.L_x_874:
        /* <DEDUP_REMOVED lines=12> */
.L_x_736:
[----:B------:R-:W-:Y:S05]  /*1e3f0*/  BSYNC B0 ;  /* 0x0000000000007941 */ /* 0x000fea0003800000 */
.L_x_735:
[----:B------:R-:W-:Y:S01]  /*1e400*/  NOP ;  /* 0x0000000000007918 */ /* 0x000fe20000000000 */
[----:B------:R-:W-:-:S13]  /*1e410*/  PLOP3.LUT P0, PT, PT, PT, PT, 0x80, 0x0 ;  /* 0x000000000000781c */ /* 0x000fda0003f0f070 */
.L_x_737:
        /* <DEDUP_REMOVED lines=10> */
[----:B------:R-:W-:-:S05]  /*1e4c0*/  LOP3.LUT R0, R0, 0xfffffffe, RZ, 0xc0, !PT ;  /* 0xfffffffe00007812 */ /* 0x000fca00078ec0ff */
[----:B------:R-:W-:-:S05]  /*1e4d0*/  IMAD.IADD R0, R2, 0x1, -R0 ;  /* 0x0000000102007824 */ /* 0x000fca00078e0a00 */
[----:B------:R-:W-:Y:S01]  /*1e4e0*/  SHF.L.U32 R3, R0, 0x1f, RZ ;  /* 0x0000001f00037819 */ /* 0x000fe200000006ff */
[----:B------:R-:W-:Y:S01]  /*1e4f0*/  NOP ;  /* 0x0000000000007918 */ /* 0x000fe20000000000 */
[----:B------:R0:W-:Y:S01]  /*1e500*/  SYNCS.ARRIVE.TRANS64.A1T0 RZ, [R22+URZ+0x30800], RZ ;  /* 0x030800ff16ff79a7 */ /* 0x0001e2000810003f */
[----:B------:R-:W-:Y:S01]  /*1e510*/  BSSY B0, `(.L_x_738) ;  /* 0x0000003000007945 */ /* 0x000fe20003800000 */
[----:B------:R-:W1:Y:S03]  /*1e520*/  SYNCS.PHASECHK.TRANS64.TRYWAIT P0, [R22+URZ+0x30820], R3 ;  /* 0x03082003160075a7 */ /* 0x000e66000800017f */
[----:B01----:R-:W-:Y:S05]  /*1e530*/  @!P0 BRA `(.L_x_739) ;  /* 0x0000004800e88947 */ /* 0x003fea0003800000 */
.L_x_875:
[----:B------:R-:W-:Y:S05]  /*1e540*/  BSYNC B0 ;  /* 0x0000000000007941 */ /* 0x000fea0003800000 */
.L_x_738:
[----:B------:R-:W3:Y:S01]  /*1e550*/  LDL R0, [R1+0x8] ;  /* 0x0000080001007983 */ /* 0x000ee20000100800 */
        /* <DEDUP_REMOVED lines=10> */
[----:B------:R-:W-:Y:S02]  /*1e600*/  ISETP.GE.AND P1, PT, R35, UR4, PT ;  /* 0x0000000423007c0c */ /* 0x000fe4000bf26270 */
[----:B---3--:R-:W-:-:S11]  /*1e610*/  IADD3 R6, R0, -0x2, RZ ;  /* 0xfffffffe00067810 */ /* 0x008fd60007ffe0ff */
.L_x_754:
[----:B------:R-:W3:Y:S01]  /*1e620*/  LDL R4, [R1+0xc] ;  /* 0x00000c0001047983 */ /* 0x000ee20000100800 */
[----:B------:R-:W1:Y:S03]  /*1e630*/  LDC R7, c[0x0][0x430] ;  /* 0x00010c00ff077b82 */ /* 0x000e660000000800 */
[----:B------:R-:W4:Y:S04]  /*1e640*/  LDL R8, [R1+0x10] ;  /* 0x0000100001087983 */ /* 0x000f280000100800 */
[----:B------:R-:W2:Y:S01]  /*1e650*/  LDL R11, [R1+0x38] ;  /* 0x00003800010b7983 */ /* 0x000ea20000100800 */
[----:B------:R-:W0:Y:S02]  /*1e660*/  S2R R0, SR_TID.X ;  /* 0x0000000000007919 */ /* 0x000e240000002100 */
[----:B0-----:R-:W-:-:S04]  /*1e670*/  LOP3.LUT R0, R0, 0x7f, RZ, 0xc0, !PT ;  /* 0x0000007f00007812 */ /* 0x001fc800078ec0ff */
[----:B------:R-:W-:Y:S02]  /*1e680*/  SHF.R.U32.HI R2, RZ, 0x3, R0 ;  /* 0x00000003ff027819 */ /* 0x000fe40000011600 */
[----:B------:R-:W0:Y:S01]  /*1e690*/  S2R R0, SR_TID.X ;  /* 0x0000000000007919 */ /* 0x000e220000002100 */
[----:B-1----:R-:W-:-:S13]  /*1e6a0*/  ISETP.NE.AND P0, PT, R7, 0x1, PT ;  /* 0x000000010700780c */ /* 0x002fda0003f05270 */
[----:B------:R-:W1:Y:S01]  /*1e6b0*/  @P0 LDC R3, c[0x0][0x438] ;  /* 0x00010e00ff030b82 */ /* 0x000e620000000800 */
[----:B0-----:R-:W-:-:S05]  /*1e6c0*/  IMAD.SHL.U32 R0, R0, 0x10, RZ ;  /* 0x0000001000007824 */ /* 0x001fca00078e00ff */
[----:B------:R-:W-:Y:S02]  /*1e6d0*/  LOP3.LUT R0, R2, 0x70, R0, 0xf8, !PT ;  /* 0x0000007002007812 */ /* 0x000fe400078ef800 */
[----:B------:R-:W0:Y:S02]  /*1e6e0*/  @P0 LDC R2, c[0x0][0x434] ;  /* 0x00010d00ff020b82 */ /* 0x000e240000000800 */
[----:B------:R-:W-:Y:S01]  /*1e6f0*/  ISETP.GT.U32.AND P4, PT, R0, 0x5f, PT ;  /* 0x0000005f0000780c */ /* 0x000fe20003f84070 */
[----:B------:R-:W-:Y:S01]  /*1e700*/  VIADD R26, R10, 0x1 ;  /* 0x000000010a1a7836 */ /* 0x000fe20000000000 */
[----:B------:R-:W-:Y:S05]  /*1e710*/  YIELD ;  /* 0x0000000000007946 */ /* 0x000fea0003800000 */
[----:B------:R-:W-:-:S02]  /*1e720*/  IMAD.MOV.U32 R25, RZ, RZ, R6 ;  /* 0x000000ffff197224 */ /* 0x000fc400078e0006 */
[----:B---3--:R-:W-:-:S04]  /*1e730*/  IMAD R9, R6, 0x60, R4 ;  /* 0x0000006006097824 */ /* 0x008fc800078e0204 */
[----:B------:R-:W4:Y:S01]  /*1e740*/  @!P4 LDC.64 R4, c[0x0][0x428] ;  /* 0x00010a00ff04cb82 */ /* 0x000f220000000a00 */
[----:B------:R-:W-:-:S04]  /*1e750*/  IMAD.IADD R9, R0, 0x1, R9 ;  /* 0x0000000100097824 */ /* 0x000fc800078e0209 */
[----:B0-----:R-:W-:-:S04]  /*1e760*/  @P0 IMAD.HI.U32 R2, R9, R2, RZ ;  /* 0x0000000209020227 */ /* 0x001fc800078e00ff */
[----:B------:R-:W-:Y:S01]  /*1e770*/  IMAD.MOV.U32 R0, RZ, RZ, R9 ;  /* 0x000000ffff007224 */ /* 0x000fe200078e0009 */
[----:B-1----:R-:W-:-:S04]  /*1e780*/  @P0 SHF.R.U32.HI R0, RZ, R3, R2 ;  /* 0x00000003ff000219 */ /* 0x002fc80000011602 */
[--C-:B------:R-:W-:Y:S01]  /*1e790*/  @!P4 SHF.R.S32.HI R3, RZ, 0x1f, R0.reuse ;  /* 0x0000001fff03c819 */ /* 0x100fe20000011400 */
[----:B------:R-:W-:Y:S02]  /*1e7a0*/  @!P4 IMAD.MOV.U32 R2, RZ, RZ, R0 ;  /* 0x000000ffff02c224 */ /* 0x000fe400078e0000 */
[-C--:B----4-:R-:W-:Y:S02]  /*1e7b0*/  @!P4 IMAD R8, R8, R4.reuse, RZ ;  /* 0x000000040808c224 */ /* 0x090fe400078e02ff */
[----:B------:R-:W-:-:S04]  /*1e7c0*/  @!P4 IMAD.WIDE.U32 R2, R32, R4, R2 ;  /* 0x000000042002c225 */ /* 0x000fc800078e0002 */
[----:B------:R-:W-:Y:S02]  /*1e7d0*/  @!P4 IMAD R8, R32, R5, R8 ;  /* 0x000000052008c224 */ /* 0x000fe400078e0208 */
[----:B------:R-:W0:Y:S01]  /*1e7e0*/  @!P4 LDC.64 R4, c[0x0][0x418] ;  /* 0x00010600ff04cb82 */ /* 0x000e220000000a00 */
[----:B------:R-:W-:Y:S02]  /*1e7f0*/  IMAD.MOV R0, RZ, RZ, -R0 ;  /* 0x000000ffff007224 */ /* 0x000fe400078e0a00 */
[----:B------:R-:W-:Y:S02]  /*1e800*/  @!P4 IMAD.IADD R3, R8, 0x1, R3 ;  /* 0x000000010803c824 */ /* 0x000fe400078e0203 */
[----:B------:R-:W-:Y:S01]  /*1e810*/  IMAD R9, R7, R0, R9 ;  /* 0x0000000007097224 */ /* 0x000fe200078e0209 */
[----:B------:R-:W-:Y:S02]  /*1e820*/  MOV R0, RZ ;  /* 0x000000ff00007202 */ /* 0x000fe40000000f00 */
[----:B0-----:R-:W-:-:S04]  /*1e830*/  @!P4 LEA R4, P0, R2, R4, 0x2 ;  /* 0x000000040204c211 */ /* 0x001fc800078010ff */
[----:B------:R-:W-:-:S05]  /*1e840*/  @!P4 LEA.HI.X R5, R2, R5, R3, 0x2, P0 ;  /* 0x000000050205c211 */ /* 0x000fca00000f1403 */
[----:B------:R0:W5:Y:S01]  /*1e850*/  @!P4 LDG.E R0, desc[UR56][R4.64] ;  /* 0x000000380400c981 */ /* 0x000162000c1e1900 */
[----:B--2---:R-:W-:Y:S02]  /*1e860*/  ISETP.NE.AND P4, PT, R11, 0x3, PT ;  /* 0x000000030b00780c */ /* 0x004fe40003f85270 */
[----:B------:R-:W-:-:S04]  /*1e870*/  ISETP.NE.AND P0, PT, R26, 0x2, PT ;  /* 0x000000021a00780c */ /* 0x000fc80003f05270 */
[----:B------:R-:W-:Y:S02]  /*1e880*/  SEL R28, RZ, 0x1, P0 ;  /* 0x00000001ff1c7807 */ /* 0x000fe40000000000 */
[----:B------:R-:W-:Y:S02]  /*1e890*/  SEL R26, R26, RZ, P0 ;  /* 0x000000ff1a1a7207 */ /* 0x000fe40000000000 */
[----:B------:R-:W-:-:S03]  /*1e8a0*/  LOP3.LUT R28, R17, R28, RZ, 0x3c, !PT ;  /* 0x0000001c111c7212 */ /* 0x000fc600078e3cff */
[----:B0-----:R-:W-:Y:S05]  /*1e8b0*/  @!P4 BRA `(.L_x_742) ;  /* 0x000000000004c947 */ /* 0x001fea0003800000 */
[----:B------:R-:W-:Y:S01]  /*1e8c0*/  BPT.TRAP 0x1 ;  /* 0x000000040000795c */ /* 0x000fe20000300000 */
.L_x_742:
[----:B------:R-:W-:Y:S01]  /*1e8d0*/  IMAD R7, R26, 0x8, R22 ;  /* 0x000000081a077824 */ /* 0x000fe200078e0216 */
[----:B------:R-:W-:Y:S01]  /*1e8e0*/  SHF.L.U32 R2, R28, 0x1f, RZ ;  /* 0x0000001f1c027819 */ /* 0x000fe200000006ff */
[----:B------:R-:W-:Y:S03]  /*1e8f0*/  BSSY B1, `(.L_x_743) ;  /* 0x0000003000017945 */ /* 0x000fe60003800000 */
[----:B------:R-:W0:Y:S02]  /*1e900*/  SYNCS.PHASECHK.TRANS64.TRYWAIT P0, [R7+URZ+0x30840], R2 ;  /* 0x03084002070075a7 */ /* 0x000e24000800017f */
[----:B0-----:R-:W-:Y:S05]  /*1e910*/  @!P0 BRA `(.L_x_744) ;  /* 0x0000004800048947 */ /* 0x001fea0003800000 */
.L_x_876:
[----:B------:R-:W-:Y:S05]  /*1e920*/  BSYNC B1 ;  /* 0x0000000000017941 */ /* 0x000fea0003800000 */
.L_x_743:
[----:B------:R-:W2:Y:S01]  /*1e930*/  LDL R3, [R1] ;  /* 0x0000000001037983 */ /* 0x000ea20000100800 */
[----:B------:R-:W-:Y:S01]  /*1e940*/  SHF.R.S32.HI R20, RZ, 0x1f, R9 ;  /* 0x0000001fff147819 */ /* 0x000fe20000011409 */
[----:B------:R-:W-:Y:S01]  /*1e950*/  ULDC.64 UR4, c[0x0][0x300] ;  /* 0x0000c00000047ab9 */ /* 0x000fe20000000a00 */
[----:B-----5:R-:W-:Y:S01]  /*1e960*/  SHF.R.S32.HI R21, RZ, 0x1f, R0 ;  /* 0x0000001fff157819 */ /* 0x020fe20000011400 */
[----:B------:R-:W-:Y:S02]  /*1e970*/  IMAD R5, R26, 0x4800, R37 ;  /* 0x000048001a057824 */ /* 0x000fe400078e0225 */
[----:B------:R-:W-:-:S04]  /*1e980*/  IMAD R4, R20, UR4, RZ ;  /* 0x0000000414047c24 */ /* 0x000fc8000f8e02ff */
[----:B------:R-:W-:Y:S01]  /*1e990*/  IMAD R4, R9, UR5, R4 ;  /* 0x0000000509047c24 */ /* 0x000fe2000f8e0204 */
[C---:B--2---:R-:W-:Y:S02]  /*1e9a0*/  LOP3.LUT P5, RZ, R3.reuse, 0x2, RZ, 0xc0, !PT ;  /* 0x0000000203ff7812 */ /* 0x044fe400078ac0ff */
[----:B------:R-:W-:Y:S01]  /*1e9b0*/  LOP3.LUT P4, RZ, R3, 0x1, RZ, 0xc0, !PT ;  /* 0x0000000103ff7812 */ /* 0x000fe2000788c0ff */
[----:B0-----:R-:W-:Y:S01]  /*1e9c0*/  IMAD.WIDE.U32 R2, R9, UR4, RZ ;  /* 0x0000000409027c25 */ /* 0x001fe2000f8e00ff */
[----:B------:R-:W-:-:S03]  /*1e9d0*/  ULDC.64 UR4, c[0x0][0x310] ;  /* 0x0000c40000047ab9 */ /* 0x000fc60000000a00 */
[----:B------:R-:W-:Y:S02]  /*1e9e0*/  IMAD.IADD R3, R3, 0x1, R4 ;  /* 0x0000000103037824 */ /* 0x000fe400078e0204 */
[----:B------:R-:W-:Y:S02]  /*1e9f0*/  IMAD R4, R21, UR4, RZ ;  /* 0x0000000415047c24 */ /* 0x000fe4000f8e02ff */
[----:B------:R-:W-:-:S04]  /*1ea00*/  IMAD.WIDE.U32 R2, R0, UR4, R2 ;  /* 0x0000000400027c25 */ /* 0x000fc8000f8e0002 */
        /* <DEDUP_REMOVED lines=12> */
[----:B------:R-:W2:Y:S01]  /*1ead0*/  LDL R3, [R1] ;  /* 0x0000000001037983 */ /* 0x000ea20000100800 */
[----:B------:R-:W-:Y:S02]  /*1eae0*/  IMAD.SHL.U32 R4, R33, 0x2, RZ ;  /* 0x0000000221047824 */ /* 0x000fe400078e00ff */
[----:B------:R-:W-:Y:S01]  /*1eaf0*/  IMAD R5, R5, 0x2, R22 ;  /* 0x0000000205057824 */ /* 0x000fe200078e0216 */
[----:B------:R-:W0:Y:S04]  /*1eb00*/  SHFL.IDX PT, R2, R8, RZ, 0x181f ;  /* 0x00181fff08027589 */ /* 0x000e2800000e0000 */
[----:B------:R-:W-:Y:S01]  /*1eb10*/  SHFL.IDX PT, R34, R6, 0x2, 0x181f ;  /* 0x00581f0006227f89 */ /* 0x000fe200000e0000 */
[----:B0-----:R-:W-:Y:S02]  /*1eb20*/  IADD3 R2, P0, R2, R4, RZ ;  /* 0x0000000402027210 */ /* 0x001fe40007f1e0ff */
[----:B--2---:R-:W-:-:S02]  /*1eb30*/  LOP3.LUT P6, RZ, R3, 0x4, RZ, 0xc0, !PT ;  /* 0x0000000403ff7812 */ /* 0x004fc400078cc0ff */
[----:B------:R-:W0:Y:S02]  /*1eb40*/  SHFL.IDX PT, R3, R6, RZ, 0x181f ;  /* 0x00181fff06037589 */ /* 0x000e2400000e0000 */
[----:B0-----:R-:W-:-:S09]  /*1eb50*/  IMAD.X R3, RZ, RZ, R3, P0 ;  /* 0x000000ffff037224 */ /* 0x001fd200000e0603 */
        /* <DEDUP_REMOVED lines=18> */
[----:B0-----:R-:W-:-:S04]  /*1ec80*/  IADD3 R2, P0, R2, R4, RZ ;  /* 0x0000000402027210 */ /* 0x001fc80007f1e0ff */
[----:B------:R-:W-:Y:S02]  /*1ec90*/  IADD3.X R3, RZ, R34, RZ, P0, !PT ;  /* 0x00000022ff037210 */ /* 0x000fe400007fe4ff */
        /* <DEDUP_REMOVED lines=12> */
.L_x_890:
[----:B------:R-:W3:Y:S01]  /*1ed60*/  LDL R3, [R1] ;  /* 0x0000000001037983 */ /* 0x000ee20000100800 */
[----:B--2---:R-:W-:Y:S02]  /*1ed70*/  IADD3 R2, P0, R2, R4, RZ ;  /* 0x0000000402027210 */ /* 0x004fe40007f1e0ff */
[----:B---3--:R-:W-:-:S03]  /*1ed80*/  LOP3.LUT P6, RZ, R3, 0x4, RZ, 0xc0, !PT ;  /* 0x0000000403ff7812 */ /* 0x008fc600078cc0ff */
[----:B------:R-:W-:Y:S01]  /*1ed90*/  IMAD.X R3, RZ, RZ, R34, P0 ;  /* 0x000000ffff037224 */ /* 0x000fe200000e0622 */
[----:B------:R-:W-:-:S09]  /*1eda0*/  PLOP3.LUT P0, PT, PT, PT, PT, 0x80, 0x0 ;  /* 0x000000000000781c */ /* 0x000fd20003f0f070 */
[----:B------:R-:W-:Y:S01]  /*1edb0*/  @!PT LDS RZ, [RZ] ;  /* 0x00000000fffff984 */ /* 0x000fe20000000800 */
[----:B------:R-:W-:Y:S01]  /*1edc0*/  @!PT LDS RZ, [RZ] ;  /* 0x00000000fffff984 */ /* 0x000fe20000000800 */
[----:B------:R-:W-:Y:S01]  /*1edd0*/  @!PT LDS RZ, [RZ] ;  /* 0x00000000fffff984 */ /* 0x000fe20000000800 */
[----:B------:R1:W-:Y:S04]  /*1ede0*/  LDGSTS.E.BYPASS.LTC128B.128 [R5+0x20c00], desc[UR56][R2.64], !P6 ;  /* 0x20c0000002057fae */ /* 0x0003e8000f101d78 */
[----:B------:R1:W-:Y:S04]  /*1edf0*/  LDGSTS.E.BYPASS.LTC128B.128 [R5+0x23c00], desc[UR56][R2.64+0x80], !P5 ;  /* 0x23c0008002057fae */ /* 0x0003e8000e901d78 */
[----:B------:R1:W-:Y:S01]  /*1ee00*/  LDGSTS.E.BYPASS.LTC128B.128 [R5+0x26c00], desc[UR56][R2.64+0x100], !P4 ;  /* 0x26c0010002057fae */ /* 0x0003e2000e101d78 */
[----:B------:R-:W-:Y:S01]  /*1ee10*/  NOP ;  /* 0x0000000000007918 */ /* 0x000fe20000000000 */
.L_x_746:
[----:B------:R-:W-:Y:S02]  /*1ee20*/  PLOP3.LUT P4, PT, P4, P0, PT, 0xa2, 0x0 ;  /* 0x000000000000781c */ /* 0x000fe40002781472 */
[----:B------:R-:W-:-:S08]  /*1ee30*/  @P0 R2UR P4, UR4, R7 ;  /* 0x00000000070402ca */ /* 0x000fd00000080000 */
[----:B------:R-:W-:-:S05]  /*1ee40*/  @P0 PLOP3.LUT P0, PT, P4, PT, PT, 0x80, 0x0 ;  /* 0x000000000000081c */ /* 0x000fca000270f070 */
[----:B------:R-:W-:Y:S01]  /*1ee50*/  @!P4 SYNCS.ARRIVE.TRANS64.RED.A0T1 RZ, [UR4+0x30830], RZ ;  /* 0x030830ffffffc9a7 */ /* 0x000fe20008200404 */
[----:B------:R-:W-:Y:S07]  /*1ee60*/  @!P4 ARRIVES.LDGSTSBAR.64.TRANSCNT [UR4+0x30830] ;  /* 0x03083000ff00c9b0 */ /* 0x000fee0008000a84 */
[----:B------:R-:W-:Y:S05]  /*1ee70*/  @P0 BRA.U.ANY `(.L_x_746) ;  /* 0xfffffffd00e80947 */ /* 0x000fea000393ffff */
[----:B------:R-:W-:Y:S01]  /*1ee80*/  NOP ;  /* 0x0000000000007918 */ /* 0x000fe20000000000 */
[----:B-1----:R-:W2:Y:S02]  /*1ee90*/  LDL R2, [R1+0x38] ;  /* 0x0000380001027983 */ /* 0x002ea40000100800 */
[----:B--2---:R-:W-:-:S13]  /*1eea0*/  ISETP.NE.AND P5, PT, R2, 0x3, PT ;  /* 0x000000030200780c */ /* 0x004fda0003fa5270 */
[----:B------:R-:W-:Y:S05]  /*1eeb0*/  @!P5 BRA `(.L_x_747) ;  /* 0x000000000004d947 */ /* 0x000fea0003800000 */
[----:B------:R-:W-:Y:S01]  /*1eec0*/  BPT.TRAP 0x1 ;  /* 0x000000040000795c */ /* 0x000fe20000300000 */
.L_x_747:
[----:B------:R1:W-:Y:S01]  /*1eed0*/  SYNCS.ARRIVE.TRANS64.A1T0 RZ, [R7+URZ+0x30830], RZ ;  /* 0x030830ff07ff79a7 */ /* 0x0003e2000810003f */
[----:B------:R-:W-:Y:S05]  /*1eee0*/  @!P5 BRA `(.L_x_748) ;  /* 0x000000000004d947 */ /* 0x000fea0003800000 */
[----:B------:R-:W-:Y:S01]  /*1eef0*/  BPT.TRAP 0x1 ;  /* 0x000000040000795c */ /* 0x000fe20000300000 */
.L_x_748:
[----:B------:R-:W-:Y:S01]  /*1ef00*/  SHF.L.U32 R2, R17, 0x1f, RZ ;  /* 0x0000001f11027819 */ /* 0x000fe200000006ff */
[----:B0-----:R-:W-:Y:S01]  /*1ef10*/  IMAD R6, R10, 0x8, R22 ;  /* 0x000000080a067824 */ /* 0x001fe200078e0216 */
[----:B------:R-:W-:Y:S03]  /*1ef20*/  BSSY B1, `(.L_x_749) ;  /* 0x0000003000017945 */ /* 0x000fe60003800000 */
[----:B------:R-:W0:Y:S02]  /*1ef30*/  SYNCS.PHASECHK.TRANS64.TRYWAIT P0, [R6+URZ+0x30860], R2 ;  /* 0x03086002060075a7 */ /* 0x000e24000800017f */
[----:B0-----:R-:W-:Y:S05]  /*1ef40*/  @!P0 BRA `(.L_x_750) ;  /* 0x0000004800888947 */ /* 0x001fea0003800000 */
.L_x_891:
[----:B------:R-:W-:Y:S05]  /*1ef50*/  BSYNC B1 ;  /* 0x0000000000017941 */ /* 0x000fea0003800000 */
.L_x_749:
[----:B------:R-:W1:Y:S01]  /*1ef60*/  LDL R5, [R1+0x8] ;  /* 0x0000080001057983 */ /* 0x000e620000100800 */
[----:B------:R-:W2:Y:S01]  /*1ef70*/  S2R R3, SR_TID.X ;  /* 0x0000000000037919 */ /* 0x000ea20000002100 */
[----:B------:R-:W-:Y:S01]  /*1ef80*/  UMOV UR4, 0xffffffff ;  /* 0xffffffff00047882 */ /* 0x000fe20000000000 */
[----:B--2---:R-:W-:-:S04]  /*1ef90*/  LOP3.LUT R3, R3, 0x7f, RZ, 0xc0, !PT ;  /* 0x0000007f03037812 */ /* 0x004fc800078ec0ff */
[----:B------:R-:W-:Y:S01]  /*1efa0*/  SHF.R.U32.HI R3, RZ, 0x3, R3 ;  /* 0x00000003ff037819 */ /* 0x000fe20000011603 */
[----:B-1----:R-:W-:Y:S02]  /*1efb0*/  IMAD R7, R30, -0x60, R5 ;  /* 0xffffffa01e077824 */ /* 0x002fe400078e0205 */
[----:B------:R-:W-:Y:S02]  /*1efc0*/  IMAD R5, R10, 0x4800, R37 ;  /* 0x000048000a057824 */ /* 0x000fe400078e0225 */
        /* <DEDUP_REMOVED lines=55> */
.L_x_905:
[----:B01----:R-:W-:Y:S01]  /*1f340*/  IADD3 R2, P0, R14, R4, RZ ;  /* 0x000000040e027210 */ /* 0x003fe20007f1e0ff */
[----:B------:R-:W-:Y:S02]  /*1f350*/  ULDC.64 UR4, c[0x0][0x328] ;  /* 0x0000ca0000047ab9 */ /* 0x000fe40000000a00 */
[----:B------:R-:W-:Y:S01]  /*1f360*/  IMAD R20, R20, UR4, RZ ;  /* 0x0000000414147c24 */ /* 0x000fe2000f8e02ff */
[----:B------:R-:W-:Y:S02]  /*1f370*/  IADD3.X R3, RZ, R24, RZ, P0, !PT ;  /* 0x00000018ff037210 */ /* 0x000fe400007fe4ff */
        /* <DEDUP_REMOVED lines=12> */
[----:B------:R-:W-:Y:S02]  /*1f440*/  IMAD.IADD R3, R3, 0x1, R7 ;  /* 0x0000000103037824 */ /* 0x000fe400078e0207 */
[----:B------:R-:W-:Y:S02]  /*1f450*/  IMAD R21, R21, UR4, RZ ;  /* 0x0000000415157c24 */ /* 0x000fe4000f8e02ff */
[----:B------:R-:W-:-:S04]  /*1f460*/  IMAD.WIDE.U32 R2, R0, UR4, R2 ;  /* 0x0000000400027c25 */ /* 0x000fc8000f8e0002 */
[----:B------:R-:W-:Y:S01]  /*1f470*/  IMAD R21, R0, UR5, R21 ;  /* 0x0000000500157c24 */ /* 0x000fe2000f8e0215 */
[----:B------:R-:W-:Y:S01]  /*1f480*/  ULDC.64 UR4, c[0x0][0x330] ;  /* 0x0000cc0000047ab9 */ /* 0x000fe20000000a00 */
[----:B------:R-:W-:Y:S01]  /*1f490*/  NOP ;  /* 0x0000000000007918 */ /* 0x000fe20000000000 */
[----:B------:R-:W-:Y:S02]  /*1f4a0*/  IMAD R5, R31, UR4, RZ ;  /* 0x000000041f057c24 */ /* 0x000fe4000f8e02ff */
[----:B------:R-:W-:Y:S02]  /*1f4b0*/  IMAD.IADD R3, R3, 0x1, R21 ;  /* 0x0000000103037824 */ /* 0x000fe400078e0215 */
[C---:B------:R-:W-:Y:S02]  /*1f4c0*/  IMAD R5, R18.reuse, UR5, R5 ;  /* 0x0000000512057c24 */ /* 0x040fe4000f8e0205 */
[----:B------:R-:W-:Y:S01]  /*1f4d0*/  IMAD.WIDE.U32 R2, R18, UR4, R2 ;  /* 0x0000000412027c25 */ /* 0x000fe2000f8e0002 */
[----:B------:R-:W-:-:S03]  /*1f4e0*/  ULDC.64 UR4, c[0x0][0x318] ;  /* 0x0000c60000047ab9 */ /* 0x000fc60000000a00 */
[----:B------:R-:W-:Y:S01]  /*1f4f0*/  IMAD.IADD R3, R5, 0x1, R3 ;  /* 0x0000000105037824 */ /* 0x000fe200078e0203 */
[----:B------:R-:W-:-:S04]  /*1f500*/  LEA R23, P0, R2, UR4, 0x1 ;  /* 0x0000000402177c11 */ /* 0x000fc8000f8008ff */
[----:B------:R-:W-:Y:S02]  /*1f510*/  LEA.HI.X R24, R2, UR5, R3, 0x1, P0 ;  /* 0x0000000502187c11 */ /* 0x000fe400080f0c03 */
[----:B------:R-:W-:-:S13]  /*1f520*/  PLOP3.LUT P0, PT, PT, PT, PT, 0x80, 0x0 ;  /* 0x000000000000781c */ /* 0x000fda0003f0f070 */
.L_x_752:
        /* <DEDUP_REMOVED lines=11> */
.L_x_753:
[C---:B------:R-:W-:Y:S01]  /*1f5e0*/  ISETP.GT.AND P0, PT, R25.reuse, RZ, PT ;  /* 0x000000ff1900720c */ /* 0x040fe20003f04270 */
[----:B------:R0:W-:Y:S01]  /*1f5f0*/  SYNCS.ARRIVE.TRANS64.A1T0 RZ, [R6+URZ+0x30850], RZ ;  /* 0x030850ff06ff79a7 */ /* 0x0001e2000810003f */
[----:B------:R-:W-:Y:S02]  /*1f600*/  IMAD.MOV.U32 R17, RZ, RZ, R28 ;  /* 0x000000ffff117224 */ /* 0x000fe400078e001c */
[----:B------:R-:W-:Y:S02]  /*1f610*/  IMAD.MOV.U32 R10, RZ, RZ, R26 ;  /* 0x000000ffff0a7224 */ /* 0x000fe400078e001a */
[----:B------:R-:W-:Y:S02]  /*1f620*/  IMAD.MOV.U32 R30, RZ, RZ, R25 ;  /* 0x000000ffff1e7224 */ /* 0x000fe400078e0019 */
[----:B0-----:R-:W-:-:S05]  /*1f630*/  VIADD R6, R25, 0xffffffff ;  /* 0xffffffff19067836 */ /* 0x001fca0000000000 */
[----:B------:R-:W-:Y:S05]  /*1f640*/  @P0 BRA `(.L_x_754) ;  /* 0xffffffec00f40947 */ /* 0x000fea000383ffff */
.L_x_741:
[----:B------:R-:W-:Y:S05]  /*1f650*/  BSYNC B0 ;  /* 0x0000000000007941 */ /* 0x000fea0003800000 */
.L_x_740:
        /* <DEDUP_REMOVED lines=17> */
.L_x_756:
[----:B------:R-:W-:Y:S05]  /*1f770*/  BSYNC B0 ;  /* 0x0000000000007941 */ /* 0x000fea0003800000 */
.L_x_755:
[----:B------:R-:W3:Y:S02]  /*1f780*/  LDL R0, [R1+0x38] ;  /* 0x0000380001007983 */ /* 0x000ee40000100800 */
[----:B---3--:R-:W-:-:S13]  /*1f790*/  ISETP.NE.AND P0, PT, R0, 0x3, PT ;  /* 0x000000030000780c */ /* 0x008fda0003f05270 */
[----:B------:R-:W-:Y:S05]  /*1f7a0*/  @!P0 BRA `(.L_x_757) ;  /* 0x0000000000048947 */ /* 0x000fea0003800000 */
[----:B------:R-:W-:Y:S01]  /*1f7b0*/  BPT.TRAP 0x1 ;  /* 0x000000040000795c */ /* 0x000fe20000300000 */
.L_x_757:
[----:B------:R-:W3:Y:S01]  /*1f7c0*/  LDL.LU R2, [R1+0x8] ;  /* 0x0000080001027983 */ /* 0x000ee20000300800 */
[----:B------:R-:W-:Y:S01]  /*1f7d0*/  IMAD R0, R26, 0x8, R22 ;  /* 0x000000081a007824 */ /* 0x000fe200078e0216 */
[----:B0-----:R-:W-:Y:S01]  /*1f7e0*/  SHF.L.U32 R3, R28, 0x1f, RZ ;  /* 0x0000001f1c037819 */ /* 0x001fe200000006ff */
[----:B------:R-:W-:Y:S03]  /*1f7f0*/  BSSY B0, `(.L_x_758) ;  /* 0x0000004000007945 */ /* 0x000fe60003800000 */
[----:B------:R-:W0:Y:S01]  /*1f800*/  SYNCS.PHASECHK.TRANS64.TRYWAIT P0, [R0+URZ+0x30860], R3 ;  /* 0x03086003000075a7 */ /* 0x000e22000800017f */
[----:B---3--:R-:W-:Y:S01]  /*1f810*/  IMAD R6, R25, -0x60, R2 ;  /* 0xffffffa019067824 */ /* 0x008fe200078e0202 */
[----:B0-----:R-:W-:Y:S06]  /*1f820*/  @!P0 BRA `(.L_x_759) ;  /* 0x0000004800748947 */ /* 0x001fec0003800000 */
.L_x_906:
[----:B------:R-:W-:Y:S05]  /*1f830*/  BSYNC B0 ;  /* 0x0000000000007941 */ /* 0x000fea0003800000 */
.L_x_758:
[----:B------:R-:W1:Y:S01]  /*1f840*/  S2R R2, SR_TID.X ;  /* 0x0000000000027919 */ /* 0x000e620000002100 */
[----:B------:R-:W-:Y:S01]  /*1f850*/  UMOV UR4, 0xffffffff ;  /* 0xffffffff00047882 */ /* 0x000fe20000000000 */
[----:B------:R-:W-:Y:S01]  /*1f860*/  IMAD R7, R26, 0x4800, R37 ;  /* 0x000048001a077824 */ /* 0x000fe200078e0225 */
[----:B-1----:R-:W-:-:S04]  /*1f870*/  LOP3.LUT R2, R2, 0x7f, RZ, 0xc0, !PT ;  /* 0x0000007f02027812 */ /* 0x002fc800078ec0ff */
[----:B------:R-:W-:-:S05]  /*1f880*/  SHF.R.U32.HI R2, RZ, 0x3, R2 ;  /* 0x00000003ff027819 */ /* 0x000fca0000011602 */
[----:B------:R-:W-:Y:S01]  /*1f890*/  IMAD.IADD R6, R6, 0x1, -R2 ;  /* 0x0000000106067824 */ /* 0x000fe200078e0a02 */
[----:B------:R-:W-:Y:S06]  /*1f8a0*/  BRA.DIV UR4, `(.L_x_760) ;  /* 0x0000004a04687947 */ /* 0x000fec000b800000 */
[----:B--2---:R-:W1:Y:S01]  /*1f8b0*/  SHFL.IDX PT, R14, R23, RZ, 0x181f ;  /* 0x00181fff170e7589 */ /* 0x004e6200000e0000 */
[----:B------:R-:W-:Y:S01]  /*1f8c0*/  ULDC UR4, c[0x0][0x2f4] ;  /* 0x0000bd0000047ab9 */ /* 0x000fe20000000800 */
[C---:B------:R-:W-:Y:S01]  /*1f8d0*/  IMAD.SHL.U32 R5, R33.reuse, 0x2, RZ ;  /* 0x0000000221057824 */ /* 0x040fe200078e00ff */
[----:B------:R-:W-:Y:S01]  /*1f8e0*/  ISETP.GE.AND P2, PT, R33, UR4, PT ;  /* 0x0000000421007c0c */ /* 0x000fe2000bf46270 */
[----:B0-----:R-:W0:Y:S01]  /*1f8f0*/  SHFL.IDX PT, R3, R24, RZ, 0x181f ;  /* 0x00181fff18037589 */ /* 0x001e2200000e0000 */
[----:B------:R-:W-:Y:S02]  /*1f900*/  LEA R4, R7, R22, 0x1 ;  /* 0x0000001607047211 */ /* 0x000fe400078e08ff */
[----:B------:R-:W-:Y:S01]  /*1f910*/  ISETP.LT.OR P4, PT, R6, 0x1, P2 ;  /* 0x000000010600780c */ /* 0x000fe20001781670 */
[----:B------:R-:W-:Y:S01]  /*1f920*/  SHFL.IDX PT, R7, R24, 0x1, 0x181f ;  /* 0x00381f0018077f89 */ /* 0x000fe200000e0000 */
[----:B------:R-:W-:-:S04]  /*1f930*/  ISETP.GE.AND P1, PT, R36, UR4, PT ;  /* 0x0000000424007c0c */ /* 0x000fc8000bf26270 */
[----:B------:R-:W-:Y:S02]  /*1f940*/  ISETP.LT.OR P3, PT, R6, 0x1, P1 ;  /* 0x000000010600780c */ /* 0x000fe40000f61670 */
        /* <DEDUP_REMOVED lines=10> */
[----:B------:R-:W0:Y:S03]  /*1f9f0*/  SHFL.IDX PT, R14, R23, 0x2, 0x181f ;  /* 0x00581f00170e7f89 */ /* 0x000e2600000e0000 */
[----:B------:R-:W-:Y:S01]  /*1fa00*/  IMAD.X R3, RZ, RZ, R7, P3 ;  /* 0x000000ffff037224 */ /* 0x000fe200018e0607 */
        /* <DEDUP_REMOVED lines=36> */
.L_x_920:
[C---:B------:R-:W-:Y:S02]  /*1fc50*/  ISETP.LT.OR P2, PT, R6.reuse, 0x51, P2 ;  /* 0x000000510600780c */ /* 0x040fe40001741670 */
[C---:B------:R-:W-:Y:S02]  /*1fc60*/  ISETP.LT.OR P1, PT, R6.reuse, 0x51, P1 ;  /* 0x000000510600780c */ /* 0x040fe40000f21670 */
[----:B------:R-:W-:Y:S02]  /*1fc70*/  ISETP.LT.OR P0, PT, R6, 0x51, P0 ;  /* 0x000000510600780c */ /* 0x000fe40000701670 */
[----:B0--3--:R-:W-:-:S05]  /*1fc80*/  IADD3 R2, P3, R14, R5, RZ ;  /* 0x000000050e027210 */ /* 0x009fca0007f7e0ff */
[----:B------:R-:W-:-:S05]  /*1fc90*/  IMAD.X R3, RZ, RZ, R24, P3 ;  /* 0x000000ffff037224 */ /* 0x000fca00018e0618 */
        /* <DEDUP_REMOVED lines=8> */
.L_x_761:
[----:B------:R-:W-:Y:S02]  /*1fd20*/  PLOP3.LUT P1, PT, P1, P0, PT, 0xa2, 0x0 ;  /* 0x000000000000781c */ /* 0x000fe40000f21472 */
[----:B------:R-:W-:-:S08]  /*1fd30*/  @P0 R2UR P1, UR4, R0 ;  /* 0x00000000000402ca */ /* 0x000fd00000020000 */
[----:B------:R-:W-:-:S05]  /*1fd40*/  @P0 PLOP3.LUT P0, PT, P1, PT, PT, 0x80, 0x0 ;  /* 0x000000000000081c */ /* 0x000fca0000f0f070 */
[----:B------:R-:W-:Y:S01]  /*1fd50*/  @!P1 SYNCS.ARRIVE.TRANS64.RED.A0T1 RZ, [UR4+0x30850], RZ ;  /* 0x030850ffffff99a7 */ /* 0x000fe20008200404 */
[----:B------:R-:W-:Y:S07]  /*1fd60*/  @!P1 ARRIVES.LDGSTSBAR.64.TRANSCNT [UR4+0x30850] ;  /* 0x03085000ff0099b0 */ /* 0x000fee0008000a84 */
[----:B------:R-:W-:Y:S05]  /*1fd70*/  @P0 BRA.U.ANY `(.L_x_761) ;  /* 0xfffffffd00e80947 */ /* 0x000fea000393ffff */
[----:B------:R-:W-:Y:S01]  /*1fd80*/  NOP ;  /* 0x0000000000007918 */ /* 0x000fe20000000000 */
[----:B0-----:R-:W2:Y:S02]  /*1fd90*/  LDL.LU R2, [R1+0x38] ;  /* 0x0000380001027983 */ /* 0x001ea40000300800 */
[----:B--2---:R-:W-:-:S13]  /*1fda0*/  ISETP.NE.AND P2, PT, R2, 0x3, PT ;  /* 0x000000030200780c */ /* 0x004fda0003f45270 */
[----:B------:R-:W-:Y:S05]  /*1fdb0*/  @!P2 BRA `(.L_x_762) ;  /* 0x000000000004a947 */ /* 0x000fea0003800000 */
[----:B------:R-:W-:Y:S01]  /*1fdc0*/  BPT.TRAP 0x1 ;  /* 0x000000040000795c */ /* 0x000fe20000300000 */
.L_x_762:
[----:B------:R1:W-:Y:S01]  /*1fdd0*/  SYNCS.ARRIVE.TRANS64.A1T0 RZ, [R0+URZ+0x30850], RZ ;  /* 0x030850ff00ff79a7 */ /* 0x0003e2000810003f */
[----:B------:R-:W-:-:S05]  /*1fde0*/  VIADD R26, R26, 0x1 ;  /* 0x000000011a1a7836 */ /* 0x000fca0000000000 */
[----:B------:R-:W-:-:S04]  /*1fdf0*/  ISETP.NE.AND P0, PT, R26, 0x2, PT ;  /* 0x000000021a00780c */ /* 0x000fc80003f05270 */
[----:B------:R-:W-:Y:S02]  /*1fe00*/  SEL R3, RZ, 0x1, P0 ;  /* 0x00000001ff037807 */ /* 0x000fe40000000000 */
[----:B------:R-:W-:Y:S02]  /*1fe10*/  SEL R26, R26, RZ, P0 ;  /* 0x000000ff1a1a7207 */ /* 0x000fe40000000000 */
[----:B-1----:R-:W-:-:S07]  /*1fe20*/  LOP3.LUT R28, R28, R3, RZ, 0x3c, !PT ;  /* 0x000000031c1c7212 */ /* 0x002fce00078e3cff */
.L_x_719:
[----:B------:R-:W-:Y:S05]  /*1fe30*/  BSYNC B7 ;  /* 0x0000000000077941 */ /* 0x000fea0003800000 */
.L_x_717:
[----:B------:R-:W2:Y:S02]  /*1fe40*/  LDL R0, [R1] ;  /* 0x0000000001007983 */ /* 0x000ea40000100800 */
[----:B--2---:R-:W-:-:S13]  /*1fe50*/  LOP3.LUT P0, RZ, R0, 0x20, RZ, 0xc0, !PT ;  /* 0x0000002000ff7812 */ /* 0x004fda000780c0ff */
[----:B------:R-:W-:Y:S05]  /*1fe60*/  @!P0 BRA `(.L_x_763) ;  /* 0x0000000000248947 */ /* 0x000fea0003800000 */
[----:B------:R-:W-:Y:S05]  /*1fe70*/  WARPSYNC.ALL ;  /* 0x0000000000007948 */ /* 0x000fea0003800000 */
[----:B------:R-:W1:Y:S08]  /*1fe80*/  S2UR UR5, SR_CgaCtaId ;  /* 0x00000000000579c3 */ /* 0x000e700000008800 */
[----:B------:R-:W-:Y:S06]  /*1fe90*/  BAR.SYNC.DEFER_BLOCKING 0x5, 0x180 ;  /* 0x0146000000007b1d */ /* 0x000fec0000010000 */
[----:B------:R-:W-:-:S02]  /*1fea0*/  UMOV UR4, 0x400 ;  /* 0x0000040000047882 */ /* 0x000fc40000000000 */
[----:B-1----:R-:W-:-:S06]  /*1feb0*/  ULEA UR4, UR5, UR4, 0x18 ;  /* 0x0000000405047291 */ /* 0x002fcc000f8ec03f */
[----:B0-----:R-:W-:-:S05]  /*1fec0*/  IMAD.U32 R22, RZ, RZ, UR4 ;  /* 0x00000004ff167e24 */ /* 0x001fca000f8e00ff */
[----:B------:R0:W1:Y:S01]  /*1fed0*/  LDS.128 R16, [R22+0x308d0] ;  /* 0x0308d00016107984 */ /* 0x0000620000000c00 */
[----:B------:R-:W-:Y:S06]  /*1fee0*/  BAR.ARV 0x4, 0x180 ;  /* 0x0106000000007b1d */ /* 0x000fec0000002000 */
[----:B------:R-:W-:Y:S05]  /*1fef0*/  BRA `(.L_x_764) ;  /* 0x0000000800407947 */ /* 0x000fea0003800000 */
.L_x_763:
[----:B------:R-:W1:Y:S01]  /*1ff00*/  S2R R8, SR_TID.X ;  /* 0x0000000000087919 */ /* 0x000e620000002100 */
[----:B------:R-:W-:Y:S01]  /*1ff10*/  UMOV UR4, 0xffffffff ;  /* 0xffffffff00047882 */ /* 0x000fe20000000000 */
[----:B-1----:R-:W-:-:S04]  /*1ff20*/  LOP3.LUT R8, R8, 0x1f, RZ, 0xc0, !PT ;  /* 0x0000001f08087812 */ /* 0x002fc800078ec0ff */
[----:B------:R-:W-:Y:S01]  /*1ff30*/  ISETP.NE.AND P0, PT, R8, 0x1f, PT ;  /* 0x0000001f0800780c */ /* 0x000fe20003f05270 */
[----:B------:R-:W-:-:S12]  /*1ff40*/  BRA.DIV UR4, `(.L_x_765) ;  /* 0x0000004a04c47947 */ /* 0x000fd8000b800000 */
[----:B0-----:R-:W-:Y:S01]  /*1ff50*/  IMAD.IADD R5, R19, 0x1, R8 ;  /* 0x0000000113057824 */ /* 0x001fe200078e0208 */
[----:B------:R-:W-:-:S04]  /*1ff60*/  ULDC UR4, c[0x0][0xc3c] ;  /* 0x00030f0000047ab9 */ /* 0x000fc80000000800 */
[----:B------:R-:W-:-:S13]  /*1ff70*/  ISETP.GE.OR P1, PT, R5, UR4, !P0 ;  /* 0x0000000405007c0c */ /* 0x000fda000c726670 */
[----:B------:R-:W0:Y:S02]  /*1ff80*/  @!P1 LDC.64 R2, c[0x0][0xc80] ;  /* 0x00032000ff029b82 */ /* 0x000e240000000a00 */
[----:B0-----:R-:W-:-:S06]  /*1ff90*/  @!P1 IMAD.WIDE R2, R5, 0x4, R2 ;  /* 0x0000000405029825 */ /* 0x001fcc00078e0202 */
[----:B------:R-:W2:Y:S01]  /*1ffa0*/  @!P1 LDG.E R2, desc[UR56][R2.64] ;  /* 0x0000003802029981 */ /* 0x000ea2000c1e1900 */
[----:B------:R-:W-:Y:S01]  /*1ffb0*/  IMAD.MOV.U32 R4, RZ, RZ, RZ ;  /* 0x000000ffff047224 */ /* 0x000fe200078e00ff */
[C---:B------:R-:W-:Y:S02]  /*1ffc0*/  ISETP.GE.U32.AND P2, PT, R8.reuse, 0x2, PT ;  /* 0x000000020800780c */ /* 0x040fe40003f46070 */
[C---:B------:R-:W-:Y:S01]  /*1ffd0*/  ISETP.GE.U32.AND P3, PT, R8.reuse, 0x4, PT ;  /* 0x000000040800780c */ /* 0x040fe20003f66070 */
[----:B------:R-:W-:Y:S01]  /*1ffe0*/  SHFL.IDX PT, R0, R16, 0x1, 0x1f ;  /* 0x00201f0010007f89 */ /* 0x000fe200000e0000 */
[C---:B------:R-:W-:Y:S02]  /*1fff0*/  ISETP.GE.U32.AND P4, PT, R8.reuse, 0x8, PT ;  /* 0x000000080800780c */ /* 0x040fe40003f86070 */
[----:B------:R-:W-:Y:S02]  /*20000*/  ISETP.GE.U32.AND P5, PT, R8, 0x10, PT ;  /* 0x000000100800780c */ /* 0x000fe40003fa6070 */
[----:B--2---:R-:W-:-:S02]  /*20010*/  @!P1 MOV R4, R2 ;  /* 0x0000000200049202 */ /* 0x004fc40000000f00 */
[----:B------:R-:W-:-:S03]  /*20020*/  ISETP.NE.AND P1, PT, R8, RZ, PT ;  /* 0x000000ff0800720c */ /* 0x000fc60003f25270 */
        /* <DEDUP_REMOVED lines=16> */
[----:B------:R0:W1:Y:S02]  /*20130*/  SHFL.IDX PT, R14, R6, 0x1f, 0x1f ;  /* 0x03e01f00060e7f89 */ /* 0x00006400000e0000 */
.L_x_930:
[----:B------:R-:W-:Y:S02]  /*20140*/  ULDC UR4, c[0x0][0xc38] ;  /* 0x00030e0000047ab9 */ /* 0x000fe40000000800 */
[----:B------:R-:W-:-:S04]  /*20150*/  IMAD.U32 R7, RZ, RZ, UR4 ;  /* 0x00000004ff077e24 */ /* 0x000fc8000f8e00ff */
[----:B-1----:R-:W-:-:S04]  /*20160*/  IMAD R3, R14, R7, RZ ;  /* 0x000000070e037224 */ /* 0x002fc800078e02ff */
[----:B------:R-:W-:-:S05]  /*20170*/  IMAD.IADD R8, R0, 0x1, R3 ;  /* 0x0000000100087824 */ /* 0x000fca00078e0203 */
[----:B------:R-:W-:-:S13]  /*20180*/  ISETP.GT.AND P6, PT, R8, R5, PT ;  /* 0x000000050800720c */ /* 0x000fda0003fc4270 */
[----:B------:R-:W-:Y:S05]  /*20190*/  @P6 BRA `(.L_x_766) ;  /* 0x00000000009c6947 */ /* 0x000fea0003800000 */
.L_x_771:
        /* <DEDUP_REMOVED lines=14> */
.L_x_769:
[----:B------:R-:W-:Y:S05]  /*20280*/  BSYNC B0 ;  /* 0x0000000000007941 */ /* 0x000fea0003800000 */
.L_x_768:
        /* <DEDUP_REMOVED lines=15> */
[----:B0-----:R-:W-:-:S05]  /*20380*/  SEL R6, R14, RZ, P5 ;  /* 0x000000ff0e067207 */ /* 0x001fca0002800000 */
[----:B------:R-:W-:-:S05]  /*20390*/  IMAD.IADD R6, R3, 0x1, R6 ;  /* 0x0000000103067824 */ /* 0x000fca00078e0206 */
[----:B------:R0:W1:Y:S02]  /*203a0*/  SHFL.IDX PT, R14, R6, 0x1f, 0x1f ;  /* 0x03e01f00060e7f89 */ /* 0x00006400000e0000 */
.L_x_938:
[----:B------:R-:W-:Y:S02]  /*203b0*/  ULDC UR4, c[0x0][0xc38] ;  /* 0x00030e0000047ab9 */ /* 0x000fe40000000800 */
[----:B------:R-:W-:-:S04]  /*203c0*/  IMAD.U32 R7, RZ, RZ, UR4 ;  /* 0x00000004ff077e24 */ /* 0x000fc8000f8e00ff */
[----:B-1----:R-:W-:-:S04]  /*203d0*/  IMAD R3, R14, R7, RZ ;  /* 0x000000070e037224 */ /* 0x002fc800078e02ff */
[----:B------:R-:W-:-:S05]  /*203e0*/  IMAD.IADD R8, R3, 0x1, R8 ;  /* 0x0000000103087824 */ /* 0x000fca00078e0208 */
[----:B------:R-:W-:-:S13]  /*203f0*/  ISETP.GT.AND P6, PT, R8, R5, PT ;  /* 0x000000050800720c */ /* 0x000fda0003fc4270 */
[----:B------:R-:W-:Y:S05]  /*20400*/  @!P6 BRA `(.L_x_771) ;  /* 0xfffffffc0064e947 */ /* 0x000fea000383ffff */
.L_x_766:
        /* <DEDUP_REMOVED lines=8> */
.L_x_942:
[----:B------:R-:W-:Y:S01]  /*20490*/  ISETP.NE.AND P0, PT, R2, RZ, PT ;  /* 0x000000ff0200720c */ /* 0x000fe20003f05270 */
[----:B------:R-:W-:-:S12]  /*204a0*/  IMAD.MOV.U32 R14, RZ, RZ, RZ ;  /* 0x000000ffff0e7224 */ /* 0x000fd800078e00ff */
[----:B------:R-:W-:Y:S05]  /*204b0*/  @!P0 BRA `(.L_x_773) ;  /* 0x0000000000108947 */ /* 0x000fea0003800000 */
[----:B------:R-:W-:Y:S01]  /*204c0*/  UMOV UR4, 0xffffffff ;  /* 0xffffffff00047882 */ /* 0x000fe20000000000 */
[----:B------:R-:W-:Y:S02]  /*204d0*/  VIADD R12, R0, 0xffffffff ;  /* 0xffffffff000c7836 */ /* 0x000fe40000000000 */
[----:B------:R-:W-:Y:S05]  /*204e0*/  BRA.DIV UR4, `(.L_x_774) ;  /* 0x0000004e04847947 */ /* 0x000fea000b800000 */
[----:B------:R3:W4:Y:S02]  /*204f0*/  SHFL.IDX PT, R14, R6, R12, 0x1f ;  /* 0x00001f0c060e7589 */ /* 0x00072400000e0000 */
.L_x_773:
[----:B0-23--:R-:W-:Y:S01]  /*20500*/  IABS R6, R4 ;  /* 0x0000000400067213 */ /* 0x00dfe20000000000 */
[----:B----4-:R-:W-:Y:S02]  /*20510*/  IMAD R16, R14, R7, R8 ;  /* 0x000000070e107224 */ /* 0x010fe400078e0208 */
[----:B------:R-:W-:Y:S01]  /*20520*/  IMAD.IADD R19, R0, 0x1, R19 ;  /* 0x0000000100137824 */ /* 0x000fe200078e0213 */
[----:B------:R-:W0:Y:S08]  /*20530*/  I2F.RP R9, R6 ;  /* 0x0000000600097306 */ /* 0x000e300000209400 */
[----:B0-----:R-:W0:Y:S02]  /*20540*/  MUFU.RCP R9, R9 ;  /* 0x0000000900097308 */ /* 0x001e240000001000 */
[----:B0-----:R-:W-:-:S06]  /*20550*/  VIADD R2, R9, 0xffffffe ;  /* 0x0ffffffe09027836 */ /* 0x001fcc0000000000 */
[----:B------:R0:W2:Y:S02]  /*20560*/  F2I.FTZ.U32.TRUNC.NTZ R3, R2 ;  /* 0x0000000200037305 */ /* 0x0000a4000021f000 */
[----:B0-----:R-:W-:Y:S01]  /*20570*/  IMAD.MOV.U32 R2, RZ, RZ, RZ ;  /* 0x000000ffff027224 */ /* 0x001fe200078e00ff */
[----:B--2---:R-:W-:-:S05]  /*20580*/  IADD3 R7, RZ, -R3, RZ ;  /* 0x80000003ff077210 */ /* 0x004fca0007ffe0ff */
        /* <DEDUP_REMOVED lines=11> */
[----:B------:R-:W-:Y:S02]  /*20640*/  @!P1 IMAD.IADD R5, R5, 0x1, -R6 ;  /* 0x0000000105059824 */ /* 0x000fe400078e0a06 */
[----:B------:R-:W-:Y:S01]  /*20650*/  @!P1 VIADD R3, R3, 0x1 ;  /* 0x0000000103039836 */ /* 0x000fe20000000000 */
        /* <DEDUP_REMOVED lines=9> */
.L_x_767:
[----:B------:R-:W-:Y:S01]  /*206f0*/  UMOV UR4, URZ ;  /* 0x0000003f00047c82 */ /* 0x000fe20008000000 */
[----:B------:R-:W-:Y:S01]  /*20700*/  UMOV UR5, URZ ;  /* 0x0000003f00057c82 */ /* 0x000fe20008000000 */
[----:B------:R-:W-:Y:S01]  /*20710*/  ULDC UR6, c[0x0][0xc3c] ;  /* 0x00030f0000067ab9 */ /* 0x000fe20000000800 */
[----:B------:R-:W-:Y:S01]  /*20720*/  MOV R16, R5 ;  /* 0x0000000500107202 */ /* 0x000fe20000000f00 */
[----:B------:R-:W-:Y:S02]  /*20730*/  IMAD.U32 R17, RZ, RZ, UR4 ;  /* 0x00000004ff117e24 */ /* 0x000fe4000f8e00ff */
[----:B------:R-:W-:Y:S02]  /*20740*/  IMAD.U32 R18, RZ, RZ, UR5 ;  /* 0x00000005ff127e24 */ /* 0x000fe4000f8e00ff */
[----:B------:R-:W-:-:S07]  /*20750*/  IMAD.U32 R19, RZ, RZ, UR6 ;  /* 0x00000006ff137e24 */ /* 0x000fce000f8e00ff */
.L_x_775:
        /* <DEDUP_REMOVED lines=10> */
.L_x_764:
[----:B------:R-:W-:Y:S02]  /*20800*/  ULDC UR4, c[0x0][0xc3c] ;  /* 0x00030f0000047ab9 */ /* 0x000fe40000000800 */
[----:B-1----:R-:W-:-:S13]  /*20810*/  ISETP.GE.AND P0, PT, R19, UR4, PT ;  /* 0x0000000413007c0c */ /* 0x002fda000bf06270 */
[----:B------:R-:W-:Y:S05]  /*20820*/  @!P0 BRA `(.L_x_776) ;  /* 0xffffffa000f48947 */ /* 0x000fea000383ffff */
[----:B------:R-:W-:Y:S05]  /*20830*/  BSYNC B8 ;  /* 0x0000000000087941 */ /* 0x000fea0003800000 */
.L_x_673:
[----:B------:R-:W3:Y:S01]  /*20840*/  LDL.LU R0, [R1+0x28] ;  /* 0x0000280001007983 */ /* 0x000ee20000300800 */
[----:B------:R-:W-:Y:S01]  /*20850*/  BSSY B0, `(.L_x_777) ;  /* 0x000000b000007945 */ /* 0x000fe20003800000 */
[----:B------:R-:W1:Y:S01]  /*20860*/  S2R R5, SR_CgaCtaId ;  /* 0x0000000000057919 */ /* 0x000e620000008800 */
[----:B---3--:R-:W-:-:S05]  /*20870*/  VIADD R0, R0, 0x1 ;  /* 0x0000000100007836 */ /* 0x008fca0000000000 */
[----:B--2---:R-:W-:-:S04]  /*20880*/  LEA.HI R2, R0, R0, RZ, 0x1 ;  /* 0x0000000000027211 */ /* 0x004fc800078f08ff */
[----:B0-----:R-:W-:Y:S02]  /*20890*/  LOP3.LUT R3, R2, 0xfffffffe, RZ, 0xc0, !PT ;  /* 0xfffffffe02037812 */ /* 0x001fe400078ec0ff */
[----:B------:R-:W-:-:S03]  /*208a0*/  MOV R2, 0x400 ;  /* 0x0000040000027802 */ /* 0x000fc60000000f00 */
[----:B------:R-:W-:Y:S01]  /*208b0*/  IMAD.IADD R0, R0, 0x1, -R3 ;  /* 0x0000000100007824 */ /* 0x000fe200078e0a03 */
[----:B-1----:R-:W-:-:S04]  /*208c0*/  LEA R7, R5, R2, 0x18 ;  /* 0x0000000205077211 */ /* 0x002fc800078ec0ff */
[----:B------:R-:W-:-:S04]  /*208d0*/  SHF.L.U32 R0, R0, 0x1f, RZ ;  /* 0x0000001f00007819 */ /* 0x000fc800000006ff */
[----:B------:R-:W0:Y:S02]  /*208e0*/  SYNCS.PHASECHK.TRANS64.TRYWAIT P0, [R7+URZ+0x30820], R0 ;  /* 0x03082000070075a7 */ /* 0x000e24000800017f */
[----:B0-----:R-:W-:Y:S05]  /*208f0*/  @!P0 BRA `(.L_x_778) ;  /* 0x0000004800a48947 */ /* 0x001fea0003800000 */
.L_x_945:
[----:B------:R-:W-:Y:S05]  /*20900*/  BSYNC B0 ;  /* 0x0000000000007941 */ /* 0x000fea0003800000 */
.L_x_777:
[----:B------:R-:W-:-:S03]  /*20910*/  UMOV UR4, 0xffffffff ;  /* 0xffffffff00047882 */ /* 0x000fc60000000000 */
[----:B------:R-:W-:Y:S05]  /*20920*/  BRA.DIV UR4, `(.L_x_779) ;  /* 0x0000004a04ac7947 */ /* 0x000fea000b800000 */
[----:B0-----:R-:W0:Y:S02]  /*20930*/  S2R R0, SR_TID.X ;  /* 0x0000000000007919 */ /* 0x001e240000002100 */
[----:B0-----:R-:W-:-:S04]  /*20940*/  SHF.R.U32.HI R0, RZ, 0x5, R0 ;  /* 0x00000005ff007819 */ /* 0x001fc80000011600 */
[----:B------:R-:W-:-:S05]  /*20950*/  LOP3.LUT R0, R0, 0x3, RZ, 0xc0, !PT ;  /* 0x0000000300007812 */ /* 0x000fca00078ec0ff */
[----:B------:R0:W1:Y:S02]  /*20960*/  SHFL.IDX PT, R14, R0, RZ, 0x1f ;  /* 0x00001fff000e7589 */ /* 0x00006400000e0000 */
.L_x_948:
[----:B-1----:R-:W-:-:S13]  /*20970*/  ISETP.NE.AND P0, PT, R14, RZ, PT ;  /* 0x000000ff0e00720c */ /* 0x002fda0003f05270 */
[----:B------:R-:W-:Y:S05]  /*20980*/  @P0 BRA `(.L_x_448) ;  /* 0x0000000000880947 */ /* 0x000fea0003800000 */
[----:B------:R-:W-:-:S03]  /*20990*/  UMOV UR4, 0xffffffff ;  /* 0xffffffff00047882 */ /* 0x000fc60000000000 */
[----:B------:R-:W-:Y:S05]  /*209a0*/  BRA.DIV UR4, `(.L_x_780) ;  /* 0x0000004a04c07947 */ /* 0x000fea000b800000 */
[----:B------:R-:W-:-:S13]  /*209b0*/  ELECT P6, URZ, PT ;  /* 0x00000000003f782f */ /* 0x000fda00038c0000 */
.L_x_951:
[----:B------:R-:W-:Y:S05]  /*209c0*/  @!P6 BRA `(.L_x_448) ;  /* 0x000000000078e947 */ /* 0x000fea0003800000 */
[----:B------:R-:W-:-:S06]  /*209d0*/  ULOP3.LUT UR4, UR61, 0x2, URZ, 0xfc, !UPT ;  /* 0x000000023d047892 */ /* 0x000fcc000f8efc3f */
[----:B0-----:R-:W-:-:S05]  /*209e0*/  IMAD.U32 R0, RZ, RZ, UR4 ;  /* 0x00000004ff007e24 */ /* 0x001fca000f8e00ff */
[----:B------:R-:W-:-:S13]  /*209f0*/  ISETP.NE.AND P0, PT, R0, 0x3, PT ;  /* 0x000000030000780c */ /* 0x000fda0003f05270 */
[----:B------:R-:W-:Y:S05]  /*20a00*/  @!P0 BRA `(.L_x_781) ;  /* 0x0000000000048947 */ /* 0x000fea0003800000 */
[----:B------:R-:W-:Y:S01]  /*20a10*/  BPT.TRAP 0x1 ;  /* 0x000000040000795c */ /* 0x000fe20000300000 */
.L_x_781:
[----:B------:R-:W-:Y:S01]  /*20a20*/  IMAD R5, R26, 0x8, R7 ;  /* 0x000000081a057824 */ /* 0x000fe200078e0207 */
[----:B------:R-:W-:Y:S01]  /*20a30*/  SHF.L.U32 R0, R28, 0x1f, RZ ;  /* 0x0000001f1c007819 */ /* 0x000fe200000006ff */
[----:B------:R-:W-:-:S03]  /*20a40*/  VIADD R26, R26, 0x1 ;  /* 0x000000011a1a7836 */ /* 0x000fc60000000000 */
[----:B------:R-:W0:Y:S02]  /*20a50*/  SYNCS.PHASECHK.TRANS64.TRYWAIT P1, [R5+URZ+0x30840], R0 ;  /* 0x03084000050075a7 */ /* 0x000e24000802017f */
[----:B------:R-:W-:-:S04]  /*20a60*/  ISETP.NE.AND P2, PT, R26, 0x2, PT ;  /* 0x000000021a00780c */ /* 0x000fc80003f45270 */
[----:B------:R-:W-:Y:S01]  /*20a70*/  SEL R3, RZ, 0x1, P2 ;  /* 0x00000001ff037807 */ /* 0x000fe20001000000 */
[----:B0-----:R-:W-:Y:S08]  /*20a80*/  @!P1 BRA `(.L_x_782) ;  /* 0x0000004800a89947 */ /* 0x001ff00003800000 */
.L_x_952:
[----:B------:R-:W-:Y:S02]  /*20a90*/  SEL R26, R26, RZ, P2 ;  /* 0x000000ff1a1a7207 */ /* 0x000fe40001000000 */
[----:B------:R-:W-:Y:S01]  /*20aa0*/  LOP3.LUT R2, R28, R3, RZ, 0x3c, !PT ;  /* 0x000000031c027212 */ /* 0x000fe200078e3cff */
[----:B------:R-:W-:Y:S06]  /*20ab0*/  @!P0 BRA `(.L_x_783) ;  /* 0x0000000000048947 */ /* 0x000fec0003800000 */
[----:B------:R-:W-:Y:S01]  /*20ac0*/  BPT.TRAP 0x1 ;  /* 0x000000040000795c */ /* 0x000fe20000300000 */
.L_x_783:
[----:B------:R-:W-:Y:S01]  /*20ad0*/  IMAD R3, R26, 0x8, R7 ;  /* 0x000000081a037824 */ /* 0x000fe200078e0207 */
[----:B------:R-:W-:-:S04]  /*20ae0*/  SHF.L.U32 R2, R2, 0x1f, RZ ;  /* 0x0000001f02027819 */ /* 0x000fc800000006ff */
[----:B------:R-:W1:Y:S02]  /*20af0*/  SYNCS.PHASECHK.TRANS64.TRYWAIT P1, [R3+URZ+0x30840], R2 ;  /* 0x03084002030075a7 */ /* 0x000e64000802017f */
[----:B-1----:R-:W-:Y:S05]  /*20b00*/  @!P1 BRA `(.L_x_784) ;  /* 0x00000048009c9947 */ /* 0x002fea0003800000 */
.L_x_953:
[----:B------:R-:W-:Y:S05]  /*20b10*/  @!P0 BRA `(.L_x_785) ;  /* 0x0000000000048947 */ /* 0x000fea0003800000 */
[----:B------:R-:W-:Y:S01]  /*20b20*/  BPT.TRAP 0x1 ;  /* 0x000000040000795c */ /* 0x000fe20000300000 */
.L_x_785:
[----:B------:R-:W2:Y:S02]  /*20b30*/  SYNCS.PHASECHK.TRANS64.TRYWAIT P1, [R5+URZ+0x30860], R0 ;  /* 0x03086000050075a7 */ /* 0x000ea4000802017f */
[----:B--2---:R-:W-:Y:S05]  /*20b40*/  @!P1 BRA `(.L_x_786) ;  /* 0x0000004800a09947 */ /* 0x004fea0003800000 */
.L_x_954:
[----:B------:R-:W-:Y:S05]  /*20b50*/  @!P0 BRA `(.L_x_787) ;  /* 0x0000000000048947 */ /* 0x000fea0003800000 */
[----:B------:R-:W-:Y:S01]  /*20b60*/  BPT.TRAP 0x1 ;  /* 0x000000040000795c */ /* 0x000fe20000300000 */
.L_x_787:
[----:B---3--:R3:W4:Y:S02]  /*20b70*/  SYNCS.PHASECHK.TRANS64.TRYWAIT P0, [R3+URZ+0x30860], R2 ;  /* 0x03086002030075a7 */ /* 0x008724000800017f */
[----:B----4-:R-:W-:Y:S05]  /*20b80*/  @!P0 NANOSLEEP.SYNCS 0x989680 ;  /* 0x009896800000895d */ /* 0x010fea0003900000 */
[----:B------:R-:W4:Y:S02]  /*20b90*/  @!P0 SYNCS.PHASECHK.TRANS64 P0, [R3+URZ+0x30860], R2 ;  /* 0x03086002030085a7 */ /* 0x000f24000800007f */
[----:B----4-:R-:W-:Y:S05]  /*20ba0*/  @!P0 BRA `(.L_x_787) ;  /* 0xfffffffc00f08947 */ /* 0x010fea000383ffff */
.L_x_448:
[----:B------:R-:W-:Y:S05]  /*20bb0*/  BSYNC B9 ;  /* 0x0000000000097941 */ /* 0x000fea0003800000 */
.L_x_445:
[----:B------:R-:W-:Y:S05]  /*20bc0*/  EXIT ;  /* 0x000000000000794d */ /* 0x000fea0003800000 */
.L_x_466:
[----:B0-----:R0:W1:Y:S02]  /*20bd0*/  SYNCS.PHASECHK.TRANS64.TRYWAIT P5, [R87+URZ+0x30890], R88 ;  /* 0x03089058570075a7 */ /* 0x00106400080a017f */
[----:B-1----:R-:W-:Y:S05]  /*20be0*/  @!P5 NANOSLEEP.SYNCS 0x989680 ;  /* 0x009896800000d95d */ /* 0x002fea0003900000 */
[----:B------:R-:W1:Y:S02]  /*20bf0*/  @!P5 SYNCS.PHASECHK.TRANS64 P5, [R87+URZ+0x30890], R88 ;  /* 0x030890585700d5a7 */ /* 0x000e6400080a007f */
[----:B-1----:R-:W-:Y:S05]  /*20c00*/  @!P5 BRA `(.L_x_466) ;  /* 0xfffffffc00f0d947 */ /* 0x002fea000383ffff */
[----:B------:R-:W-:Y:S05]  /*20c10*/  BRA `(.L_x_788) ;  /* 0xfffffe2800f87947 */ /* 0x000fea000383ffff */
.L_x_467:
[----:B------:R-:W-:Y:S01]  /*20c20*/  BSSY B1, `(.L_x_789) ;  /* 0x0000008000017945 */ /* 0x000fe20003800000 */
[----:B------:R-:W-:Y:S01]  /*20c30*/  IMAD.MOV.U32 R13, RZ, RZ, R117 ;  /* 0x000000ffff0d7224 */ /* 0x000fe200078e0075 */
[----:B------:R-:W-:Y:S01]  /*20c40*/  MOV R12, RZ ;  /* 0x000000ff000c7202 */ /* 0x000fe20000000f00 */
[----:B------:R-:W-:Y:S02]  /*20c50*/  IMAD.MOV.U32 R11, RZ, RZ, 0x1c1f ;  /* 0x00001c1fff0b7424 */ /* 0x000fe400078e00ff */
[----:B------:R-:W-:-:S07]  /*20c60*/  IMAD.MOV.U32 R15, RZ, RZ, -0x1 ;  /* 0xffffffffff0f7424 */ /* 0x000fce00078e00ff */
[----:B0-----:R-:W-:Y:S05]  /*20c70*/  WARPSYNC.COLLECTIVE R15, `(.L_x_790) ;  /* 0x000000000f087348 */ /* 0x001fea0003c00000 */
[----:B------:R1:W2:Y:S02]  /*20c80*/  SHFL.IDX P6, R14, R13, R12, R11 ;  /* 0x0000000c0d0e7389 */ /* 0x0002a400000c000b */
[----:B012---:R-:W-:Y:S01]  /*20c90*/  ENDCOLLECTIVE ;  /* 0x000000000000791b */ /* 0x007fe20003800000 */
.L_x_790:
[----:B------:R-:W-:Y:S05]  /*20ca0*/  BSYNC B1 ;  /* 0x0000000000017941 */ /* 0x000fea0003800000 */
.L_x_789:
[----:B------:R-:W-:Y:S02]  /*20cb0*/  IMAD.MOV.U32 R13, RZ, RZ, R120 ;  /* 0x000000ffff0d7224 */ /* 0x000fe400078e0078 */
[----:B------:R-:W-:Y:S02]  /*20cc0*/  IMAD.MOV.U32 R12, RZ, RZ, RZ ;  /* 0x000000ffff0c7224 */ /* 0x000fe400078e00ff */
[----:B------:R-:W-:Y:S02]  /*20cd0*/  IMAD.MOV.U32 R11, RZ, RZ, 0x1c1f ;  /* 0x00001c1fff0b7424 */ /* 0x000fe400078e00ff */
[----:B------:R-:W-:Y:S02]  /*20ce0*/  IMAD.MOV.U32 R15, RZ, RZ, -0x1 ;  /* 0xffffffffff0f7424 */ /* 0x000fe400078e00ff */
[----:B------:R-:W-:-:S07]  /*20cf0*/  IMAD.MOV.U32 R82, RZ, RZ, R14 ;  /* 0x000000ffff527224 */ /* 0x000fce00078e000e */
[----:B------:R-:W-:Y:S05]  /*20d00*/  WARPSYNC.COLLECTIVE R15, `(.L_x_791) ;  /* 0x000000000f087348 */ /* 0x000fea0003c00000 */
[----:B------:R0:W1:Y:S02]  /*20d10*/  SHFL.IDX P6, R14, R13, R12, R11 ;  /* 0x0000000c0d0e7389 */ /* 0x00006400000c000b */
[----:B01----:R-:W-:Y:S01]  /*20d20*/  ENDCOLLECTIVE ;  /* 0x000000000000791b */ /* 0x003fe20003800000 */
.L_x_791:
[----:B------:R-:W-:Y:S01]  /*20d30*/  IMAD.MOV.U32 R11, RZ, RZ, R14 ;  /* 0x000000ffff0b7224 */ /* 0x000fe200078e000e */
[----:B------:R-:W-:Y:S06]  /*20d40*/  BRA `(.L_x_792) ;  /* 0xfffffe2800c07947 */ /* 0x000fec000383ffff */
.L_x_492:
[----:B------:R-:W-:Y:S01]  /*20d50*/  BSSY B1, `(.L_x_793) ;  /* 0x0000008000017945 */ /* 0x000fe20003800000 */
[----:B0---4-:R-:W-:Y:S01]  /*20d60*/  IMAD.MOV.U32 R13, RZ, RZ, R117 ;  /* 0x000000ffff0d7224 */ /* 0x011fe200078e0075 */
[----:B---3--:R-:W-:Y:S01]  /*20d70*/  MOV R11, 0x1c1f ;  /* 0x00001c1f000b7802 */ /* 0x008fe20000000f00 */
[----:B------:R-:W-:Y:S02]  /*20d80*/  IMAD.MOV.U32 R12, RZ, RZ, 0x1 ;  /* 0x00000001ff0c7424 */ /* 0x000fe400078e00ff */
[----:B------:R-:W-:-:S07]  /*20d90*/  IMAD.MOV.U32 R15, RZ, RZ, -0x1 ;  /* 0xffffffffff0f7424 */ /* 0x000fce00078e00ff */
[----:B-12---:R-:W-:Y:S05]  /*20da0*/  WARPSYNC.COLLECTIVE R15, `(.L_x_794) ;  /* 0x000000000f087348 */ /* 0x006fea0003c00000 */
[----:B------:R0:W3:Y:S02]  /*20db0*/  SHFL.IDX P6, R14, R13, R12, R11 ;  /* 0x0000000c0d0e7389 */ /* 0x0000e400000c000b */
[----:B0123--:R-:W-:Y:S01]  /*20dc0*/  ENDCOLLECTIVE ;  /* 0x000000000000791b */ /* 0x00ffe20003800000 */
.L_x_794:
[----:B------:R-:W-:Y:S05]  /*20dd0*/  BSYNC B1 ;  /* 0x0000000000017941 */ /* 0x000fea0003800000 */
.L_x_793:
[----:B------:R-:W-:Y:S02]  /*20de0*/  IMAD.MOV.U32 R13, RZ, RZ, R120 ;  /* 0x000000ffff0d7224 */ /* 0x000fe400078e0078 */
[----:B------:R-:W-:Y:S02]  /*20df0*/  IMAD.MOV.U32 R12, RZ, RZ, 0x1 ;  /* 0x00000001ff0c7424 */ /* 0x000fe400078e00ff */
[----:B------:R-:W-:Y:S02]  /*20e00*/  IMAD.MOV.U32 R11, RZ, RZ, 0x1c1f ;  /* 0x00001c1fff0b7424 */ /* 0x000fe400078e00ff */
[----:B------:R-:W-:Y:S02]  /*20e10*/  IMAD.MOV.U32 R15, RZ, RZ, -0x1 ;  /* 0xffffffffff0f7424 */ /* 0x000fe400078e00ff */
[----:B------:R-:W-:-:S07]  /*20e20*/  IMAD.MOV.U32 R117, RZ, RZ, R14 ;  /* 0x000000ffff757224 */ /* 0x000fce00078e000e */
[----:B------:R-:W-:Y:S05]  /*20e30*/  WARPSYNC.COLLECTIVE R15, `(.L_x_795) ;  /* 0x000000000f087348 */ /* 0x000fea0003c00000 */
[----:B------:R0:W1:Y:S02]  /*20e40*/  SHFL.IDX P6, R14, R13, R12, R11 ;  /* 0x0000000c0d0e7389 */ /* 0x00006400000c000b */
[----:B01----:R-:W-:Y:S01]  /*20e50*/  ENDCOLLECTIVE ;  /* 0x000000000000791b */ /* 0x003fe20003800000 */
.L_x_795:
[----:B------:R-:W-:Y:S01]  /*20e60*/  IMAD.MOV.U32 R120, RZ, RZ, R14 ;  /* 0x000000ffff787224 */ /* 0x000fe200078e000e */
[----:B------:R-:W-:Y:S06]  /*20e70*/  BRA `(.L_x_796) ;  /* 0xfffffe3c00ec7947 */ /* 0x000fec000383ffff */
.L_x_522:
[----:B-1----:R1:W2:Y:S02]  /*20e80*/  SYNCS.PHASECHK.TRANS64.TRYWAIT P5, [R87+URZ+0x30890], R88 ;  /* 0x03089058570075a7 */ /* 0x0022a400080a017f */
[----:B--2---:R-:W-:Y:S05]  /*20e90*/  @!P5 NANOSLEEP.SYNCS 0x989680 ;  /* 0x009896800000d95d */ /* 0x004fea0003900000 */
[----:B------:R-:W2:Y:S02]  /*20ea0*/  @!P5 SYNCS.PHASECHK.TRANS64 P5, [R87+URZ+0x30890], R88 ;  /* 0x030890585700d5a7 */ /* 0x000ea400080a007f */
[----:B--2---:R-:W-:Y:S05]  /*20eb0*/  @!P5 BRA `(.L_x_522) ;  /* 0xfffffffc00f0d947 */ /* 0x004fea000383ffff */
[----:B------:R-:W-:Y:S05]  /*20ec0*/  BRA `(.L_x_797) ;  /* 0xfffffe60002c7947 */ /* 0x000fea000383ffff */
.L_x_523:
[----:B------:R-:W-:Y:S01]  /*20ed0*/  BSSY B1, `(.L_x_798) ;  /* 0x0000008000017945 */ /* 0x000fe20003800000 */
[----:B------:R-:W-:Y:S01]  /*20ee0*/  IMAD.MOV.U32 R13, RZ, RZ, R117 ;  /* 0x000000ffff0d7224 */ /* 0x000fe200078e0075 */
[----:B------:R-:W-:Y:S01]  /*20ef0*/  MOV R15, 0xffffffff ;  /* 0xffffffff000f7802 */ /* 0x000fe20000000f00 */
[----:B------:R-:W-:Y:S02]  /*20f00*/  IMAD.MOV.U32 R12, RZ, RZ, RZ ;  /* 0x000000ffff0c7224 */ /* 0x000fe400078e00ff */
[----:B------:R-:W-:-:S07]  /*20f10*/  IMAD.MOV.U32 R11, RZ, RZ, 0x1c1f ;  /* 0x00001c1fff0b7424 */ /* 0x000fce00078e00ff */
[----:B-1----:R-:W-:Y:S05]  /*20f20*/  WARPSYNC.COLLECTIVE R15, `(.L_x_799) ;  /* 0x000000000f087348 */ /* 0x002fea0003c00000 */
[----:B------:R0:W2:Y:S02]  /*20f30*/  SHFL.IDX P6, R14, R13, R12, R11 ;  /* 0x0000000c0d0e7389 */ /* 0x0000a400000c000b */
[----:B012---:R-:W-:Y:S01]  /*20f40*/  ENDCOLLECTIVE ;  /* 0x000000000000791b */ /* 0x007fe20003800000 */
.L_x_799:
[----:B------:R-:W-:Y:S05]  /*20f50*/  BSYNC B1 ;  /* 0x0000000000017941 */ /* 0x000fea0003800000 */
.L_x_798:
        /* <DEDUP_REMOVED lines=8> */
.L_x_800:
[----:B------:R-:W-:Y:S01]  /*20fe0*/  IMAD.MOV.U32 R11, RZ, RZ, R14 ;  /* 0x000000ffff0b7224 */ /* 0x000fe200078e000e */
[----:B------:R-:W-:Y:S06]  /*20ff0*/  BRA `(.L_x_801) ;  /* 0xfffffe5c00f87947 */ /* 0x000fec000383ffff */
.L_x_536:
[----:B------:R-:W-:Y:S01]  /*21000*/  BSSY B1, `(.L_x_802) ;  /* 0x0000008000017945 */ /* 0x000fe20003800000 */
[----:B--234-:R-:W-:Y:S02]  /*21010*/  IMAD.MOV.U32 R13, RZ, RZ, R117 ;  /* 0x000000ffff0d7224 */ /* 0x01cfe400078e0075 */
[----:B------:R-:W-:Y:S02]  /*21020*/  IMAD.MOV.U32 R12, RZ, RZ, 0x1 ;  /* 0x00000001ff0c7424 */ /* 0x000fe400078e00ff */
[----:B------:R-:W-:Y:S02]  /*21030*/  IMAD.MOV.U32 R11, RZ, RZ, 0x1c1f ;  /* 0x00001c1fff0b7424 */ /* 0x000fe400078e00ff */
[----:B------:R-:W-:-:S07]  /*21040*/  IMAD.MOV.U32 R15, RZ, RZ, -0x1 ;  /* 0xffffffffff0f7424 */ /* 0x000fce00078e00ff */
[----:B01----:R-:W-:Y:S05]  /*21050*/  WARPSYNC.COLLECTIVE R15, `(.L_x_803) ;  /* 0x000000000f087348 */ /* 0x003fea0003c00000 */
[----:B------:R2:W3:Y:S02]  /*21060*/  SHFL.IDX P6, R14, R13, R12, R11 ;  /* 0x0000000c0d0e7389 */ /* 0x0004e400000c000b */
[----:B0123--:R-:W-:Y:S01]  /*21070*/  ENDCOLLECTIVE ;  /* 0x000000000000791b */ /* 0x00ffe20003800000 */
.L_x_803:
[----:B------:R-:W-:Y:S05]  /*21080*/  BSYNC B1 ;  /* 0x0000000000017941 */ /* 0x000fea0003800000 */
.L_x_802:
[----:B------:R-:W-:Y:S01]  /*21090*/  IMAD.MOV.U32 R13, RZ, RZ, R120 ;  /* 0x000000ffff0d7224 */ /* 0x000fe200078e0078 */
[----:B------:R-:W-:Y:S01]  /*210a0*/  MOV R117, R14 ;  /* 0x0000000e00757202 */ /* 0x000fe20000000f00 */
[----:B------:R-:W-:Y:S02]  /*210b0*/  IMAD.MOV.U32 R12, RZ, RZ, 0x1 ;  /* 0x00000001ff0c7424 */ /* 0x000fe400078e00ff */
[----:B------:R-:W-:Y:S02]  /*210c0*/  IMAD.MOV.U32 R11, RZ, RZ, 0x1c1f ;  /* 0x00001c1fff0b7424 */ /* 0x000fe400078e00ff */
[----:B------:R-:W-:-:S07]  /*210d0*/  IMAD.MOV.U32 R15, RZ, RZ, -0x1 ;  /* 0xffffffffff0f7424 */ /* 0x000fce00078e00ff */
[----:B------:R-:W-:Y:S05]  /*210e0*/  WARPSYNC.COLLECTIVE R15, `(.L_x_804) ;  /* 0x000000000f087348 */ /* 0x000fea0003c00000 */
[----:B------:R0:W1:Y:S02]  /*210f0*/  SHFL.IDX P6, R14, R13, R12, R11 ;  /* 0x0000000c0d0e7389 */ /* 0x00006400000c000b */
[----:B01----:R-:W-:Y:S01]  /*21100*/  ENDCOLLECTIVE ;  /* 0x000000000000791b */ /* 0x003fe20003800000 */
.L_x_804:
[----:B------:R-:W-:Y:S01]  /*21110*/  IMAD.MOV.U32 R36, RZ, RZ, R14 ;  /* 0x000000ffff247224 */ /* 0x000fe200078e000e */
[----:B------:R-:W-:Y:S06]  /*21120*/  BRA `(.L_x_805) ;  /* 0xfffffe7400a87947 */ /* 0x000fec000383ffff */
.L_x_549:
[----:B0-----:R0:W1:Y:S02]  /*21130*/  SYNCS.PHASECHK.TRANS64.TRYWAIT P3, [R87+URZ+0x30890], R88 ;  /* 0x03089058570075a7 */ /* 0x001064000806017f */
[----:B-1----:R-:W-:Y:S05]  /*21140*/  @!P3 NANOSLEEP.SYNCS 0x989680 ;  /* 0x009896800000b95d */ /* 0x002fea0003900000 */
[----:B------:R-:W1:Y:S02]  /*21150*/  @!P3 SYNCS.PHASECHK.TRANS64 P3, [R87+URZ+0x30890], R88 ;  /* 0x030890585700b5a7 */ /* 0x000e64000806007f */
[----:B-1----:R-:W-:Y:S05]  /*21160*/  @!P3 BRA `(.L_x_549) ;  /* 0xfffffffc00f0b947 */ /* 0x002fea000383ffff */
[----:B------:R-:W-:Y:S05]  /*21170*/  BRA `(.L_x_806) ;  /* 0xfffffe8c00a87947 */ /* 0x000fea000383ffff */
.L_x_550:
[----:B------:R-:W-:Y:S01]  /*21180*/  BSSY B1, `(.L_x_807) ;  /* 0x0000008000017945 */ /* 0x000fe20003800000 */
[----:B------:R-:W-:Y:S02]  /*21190*/  IMAD.MOV.U32 R13, RZ, RZ, R41 ;  /* 0x000000ffff0d7224 */ /* 0x000fe400078e0029 */
[----:B------:R-:W-:Y:S02]  /*211a0*/  IMAD.MOV.U32 R12, RZ, RZ, RZ ;  /* 0x000000ffff0c7224 */ /* 0x000fe400078e00ff */
[----:B------:R-:W-:Y:S02]  /*211b0*/  IMAD.MOV.U32 R11, RZ, RZ, 0x1c1f ;  /* 0x00001c1fff0b7424 */ /* 0x000fe400078e00ff */
[----:B------:R-:W-:-:S07]  /*211c0*/  IMAD.MOV.U32 R15, RZ, RZ, -0x1 ;  /* 0xffffffffff0f7424 */ /* 0x000fce00078e00ff */
[----:B0-----:R-:W-:Y:S05]  /*211d0*/  WARPSYNC.COLLECTIVE R15, `(.L_x_808) ;  /* 0x000000000f087348 */ /* 0x001fea0003c00000 */
[----:B------:R1:W2:Y:S02]  /*211e0*/  SHFL.IDX P6, R14, R13, R12, R11 ;  /* 0x0000000c0d0e7389 */ /* 0x0002a400000c000b */
[----:B012---:R-:W-:Y:S01]  /*211f0*/  ENDCOLLECTIVE ;  /* 0x000000000000791b */ /* 0x007fe20003800000 */
.L_x_808:
[----:B------:R-:W-:Y:S05]  /*21200*/  BSYNC B1 ;  /* 0x0000000000017941 */ /* 0x000fea0003800000 */
.L_x_807:
[----:B------:R-:W-:Y:S01]  /*21210*/  MOV R13, R40 ;  /* 0x00000028000d7202 */ /* 0x000fe20000000f00 */
[----:B------:R-:W-:Y:S02]  /*21220*/  IMAD.MOV.U32 R12, RZ, RZ, RZ ;  /* 0x000000ffff0c7224 */ /* 0x000fe400078e00ff */
[----:B------:R-:W-:Y:S02]  /*21230*/  IMAD.MOV.U32 R11, RZ, RZ, 0x1c1f ;  /* 0x00001c1fff0b7424 */ /* 0x000fe400078e00ff */
[----:B------:R-:W-:Y:S02]  /*21240*/  IMAD.MOV.U32 R15, RZ, RZ, -0x1 ;  /* 0xffffffffff0f7424 */ /* 0x000fe400078e00ff */
[----:B------:R-:W-:-:S07]  /*21250*/  IMAD.MOV.U32 R39, RZ, RZ, R14 ;  /* 0x000000ffff277224 */ /* 0x000fce00078e000e */
[----:B------:R-:W-:Y:S05]  /*21260*/  WARPSYNC.COLLECTIVE R15, `(.L_x_809) ;  /* 0x000000000f087348 */ /* 0x000fea0003c00000 */
[----:B------:R0:W1:Y:S02]  /*21270*/  SHFL.IDX P6, R14, R13, R12, R11 ;  /* 0x0000000c0d0e7389 */ /* 0x00006400000c000b */
[----:B01----:R-:W-:Y:S01]  /*21280*/  ENDCOLLECTIVE ;  /* 0x000000000000791b */ /* 0x003fe20003800000 */
.L_x_809:
[----:B------:R-:W-:Y:S01]  /*21290*/  IMAD.MOV.U32 R38, RZ, RZ, R14 ;  /* 0x000000ffff267224 */ /* 0x000fe200078e000e */
[----:B------:R-:W-:Y:S06]  /*212a0*/  BRA `(.L_x_810) ;  /* 0xfffffe8c00cc7947 */ /* 0x000fec000383ffff */
.L_x_553:
[----:B------:R-:W-:Y:S01]  /*212b0*/  BSSY B1, `(.L_x_811) ;  /* 0x0000008000017945 */ /* 0x000fe20003800000 */
[----:B----4-:R-:W-:Y:S02]  /*212c0*/  IMAD.MOV.U32 R13, RZ, RZ, R41 ;  /* 0x000000ffff0d7224 */ /* 0x010fe400078e0029 */
[----:B------:R-:W-:Y:S02]  /*212d0*/  IMAD.MOV.U32 R12, RZ, RZ, 0x1 ;  /* 0x00000001ff0c7424 */ /* 0x000fe400078e00ff */
[----:B------:R-:W-:Y:S02]  /*212e0*/  IMAD.MOV.U32 R11, RZ, RZ, 0x1c1f ;  /* 0x00001c1fff0b7424 */ /* 0x000fe400078e00ff */
[----:B------:R-:W-:-:S07]  /*212f0*/  IMAD.MOV.U32 R15, RZ, RZ, -0x1 ;  /* 0xffffffffff0f7424 */ /* 0x000fce00078e00ff */
[----:B0123--:R-:W-:Y:S05]  /*21300*/  WARPSYNC.COLLECTIVE R15, `(.L_x_812) ;  /* 0x000000000f087348 */ /* 0x00ffea0003c00000 */
[----:B------:R4:W0:Y:S02]  /*21310*/  SHFL.IDX P6, R14, R13, R12, R11 ;  /* 0x0000000c0d0e7389 */ /* 0x00082400000c000b */
[----:B01234-:R-:W-:Y:S01]  /*21320*/  ENDCOLLECTIVE ;  /* 0x000000000000791b */ /* 0x01ffe20003800000 */
.L_x_812:
[----:B------:R-:W-:Y:S05]  /*21330*/  BSYNC B1 ;  /* 0x0000000000017941 */ /* 0x000fea0003800000 */
.L_x_811:
[----:B------:R-:W-:Y:S01]  /*21340*/  IMAD.MOV.U32 R13, RZ, RZ, R40 ;  /* 0x000000ffff0d7224 */ /* 0x000fe200078e0028 */
[----:B------:R-:W-:Y:S01]  /*21350*/  MOV R12, 0x1 ;  /* 0x00000001000c7802 */ /* 0x000fe20000000f00 */
[----:B------:R-:W-:Y:S02]  /*21360*/  IMAD.MOV.U32 R11, RZ, RZ, 0x1c1f ;  /* 0x00001c1fff0b7424 */ /* 0x000fe400078e00ff */
[----:B------:R-:W-:Y:S02]  /*21370*/  IMAD.MOV.U32 R15, RZ, RZ, -0x1 ;  /* 0xffffffffff0f7424 */ /* 0x000fe400078e00ff */
[----:B------:R-:W-:-:S07]  /*21380*/  IMAD.MOV.U32 R39, RZ, RZ, R14 ;  /* 0x000000ffff277224 */ /* 0x000fce00078e000e */
[----:B------:R-:W-:Y:S05]  /*21390*/  WARPSYNC.COLLECTIVE R15, `(.L_x_813) ;  /* 0x000000000f087348 */ /* 0x000fea0003c00000 */
[----:B------:R0:W1:Y:S02]  /*213a0*/  SHFL.IDX P6, R14, R13, R12, R11 ;  /* 0x0000000c0d0e7389 */ /* 0x00006400000c000b */
[----:B01----:R-:W-:Y:S01]  /*213b0*/  ENDCOLLECTIVE ;  /* 0x000000000000791b */ /* 0x003fe20003800000 */
.L_x_813:
[----:B------:R-:W-:Y:S01]  /*213c0*/  IMAD.MOV.U32 R38, RZ, RZ, R14 ;  /* 0x000000ffff267224 */ /* 0x000fe200078e000e */
[----:B------:R-:W-:Y:S06]  /*213d0*/  BRA `(.L_x_814) ;  /* 0xfffffe9000287947 */ /* 0x000fec000383ffff */
.L_x_557:
[----:B---3--:R3:W0:Y:S02]  /*213e0*/  SYNCS.PHASECHK.TRANS64.TRYWAIT P2, [R87+URZ+0x308b0], R88 ;  /* 0x0308b058570075a7 */ /* 0x008624000804017f */
[----:B0-----:R-:W-:Y:S05]  /*213f0*/  @!P2 NANOSLEEP.SYNCS 0x989680 ;  /* 0x009896800000a95d */ /* 0x001fea0003900000 */
[----:B------:R-:W0:Y:S02]  /*21400*/  @!P2 SYNCS.PHASECHK.TRANS64 P2, [R87+URZ+0x308b0], R88 ;  /* 0x0308b0585700a5a7 */ /* 0x000e24000804007f */
[----:B0-----:R-:W-:Y:S05]  /*21410*/  @!P2 BRA `(.L_x_557) ;  /* 0xfffffffc00f0a947 */ /* 0x001fea000383ffff */
[----:B------:R-:W-:Y:S05]  /*21420*/  BRA `(.L_x_815) ;  /* 0xfffffe9400047947 */ /* 0x000fea000383ffff */
.L_x_575:
[----:B------:R-:W-:Y:S01]  /*21430*/  BSSY B1, `(.L_x_816) ;  /* 0x0000008000017945 */ /* 0x000fe20003800000 */
[----:B------:R-:W-:Y:S02]  /*21440*/  IMAD.MOV.U32 R13, RZ, RZ, R25 ;  /* 0x000000ffff0d7224 */ /* 0x000fe400078e0019 */
[----:B------:R-:W-:Y:S02]  /*21450*/  IMAD.MOV.U32 R12, RZ, RZ, RZ ;  /* 0x000000ffff0c7224 */ /* 0x000fe400078e00ff */
[----:B------:R-:W-:Y:S02]  /*21460*/  IMAD.MOV.U32 R11, RZ, RZ, 0x1c1f ;  /* 0x00001c1fff0b7424 */ /* 0x000fe400078e00ff */
[----:B------:R-:W-:-:S07]  /*21470*/  IMAD.MOV.U32 R15, RZ, RZ, -0x1 ;  /* 0xffffffffff0f7424 */ /* 0x000fce00078e00ff */
[----:B------:R-:W-:Y:S05]  /*21480*/  WARPSYNC.COLLECTIVE R15, `(.L_x_817) ;  /* 0x000000000f087348 */ /* 0x000fea0003c00000 */
[----:B------:R0:W1:Y:S02]  /*21490*/  SHFL.IDX P6, R14, R13, R12, R11 ;  /* 0x0000000c0d0e7389 */ /* 0x00006400000c000b */
[----:B01----:R-:W-:Y:S01]  /*214a0*/  ENDCOLLECTIVE ;  /* 0x000000000000791b */ /* 0x003fe20003800000 */
.L_x_817:
[----:B------:R-:W-:Y:S05]  /*214b0*/  BSYNC B1 ;  /* 0x0000000000017941 */ /* 0x000fea0003800000 */
.L_x_816:
[----:B------:R-:W-:Y:S01]  /*214c0*/  IMAD.MOV.U32 R13, RZ, RZ, R24 ;  /* 0x000000ffff0d7224 */ /* 0x000fe200078e0018 */
[----:B------:R-:W-:Y:S01]  /*214d0*/  MOV R11, 0x1c1f ;  /* 0x00001c1f000b7802 */ /* 0x000fe20000000f00 */
[----:B------:R-:W-:Y:S02]  /*214e0*/  IMAD.MOV.U32 R12, RZ, RZ, RZ ;  /* 0x000000ffff0c7224 */ /* 0x000fe400078e00ff */
[----:B------:R-:W-:Y:S02]  /*214f0*/  IMAD.MOV.U32 R15, RZ, RZ, -0x1 ;  /* 0xffffffffff0f7424 */ /* 0x000fe400078e00ff */
[----:B------:R-:W-:-:S07]  /*21500*/  IMAD.MOV.U32 R3, RZ, RZ, R14 ;  /* 0x000000ffff037224 */ /* 0x000fce00078e000e */
[----:B------:R-:W-:Y:S05]  /*21510*/  WARPSYNC.COLLECTIVE R15, `(.L_x_818) ;  /* 0x000000000f087348 */ /* 0x000fea0003c00000 */
[----:B------:R0:W1:Y:S02]  /*21520*/  SHFL.IDX P6, R14, R13, R12, R11 ;  /* 0x0000000c0d0e7389 */ /* 0x00006400000c000b */
[----:B01----:R-:W-:Y:S01]  /*21530*/  ENDCOLLECTIVE ;  /* 0x000000000000791b */ /* 0x003fe20003800000 */
.L_x_818:
[----:B------:R-:W-:Y:S02]  /*21540*/  IMAD.MOV.U32 R13, RZ, RZ, R27 ;  /* 0x000000ffff0d7224 */ /* 0x000fe400078e001b */
[----:B------:R-:W-:-:S07]  /*21550*/  IMAD.MOV.U32 R0, RZ, RZ, R14 ;  /* 0x000000ffff007224 */ /* 0x000fce00078e000e */
[----:B------:R-:W-:Y:S05]  /*21560*/  WARPSYNC.COLLECTIVE R15, `(.L_x_819) ;  /* 0x000000000f087348 */ /* 0x000fea0003c00000 */
[----:B------:R0:W1:Y:S02]  /*21570*/  SHFL.IDX P6, R14, R13, R12, R11 ;  /* 0x0000000c0d0e7389 */ /* 0x00006400000c000b */
[----:B01----:R-:W-:Y:S01]  /*21580*/  ENDCOLLECTIVE ;  /* 0x000000000000791b */ /* 0x003fe20003800000 */
.L_x_819:
[----:B------:R-:W-:Y:S02]  /*21590*/  IMAD.MOV.U32 R13, RZ, RZ, R26 ;  /* 0x000000ffff0d7224 */ /* 0x000fe400078e001a */
[----:B------:R-:W-:-:S07]  /*215a0*/  IMAD.MOV.U32 R5, RZ, RZ, R14 ;  /* 0x000000ffff057224 */ /* 0x000fce00078e000e */
[----:B------:R-:W-:Y:S05]  /*215b0*/  WARPSYNC.COLLECTIVE R15, `(.L_x_820) ;  /* 0x000000000f087348 */ /* 0x000fea0003c00000 */
[----:B------:R0:W1:Y:S02]  /*215c0*/  SHFL.IDX P6, R14, R13, R12, R11 ;  /* 0x0000000c0d0e7389 */ /* 0x00006400000c000b */
[----:B01----:R-:W-:Y:S01]  /*215d0*/  ENDCOLLECTIVE ;  /* 0x000000000000791b */ /* 0x003fe20003800000 */
.L_x_820:
[----:B------:R-:W-:Y:S05]  /*215e0*/  BRA `(.L_x_821) ;  /* 0xfffffea000dc7947 */ /* 0x000fea000383ffff */
.L_x_579:
[----:B0-----:R0:W1:Y:S02]  /*215f0*/  SYNCS.PHASECHK.TRANS64.TRYWAIT P0, [R2+URZ+0x30800], R5 ;  /* 0x03080005020075a7 */ /* 0x001064000800017f */
[----:B-1----:R-:W-:Y:S05]  /*21600*/  @!P0 NANOSLEEP.SYNCS 0x989680 ;  /* 0x009896800000895d */ /* 0x002fea0003900000 */
[----:B------:R-:W1:Y:S02]  /*21610*/  @!P0 SYNCS.PHASECHK.TRANS64 P0, [R2+URZ+0x30800], R5 ;  /* 0x03080005020085a7 */ /* 0x000e64000800007f */
[----:B-1----:R-:W-:Y:S05]  /*21620*/  @!P0 BRA `(.L_x_579) ;  /* 0xfffffffc00f08947 */ /* 0x002fea000383ffff */
[----:B------:R-:W-:Y:S05]  /*21630*/  BRA `(.L_x_822) ;  /* 0xfffffeac00747947 */ /* 0x000fea000383ffff */
.L_x_603:
        /* <DEDUP_REMOVED lines=8> */
.L_x_824:
[----:B------:R-:W-:Y:S05]  /*216c0*/  BSYNC B1 ;  /* 0x0000000000017941 */ /* 0x000fea0003800000 */
.L_x_823:
        /* <DEDUP_REMOVED lines=8> */
.L_x_825:
[----:B------:R-:W-:Y:S02]  /*21750*/  IMAD.MOV.U32 R13, RZ, RZ, R27 ;  /* 0x000000ffff0d7224 */ /* 0x000fe400078e001b */
[----:B------:R-:W-:-:S07]  /*21760*/  IMAD.MOV.U32 R0, RZ, RZ, R14 ;  /* 0x000000ffff007224 */ /* 0x000fce00078e000e */
[----:B------:R-:W-:Y:S05]  /*21770*/  WARPSYNC.COLLECTIVE R15, `(.L_x_826) ;  /* 0x000000000f087348 */ /* 0x000fea0003c00000 */
[----:B------:R0:W1:Y:S02]  /*21780*/  SHFL.IDX P6, R14, R13, R12, R11 ;  /* 0x0000000c0d0e7389 */ /* 0x00006400000c000b */
[----:B01----:R-:W-:Y:S01]  /*21790*/  ENDCOLLECTIVE ;  /* 0x000000000000791b */ /* 0x003fe20003800000 */
.L_x_826:
[----:B------:R-:W-:Y:S02]  /*217a0*/  IMAD.MOV.U32 R13, RZ, RZ, R26 ;  /* 0x000000ffff0d7224 */ /* 0x000fe400078e001a */
[----:B------:R-:W-:-:S07]  /*217b0*/  IMAD.MOV.U32 R21, RZ, RZ, R14 ;  /* 0x000000ffff157224 */ /* 0x000fce00078e000e */
[----:B------:R-:W-:Y:S05]  /*217c0*/  WARPSYNC.COLLECTIVE R15, `(.L_x_827) ;  /* 0x000000000f087348 */ /* 0x000fea0003c00000 */
[----:B------:R0:W1:Y:S02]  /*217d0*/  SHFL.IDX P6, R14, R13, R12, R11 ;  /* 0x0000000c0d0e7389 */ /* 0x00006400000c000b */
[----:B01----:R-:W-:Y:S01]  /*217e0*/  ENDCOLLECTIVE ;  /* 0x000000000000791b */ /* 0x003fe20003800000 */
.L_x_827:
[----:B------:R-:W-:Y:S01]  /*217f0*/  IMAD.MOV.U32 R20, RZ, RZ, R14 ;  /* 0x000000ffff147224 */ /* 0x000fe200078e000e */
[----:B------:R-:W-:Y:S06]  /*21800*/  BRA `(.L_x_828) ;  /* 0xfffffecc00207947 */ /* 0x000fec000383ffff */
.L_x_607:
[----:B0-----:R0:W1:Y:S02]  /*21810*/  SYNCS.PHASECHK.TRANS64.TRYWAIT P0, [R2+URZ+0x30800], R5 ;  /* 0x03080005020075a7 */ /* 0x001064000800017f */
[----:B-1----:R-:W-:Y:S05]  /*21820*/  @!P0 NANOSLEEP.SYNCS 0x989680 ;  /* 0x009896800000895d */ /* 0x002fea0003900000 */
[----:B------:R-:W1:Y:S02]  /*21830*/  @!P0 SYNCS.PHASECHK.TRANS64 P0, [R2+URZ+0x30800], R5 ;  /* 0x03080005020085a7 */ /* 0x000e64000800007f */
[----:B-1----:R-:W-:Y:S05]  /*21840*/  @!P0 BRA `(.L_x_607) ;  /* 0xfffffffc00f08947 */ /* 0x002fea000383ffff */
[----:B------:R-:W-:Y:S05]  /*21850*/  BRA `(.L_x_829) ;  /* 0xfffffed400207947 */ /* 0x000fea000383ffff */
.L_x_621:
[----:B-1----:R1:W0:Y:S02]  /*21860*/  SYNCS.PHASECHK.TRANS64.TRYWAIT P1, [R3+URZ+0x30830], R0 ;  /* 0x03083000030075a7 */ /* 0x002224000802017f */
[----:B0-----:R-:W-:Y:S05]  /*21870*/  @!P1 NANOSLEEP.SYNCS 0x989680 ;  /* 0x009896800000995d */ /* 0x001fea0003900000 */
[----:B------:R-:W0:Y:S02]  /*21880*/  @!P1 SYNCS.PHASECHK.TRANS64 P1, [R3+URZ+0x30830], R0 ;  /* 0x03083000030095a7 */ /* 0x000e24000802007f */
[----:B0-----:R-:W-:Y:S05]  /*21890*/  @!P1 BRA `(.L_x_621) ;  /* 0xfffffffc00f09947 */ /* 0x001fea000383ffff */
[----:B------:R-:W-:Y:S05]  /*218a0*/  BRA `(.L_x_620) ;  /* 0xfffffef800507947 */ /* 0x000fea000383ffff */
.L_x_629:
[----:B-1----:R1:W2:Y:S02]  /*218b0*/  SYNCS.PHASECHK.TRANS64.TRYWAIT P1, [R11+URZ+0x30830], R0 ;  /* 0x030830000b0075a7 */ /* 0x0022a4000802017f */
[----:B--2---:R-:W-:Y:S05]  /*218c0*/  @!P1 NANOSLEEP.SYNCS 0x989680 ;  /* 0x009896800000995d */ /* 0x004fea0003900000 */
[----:B------:R-:W2:Y:S02]  /*218d0*/  @!P1 SYNCS.PHASECHK.TRANS64 P1, [R11+URZ+0x30830], R0 ;  /* 0x030830000b0095a7 */ /* 0x000ea4000802007f */
[----:B--2---:R-:W-:Y:S05]  /*218e0*/  @!P1 BRA `(.L_x_629) ;  /* 0xfffffffc00f09947 */ /* 0x004fea000383ffff */
[----:B------:R-:W-:Y:S05]  /*218f0*/  BRA `(.L_x_628) ;  /* 0xffffff2400907947 */ /* 0x000fea000383ffff */
.L_x_634:
[----:B-1----:R1:W2:Y:S02]  /*21900*/  SYNCS.PHASECHK.TRANS64.TRYWAIT P1, [R13+URZ+0x30850], R0 ;  /* 0x030850000d0075a7 */ /* 0x0022a4000802017f */
[----:B--2---:R-:W-:Y:S05]  /*21910*/  @!P1 NANOSLEEP.SYNCS 0x989680 ;  /* 0x009896800000995d */ /* 0x004fea0003900000 */
[----:B------:R-:W2:Y:S02]  /*21920*/  @!P1 SYNCS.PHASECHK.TRANS64 P1, [R13+URZ+0x30850], R0 ;  /* 0x030850000d0095a7 */ /* 0x000ea4000802007f */
[----:B--2---:R-:W-:Y:S05]  /*21930*/  @!P1 BRA `(.L_x_634) ;  /* 0xfffffffc00f09947 */ /* 0x004fea000383ffff */
[----:B------:R-:W-:Y:S05]  /*21940*/  BRA `(.L_x_633) ;  /* 0xffffff3400447947 */ /* 0x000fea000383ffff */
.L_x_642:
[----:B-1----:R1:W2:Y:S02]  /*21950*/  SYNCS.PHASECHK.TRANS64.TRYWAIT P1, [R8+URZ+0x30850], R3 ;  /* 0x03085003080075a7 */ /* 0x0022a4000802017f */
[----:B--2---:R-:W-:Y:S05]  /*21960*/  @!P1 NANOSLEEP.SYNCS 0x989680 ;  /* 0x009896800000995d */ /* 0x004fea0003900000 */
[----:B------:R-:W2:Y:S02]  /*21970*/  @!P1 SYNCS.PHASECHK.TRANS64 P1, [R8+URZ+0x30850], R3 ;  /* 0x03085003080095a7 */ /* 0x000ea4000802007f */
[----:B--2---:R-:W-:Y:S05]  /*21980*/  @!P1 BRA `(.L_x_642) ;  /* 0xfffffffc00f09947 */ /* 0x004fea000383ffff */
[----:B------:R-:W-:Y:S05]  /*21990*/  BRA `(.L_x_641) ;  /* 0xffffff54001c7947 */ /* 0x000fea000383ffff */
.L_x_679:
[----:B------:R-:W0:Y:S01]  /*219a0*/  S2R R9, SR_TID.X ;  /* 0x0000000000097919 */ /* 0x000e220000002100 */
[----:B------:R-:W-:Y:S01]  /*219b0*/  BSSY B1, `(.L_x_830) ;  /* 0x000000a000017945 */ /* 0x000fe20003800000 */
[----:B------:R-:W-:Y:S01]  /*219c0*/  IMAD.MOV.U32 R12, RZ, RZ, RZ ;  /* 0x000000ffff0c7224 */ /* 0x000fe200078e00ff */
[----:B------:R-:W-:Y:S01]  /*219d0*/  MOV R11, 0x1f ;  /* 0x0000001f000b7802 */ /* 0x000fe20000000f00 */
[----:B------:R-:W-:Y:S01]  /*219e0*/  IMAD.MOV.U32 R15, RZ, RZ, -0x1 ;  /* 0xffffffffff0f7424 */ /* 0x000fe200078e00ff */
[----:B0-----:R-:W-:-:S04]  /*219f0*/  SHF.R.U32.HI R9, RZ, 0x5, R9 ;  /* 0x00000005ff097819 */ /* 0x001fc80000011609 */
[----:B------:R-:W-:-:S05]  /*21a00*/  LOP3.LUT R9, R9, 0x3, RZ, 0xc0, !PT ;  /* 0x0000000309097812 */ /* 0x000fca00078ec0ff */
[----:B------:R-:W-:-:S07]  /*21a10*/  IMAD.MOV.U32 R13, RZ, RZ, R9 ;  /* 0x000000ffff0d7224 */ /* 0x000fce00078e0009 */
[----:B------:R-:W-:Y:S05]  /*21a20*/  WARPSYNC.COLLECTIVE R15, `(.L_x_831) ;  /* 0x000000000f087348 */ /* 0x000fea0003c00000 */
[----:B------:R0:W1:Y:S02]  /*21a30*/  SHFL.IDX P6, R14, R13, R12, R11 ;  /* 0x0000000c0d0e7389 */ /* 0x00006400000c000b */
[----:B01----:R-:W-:Y:S01]  /*21a40*/  ENDCOLLECTIVE ;  /* 0x000000000000791b */ /* 0x003fe20003800000 */
.L_x_831:
[----:B------:R-:W-:Y:S05]  /*21a50*/  BSYNC B1 ;  /* 0x0000000000017941 */ /* 0x000fea0003800000 */
.L_x_830:
[----:B------:R-:W-:Y:S05]  /*21a60*/  BRA `(.L_x_832) ;  /* 0xffffff9800107947 */ /* 0x000fea000383ffff */
.L_x_681:
[----:B------:R-:W-:Y:S01]  /*21a70*/  BSSY B1, `(.L_x_833) ;  /* 0x0000006000017945 */ /* 0x000fe20003800000 */
[----:B------:R-:W-:-:S07]  /*21a80*/  IMAD.MOV.U32 R15, RZ, RZ, -0x1 ;  /* 0xffffffffff0f7424 */ /* 0x000fce00078e00ff */
[----:B0-----:R-:W-:Y:S05]  /*21a90*/  WARPSYNC.COLLECTIVE R15, `(.L_x_834) ;  /* 0x000000000f0c7348 */ /* 0x001fea0003c00000 */
[----:B------:R-:W-:Y:S02]  /*21aa0*/  ELECT P6, UR62, PT ;  /* 0x00000000003e782f */ /* 0x000fe400038c0000 */
[----:B------:R-:W-:Y:S01]  /*21ab0*/  MOV R14, UR62 ;  /* 0x0000003e000e7c02 */ /* 0x000fe20008000f00 */
[----:B0-----:R-:W-:Y:S10]  /*21ac0*/  ENDCOLLECTIVE ;  /* 0x000000000000791b */ /* 0x001ff40003800000 */
.L_x_834:
[----:B------:R-:W-:Y:S05]  /*21ad0*/  BSYNC B1 ;  /* 0x0000000000017941 */ /* 0x000fea0003800000 */
.L_x_833:
[----:B------:R-:W-:Y:S05]  /*21ae0*/  BRA `(.L_x_680) ;  /* 0xffffff9800087947 */ /* 0x000fea000383ffff */
.L_x_683:
[----:B0-----:R0:W1:Y:S02]  /*21af0*/  SYNCS.PHASECHK.TRANS64.TRYWAIT P0, [R22+URZ+0x30820], R5 ;  /* 0x03082005160075a7 */ /* 0x001064000800017f */
[----:B-1----:R-:W-:Y:S05]  /*21b00*/  @!P0 NANOSLEEP.SYNCS 0x989680 ;  /* 0x009896800000895d */ /* 0x002fea0003900000 */
[----:B------:R-:W1:Y:S02]  /*21b10*/  @!P0 SYNCS.PHASECHK.TRANS64 P0, [R22+URZ+0x30820], R5 ;  /* 0x03082005160085a7 */ /* 0x000e64000800007f */
[----:B-1----:R-:W-:Y:S05]  /*21b20*/  @!P0 BRA `(.L_x_683) ;  /* 0xfffffffc00f08947 */ /* 0x002fea000383ffff */
[----:B------:R-:W-:Y:S05]  /*21b30*/  BRA `(.L_x_835) ;  /* 0xffffff9800187947 */ /* 0x000fea000383ffff */
.L_x_687:
[----:B-1----:R1:W2:Y:S02]  /*21b40*/  SYNCS.PHASECHK.TRANS64.TRYWAIT P0, [R9+URZ+0x308a0], R8 ;  /* 0x0308a008090075a7 */ /* 0x0022a4000800017f */
[----:B--2---:R-:W-:Y:S05]  /*21b50*/  @!P0 NANOSLEEP.SYNCS 0x989680 ;  /* 0x009896800000895d */ /* 0x004fea0003900000 */
[----:B------:R-:W2:Y:S02]  /*21b60*/  @!P0 SYNCS.PHASECHK.TRANS64 P0, [R9+URZ+0x308a0], R8 ;  /* 0x0308a008090085a7 */ /* 0x000ea4000800007f */
[----:B--2---:R-:W-:Y:S05]  /*21b70*/  @!P0 BRA `(.L_x_687) ;  /* 0xfffffffc00f08947 */ /* 0x004fea000383ffff */
[----:B------:R-:W-:Y:S05]  /*21b80*/  BRA `(.L_x_836) ;  /* 0xffffff9800307947 */ /* 0x000fea000383ffff */
.L_x_694:
[----:B0-----:R0:W2:Y:S02]  /*21b90*/  SYNCS.PHASECHK.TRANS64.TRYWAIT P0, [R9+URZ+0x308c0], R8 ;  /* 0x0308c008090075a7 */ /* 0x0010a4000800017f */
[----:B--2---:R-:W-:Y:S05]  /*21ba0*/  @!P0 NANOSLEEP.SYNCS 0x989680 ;  /* 0x009896800000895d */ /* 0x004fea0003900000 */
[----:B------:R-:W2:Y:S02]  /*21bb0*/  @!P0 SYNCS.PHASECHK.TRANS64 P0, [R9+URZ+0x308c0], R8 ;  /* 0x0308c008090085a7 */ /* 0x000ea4000800007f */
[----:B--2---:R-:W-:Y:S05]  /*21bc0*/  @!P0 BRA `(.L_x_694) ;  /* 0xfffffffc00f08947 */ /* 0x004fea000383ffff */
[----:B------:R-:W-:Y:S05]  /*21bd0*/  BRA `(.L_x_837) ;  /* 0xffffff9c002c7947 */ /* 0x000fea000383ffff */
.L_x_703:
[----:B-1----:R1:W2:Y:S02]  /*21be0*/  SYNCS.PHASECHK.TRANS64.TRYWAIT P1, [R8+URZ+0x308a0], R7 ;  /* 0x0308a007080075a7 */ /* 0x0022a4000802017f */
[----:B--2---:R-:W-:Y:S05]  /*21bf0*/  @!P1 NANOSLEEP.SYNCS 0x989680 ;  /* 0x009896800000995d */ /* 0x004fea0003900000 */
[----:B------:R-:W2:Y:S02]  /*21c00*/  @!P1 SYNCS.PHASECHK.TRANS64 P1, [R8+URZ+0x308a0], R7 ;  /* 0x0308a007080095a7 */ /* 0x000ea4000802007f */
[----:B--2---:R-:W-:Y:S05]  /*21c10*/  @!P1 BRA `(.L_x_703) ;  /* 0xfffffffc00f09947 */ /* 0x004fea000383ffff */
[----:B------:R-:W-:Y:S05]  /*21c20*/  BRA `(.L_x_838) ;  /* 0xffffffa000607947 */ /* 0x000fea000383ffff */
.L_x_710:
[----:B0-----:R0:W2:Y:S02]  /*21c30*/  SYNCS.PHASECHK.TRANS64.TRYWAIT P1, [R8+URZ+0x308c0], R7 ;  /* 0x0308c007080075a7 */ /* 0x0010a4000802017f */
[----:B--2---:R-:W-:Y:S05]  /*21c40*/  @!P1 NANOSLEEP.SYNCS 0x989680 ;  /* 0x009896800000995d */ /* 0x004fea0003900000 */
[----:B------:R-:W2:Y:S02]  /*21c50*/  @!P1 SYNCS.PHASECHK.TRANS64 P1, [R8+URZ+0x308c0], R7 ;  /* 0x0308c007080095a7 */ /* 0x000ea4000802007f */
[----:B--2---:R-:W-:Y:S05]  /*21c60*/  @!P1 BRA `(.L_x_710) ;  /* 0xfffffffc00f09947 */ /* 0x004fea000383ffff */
[----:B------:R-:W-:Y:S05]  /*21c70*/  BRA `(.L_x_839) ;  /* 0xffffffa400587947 */ /* 0x000fea000383ffff */
.L_x_725:
[----:B0-----:R-:W0:Y:S01]  /*21c80*/  S2R R8, SR_TID.X ;  /* 0x0000000000087919 */ /* 0x001e220000002100 */
[----:B------:R-:W-:Y:S01]  /*21c90*/  BSSY B0, `(.L_x_840) ;  /* 0x000000a000007945 */ /* 0x000fe20003800000 */
[----:B------:R-:W-:Y:S02]  /*21ca0*/  IMAD.MOV.U32 R12, RZ, RZ, RZ ;  /* 0x000000ffff0c7224 */ /* 0x000fe400078e00ff */
[----:B------:R-:W-:Y:S02]  /*21cb0*/  IMAD.MOV.U32 R11, RZ, RZ, 0x1f ;  /* 0x0000001fff0b7424 */ /* 0x000fe400078e00ff */
[----:B------:R-:W-:Y:S01]  /*21cc0*/  IMAD.MOV.U32 R15, RZ, RZ, -0x1 ;  /* 0xffffffffff0f7424 */ /* 0x000fe200078e00ff */
[----:B0-----:R-:W-:-:S04]  /*21cd0*/  SHF.R.U32.HI R8, RZ, 0x5, R8 ;  /* 0x00000005ff087819 */ /* 0x001fc80000011608 */
[----:B------:R-:W-:-:S05]  /*21ce0*/  LOP3.LUT R8, R8, 0x3, RZ, 0xc0, !PT ;  /* 0x0000000308087812 */ /* 0x000fca00078ec0ff */
[----:B------:R-:W-:-:S07]  /*21cf0*/  IMAD.MOV.U32 R13, RZ, RZ, R8 ;  /* 0x000000ffff0d7224 */ /* 0x000fce00078e0008 */
[----:B-----5:R-:W-:Y:S05]  /*21d00*/  WARPSYNC.COLLECTIVE R15, `(.L_x_841) ;  /* 0x000000000f087348 */ /* 0x020fea0003c00000 */
[----:B------:R0:W1:Y:S02]  /*21d10*/  SHFL.IDX P6, R14, R13, R12, R11 ;  /* 0x0000000c0d0e7389 */ /* 0x00006400000c000b */
[----:B01---5:R-:W-:Y:S01]  /*21d20*/  ENDCOLLECTIVE ;  /* 0x000000000000791b */ /* 0x023fe20003800000 */
.L_x_841:
[----:B------:R-:W-:Y:S05]  /*21d30*/  BSYNC B0 ;  /* 0x0000000000007941 */ /* 0x000fea0003800000 */
.L_x_840:
[----:B------:R-:W-:Y:S05]  /*21d40*/  BRA `(.L_x_842) ;  /* 0xffffffb0007c7947 */ /* 0x000fea000383ffff */
.L_x_728:
[----:B0-----:R0:W1:Y:S02]  /*21d50*/  SYNCS.PHASECHK.TRANS64.TRYWAIT P0, [R7+URZ+0x30840], R2 ;  /* 0x03084002070075a7 */ /* 0x001064000800017f */
[----:B-1----:R-:W-:Y:S05]  /*21d60*/  @!P0 NANOSLEEP.SYNCS 0x989680 ;  /* 0x009896800000895d */ /* 0x002fea0003900000 */
[----:B------:R-:W1:Y:S02]  /*21d70*/  @!P0 SYNCS.PHASECHK.TRANS64 P0, [R7+URZ+0x30840], R2 ;  /* 0x03084002070085a7 */ /* 0x000e64000800007f */
[----:B-1----:R-:W-:Y:S05]  /*21d80*/  @!P0 BRA `(.L_x_728) ;  /* 0xfffffffc00f08947 */ /* 0x002fea000383ffff */
[----:B------:R-:W-:Y:S05]  /*21d90*/  BRA `(.L_x_843) ;  /* 0xffffffb000d87947 */ /* 0x000fea000383ffff */
.L_x_729:
        /* <DEDUP_REMOVED lines=8> */
.L_x_845:
[----:B------:R-:W-:Y:S05]  /*21e20*/  BSYNC B0 ;  /* 0x0000000000007941 */ /* 0x000fea0003800000 */
.L_x_844:
[----:B------:R-:W-:Y:S01]  /*21e30*/  IMAD.MOV.U32 R13, RZ, RZ, R4 ;  /* 0x000000ffff0d7224 */ /* 0x000fe200078e0004 */
[----:B------:R-:W-:Y:S01]  /*21e40*/  MOV R2, R14 ;  /* 0x0000000e00027202 */ /* 0x000fe20000000f00 */
[----:B------:R-:W-:Y:S02]  /*21e50*/  IMAD.MOV.U32 R12, RZ, RZ, RZ ;  /* 0x000000ffff0c7224 */ /* 0x000fe400078e00ff */
[----:B------:R-:W-:Y:S02]  /*21e60*/  IMAD.MOV.U32 R11, RZ, RZ, 0x181f ;  /* 0x0000181fff0b7424 */ /* 0x000fe400078e00ff */
[----:B------:R-:W-:Y:S02]  /*21e70*/  IMAD.MOV.U32 R15, RZ, RZ, -0x1 ;  /* 0xffffffffff0f7424 */ /* 0x000fe400078e00ff */
[----:B------:R-:W-:-:S07]  /*21e80*/  @P0 IMAD R8, R5, 0x2, R22 ;  /* 0x0000000205080824 */ /* 0x000fce00078e0216 */
[----:B------:R-:W-:Y:S05]  /*21e90*/  WARPSYNC.COLLECTIVE R15, `(.L_x_846) ;  /* 0x000000000f087348 */ /* 0x000fea0003c00000 */
[----:B------:R0:W1:Y:S02]  /*21ea0*/  SHFL.IDX P6, R14, R13, R12, R11 ;  /* 0x0000000c0d0e7389 */ /* 0x00006400000c000b */
[----:B01----:R-:W-:Y:S01]  /*21eb0*/  ENDCOLLECTIVE ;  /* 0x000000000000791b */ /* 0x003fe20003800000 */
.L_x_846:
[----:B------:R-:W-:Y:S02]  /*21ec0*/  IMAD.MOV.U32 R13, RZ, RZ, R0 ;  /* 0x000000ffff0d7224 */ /* 0x000fe400078e0000 */
[----:B------:R-:W-:Y:S02]  /*21ed0*/  IMAD.MOV.U32 R12, RZ, RZ, 0x1 ;  /* 0x00000001ff0c7424 */ /* 0x000fe400078e00ff */
[----:B------:R-:W-:-:S07]  /*21ee0*/  IMAD.MOV.U32 R3, RZ, RZ, R14 ;  /* 0x000000ffff037224 */ /* 0x000fce00078e000e */
[----:B------:R-:W-:Y:S05]  /*21ef0*/  WARPSYNC.COLLECTIVE R15, `(.L_x_847) ;  /* 0x000000000f087348 */ /* 0x000fea0003c00000 */
[----:B------:R0:W1:Y:S02]  /*21f00*/  SHFL.IDX P6, R14, R13, R12, R11 ;  /* 0x0000000c0d0e7389 */ /* 0x00006400000c000b */
[----:B01----:R-:W-:Y:S01]  /*21f10*/  ENDCOLLECTIVE ;  /* 0x000000000000791b */ /* 0x003fe20003800000 */
.L_x_847:
[----:B------:R-:W-:-:S05]  /*21f20*/  @P0 LEA R3, P1, R33, R3, 0x1 ;  /* 0x0000000321030211 */ /* 0x000fca00078208ff */
[----:B------:R-:W-:Y:S01]  /*21f30*/  @P0 IMAD.X R2, RZ, RZ, R2, P1 ;  /* 0x000000ffff020224 */ /* 0x000fe200008e0602 */
[----:B------:R-:W-:-:S04]  /*21f40*/  ISETP.GE.AND P1, PT, R6, 0x11, PT ;  /* 0x000000110600780c */ /* 0x000fc80003f26270 */
        /* <DEDUP_REMOVED lines=14> */
.L_x_848:
[----:B------:R-:W-:Y:S02]  /*22030*/  @P1 IMAD R8, R5, 0x2, R22 ;  /* 0x0000000205081824 */ /* 0x000fe400078e0216 */
[----:B------:R-:W-:Y:S02]  /*22040*/  IMAD.MOV.U32 R13, RZ, RZ, R0 ;  /* 0x000000ffff0d7224 */ /* 0x000fe400078e0000 */
[----:B------:R-:W-:Y:S02]  /*22050*/  IMAD.MOV.U32 R12, RZ, RZ, 0x2 ;  /* 0x00000002ff0c7424 */ /* 0x000fe400078e00ff */
[----:B------:R-:W-:-:S07]  /*22060*/  IMAD.MOV.U32 R3, RZ, RZ, R14 ;  /* 0x000000ffff037224 */ /* 0x000fce00078e000e */
[----:B------:R-:W-:Y:S05]  /*22070*/  WARPSYNC.COLLECTIVE R15, `(.L_x_849) ;  /* 0x000000000f087348 */ /* 0x000fea0003c00000 */
[----:B------:R0:W1:Y:S02]  /*22080*/  SHFL.IDX P6, R14, R13, R12, R11 ;  /* 0x0000000c0d0e7389 */ /* 0x00006400000c000b */
[----:B01----:R-:W-:Y:S01]  /*22090*/  ENDCOLLECTIVE ;  /* 0x000000000000791b */ /* 0x003fe20003800000 */
.L_x_849:
        /* <DEDUP_REMOVED lines=17> */
.L_x_850:
[----:B------:R-:W-:Y:S01]  /*221b0*/  @P1 IMAD R8, R5, 0x2, R22 ;  /* 0x0000000205081824 */ /* 0x000fe200078e0216 */
[----:B------:R-:W-:Y:S01]  /*221c0*/  MOV R13, R0 ;  /* 0x00000000000d7202 */ /* 0x000fe20000000f00 */
[----:B------:R-:W-:Y:S02]  /*221d0*/  IMAD.MOV.U32 R12, RZ, RZ, 0x3 ;  /* 0x00000003ff0c7424 */ /* 0x000fe400078e00ff */
[----:B------:R-:W-:-:S07]  /*221e0*/  IMAD.MOV.U32 R3, RZ, RZ, R14 ;  /* 0x000000ffff037224 */ /* 0x000fce00078e000e */
[----:B------:R-:W-:Y:S05]  /*221f0*/  WARPSYNC.COLLECTIVE R15, `(.L_x_851) ;  /* 0x000000000f087348 */ /* 0x000fea0003c00000 */
[----:B------:R0:W1:Y:S02]  /*22200*/  SHFL.IDX P6, R14, R13, R12, R11 ;  /* 0x0000000c0d0e7389 */ /* 0x00006400000c000b */
[----:B01----:R-:W-:Y:S01]  /*22210*/  ENDCOLLECTIVE ;  /* 0x000000000000791b */ /* 0x003fe20003800000 */
.L_x_851:
        /* <DEDUP_REMOVED lines=17> */
.L_x_852:
[----:B------:R-:W-:Y:S02]  /*22330*/  @P1 IMAD R8, R5, 0x2, R22 ;  /* 0x0000000205081824 */ /* 0x000fe400078e0216 */
[----:B------:R-:W-:Y:S02]  /*22340*/  IMAD.MOV.U32 R13, RZ, RZ, R0 ;  /* 0x000000ffff0d7224 */ /* 0x000fe400078e0000 */
[----:B------:R-:W-:Y:S02]  /*22350*/  IMAD.MOV.U32 R12, RZ, RZ, 0x4 ;  /* 0x00000004ff0c7424 */ /* 0x000fe400078e00ff */
[----:B------:R-:W-:-:S07]  /*22360*/  IMAD.MOV.U32 R3, RZ, RZ, R14 ;  /* 0x000000ffff037224 */ /* 0x000fce00078e000e */
[----:B------:R-:W-:Y:S05]  /*22370*/  WARPSYNC.COLLECTIVE R15, `(.L_x_853) ;  /* 0x000000000f087348 */ /* 0x000fea0003c00000 */
[----:B------:R0:W1:Y:S02]  /*22380*/  SHFL.IDX P6, R14, R13, R12, R11 ;  /* 0x0000000c0d0e7389 */ /* 0x00006400000c000b */
[----:B01----:R-:W-:Y:S01]  /*22390*/  ENDCOLLECTIVE ;  /* 0x000000000000791b */ /* 0x003fe20003800000 */
.L_x_853:
        /* <DEDUP_REMOVED lines=17> */
.L_x_854:
[----:B------:R-:W-:Y:S02]  /*224b0*/  @P1 IMAD R8, R5, 0x2, R22 ;  /* 0x0000000205081824 */ /* 0x000fe400078e0216 */
[----:B------:R-:W-:Y:S02]  /*224c0*/  IMAD.MOV.U32 R13, RZ, RZ, R0 ;  /* 0x000000ffff0d7224 */ /* 0x000fe400078e0000 */
[----:B------:R-:W-:Y:S01]  /*224d0*/  IMAD.MOV.U32 R12, RZ, RZ, 0x5 ;  /* 0x00000005ff0c7424 */ /* 0x000fe200078e00ff */
[----:B------:R-:W-:-:S07]  /*224e0*/  MOV R3, R14 ;  /* 0x0000000e00037202 */ /* 0x000fce0000000f00 */
[----:B------:R-:W-:Y:S05]  /*224f0*/  WARPSYNC.COLLECTIVE R15, `(.L_x_855) ;  /* 0x000000000f087348 */ /* 0x000fea0003c00000 */
[----:B------:R0:W1:Y:S02]  /*22500*/  SHFL.IDX P6, R14, R13, R12, R11 ;  /* 0x0000000c0d0e7389 */ /* 0x00006400000c000b */
[----:B01----:R-:W-:Y:S01]  /*22510*/  ENDCOLLECTIVE ;  /* 0x000000000000791b */ /* 0x003fe20003800000 */
.L_x_855:
[----:B------:R-:W-:-:S05]  /*22520*/  @P1 LEA R3, P0, R33, R3, 0x1 ;  /* 0x0000000321031211 */ /* 0x000fca00078008ff */
[----:B------:R-:W-:-:S05]  /*22530*/  @P1 IMAD.X R2, RZ, RZ, R2, P0 ;  /* 0x000000ffff021224 */ /* 0x000fca00000e0602 */
[----:B------:R-:W-:Y:S01]  /*22540*/  @P1 LOP3.LUT R3, R3, R2, RZ, 0x3c, !PT ;  /* 0x0000000203031212 */ /* 0x000fe200078e3cff */
[----:B------:R-:W-:-:S03]  /*22550*/  IMAD.MOV.U32 R13, RZ, RZ, R4 ;  /* 0x000000ffff0d7224 */ /* 0x000fc600078e0004 */
[----:B------:R-:W-:-:S04]  /*22560*/  @P1 LOP3.LUT R2, R3, R2, RZ, 0x3c, !PT ;  /* 0x0000000203021212 */ /* 0x000fc800078e3cff */
[----:B------:R-:W-:Y:S01]  /*22570*/  @P1 LOP3.LUT R3, R3, R2, RZ, 0x3c, !PT ;  /* 0x0000000203031212 */ /* 0x000fe200078e3cff */
[----:B------:R-:W-:-:S04]  /*22580*/  IMAD.MOV.U32 R0, RZ, RZ, R14 ;  /* 0x000000ffff007224 */ /* 0x000fc800078e000e */
[----:B------:R-:W-:Y:S01]  /*22590*/  @!PT LDS RZ, [RZ] ;  /* 0x00000000fffff984 */ /* 0x000fe20000000800 */
[----:B------:R-:W-:Y:S01]  /*225a0*/  @!PT LDS RZ, [RZ] ;  /* 0x00000000fffff984 */ /* 0x000fe20000000800 */
[----:B------:R-:W-:Y:S01]  /*225b0*/  @!PT LDS RZ, [RZ] ;  /* 0x00000000fffff984 */ /* 0x000fe20000000800 */
[----:B------:R0:W-:Y:S03]  /*225c0*/  @P1 LDGSTS.E.BYPASS.LTC128B.128 [R8+0x20400], desc[UR56][R2.64], !P4 ;  /* 0x2040000002081fae */ /* 0x0001e6000e101d78 */
[----:B0-----:R-:W-:Y:S05]  /*225d0*/  WARPSYNC.COLLECTIVE R15, `(.L_x_856) ;  /* 0x000000000f087348 */ /* 0x001fea0003c00000 */
[----:B------:R1:W2:Y:S02]  /*225e0*/  SHFL.IDX P6, R14, R13, R12, R11 ;  /* 0x0000000c0d0e7389 */ /* 0x0002a400000c000b */
[----:B012---:R-:W-:Y:S01]  /*225f0*/  ENDCOLLECTIVE ;  /* 0x000000000000791b */ /* 0x007fe20003800000 */
.L_x_856:
[----:B------:R-:W-:Y:S01]  /*22600*/  @!PT LDS RZ, [RZ] ;  /* 0x00000000fffff984 */ /* 0x000fe20000000800 */
[----:B------:R-:W-:Y:S01]  /*22610*/  @!PT LDS RZ, [RZ] ;  /* 0x00000000fffff984 */ /* 0x000fe20000000800 */
[----:B------:R-:W-:Y:S01]  /*22620*/  @!PT LDS RZ, [RZ] ;  /* 0x00000000fffff984 */ /* 0x000fe20000000800 */
[----:B------:R-:W-:Y:S04]  /*22630*/  @P1 LDGSTS.E.BYPASS.LTC128B.128 [R8+0x23400], desc[UR56][R2.64+0x80], !P3 ;  /* 0x2340008002081fae */ /* 0x000fe8000d901d78 */
[----:B------:R0:W-:Y:S02]  /*22640*/  @P1 LDGSTS.E.BYPASS.LTC128B.128 [R8+0x26400], desc[UR56][R2.64+0x100], !P2 ;  /* 0x2640010002081fae */ /* 0x0001e4000d101d78 */
[----:B0-----:R-:W-:Y:S01]  /*22650*/  IMAD.MOV.U32 R2, RZ, RZ, R14 ;  /* 0x000000ffff027224 */ /* 0x001fe200078e000e */
[----:B------:R-:W-:Y:S06]  /*22660*/  BRA `(.L_x_857) ;  /* 0xffffffb000207947 */ /* 0x000fec000383ffff */
.L_x_734:
        /* <DEDUP_REMOVED lines=9> */
.L_x_858:
[C---:B------:R-:W-:Y:S01]  /*22700*/  VIADD R7, R4.reuse, 0x10 ;  /* 0x0000001004077836 */ /* 0x040fe20000000000 */
[----:B------:R-:W-:Y:S01]  /*22710*/  ISETP.GE.AND P1, PT, R4, R6, PT ;  /* 0x000000060400720c */ /* 0x000fe20003f26270 */
[----:B------:R-:W-:Y:S02]  /*22720*/  IMAD.MOV.U32 R13, RZ, RZ, R0 ;  /* 0x000000ffff0d7224 */ /* 0x000fe400078e0000 */
[----:B------:R-:W-:-:S10]  /*22730*/  IMAD.MOV.U32 R2, RZ, RZ, R14 ;  /* 0x000000ffff027224 */ /* 0x000fd400078e000e */
[----:B------:R-:W-:Y:S05]  /*22740*/  WARPSYNC.COLLECTIVE R15, `(.L_x_859) ;  /* 0x000000000f087348 */ /* 0x000fea0003c00000 */
[----:B------:R0:W1:Y:S02]  /*22750*/  SHFL.IDX P6, R14, R13, R12, R11 ;  /* 0x0000000c0d0e7389 */ /* 0x00006400000c000b */
[----:B01----:R-:W-:Y:S01]  /*22760*/  ENDCOLLECTIVE ;  /* 0x000000000000791b */ /* 0x003fe20003800000 */
.L_x_859:
[----:B------:R-:W-:Y:S02]  /*22770*/  IMAD.MOV.U32 R13, RZ, RZ, R5 ;  /* 0x000000ffff0d7224 */ /* 0x000fe400078e0005 */
[----:B------:R-:W-:Y:S01]  /*22780*/  IMAD.MOV.U32 R12, RZ, RZ, 0x1 ;  /* 0x00000001ff0c7424 */ /* 0x000fe200078e00ff */
[----:B------:R-:W-:-:S05]  /*22790*/  @!P1 LEA R14, P4, R33, R14, 0x1 ;  /* 0x0000000e210e9211 */ /* 0x000fca00078808ff */
[----:B------:R-:W-:Y:S02]  /*227a0*/  @!P1 IMAD.X R3, RZ, RZ, R2, P4 ;  /* 0x000000ffff039224 */ /* 0x000fe400020e0602 */
[----:B------:R-:W-:-:S07]  /*227b0*/  @!P1 IMAD.MOV.U32 R2, RZ, RZ, R14 ;  /* 0x000000ffff029224 */ /* 0x000fce00078e000e */
[----:B------:R-:W-:Y:S05]  /*227c0*/  WARPSYNC.COLLECTIVE R15, `(.L_x_860) ;  /* 0x000000000f087348 */ /* 0x000fea0003c00000 */
[----:B------:R0:W1:Y:S02]  /*227d0*/  SHFL.IDX P6, R14, R13, R12, R11 ;  /* 0x0000000c0d0e7389 */ /* 0x00006400000c000b */
[----:B01----:R-:W-:Y:S01]  /*227e0*/  ENDCOLLECTIVE ;  /* 0x000000000000791b */ /* 0x003fe20003800000 */
.L_x_860:
        /* <DEDUP_REMOVED lines=12> */
.L_x_861:
[----:B------:R-:W-:Y:S02]  /*228b0*/  IMAD.MOV.U32 R13, RZ, RZ, R5 ;  /* 0x000000ffff0d7224 */ /* 0x000fe400078e0005 */
[----:B------:R-:W-:Y:S01]  /*228c0*/  IMAD.MOV.U32 R12, RZ, RZ, 0x2 ;  /* 0x00000002ff0c7424 */ /* 0x000fe200078e00ff */
[----:B------:R-:W-:-:S04]  /*228d0*/  @!P1 LEA R14, P4, R33, R14, 0x1 ;  /* 0x0000000e210e9211 */ /* 0x000fc800078808ff */
[----:B------:R-:W-:Y:S01]  /*228e0*/  @!P1 IADD3.X R7, RZ, R2, RZ, P4, !PT ;  /* 0x00000002ff079210 */ /* 0x000fe200027fe4ff */
[----:B------:R-:W-:-:S08]  /*228f0*/  @!P1 IMAD.MOV.U32 R2, RZ, RZ, R14 ;  /* 0x000000ffff029224 */ /* 0x000fd000078e000e */
[----:B------:R-:W-:Y:S05]  /*22900*/  WARPSYNC.COLLECTIVE R15, `(.L_x_862) ;  /* 0x000000000f087348 */ /* 0x000fea0003c00000 */
[----:B------:R0:W1:Y:S02]  /*22910*/  SHFL.IDX P6, R14, R13, R12, R11 ;  /* 0x0000000c0d0e7389 */ /* 0x00006400000c000b */
[----:B01----:R-:W-:Y:S01]  /*22920*/  ENDCOLLECTIVE ;  /* 0x000000000000791b */ /* 0x003fe20003800000 */
.L_x_862:
        /* <DEDUP_REMOVED lines=14> */
.L_x_863:
        /* <DEDUP_REMOVED lines=8> */
.L_x_864:
[----:B------:R-:W-:Y:S01]  /*22a90*/  @!P1 IMAD.MOV.U32 R3, RZ, RZ, R7 ;  /* 0x000000ffff039224 */ /* 0x000fe200078e0007 */
[----:B------:R-:W-:-:S04]  /*22aa0*/  IADD3 R7, R4, 0x30, RZ ;  /* 0x0000003004077810 */ /* 0x000fc80007ffe0ff */
        /* <DEDUP_REMOVED lines=12> */
.L_x_865:
        /* <DEDUP_REMOVED lines=8> */
.L_x_866:
        /* <DEDUP_REMOVED lines=9> */
[----:B------:R-:W-:Y:S02]  /*22c80*/  ISETP.GE.AND P1, PT, R7, R6, PT ;  /* 0x000000060700720c */ /* 0x000fe40003f26270 */
[----:B0-----:R-:W-:-:S11]  /*22c90*/  MOV R2, R14 ;  /* 0x0000000e00027202 */ /* 0x001fd60000000f00 */
[----:B------:R-:W-:Y:S05]  /*22ca0*/  WARPSYNC.COLLECTIVE R15, `(.L_x_867) ;  /* 0x000000000f087348 */ /* 0x000fea0003c00000 */
[----:B------:R0:W1:Y:S02]  /*22cb0*/  SHFL.IDX P6, R14, R13, R12, R11 ;  /* 0x0000000c0d0e7389 */ /* 0x00006400000c000b */
[----:B01----:R-:W-:Y:S01]  /*22cc0*/  ENDCOLLECTIVE ;  /* 0x000000000000791b */ /* 0x003fe20003800000 */
.L_x_867:
        /* <DEDUP_REMOVED lines=8> */
.L_x_868:
        /* <DEDUP_REMOVED lines=14> */
.L_x_869:
        /* <DEDUP_REMOVED lines=8> */
.L_x_870:
        /* <DEDUP_REMOVED lines=14> */
.L_x_871:
[----:B------:R-:W-:Y:S01]  /*22f90*/  IMAD.MOV.U32 R13, RZ, RZ, R5 ;  /* 0x000000ffff0d7224 */ /* 0x000fe200078e0005 */
[----:B------:R-:W-:Y:S02]  /*22fa0*/  MOV R12, 0x7 ;  /* 0x00000007000c7802 */ /* 0x000fe40000000f00 */
[----:B------:R-:W-:-:S05]  /*22fb0*/  @!P1 LEA R14, P4, R33, R14, 0x1 ;  /* 0x0000000e210e9211 */ /* 0x000fca00078808ff */
[----:B------:R-:W-:Y:S02]  /*22fc0*/  @!P1 IMAD.X R7, RZ, RZ, R2, P4 ;  /* 0x000000ffff079224 */ /* 0x000fe400020e0602 */
[----:B------:R-:W-:-:S07]  /*22fd0*/  @!P1 IMAD.MOV.U32 R2, RZ, RZ, R14 ;  /* 0x000000ffff029224 */ /* 0x000fce00078e000e */
[----:B------:R-:W-:Y:S05]  /*22fe0*/  WARPSYNC.COLLECTIVE R15, `(.L_x_872) ;  /* 0x000000000f087348 */ /* 0x000fea0003c00000 */
[----:B------:R0:W1:Y:S02]  /*22ff0*/  SHFL.IDX P6, R14, R13, R12, R11 ;  /* 0x0000000c0d0e7389 */ /* 0x00006400000c000b */
[----:B01----:R-:W-:Y:S01]  /*23000*/  ENDCOLLECTIVE ;  /* 0x000000000000791b */ /* 0x003fe20003800000 */
.L_x_872:
        /* <DEDUP_REMOVED lines=12> */
.L_x_873:
[----:B------:R-:W-:Y:S05]  /*230d0*/  BRA `(.L_x_874) ;  /* 0xffffffb000947947 */ /* 0x000fea000383ffff */
.L_x_739:
[----:B0-----:R0:W1:Y:S02]  /*230e0*/  SYNCS.PHASECHK.TRANS64.TRYWAIT P0, [R22+URZ+0x30820], R3 ;  /* 0x03082003160075a7 */ /* 0x001064000800017f */
[----:B-1----:R-:W-:Y:S05]  /*230f0*/  @!P0 NANOSLEEP.SYNCS 0x989680 ;  /* 0x009896800000895d */ /* 0x002fea0003900000 */
[----:B------:R-:W1:Y:S02]  /*23100*/  @!P0 SYNCS.PHASECHK.TRANS64 P0, [R22+URZ+0x30820], R3 ;  /* 0x03082003160085a7 */ /* 0x000e64000800007f */
[----:B-1----:R-:W-:Y:S05]  /*23110*/  @!P0 BRA `(.L_x_739) ;  /* 0xfffffffc00f08947 */ /* 0x002fea000383ffff */
[----:B------:R-:W-:Y:S05]  /*23120*/  BRA `(.L_x_875) ;  /* 0xffffffb400047947 */ /* 0x000fea000383ffff */
.L_x_744:
[----:B0-----:R0:W1:Y:S02]  /*23130*/  SYNCS.PHASECHK.TRANS64.TRYWAIT P0, [R7+URZ+0x30840], R2 ;  /* 0x03084002070075a7 */ /* 0x001064000800017f */
[----:B-1----:R-:W-:Y:S05]  /*23140*/  @!P0 NANOSLEEP.SYNCS 0x989680 ;  /* 0x009896800000895d */ /* 0x002fea0003900000 */
[----:B------:R-:W1:Y:S02]  /*23150*/  @!P0 SYNCS.PHASECHK.TRANS64 P0, [R7+URZ+0x30840], R2 ;  /* 0x03084002070085a7 */ /* 0x000e64000800007f */
[----:B-1----:R-:W-:Y:S05]  /*23160*/  @!P0 BRA `(.L_x_744) ;  /* 0xfffffffc00f08947 */ /* 0x002fea000383ffff */
[----:B------:R-:W-:Y:S05]  /*23170*/  BRA `(.L_x_876) ;  /* 0xffffffb400e87947 */ /* 0x000fea000383ffff */
.L_x_745:
        /* <DEDUP_REMOVED lines=8> */
.L_x_878:
[----:B------:R-:W-:Y:S05]  /*23200*/  BSYNC B1 ;  /* 0x0000000000017941 */ /* 0x000fea0003800000 */
.L_x_877:
[----:B------:R0:W-:Y:S04]  /*23210*/  STL [R1+0x88], R0 ;  /* 0x0000880001007387 */ /* 0x0001e80000100800 */
[----:B0-----:R0:W5:Y:S01]  /*23220*/  LDL.LU R0, [R1] ;  /* 0x0000000001007983 */ /* 0x0011620000300800 */
[----:B------:R-:W-:Y:S01]  /*23230*/  IMAD.MOV.U32 R13, RZ, RZ, R8 ;  /* 0x000000ffff0d7224 */ /* 0x000fe200078e0008 */
[----:B------:R-:W-:Y:S01]  /*23240*/  MOV R15, 0xffffffff ;  /* 0xffffffff000f7802 */ /* 0x000fe20000000f00 */
[----:B------:R-:W-:Y:S02]  /*23250*/  IMAD.MOV.U32 R12, RZ, RZ, RZ ;  /* 0x000000ffff0c7224 */ /* 0x000fe400078e00ff */
[----:B------:R-:W-:Y:S02]  /*23260*/  IMAD.MOV.U32 R11, RZ, RZ, 0x181f ;  /* 0x0000181fff0b7424 */ /* 0x000fe400078e00ff */
[----:B------:R-:W-:-:S02]  /*23270*/  IMAD.MOV.U32 R3, RZ, RZ, R14 ;  /* 0x000000ffff037224 */ /* 0x000fc400078e000e */
[----:B0-----:R-:W-:-:S07]  /*23280*/  IMAD.SHL.U32 R4, R33, 0x2, RZ ;  /* 0x0000000221047824 */ /* 0x001fce00078e00ff */
[----:B-----5:R-:W-:Y:S05]  /*23290*/  WARPSYNC.COLLECTIVE R15, `(.L_x_879) ;  /* 0x000000000f087348 */ /* 0x020fea0003c00000 */
[----:B------:R0:W1:Y:S02]  /*232a0*/  SHFL.IDX P6, R14, R13, R12, R11 ;  /* 0x0000000c0d0e7389 */ /* 0x00006400000c000b */
[----:B01---5:R-:W-:Y:S01]  /*232b0*/  ENDCOLLECTIVE ;  /* 0x000000000000791b */ /* 0x023fe20003800000 */
.L_x_879:
[----:B------:R-:W-:Y:S02]  /*232c0*/  IMAD R5, R5, 0x2, R22 ;  /* 0x0000000205057824 */ /* 0x000fe400078e0216 */
[----:B------:R-:W-:Y:S02]  /*232d0*/  IMAD.MOV.U32 R13, RZ, RZ, R6 ;  /* 0x000000ffff0d7224 */ /* 0x000fe400078e0006 */
[----:B------:R-:W-:Y:S02]  /*232e0*/  IMAD.MOV.U32 R12, RZ, RZ, 0x1 ;  /* 0x00000001ff0c7424 */ /* 0x000fe400078e00ff */
[----:B------:R-:W-:-:S07]  /*232f0*/  IMAD.MOV.U32 R2, RZ, RZ, R14 ;  /* 0x000000ffff027224 */ /* 0x000fce00078e000e */
[----:B------:R-:W-:Y:S05]  /*23300*/  WARPSYNC.COLLECTIVE R15, `(.L_x_880) ;  /* 0x000000000f087348 */ /* 0x000fea0003c00000 */
[----:B------:R0:W1:Y:S02]  /*23310*/  SHFL.IDX P6, R14, R13, R12, R11 ;  /* 0x0000000c0d0e7389 */ /* 0x00006400000c000b */
[----:B01----:R-:W-:Y:S01]  /*23320*/  ENDCOLLECTIVE ;  /* 0x000000000000791b */ /* 0x003fe20003800000 */
.L_x_880:
[----:B------:R-:W-:-:S05]  /*23330*/  IADD3 R2, P0, R2, R4, RZ ;  /* 0x0000000402027210 */ /* 0x000fca0007f1e0ff */
[----:B------:R-:W-:Y:S02]  /*23340*/  IMAD.X R3, RZ, RZ, R3, P0 ;  /* 0x000000ffff037224 */ /* 0x000fe400000e0603 */
[----:B------:R-:W-:Y:S01]  /*23350*/  IMAD.MOV.U32 R13, RZ, RZ, R8 ;  /* 0x000000ffff0d7224 */ /* 0x000fe200078e0008 */
[----:B------:R-:W-:-:S04]  /*23360*/  LOP3.LUT R0, R0, 0xffffffbf, RZ, 0xc0, !PT ;  /* 0xffffffbf00007812 */ /* 0x000fc800078ec0ff */
[----:B------:R-:W-:-:S04]  /*23370*/  @P1 LOP3.LUT R0, R0, 0x40, RZ, 0xfc, !PT ;  /* 0x0000004000001812 */ /* 0x000fc800078efcff */
[----:B------:R-:W-:Y:S01]  /*23380*/  LOP3.LUT P1, RZ, R0, 0x4, RZ, 0xc0, !PT ;  /* 0x0000000400ff7812 */ /* 0x000fe2000782c0ff */
[----:B------:R0:W-:-:S12]  /*23390*/  STL [R1], R0 ;  /* 0x0000000001007387 */ /* 0x0001d80000100800 */
[----:B------:R-:W-:Y:S01]  /*233a0*/  @!PT LDS RZ, [RZ] ;  /* 0x00000000fffff984 */ /* 0x000fe20000000800 */
[----:B------:R-:W-:Y:S01]  /*233b0*/  @!PT LDS RZ, [RZ] ;  /* 0x00000000fffff984 */ /* 0x000fe20000000800 */
[----:B------:R-:W-:Y:S01]  /*233c0*/  @!PT LDS RZ, [RZ] ;  /* 0x00000000fffff984 */ /* 0x000fe20000000800 */
[----:B------:R-:W-:Y:S04]  /*233d0*/  LDGSTS.E.BYPASS.LTC128B.128 [R5+0x1e400], desc[UR56][R2.64], !P1 ;  /* 0x1e40000002057fae */ /* 0x000fe8000c901d78 */
[----:B------:R-:W-:Y:S04]  /*233e0*/  LDGSTS.E.BYPASS.LTC128B.128 [R5+0x21400], desc[UR56][R2.64+0x80], !P5 ;  /* 0x2140008002057fae */ /* 0x000fe8000e901d78 */
[----:B------:R1:W-:Y:S02]  /*233f0*/  LDGSTS.E.BYPASS.LTC128B.128 [R5+0x24400], desc[UR56][R2.64+0x100], !P4 ;  /* 0x2440010002057fae */ /* 0x0003e4000e101d78 */
[----:B01----:R-:W-:-:S07]  /*23400*/  IMAD.MOV.U32 R3, RZ, RZ, R14 ;  /* 0x000000ffff037224 */ /* 0x003fce00078e000e */
[----:B------:R-:W-:Y:S05]  /*23410*/  WARPSYNC.COLLECTIVE R15, `(.L_x_881) ;  /* 0x000000000f087348 */ /* 0x000fea0003c00000 */
[----:B------:R0:W1:Y:S02]  /*23420*/  SHFL.IDX P6, R14, R13, R12, R11 ;  /* 0x0000000c0d0e7389 */ /* 0x00006400000c000b */
[----:B01----:R-:W-:Y:S01]  /*23430*/  ENDCOLLECTIVE ;  /* 0x000000000000791b */ /* 0x003fe20003800000 */
.L_x_881:
[----:B------:R-:W-:Y:S01]  /*23440*/  MOV R13, R6 ;  /* 0x00000006000d7202 */ /* 0x000fe20000000f00 */
[----:B------:R-:W-:Y:S02]  /*23450*/  IMAD.MOV.U32 R12, RZ, RZ, 0x2 ;  /* 0x00000002ff0c7424 */ /* 0x000fe400078e00ff */
[----:B------:R-:W-:-:S07]  /*23460*/  IMAD.MOV.U32 R2, RZ, RZ, R14 ;  /* 0x000000ffff027224 */ /* 0x000fce00078e000e */
[----:B------:R-:W-:Y:S05]  /*23470*/  WARPSYNC.COLLECTIVE R15, `(.L_x_882) ;  /* 0x000000000f087348 */ /* 0x000fea0003c00000 */
[----:B------:R0:W1:Y:S02]  /*23480*/  SHFL.IDX P6, R14, R13, R12, R11 ;  /* 0x0000000c0d0e7389 */ /* 0x00006400000c000b */
[----:B01----:R-:W-:Y:S01]  /*23490*/  ENDCOLLECTIVE ;  /* 0x000000000000791b */ /* 0x003fe20003800000 */
.L_x_882:
        /* <DEDUP_REMOVED lines=13> */
.L_x_883:
[----:B------:R-:W-:Y:S02]  /*23570*/  IMAD.MOV.U32 R13, RZ, RZ, R6 ;  /* 0x000000ffff0d7224 */ /* 0x000fe400078e0006 */
[----:B------:R-:W-:Y:S02]  /*23580*/  IMAD.MOV.U32 R12, RZ, RZ, 0x3 ;  /* 0x00000003ff0c7424 */ /* 0x000fe400078e00ff */
[----:B------:R-:W-:-:S07]  /*23590*/  IMAD.MOV.U32 R2, RZ, RZ, R14 ;  /* 0x000000ffff027224 */ /* 0x000fce00078e000e */
[----:B------:R-:W-:Y:S05]  /*235a0*/  WARPSYNC.COLLECTIVE R15, `(.L_x_884) ;  /* 0x000000000f087348 */ /* 0x000fea0003c00000 */
[----:B------:R0:W1:Y:S02]  /*235b0*/  SHFL.IDX P6, R14, R13, R12, R11 ;  /* 0x0000000c0d0e7389 */ /* 0x00006400000c000b */
[----:B01----:R-:W-:Y:S01]  /*235c0*/  ENDCOLLECTIVE ;  /* 0x000000000000791b */ /* 0x003fe20003800000 */
.L_x_884:
        /* <DEDUP_REMOVED lines=13> */
.L_x_885:
[----:B------:R-:W-:Y:S02]  /*236a0*/  IMAD.MOV.U32 R13, RZ, RZ, R6 ;  /* 0x000000ffff0d7224 */ /* 0x000fe400078e0006 */
[----:B------:R-:W-:Y:S02]  /*236b0*/  IMAD.MOV.U32 R12, RZ, RZ, 0x4 ;  /* 0x00000004ff0c7424 */ /* 0x000fe400078e00ff */
[----:B------:R-:W-:-:S07]  /*236c0*/  IMAD.MOV.U32 R2, RZ, RZ, R14 ;  /* 0x000000ffff027224 */ /* 0x000fce00078e000e */
[----:B------:R-:W-:Y:S05]  /*236d0*/  WARPSYNC.COLLECTIVE R15, `(.L_x_886) ;  /* 0x000000000f087348 */ /* 0x000fea0003c00000 */
[----:B------:R0:W1:Y:S02]  /*236e0*/  SHFL.IDX P6, R14, R13, R12, R11 ;  /* 0x0000000c0d0e7389 */ /* 0x00006400000c000b */
[----:B01----:R-:W-:Y:S01]  /*236f0*/  ENDCOLLECTIVE ;  /* 0x000000000000791b */ /* 0x003fe20003800000 */
.L_x_886:
[----:B------:R-:W-:-:S04]  /*23700*/  IADD3 R2, P0, R2, R4, RZ ;  /* 0x0000000402027210 */ /* 0x000fc80007f1e0ff */
[----:B------:R-:W-:-:S05]  /*23710*/  IADD3.X R3, RZ, R34, RZ, P0, !PT ;  /* 0x00000022ff037210 */ /* 0x000fca00007fe4ff */
        /* <DEDUP_REMOVED lines=11> */
.L_x_887:
[----:B------:R-:W-:-:S05]  /*237d0*/  IMAD.MOV.U32 R2, RZ, RZ, R14 ;  /* 0x000000ffff027224 */ /* 0x000fca00078e000e */
[----:B------:R-:W-:-:S05]  /*237e0*/  IADD3 R2, P0, R2, R4, RZ ;  /* 0x0000000402027210 */ /* 0x000fca0007f1e0ff */
[----:B------:R-:W-:-:S05]  /*237f0*/  IMAD.X R3, RZ, RZ, R34, P0 ;  /* 0x000000ffff037224 */ /* 0x000fca00000e0622 */
[----:B------:R-:W-:Y:S01]  /*23800*/  @!PT LDS RZ, [RZ] ;  /* 0x00000000fffff984 */ /* 0x000fe20000000800 */
[----:B------:R-:W-:Y:S01]  /*23810*/  @!PT LDS RZ, [RZ] ;  /* 0x00000000fffff984 */ /* 0x000fe20000000800 */
[----:B------:R-:W-:Y:S01]  /*23820*/  @!PT LDS RZ, [RZ] ;  /* 0x00000000fffff984 */ /* 0x000fe20000000800 */
[----:B------:R0:W-:Y:S01]  /*23830*/  LDGSTS.E.BYPASS.LTC128B.128 [R5+0x20400], desc[UR56][R2.64], !P1 ;  /* 0x2040000002057fae */ /* 0x0001e2000c901d78 */
[----:B------:R-:W-:-:S03]  /*23840*/  LOP3.LUT P1, RZ, R0, 0x40, RZ, 0xc0, !PT ;  /* 0x0000004000ff7812 */ /* 0x000fc6000782c0ff */
[----:B------:R0:W5:Y:S01]  /*23850*/  LDL.LU R0, [R1+0x88] ;  /* 0x0000880001007983 */ /* 0x0001620000300800 */
[----:B------:R-:W-:Y:S02]  /*23860*/  IMAD.MOV.U32 R13, RZ, RZ, R6 ;  /* 0x000000ffff0d7224 */ /* 0x000fe400078e0006 */
[----:B------:R-:W-:Y:S01]  /*23870*/  IMAD.MOV.U32 R12, RZ, RZ, 0x5 ;  /* 0x00000005ff0c7424 */ /* 0x000fe200078e00ff */
[----:B------:R0:W-:Y:S06]  /*23880*/  LDGSTS.E.BYPASS.LTC128B.128 [R5+0x23400], desc[UR56][R2.64+0x80], !P5 ;  /* 0x2340008002057fae */ /* 0x0001ec000e901d78 */
[----:B0----5:R-:W-:Y:S05]  /*23890*/  WARPSYNC.COLLECTIVE R15, `(.L_x_888) ;  /* 0x000000000f087348 */ /* 0x021fea0003c00000 */
[----:B------:R1:W2:Y:S02]  /*238a0*/  SHFL.IDX P6, R14, R13, R12, R11 ;  /* 0x0000000c0d0e7389 */ /* 0x0002a400000c000b */
[----:B012--5:R-:W-:Y:S01]  /*238b0*/  ENDCOLLECTIVE ;  /* 0x000000000000791b */ /* 0x027fe20003800000 */
.L_x_888:
[----:B------:R-:W-:Y:S01]  /*238c0*/  @!PT LDS RZ, [RZ] ;  /* 0x00000000fffff984 */ /* 0x000fe20000000800 */
[----:B------:R-:W-:Y:S01]  /*238d0*/  @!PT LDS RZ, [RZ] ;  /* 0x00000000fffff984 */ /* 0x000fe20000000800 */
[----:B------:R-:W-:Y:S01]  /*238e0*/  @!PT LDS RZ, [RZ] ;  /* 0x00000000fffff984 */ /* 0x000fe20000000800 */
[----:B------:R0:W-:Y:S01]  /*238f0*/  LDGSTS.E.BYPASS.LTC128B.128 [R5+0x26400], desc[UR56][R2.64+0x100], !P4 ;  /* 0x2640010002057fae */ /* 0x0001e2000e101d78 */
[----:B------:R-:W-:Y:S02]  /*23900*/  IMAD.MOV.U32 R13, RZ, RZ, R8 ;  /* 0x000000ffff0d7224 */ /* 0x000fe400078e0008 */
[----:B------:R-:W-:-:S07]  /*23910*/  IMAD.MOV.U32 R34, RZ, RZ, R14 ;  /* 0x000000ffff227224 */ /* 0x000fce00078e000e */
[----:B0-----:R-:W-:Y:S05]  /*23920*/  WARPSYNC.COLLECTIVE R15, `(.L_x_889) ;  /* 0x000000000f087348 */ /* 0x001fea0003c00000 */
[----:B------:R1:W2:Y:S02]  /*23930*/  SHFL.IDX P6, R14, R13, R12, R11 ;  /* 0x0000000c0d0e7389 */ /* 0x0002a400000c000b */
[----:B012---:R-:W-:Y:S01]  /*23940*/  ENDCOLLECTIVE ;  /* 0x000000000000791b */ /* 0x007fe20003800000 */
.L_x_889:
[----:B------:R-:W-:Y:S01]  /*23950*/  MOV R2, R14 ;  /* 0x0000000e00027202 */ /* 0x000fe20000000f00 */
[----:B------:R-:W-:Y:S06]  /*23960*/  BRA `(.L_x_890) ;  /* 0xffffffb000fc7947 */ /* 0x000fec000383ffff */
.L_x_750:
[----:B0-----:R0:W2:Y:S02]  /*23970*/  SYNCS.PHASECHK.TRANS64.TRYWAIT P0, [R6+URZ+0x30860], R2 ;  /* 0x03086002060075a7 */ /* 0x0010a4000800017f */
[----:B--2---:R-:W-:Y:S05]  /*23980*/  @!P0 NANOSLEEP.SYNCS 0x989680 ;  /* 0x009896800000895d */ /* 0x004fea0003900000 */
[----:B------:R-:W2:Y:S02]  /*23990*/  @!P0 SYNCS.PHASECHK.TRANS64 P0, [R6+URZ+0x30860], R2 ;  /* 0x03086002060085a7 */ /* 0x000ea4000800007f */
[----:B--2---:R-:W-:Y:S05]  /*239a0*/  @!P0 BRA `(.L_x_750) ;  /* 0xfffffffc00f08947 */ /* 0x004fea000383ffff */
[----:B------:R-:W-:Y:S05]  /*239b0*/  BRA `(.L_x_891) ;  /* 0xffffffb400647947 */ /* 0x000fea000383ffff */
.L_x_751:
        /* <DEDUP_REMOVED lines=8> */
.L_x_893:
[----:B------:R-:W-:Y:S05]  /*23a40*/  BSYNC B1 ;  /* 0x0000000000017941 */ /* 0x000fea0003800000 */
.L_x_892:
[----:B------:R-:W-:Y:S02]  /*23a50*/  IMAD.MOV.U32 R13, RZ, RZ, R23 ;  /* 0x000000ffff0d7224 */ /* 0x000fe400078e0017 */
[----:B------:R-:W-:Y:S02]  /*23a60*/  IMAD.MOV.U32 R12, RZ, RZ, RZ ;  /* 0x000000ffff0c7224 */ /* 0x000fe400078e00ff */
[----:B------:R-:W-:Y:S02]  /*23a70*/  IMAD.MOV.U32 R11, RZ, RZ, 0x181f ;  /* 0x0000181fff0b7424 */ /* 0x000fe400078e00ff */
[----:B------:R-:W-:Y:S02]  /*23a80*/  IMAD.MOV.U32 R15, RZ, RZ, -0x1 ;  /* 0xffffffffff0f7424 */ /* 0x000fe400078e00ff */
[----:B------:R-:W-:Y:S02]  /*23a90*/  IMAD.MOV.U32 R3, RZ, RZ, R14 ;  /* 0x000000ffff037224 */ /* 0x000fe400078e000e */
[----:B------:R-:W-:-:S07]  /*23aa0*/  IMAD R5, R5, 0x2, R22 ;  /* 0x0000000205057824 */ /* 0x000fce00078e0216 */
[----:B------:R-:W-:Y:S05]  /*23ab0*/  WARPSYNC.COLLECTIVE R15, `(.L_x_894) ;  /* 0x000000000f087348 */ /* 0x000fea0003c00000 */
[----:B------:R0:W1:Y:S02]  /*23ac0*/  SHFL.IDX P6, R14, R13, R12, R11 ;  /* 0x0000000c0d0e7389 */ /* 0x00006400000c000b */
[----:B01----:R-:W-:Y:S01]  /*23ad0*/  ENDCOLLECTIVE ;  /* 0x000000000000791b */ /* 0x003fe20003800000 */
.L_x_894:
[----:B------:R-:W-:Y:S02]  /*23ae0*/  IMAD.MOV.U32 R13, RZ, RZ, R24 ;  /* 0x000000ffff0d7224 */ /* 0x000fe400078e0018 */
[----:B------:R-:W-:Y:S02]  /*23af0*/  IMAD.MOV.U32 R12, RZ, RZ, 0x1 ;  /* 0x00000001ff0c7424 */ /* 0x000fe400078e00ff */
[----:B------:R-:W-:-:S07]  /*23b00*/  IMAD.MOV.U32 R2, RZ, RZ, R14 ;  /* 0x000000ffff027224 */ /* 0x000fce00078e000e */
[----:B------:R-:W-:Y:S05]  /*23b10*/  WARPSYNC.COLLECTIVE R15, `(.L_x_895) ;  /* 0x000000000f087348 */ /* 0x000fea0003c00000 */
[----:B------:R0:W1:Y:S02]  /*23b20*/  SHFL.IDX P6, R14, R13, R12, R11 ;  /* 0x0000000c0d0e7389 */ /* 0x00006400000c000b */
[----:B01----:R-:W-:Y:S01]  /*23b30*/  ENDCOLLECTIVE ;  /* 0x000000000000791b */ /* 0x003fe20003800000 */
.L_x_895:
[----:B------:R-:W-:-:S04]  /*23b40*/  IADD3 R2, P0, R2, R4, RZ ;  /* 0x0000000402027210 */ /* 0x000fc80007f1e0ff */
        /* <DEDUP_REMOVED lines=15> */
.L_x_896:
[----:B------:R-:W-:Y:S02]  /*23c40*/  IMAD.MOV.U32 R13, RZ, RZ, R24 ;  /* 0x000000ffff0d7224 */ /* 0x000fe400078e0018 */
[----:B------:R-:W-:Y:S02]  /*23c50*/  IMAD.MOV.U32 R12, RZ, RZ, 0x2 ;  /* 0x00000002ff0c7424 */ /* 0x000fe400078e00ff */
[----:B------:R-:W-:-:S07]  /*23c60*/  IMAD.MOV.U32 R2, RZ, RZ, R14 ;  /* 0x000000ffff027224 */ /* 0x000fce00078e000e */
[----:B------:R-:W-:Y:S05]  /*23c70*/  WARPSYNC.COLLECTIVE R15, `(.L_x_897) ;  /* 0x000000000f087348 */ /* 0x000fea0003c00000 */
[----:B------:R0:W1:Y:S02]  /*23c80*/  SHFL.IDX P6, R14, R13, R12, R11 ;  /* 0x0000000c0d0e7389 */ /* 0x00006400000c000b */
[----:B01----:R-:W-:Y:S01]  /*23c90*/  ENDCOLLECTIVE ;  /* 0x000000000000791b */ /* 0x003fe20003800000 */
.L_x_897:
[----:B------:R-:W-:-:S05]  /*23ca0*/  IADD3 R2, P0, R2, R4, RZ ;  /* 0x0000000402027210 */ /* 0x000fca0007f1e0ff */
        /* <DEDUP_REMOVED lines=15> */
.L_x_898:
[----:B------:R-:W-:Y:S02]  /*23da0*/  IMAD.MOV.U32 R13, RZ, RZ, R24 ;  /* 0x000000ffff0d7224 */ /* 0x000fe400078e0018 */
[----:B------:R-:W-:Y:S02]  /*23db0*/  IMAD.MOV.U32 R12, RZ, RZ, 0x3 ;  /* 0x00000003ff0c7424 */ /* 0x000fe400078e00ff */
[----:B------:R-:W-:-:S07]  /*23dc0*/  IMAD.MOV.U32 R2, RZ, RZ, R14 ;  /* 0x000000ffff027224 */ /* 0x000fce00078e000e */
[----:B------:R-:W-:Y:S05]  /*23dd0*/  WARPSYNC.COLLECTIVE R15, `(.L_x_899) ;  /* 0x000000000f087348 */ /* 0x000fea0003c00000 */
[----:B------:R0:W1:Y:S02]  /*23de0*/  SHFL.IDX P6, R14, R13, R12, R11 ;  /* 0x0000000c0d0e7389 */ /* 0x00006400000c000b */
[----:B01----:R-:W-:Y:S01]  /*23df0*/  ENDCOLLECTIVE ;  /* 0x000000000000791b */ /* 0x003fe20003800000 */
.L_x_899:
        /* <DEDUP_REMOVED lines=16> */
.L_x_900:
[----:B------:R-:W-:Y:S02]  /*23f00*/  IMAD.MOV.U32 R13, RZ, RZ, R24 ;  /* 0x000000ffff0d7224 */ /* 0x000fe400078e0018 */
[----:B------:R-:W-:Y:S02]  /*23f10*/  IMAD.MOV.U32 R12, RZ, RZ, 0x4 ;  /* 0x00000004ff0c7424 */ /* 0x000fe400078e00ff */
[----:B------:R-:W-:-:S07]  /*23f20*/  IMAD.MOV.U32 R2, RZ, RZ, R14 ;  /* 0x000000ffff027224 */ /* 0x000fce00078e000e */
[----:B------:R-:W-:Y:S05]  /*23f30*/  WARPSYNC.COLLECTIVE R15, `(.L_x_901) ;  /* 0x000000000f087348 */ /* 0x000fea0003c00000 */
[----:B------:R0:W1:Y:S02]  /*23f40*/  SHFL.IDX P6, R14, R13, R12, R11 ;  /* 0x0000000c0d0e7389 */ /* 0x00006400000c000b */
[----:B01----:R-:W-:Y:S01]  /*23f50*/  ENDCOLLECTIVE ;  /* 0x000000000000791b */ /* 0x003fe20003800000 */
.L_x_901:
        /* <DEDUP_REMOVED lines=16> */
.L_x_902:
[----:B------:R-:W-:Y:S02]  /*24060*/  IMAD.MOV.U32 R13, RZ, RZ, R24 ;  /* 0x000000ffff0d7224 */ /* 0x000fe400078e0018 */
[----:B------:R-:W-:Y:S02]  /*24070*/  IMAD.MOV.U32 R12, RZ, RZ, 0x5 ;  /* 0x00000005ff0c7424 */ /* 0x000fe400078e00ff */
[----:B------:R-:W-:-:S07]  /*24080*/  IMAD.MOV.U32 R2, RZ, RZ, R14 ;  /* 0x000000ffff027224 */ /* 0x000fce00078e000e */
[----:B------:R-:W-:Y:S05]  /*24090*/  WARPSYNC.COLLECTIVE R15, `(.L_x_903) ;  /* 0x000000000f087348 */ /* 0x000fea0003c00000 */
[----:B------:R0:W1:Y:S02]  /*240a0*/  SHFL.IDX P6, R14, R13, R12, R11 ;  /* 0x0000000c0d0e7389 */ /* 0x00006400000c000b */
[----:B01----:R-:W-:Y:S01]  /*240b0*/  ENDCOLLECTIVE ;  /* 0x000000000000791b */ /* 0x003fe20003800000 */
.L_x_903:
        /* <DEDUP_REMOVED lines=13> */
.L_x_904:
[----:B------:R-:W-:Y:S01]  /*24190*/  @!PT LDS RZ, [RZ] ;  /* 0x00000000fffff984 */ /* 0x000fe20000000800 */
[----:B------:R-:W-:Y:S01]  /*241a0*/  @!PT LDS RZ, [RZ] ;  /* 0x00000000fffff984 */ /* 0x000fe20000000800 */
[----:B------:R-:W-:Y:S01]  /*241b0*/  @!PT LDS RZ, [RZ] ;  /* 0x00000000fffff984 */ /* 0x000fe20000000800 */
[----:B------:R0:W-:Y:S01]  /*241c0*/  LDGSTS.E.BYPASS.LTC128B.128 [R5+0x5400], desc[UR56][R2.64+0x80], !P0 ;  /* 0x0540008002057fae */ /* 0x0001e2000c101d78 */
[----:B------:R-:W-:-:S13]  /*241d0*/  ISETP.LT.OR P0, PT, R7, 0x41, P1 ;  /* 0x000000410700780c */ /* 0x000fda0000f01670 */
[----:B------:R0:W-:Y:S01]  /*241e0*/  LDGSTS.E.BYPASS.LTC128B.128 [R5+0x8400], desc[UR56][R2.64+0x100], !P0 ;  /* 0x0840010002057fae */ /* 0x0001e2000c101d78 */
[----:B------:R-:W-:Y:S05]  /*241f0*/  BRA `(.L_x_905) ;  /* 0xffffffb000507947 */ /* 0x000fea000383ffff */
.L_x_759:
[----:B0-----:R0:W1:Y:S02]  /*24200*/  SYNCS.PHASECHK.TRANS64.TRYWAIT P0, [R0+URZ+0x30860], R3 ;  /* 0x03086003000075a7 */ /* 0x001064000800017f */
[----:B-1----:R-:W-:Y:S05]  /*24210*/  @!P0 NANOSLEEP.SYNCS 0x989680 ;  /* 0x009896800000895d */ /* 0x002fea0003900000 */
[----:B------:R-:W1:Y:S02]  /*24220*/  @!P0 SYNCS.PHASECHK.TRANS64 P0, [R0+URZ+0x30860], R3 ;  /* 0x03086003000085a7 */ /* 0x000e64000800007f */
[----:B-1----:R-:W-:Y:S05]  /*24230*/  @!P0 BRA `(.L_x_759) ;  /* 0xfffffffc00f08947 */ /* 0x002fea000383ffff */
[----:B------:R-:W-:Y:S05]  /*24240*/  BRA `(.L_x_906) ;  /* 0xffffffb400787947 */ /* 0x000fea000383ffff */
.L_x_760:
[----:B------:R-:W-:Y:S01]  /*24250*/  BSSY B0, `(.L_x_907) ;  /* 0x0000008000007945 */ /* 0x000fe20003800000 */
[----:B------:R-:W-:Y:S01]  /*24260*/  IMAD.MOV.U32 R13, RZ, RZ, R24 ;  /* 0x000000ffff0d7224 */ /* 0x000fe200078e0018 */
[----:B------:R-:W-:Y:S01]  /*24270*/  MOV R15, 0xffffffff ;  /* 0xffffffff000f7802 */ /* 0x000fe20000000f00 */
[----:B------:R-:W-:Y:S02]  /*24280*/  IMAD.MOV.U32 R12, RZ, RZ, RZ ;  /* 0x000000ffff0c7224 */ /* 0x000fe400078e00ff */
[----:B------:R-:W-:-:S07]  /*24290*/  IMAD.MOV.U32 R11, RZ, RZ, 0x181f ;  /* 0x0000181fff0b7424 */ /* 0x000fce00078e00ff */
[----:B0-2---:R-:W-:Y:S05]  /*242a0*/  WARPSYNC.COLLECTIVE R15, `(.L_x_908) ;  /* 0x000000000f087348 */ /* 0x005fea0003c00000 */
[----:B--2---:R1:W2:Y:S02]  /*242b0*/  SHFL.IDX P6, R14, R13, R12, R11 ;  /* 0x0000000c0d0e7389 */ /* 0x0042a400000c000b */
[----:B012---:R-:W-:Y:S01]  /*242c0*/  ENDCOLLECTIVE ;  /* 0x000000000000791b */ /* 0x007fe20003800000 */
.L_x_908:
[----:B------:R-:W-:Y:S05]  /*242d0*/  BSYNC B0 ;  /* 0x0000000000007941 */ /* 0x000fea0003800000 */
.L_x_907:
[----:B------:R-:W-:Y:S02]  /*242e0*/  IMAD.MOV.U32 R13, RZ, RZ, R23 ;  /* 0x000000ffff0d7224 */ /* 0x000fe400078e0017 */
[----:B------:R-:W-:Y:S02]  /*242f0*/  IMAD.MOV.U32 R12, RZ, RZ, RZ ;  /* 0x000000ffff0c7224 */ /* 0x000fe400078e00ff */
[----:B------:R-:W-:Y:S02]  /*24300*/  IMAD.MOV.U32 R11, RZ, RZ, 0x181f ;  /* 0x0000181fff0b7424 */ /* 0x000fe400078e00ff */
[----:B------:R-:W-:Y:S02]  /*24310*/  IMAD.MOV.U32 R15, RZ, RZ, -0x1 ;  /* 0xffffffffff0f7424 */ /* 0x000fe400078e00ff */
[----:B------:R-:W-:Y:S02]  /*24320*/  IMAD.MOV.U32 R3, RZ, RZ, R14 ;  /* 0x000000ffff037224 */ /* 0x000fe400078e000e */
[----:B------:R-:W-:-:S07]  /*24330*/  IMAD.SHL.U32 R5, R33, 0x2, RZ ;  /* 0x0000000221057824 */ /* 0x000fce00078e00ff */
[----:B------:R-:W-:Y:S05]  /*24340*/  WARPSYNC.COLLECTIVE R15, `(.L_x_909) ;  /* 0x000000000f087348 */ /* 0x000fea0003c00000 */
[----:B------:R0:W1:Y:S02]  /*24350*/  SHFL.IDX P6, R14, R13, R12, R11 ;  /* 0x0000000c0d0e7389 */ /* 0x00006400000c000b */
[----:B01----:R-:W-:Y:S01]  /*24360*/  ENDCOLLECTIVE ;  /* 0x000000000000791b */ /* 0x003fe20003800000 */
.L_x_909:
[----:B------:R-:W-:Y:S01]  /*24370*/  ULDC UR4, c[0x0][0x2f4] ;  /* 0x0000bd0000047ab9 */ /* 0x000fe20000000800 */
[----:B------:R-:W-:Y:S01]  /*24380*/  IMAD R4, R7, 0x2, R22 ;  /* 0x0000000207047824 */ /* 0x000fe200078e0216 */
[----:B------:R-:W-:Y:S02]  /*24390*/  ISETP.GE.AND P2, PT, R33, UR4, PT ;  /* 0x0000000421007c0c */ /* 0x000fe4000bf46270 */
[----:B------:R-:W-:Y:S02]  /*243a0*/  ISETP.GE.AND P1, PT, R36, UR4, PT ;  /* 0x0000000424007c0c */ /* 0x000fe4000bf26270 */
[C---:B------:R-:W-:Y:S02]  /*243b0*/  ISETP.LT.OR P3, PT, R6.reuse, 0x1, P2 ;  /* 0x000000010600780c */ /* 0x040fe40001761670 */
[----:B------:R-:W-:Y:S01]  /*243c0*/  ISETP.LT.OR P4, PT, R6, 0x1, P1 ;  /* 0x000000010600780c */ /* 0x000fe20000f81670 */
[----:B------:R-:W-:Y:S02]  /*243d0*/  IMAD.MOV.U32 R13, RZ, RZ, R24 ;  /* 0x000000ffff0d7224 */ /* 0x000fe400078e0018 */
[----:B------:R-:W-:Y:S01]  /*243e0*/  IMAD.MOV.U32 R12, RZ, RZ, 0x1 ;  /* 0x00000001ff0c7424 */ /* 0x000fe200078e00ff */
[----:B------:R-:W-:-:S05]  /*243f0*/  IADD3 R2, P0, R14, R5, RZ ;  /* 0x000000050e027210 */ /* 0x000fca0007f1e0ff */
[----:B------:R-:W-:Y:S01]  /*24400*/  IMAD.X R3, RZ, RZ, R3, P0 ;  /* 0x000000ffff037224 */ /* 0x000fe200000e0603 */
[----:B------:R-:W-:-:S13]  /*24410*/  ISETP.GE.AND P0, PT, R35, UR4, PT ;  /* 0x0000000423007c0c */ /* 0x000fda000bf06270 */
[----:B------:R-:W-:Y:S05]  /*24420*/  WARPSYNC.COLLECTIVE R15, `(.L_x_910) ;  /* 0x000000000f087348 */ /* 0x000fea0003c00000 */
[----:B------:R0:W1:Y:S02]  /*24430*/  SHFL.IDX P6, R14, R13, R12, R11 ;  /* 0x0000000c0d0e7389 */ /* 0x00006400000c000b */
[----:B01----:R-:W-:Y:S01]  /*24440*/  ENDCOLLECTIVE ;  /* 0x000000000000791b */ /* 0x003fe20003800000 */
.L_x_910:
        /* <DEDUP_REMOVED lines=8> */
[----:B------:R-:W-:Y:S02]  /*244d0*/  ISETP.LT.OR P3, PT, R6, 0x11, P2 ;  /* 0x000000110600780c */ /* 0x000fe40001761670 */
[----:B------:R-:W-:-:S11]  /*244e0*/  MOV R7, R14 ;  /* 0x0000000e00077202 */ /* 0x000fd60000000f00 */
[----:B0-----:R-:W-:Y:S05]  /*244f0*/  WARPSYNC.COLLECTIVE R15, `(.L_x_911) ;  /* 0x000000000f087348 */ /* 0x001fea0003c00000 */
[----:B------:R1:W2:Y:S02]  /*24500*/  SHFL.IDX P6, R14, R13, R12, R11 ;  /* 0x0000000c0d0e7389 */ /* 0x0002a400000c000b */
[----:B012---:R-:W-:Y:S01]  /*24510*/  ENDCOLLECTIVE ;  /* 0x000000000000791b */ /* 0x007fe20003800000 */
.L_x_911:
[----:B------:R-:W-:Y:S02]  /*24520*/  IMAD.MOV.U32 R13, RZ, RZ, R24 ;  /* 0x000000ffff0d7224 */ /* 0x000fe400078e0018 */
[----:B------:R-:W-:Y:S01]  /*24530*/  IMAD.MOV.U32 R12, RZ, RZ, 0x2 ;  /* 0x00000002ff0c7424 */ /* 0x000fe200078e00ff */
[----:B------:R-:W-:-:S13]  /*24540*/  IADD3 R2, P4, R14, R5, RZ ;  /* 0x000000050e027210 */ /* 0x000fda0007f9e0ff */
[----:B------:R-:W-:Y:S05]  /*24550*/  WARPSYNC.COLLECTIVE R15, `(.L_x_912) ;  /* 0x000000000f087348 */ /* 0x000fea0003c00000 */
[----:B------:R0:W1:Y:S02]  /*24560*/  SHFL.IDX P6, R14, R13, R12, R11 ;  /* 0x0000000c0d0e7389 */ /* 0x00006400000c000b */
[----:B01----:R-:W-:Y:S01]  /*24570*/  ENDCOLLECTIVE ;  /* 0x000000000000791b */ /* 0x003fe20003800000 */
.L_x_912:
        /* <DEDUP_REMOVED lines=15> */
.L_x_913:
[----:B------:R-:W-:Y:S02]  /*24670*/  IMAD.MOV.U32 R13, RZ, RZ, R24 ;  /* 0x000000ffff0d7224 */ /* 0x000fe400078e0018 */
[----:B------:R-:W-:Y:S01]  /*24680*/  IMAD.MOV.U32 R12, RZ, RZ, 0x3 ;  /* 0x00000003ff0c7424 */ /* 0x000fe200078e00ff */
[----:B------:R-:W-:-:S13]  /*24690*/  IADD3 R2, P4, R14, R5, RZ ;  /* 0x000000050e027210 */ /* 0x000fda0007f9e0ff */
[----:B------:R-:W-:Y:S05]  /*246a0*/  WARPSYNC.COLLECTIVE R15, `(.L_x_914) ;  /* 0x000000000f087348 */ /* 0x000fea0003c00000 */
[----:B------:R0:W1:Y:S02]  /*246b0*/  SHFL.IDX P6, R14, R13, R12, R11 ;  /* 0x0000000c0d0e7389 */ /* 0x00006400000c000b */
[----:B01----:R-:W-:Y:S01]  /*246c0*/  ENDCOLLECTIVE ;  /* 0x000000000000791b */ /* 0x003fe20003800000 */
.L_x_914:
        /* <DEDUP_REMOVED lines=15> */
.L_x_915:
[----:B------:R-:W-:Y:S02]  /*247c0*/  IMAD.MOV.U32 R13, RZ, RZ, R24 ;  /* 0x000000ffff0d7224 */ /* 0x000fe400078e0018 */
[----:B------:R-:W-:Y:S01]  /*247d0*/  IMAD.MOV.U32 R12, RZ, RZ, 0x4 ;  /* 0x00000004ff0c7424 */ /* 0x000fe200078e00ff */
[----:B------:R-:W-:-:S13]  /*247e0*/  IADD3 R2, P4, R14, R5, RZ ;  /* 0x000000050e027210 */ /* 0x000fda0007f9e0ff */
[----:B------:R-:W-:Y:S05]  /*247f0*/  WARPSYNC.COLLECTIVE R15, `(.L_x_916) ;  /* 0x000000000f087348 */ /* 0x000fea0003c00000 */
[----:B------:R0:W1:Y:S02]  /*24800*/  SHFL.IDX P6, R14, R13, R12, R11 ;  /* 0x0000000c0d0e7389 */ /* 0x00006400000c000b */
[----:B01----:R-:W-:Y:S01]  /*24810*/  ENDCOLLECTIVE ;  /* 0x000000000000791b */ /* 0x003fe20003800000 */
.L_x_916:
        /* <DEDUP_REMOVED lines=15> */
.L_x_917:
[----:B------:R-:W-:Y:S02]  /*24910*/  IMAD.MOV.U32 R13, RZ, RZ, R24 ;  /* 0x000000ffff0d7224 */ /* 0x000fe400078e0018 */
[----:B------:R-:W-:Y:S01]  /*24920*/  IMAD.MOV.U32 R12, RZ, RZ, 0x5 ;  /* 0x00000005ff0c7424 */ /* 0x000fe200078e00ff */
[----:B------:R-:W-:-:S13]  /*24930*/  IADD3 R2, P4, R14, R5, RZ ;  /* 0x000000050e027210 */ /* 0x000fda0007f9e0ff */
[----:B------:R-:W-:Y:S05]  /*24940*/  WARPSYNC.COLLECTIVE R15, `(.L_x_918) ;  /* 0x000000000f087348 */ /* 0x000fea0003c00000 */
[----:B------:R0:W1:Y:S02]  /*24950*/  SHFL.IDX P6, R14, R13, R12, R11 ;  /* 0x0000000c0d0e7389 */ /* 0x00006400000c000b */
[----:B01----:R-:W-:Y:S01]  /*24960*/  ENDCOLLECTIVE ;  /* 0x000000000000791b */ /* 0x003fe20003800000 */
.L_x_918:
        /* <DEDUP_REMOVED lines=10> */
[----:B------:R-:W-:-:S07]  /*24a10*/  MOV R24, R14 ;  /* 0x0000000e00187202 */ /* 0x000fce0000000f00 */
[----:B0-----:R-:W-:Y:S05]  /*24a20*/  WARPSYNC.COLLECTIVE R15, `(.L_x_919) ;  /* 0x000000000f087348 */ /* 0x001fea0003c00000 */
[----:B------:R1:W2:Y:S02]  /*24a30*/  SHFL.IDX P6, R14, R13, R12, R11 ;  /* 0x0000000c0d0e7389 */ /* 0x0002a400000c000b */
[----:B012---:R-:W-:Y:S01]  /*24a40*/  ENDCOLLECTIVE ;  /* 0x000000000000791b */ /* 0x007fe20003800000 */
.L_x_919:
[----:B------:R-:W-:Y:S05]  /*24a50*/  BRA `(.L_x_920) ;  /* 0xffffffb0007c7947 */ /* 0x000fea000383ffff */
.L_x_765:
        /* <DEDUP_REMOVED lines=8> */
.L_x_922:
[----:B------:R-:W-:Y:S05]  /*24ae0*/  BSYNC B0 ;  /* 0x0000000000007941 */ /* 0x000fea0003800000 */
.L_x_921:
[----:B------:R-:W-:Y:S01]  /*24af0*/  IMAD.MOV.U32 R13, RZ, RZ, R16 ;  /* 0x000000ffff0d7224 */ /* 0x000fe200078e0010 */
[----:B------:R-:W-:Y:S01]  /*24b00*/  MOV R15, 0xffffffff ;  /* 0xffffffff000f7802 */ /* 0x000fe20000000f00 */
[----:B------:R-:W-:Y:S02]  /*24b10*/  IMAD.MOV.U32 R12, RZ, RZ, 0x1 ;  /* 0x00000001ff0c7424 */ /* 0x000fe400078e00ff */
[----:B------:R-:W-:Y:S02]  /*24b20*/  IMAD.MOV.U32 R11, RZ, RZ, 0x1f ;  /* 0x0000001fff0b7424 */ /* 0x000fe400078e00ff */
[----:B------:R-:W-:Y:S02]  /*24b30*/  IMAD.IADD R7, R19, 0x1, R8 ;  /* 0x0000000113077824 */ /* 0x000fe400078e0208 */
[----:B------:R-:W-:-:S07]  /*24b40*/  IMAD.MOV.U32 R5, RZ, RZ, R14 ;  /* 0x000000ffff057224 */ /* 0x000fce00078e000e */
[----:B------:R-:W-:Y:S05]  /*24b50*/  WARPSYNC.COLLECTIVE R15, `(.L_x_923) ;  /* 0x000000000f087348 */ /* 0x000fea0003c00000 */
[----:B------:R0:W1:Y:S02]  /*24b60*/  SHFL.IDX P6, R14, R13, R12, R11 ;  /* 0x0000000c0d0e7389 */ /* 0x00006400000c000b */
[----:B01----:R-:W-:Y:S01]  /*24b70*/  ENDCOLLECTIVE ;  /* 0x000000000000791b */ /* 0x003fe20003800000 */
.L_x_923:
        /* <DEDUP_REMOVED lines=11> */
[C---:B------:R-:W-:Y:S01]  /*24c30*/  ISETP.GE.U32.AND P5, PT, R8.reuse, 0x10, PT ;  /* 0x000000100800780c */ /* 0x040fe20003fa6070 */
[----:B--2---:R-:W-:Y:S01]  /*24c40*/  @!P1 IMAD.MOV.U32 R4, RZ, RZ, R2 ;  /* 0x000000ffff049224 */ /* 0x004fe200078e0002 */
[----:B------:R-:W-:-:S03]  /*24c50*/  ISETP.NE.AND P1, PT, R8, RZ, PT ;  /* 0x000000ff0800720c */ /* 0x000fc60003f25270 */
[----:B------:R-:W-:-:S10]  /*24c60*/  IMAD.MOV.U32 R13, RZ, RZ, R4 ;  /* 0x000000ffff0d7224 */ /* 0x000fd400078e0004 */
[----:B------:R-:W-:Y:S05]  /*24c70*/  WARPSYNC.COLLECTIVE R15, `(.L_x_924) ;  /* 0x000000000f087348 */ /* 0x000fea0003c00000 */
[----:B------:R0:W1:Y:S02]  /*24c80*/  SHFL.UP P6, R14, R13, R12, R11 ;  /* 0x0400000c0d0e7389 */ /* 0x00006400000c000b */
[----:B01----:R-:W-:Y:S01]  /*24c90*/  ENDCOLLECTIVE ;  /* 0x000000000000791b */ /* 0x003fe20003800000 */
.L_x_924:
[----:B------:R-:W-:Y:S01]  /*24ca0*/  IMAD.MOV.U32 R12, RZ, RZ, 0x2 ;  /* 0x00000002ff0c7424 */ /* 0x000fe200078e00ff */
[----:B------:R-:W-:-:S05]  /*24cb0*/  SEL R7, R14, RZ, P1 ;  /* 0x000000ff0e077207 */ /* 0x000fca0000800000 */
[----:B------:R-:W-:-:S04]  /*24cc0*/  IMAD.IADD R6, R4, 0x1, R7 ;  /* 0x0000000104067824 */ /* 0x000fc800078e0207 */
[----:B------:R-:W-:-:S07]  /*24cd0*/  IMAD.MOV.U32 R13, RZ, RZ, R6 ;  /* 0x000000ffff0d7224 */ /* 0x000fce00078e0006 */
[----:B------:R-:W-:Y:S05]  /*24ce0*/  WARPSYNC.COLLECTIVE R15, `(.L_x_925) ;  /* 0x000000000f087348 */ /* 0x000fea0003c00000 */
[----:B------:R0:W1:Y:S02]  /*24cf0*/  SHFL.UP P6, R14, R13, R12, R11 ;  /* 0x0400000c0d0e7389 */ /* 0x00006400000c000b */
[----:B01----:R-:W-:Y:S01]  /*24d00*/  ENDCOLLECTIVE ;  /* 0x000000000000791b */ /* 0x003fe20003800000 */
.L_x_925:
[----:B------:R-:W-:Y:S01]  /*24d10*/  IMAD.MOV.U32 R12, RZ, RZ, 0x4 ;  /* 0x00000004ff0c7424 */ /* 0x000fe200078e00ff */
[----:B------:R-:W-:-:S04]  /*24d20*/  SEL R7, R14, RZ, P2 ;  /* 0x000000ff0e077207 */ /* 0x000fc80001000000 */
[----:B------:R-:W-:-:S05]  /*24d30*/  IADD3 R7, R6, R7, RZ ;  /* 0x0000000706077210 */ /* 0x000fca0007ffe0ff */
[----:B------:R-:W-:-:S07]  /*24d40*/  IMAD.MOV.U32 R13, RZ, RZ, R7 ;  /* 0x000000ffff0d7224 */ /* 0x000fce00078e0007 */
[----:B------:R-:W-:Y:S05]  /*24d50*/  WARPSYNC.COLLECTIVE R15, `(.L_x_926) ;  /* 0x000000000f087348 */ /* 0x000fea0003c00000 */
[----:B------:R0:W1:Y:S02]  /*24d60*/  SHFL.UP P6, R14, R13, R12, R11 ;  /* 0x0400000c0d0e7389 */ /* 0x00006400000c000b */
[----:B01----:R-:W-:Y:S01]  /*24d70*/  ENDCOLLECTIVE ;  /* 0x000000000000791b */ /* 0x003fe20003800000 */
.L_x_926:
[----:B------:R-:W-:Y:S01]  /*24d80*/  IMAD.MOV.U32 R12, RZ, RZ, 0x8 ;  /* 0x00000008ff0c7424 */ /* 0x000fe200078e00ff */
[----:B------:R-:W-:-:S05]  /*24d90*/  SEL R2, R14, RZ, P3 ;  /* 0x000000ff0e027207 */ /* 0x000fca0001800000 */
[----:B------:R-:W-:-:S04]  /*24da0*/  IMAD.IADD R2, R7, 0x1, R2 ;  /* 0x0000000107027824 */ /* 0x000fc800078e0202 */
[----:B------:R-:W-:-:S07]  /*24db0*/  IMAD.MOV.U32 R13, RZ, RZ, R2 ;  /* 0x000000ffff0d7224 */ /* 0x000fce00078e0002 */
[----:B------:R-:W-:Y:S05]  /*24dc0*/  WARPSYNC.COLLECTIVE R15, `(.L_x_927) ;  /* 0x000000000f087348 */ /* 0x000fea0003c00000 */
[----:B------:R0:W1:Y:S02]  /*24dd0*/  SHFL.UP P6, R14, R13, R12, R11 ;  /* 0x0400000c0d0e7389 */ /* 0x00006400000c000b */
[----:B01----:R-:W-:Y:S01]  /*24de0*/  ENDCOLLECTIVE ;  /* 0x000000000000791b */ /* 0x003fe20003800000 */
.L_x_927:
[----:B------:R-:W-:Y:S01]  /*24df0*/  IMAD.MOV.U32 R12, RZ, RZ, 0x10 ;  /* 0x00000010ff0c7424 */ /* 0x000fe200078e00ff */
[----:B------:R-:W-:-:S05]  /*24e00*/  SEL R3, R14, RZ, P4 ;  /* 0x000000ff0e037207 */ /* 0x000fca0002000000 */
[----:B------:R-:W-:-:S04]  /*24e10*/  IMAD.IADD R3, R2, 0x1, R3 ;  /* 0x0000000102037824 */ /* 0x000fc800078e0203 */
[----:B------:R-:W-:-:S07]  /*24e20*/  IMAD.MOV.U32 R13, RZ, RZ, R3 ;  /* 0x000000ffff0d7224 */ /* 0x000fce00078e0003 */
[----:B------:R-:W-:Y:S05]  /*24e30*/  WARPSYNC.COLLECTIVE R15, `(.L_x_928) ;  /* 0x000000000f087348 */ /* 0x000fea0003c00000 */
[----:B------:R0:W1:Y:S02]  /*24e40*/  SHFL.UP P6, R14, R13, R12, R11 ;  /* 0x0400000c0d0e7389 */ /* 0x00006400000c000b */
[----:B01----:R-:W-:Y:S01]  /*24e50*/  ENDCOLLECTIVE ;  /* 0x000000000000791b */ /* 0x003fe20003800000 */
.L_x_928:
        /* <DEDUP_REMOVED lines=8> */
.L_x_929:
[----:B------:R-:W-:Y:S05]  /*24ee0*/  BRA `(.L_x_930) ;  /* 0xffffffb000947947 */ /* 0x000fea000383ffff */
.L_x_770:
[----:B------:R-:W-:Y:S01]  /*24ef0*/  BSSY B0, `(.L_x_931) ;  /* 0x0000008000007945 */ /* 0x000fe20003800000 */
[----:B-----5:R-:W-:Y:S02]  /*24f00*/  IMAD.MOV.U32 R13, RZ, RZ, R4 ;  /* 0x000000ffff0d7224 */ /* 0x020fe400078e0004 */
[----:B------:R-:W-:Y:S02]  /*24f10*/  IMAD.MOV.U32 R12, RZ, RZ, 0x1 ;  /* 0x00000001ff0c7424 */ /* 0x000fe400078e00ff */
[----:B------:R-:W-:Y:S02]  /*24f20*/  IMAD.MOV.U32 R11, RZ, RZ, RZ ;  /* 0x000000ffff0b7224 */ /* 0x000fe400078e00ff */
[----:B------:R-:W-:-:S07]  /*24f30*/  IMAD.MOV.U32 R15, RZ, RZ, -0x1 ;  /* 0xffffffffff0f7424 */ /* 0x000fce00078e00ff */
[----:B01----:R-:W-:Y:S05]  /*24f40*/  WARPSYNC.COLLECTIVE R15, `(.L_x_932) ;  /* 0x000000000f087348 */ /* 0x003fea0003c00000 */
[----:B------:R2:W3:Y:S02]  /*24f50*/  SHFL.UP P6, R14, R13, R12, R11 ;  /* 0x0400000c0d0e7389 */ /* 0x0004e400000c000b */
[----:B0123--:R-:W-:Y:S01]  /*24f60*/  ENDCOLLECTIVE ;  /* 0x000000000000791b */ /* 0x00ffe20003800000 */
.L_x_932:
[----:B------:R-:W-:Y:S05]  /*24f70*/  BSYNC B0 ;  /* 0x0000000000007941 */ /* 0x000fea0003800000 */
.L_x_931:
[----:B------:R-:W-:Y:S01]  /*24f80*/  SEL R13, R14, RZ, P1 ;  /* 0x000000ff0e0d7207 */ /* 0x000fe20000800000 */
[----:B------:R-:W-:Y:S01]  /*24f90*/  IMAD.MOV.U32 R12, RZ, RZ, 0x2 ;  /* 0x00000002ff0c7424 */ /* 0x000fe200078e00ff */
[----:B------:R-:W-:Y:S01]  /*24fa0*/  MOV R15, 0xffffffff ;  /* 0xffffffff000f7802 */ /* 0x000fe20000000f00 */
[----:B------:R-:W-:Y:S02]  /*24fb0*/  IMAD.MOV.U32 R11, RZ, RZ, RZ ;  /* 0x000000ffff0b7224 */ /* 0x000fe400078e00ff */
[----:B------:R-:W-:-:S07]  /*24fc0*/  IMAD.IADD R13, R4, 0x1, R13 ;  /* 0x00000001040d7824 */ /* 0x000fce00078e020d */
[----:B------:R-:W-:Y:S05]  /*24fd0*/  WARPSYNC.COLLECTIVE R15, `(.L_x_933) ;  /* 0x000000000f087348 */ /* 0x000fea0003c00000 */
[----:B------:R0:W1:Y:S02]  /*24fe0*/  SHFL.UP P6, R14, R13, R12, R11 ;  /* 0x0400000c0d0e7389 */ /* 0x00006400000c000b */
[----:B01----:R-:W-:Y:S01]  /*24ff0*/  ENDCOLLECTIVE ;  /* 0x000000000000791b */ /* 0x003fe20003800000 */
.L_x_933:
[----:B------:R-:W-:Y:S01]  /*25000*/  IMAD.MOV.U32 R12, RZ, RZ, 0x4 ;  /* 0x00000004ff0c7424 */ /* 0x000fe200078e00ff */
[----:B------:R-:W-:-:S05]  /*25010*/  SEL R0, R14, RZ, P2 ;  /* 0x000000ff0e007207 */ /* 0x000fca0001000000 */
[----:B------:R-:W-:-:S04]  /*25020*/  IMAD.IADD R0, R13, 0x1, R0 ;  /* 0x000000010d007824 */ /* 0x000fc800078e0200 */
[----:B------:R-:W-:-:S07]  /*25030*/  IMAD.MOV.U32 R13, RZ, RZ, R0 ;  /* 0x000000ffff0d7224 */ /* 0x000fce00078e0000 */
[----:B------:R-:W-:Y:S05]  /*25040*/  WARPSYNC.COLLECTIVE R15, `(.L_x_934) ;  /* 0x000000000f087348 */ /* 0x000fea0003c00000 */
[----:B------:R0:W1:Y:S02]  /*25050*/  SHFL.UP P6, R14, R13, R12, R11 ;  /* 0x0400000c0d0e7389 */ /* 0x00006400000c000b */
[----:B01----:R-:W-:Y:S01]  /*25060*/  ENDCOLLECTIVE ;  /* 0x000000000000791b */ /* 0x003fe20003800000 */
.L_x_934:
[----:B------:R-:W-:Y:S01]  /*25070*/  IMAD.MOV.U32 R12, RZ, RZ, 0x8 ;  /* 0x00000008ff0c7424 */ /* 0x000fe200078e00ff */
[----:B------:R-:W-:-:S05]  /*25080*/  SEL R3, R14, RZ, P3 ;  /* 0x000000ff0e037207 */ /* 0x000fca0001800000 */
[----:B------:R-:W-:-:S04]  /*25090*/  IMAD.IADD R2, R0, 0x1, R3 ;  /* 0x0000000100027824 */ /* 0x000fc800078e0203 */
[----:B------:R-:W-:-:S07]  /*250a0*/  IMAD.MOV.U32 R13, RZ, RZ, R2 ;  /* 0x000000ffff0d7224 */ /* 0x000fce00078e0002 */
[----:B------:R-:W-:Y:S05]  /*250b0*/  WARPSYNC.COLLECTIVE R15, `(.L_x_935) ;  /* 0x000000000f087348 */ /* 0x000fea0003c00000 */
[----:B------:R0:W1:Y:S02]  /*250c0*/  SHFL.UP P6, R14, R13, R12, R11 ;  /* 0x0400000c0d0e7389 */ /* 0x00006400000c000b */
[----:B01----:R-:W-:Y:S01]  /*250d0*/  ENDCOLLECTIVE ;  /* 0x000000000000791b */ /* 0x003fe20003800000 */
.L_x_935:
[----:B------:R-:W-:Y:S01]  /*250e0*/  IMAD.MOV.U32 R12, RZ, RZ, 0x10 ;  /* 0x00000010ff0c7424 */ /* 0x000fe200078e00ff */
[----:B------:R-:W-:-:S05]  /*250f0*/  SEL R3, R14, RZ, P4 ;  /* 0x000000ff0e037207 */ /* 0x000fca0002000000 */
[----:B------:R-:W-:-:S04]  /*25100*/  IMAD.IADD R3, R2, 0x1, R3 ;  /* 0x0000000102037824 */ /* 0x000fc800078e0203 */
[----:B------:R-:W-:-:S07]  /*25110*/  IMAD.MOV.U32 R13, RZ, RZ, R3 ;  /* 0x000000ffff0d7224 */ /* 0x000fce00078e0003 */
[----:B------:R-:W-:Y:S05]  /*25120*/  WARPSYNC.COLLECTIVE R15, `(.L_x_936) ;  /* 0x000000000f087348 */ /* 0x000fea0003c00000 */
[----:B------:R0:W1:Y:S02]  /*25130*/  SHFL.UP P6, R14, R13, R12, R11 ;  /* 0x0400000c0d0e7389 */ /* 0x00006400000c000b */
[----:B01----:R-:W-:Y:S01]  /*25140*/  ENDCOLLECTIVE ;  /* 0x000000000000791b */ /* 0x003fe20003800000 */
.L_x_936:
        /* <DEDUP_REMOVED lines=8> */
.L_x_937:
[----:B------:R-:W-:Y:S05]  /*251d0*/  BRA `(.L_x_938) ;  /* 0xffffffb000747947 */ /* 0x000fea000383ffff */
.L_x_772:
[----:B------:R-:W-:Y:S01]  /*251e0*/  BSSY B0, `(.L_x_939) ;  /* 0x0000006000007945 */ /* 0x000fe20003800000 */
[----:B------:R-:W-:Y:S01]  /*251f0*/  PLOP3.LUT P6, PT, P6, PT, PT, 0x8, 0x0 ;  /* 0x000000000000781c */ /* 0x000fe200037ce170 */
[----:B------:R-:W-:-:S12]  /*25200*/  IMAD.MOV.U32 R15, RZ, RZ, -0x1 ;  /* 0xffffffffff0f7424 */ /* 0x000fd800078e00ff */
[----:B0-----:R-:W-:Y:S05]  /*25210*/  WARPSYNC.COLLECTIVE R15, `(.L_x_940) ;  /* 0x000000000f087348 */ /* 0x001fea0003c00000 */
[----:B------:R-:W-:Y:S01]  /*25220*/  VOTE.ANY R14, PT, P6 ;  /* 0x00000000000e7806 */ /* 0x000fe200030e0100 */
[----:B0-----:R-:W-:Y:S06]  /*25230*/  ENDCOLLECTIVE ;  /* 0x000000000000791b */ /* 0x001fec0003800000 */
.L_x_940:
[----:B------:R-:W-:Y:S05]  /*25240*/  BSYNC B0 ;  /* 0x0000000000007941 */ /* 0x000fea0003800000 */
.L_x_939:
[----:B------:R-:W-:Y:S02]  /*25250*/  IMAD.MOV.U32 R2, RZ, RZ, R14 ;  /* 0x000000ffff027224 */ /* 0x000fe400078e000e */
[----:B------:R-:W-:Y:S02]  /*25260*/  IMAD.MOV.U32 R13, RZ, RZ, R4 ;  /* 0x000000ffff0d7224 */ /* 0x000fe400078e0004 */
[----:B------:R-:W0:Y:S01]  /*25270*/  POPC R0, R2 ;  /* 0x0000000200007309 */ /* 0x000e220000000000 */
[----:B------:R-:W-:Y:S02]  /*25280*/  IMAD.MOV.U32 R11, RZ, RZ, 0x1f ;  /* 0x0000001fff0b7424 */ /* 0x000fe400078e00ff */
[----:B------:R-:W-:Y:S02]  /*25290*/  IMAD.MOV.U32 R15, RZ, RZ, -0x1 ;  /* 0xffffffffff0f7424 */ /* 0x000fe400078e00ff */
[----:B0-----:R-:W-:-:S07]  /*252a0*/  IMAD.MOV.U32 R12, RZ, RZ, R0 ;  /* 0x000000ffff0c7224 */ /* 0x001fce00078e0000 */
[----:B------:R-:W-:Y:S05]  /*252b0*/  WARPSYNC.COLLECTIVE R15, `(.L_x_941) ;  /* 0x000000000f087348 */ /* 0x000fea0003c00000 */
[----:B------:R0:W1:Y:S02]  /*252c0*/  SHFL.IDX P6, R14, R13, R12, R11 ;  /* 0x0000000c0d0e7389 */ /* 0x00006400000c000b */
[----:B01----:R-:W-:Y:S01]  /*252d0*/  ENDCOLLECTIVE ;  /* 0x000000000000791b */ /* 0x003fe20003800000 */
.L_x_941:
[----:B------:R-:W-:Y:S01]  /*252e0*/  MOV R4, R14 ;  /* 0x0000000e00047202 */ /* 0x000fe20000000f00 */
[----:B------:R-:W-:Y:S06]  /*252f0*/  BRA `(.L_x_942) ;  /* 0xffffffb000647947 */ /* 0x000fec000383ffff */
.L_x_774:
[----:B------:R-:W-:Y:S01]  /*25300*/  BSSY B0, `(.L_x_943) ;  /* 0x0000007000007945 */ /* 0x000fe20003800000 */
[----:B------:R-:W-:Y:S02]  /*25310*/  IMAD.MOV.U32 R13, RZ, RZ, R6 ;  /* 0x000000ffff0d7224 */ /* 0x000fe400078e0006 */
[----:B------:R-:W-:Y:S02]  /*25320*/  IMAD.MOV.U32 R11, RZ, RZ, 0x1f ;  /* 0x0000001fff0b7424 */ /* 0x000fe400078e00ff */
[----:B------:R-:W-:-:S07]  /*25330*/  IMAD.MOV.U32 R15, RZ, RZ, -0x1 ;  /* 0xffffffffff0f7424 */ /* 0x000fce00078e00ff */
[----:B012---:R-:W-:Y:S05]  /*25340*/  WARPSYNC.COLLECTIVE R15, `(.L_x_944) ;  /* 0x000000000f087348 */ /* 0x007fea0003c00000 */
[----:B------:R3:W4:Y:S02]  /*25350*/  SHFL.IDX P6, R14, R13, R12, R11 ;  /* 0x0000000c0d0e7389 */ /* 0x00072400000c000b */
[----:B01234-:R-:W-:Y:S01]  /*25360*/  ENDCOLLECTIVE ;  /* 0x000000000000791b */ /* 0x01ffe20003800000 */
.L_x_944:
[----:B------:R-:W-:Y:S05]  /*25370*/  BSYNC B0 ;  /* 0x0000000000007941 */ /* 0x000fea0003800000 */
.L_x_943:
[----:B------:R-:W-:Y:S05]  /*25380*/  BRA `(.L_x_773) ;  /* 0xffffffb0005c7947 */ /* 0x000fea000383ffff */
.L_x_778:
[----:B0-----:R0:W1:Y:S02]  /*25390*/  SYNCS.PHASECHK.TRANS64.TRYWAIT P0, [R7+URZ+0x30820], R0 ;  /* 0x03082000070075a7 */ /* 0x001064000800017f */
[----:B-1----:R-:W-:Y:S05]  /*253a0*/  @!P0 NANOSLEEP.SYNCS 0x989680 ;  /* 0x009896800000895d */ /* 0x002fea0003900000 */
[----:B------:R-:W1:Y:S02]  /*253b0*/  @!P0 SYNCS.PHASECHK.TRANS64 P0, [R7+URZ+0x30820], R0 ;  /* 0x03082000070085a7 */ /* 0x000e64000800007f */
[----:B-1----:R-:W-:Y:S05]  /*253c0*/  @!P0 BRA `(.L_x_778) ;  /* 0xfffffffc00f08947 */ /* 0x002fea000383ffff */
[----:B------:R-:W-:Y:S05]  /*253d0*/  BRA `(.L_x_945) ;  /* 0xffffffb400487947 */ /* 0x000fea000383ffff */
.L_x_779:
[----:B------:R-:W1:Y:S01]  /*253e0*/  S2R R2, SR_TID.X ;  /* 0x0000000000027919 */ /* 0x000e620000002100 */
[----:B------:R-:W-:Y:S01]  /*253f0*/  BSSY B0, `(.L_x_946) ;  /* 0x000000a000007945 */ /* 0x000fe20003800000 */
[----:B------:R-:W-:Y:S02]  /*25400*/  IMAD.MOV.U32 R12, RZ, RZ, RZ ;  /* 0x000000ffff0c7224 */ /* 0x000fe400078e00ff */
[----:B------:R-:W-:Y:S02]  /*25410*/  IMAD.MOV.U32 R11, RZ, RZ, 0x1f ;  /* 0x0000001fff0b7424 */ /* 0x000fe400078e00ff */
[----:B------:R-:W-:Y:S01]  /*25420*/  IMAD.MOV.U32 R15, RZ, RZ, -0x1 ;  /* 0xffffffffff0f7424 */ /* 0x000fe200078e00ff */
[----:B-1----:R-:W-:-:S04]  /*25430*/  SHF.R.U32.HI R2, RZ, 0x5, R2 ;  /* 0x00000005ff027819 */ /* 0x002fc80000011602 */
[----:B------:R-:W-:-:S05]  /*25440*/  LOP3.LUT R2, R2, 0x3, RZ, 0xc0, !PT ;  /* 0x0000000302027812 */ /* 0x000fca00078ec0ff */
[----:B------:R-:W-:-:S07]  /*25450*/  IMAD.MOV.U32 R13, RZ, RZ, R2 ;  /* 0x000000ffff0d7224 */ /* 0x000fce00078e0002 */
[----:B0-----:R-:W-:Y:S05]  /*25460*/  WARPSYNC.COLLECTIVE R15, `(.L_x_947) ;  /* 0x000000000f087348 */ /* 0x001fea0003c00000 */
[----:B------:R1:W2:Y:S02]  /*25470*/  SHFL.IDX P6, R14, R13, R12, R11 ;  /* 0x0000000c0d0e7389 */ /* 0x0002a400000c000b */
[----:B012---:R-:W-:Y:S01]  /*25480*/  ENDCOLLECTIVE ;  /* 0x000000000000791b */ /* 0x007fe20003800000 */
.L_x_947:
[----:B------:R-:W-:Y:S05]  /*25490*/  BSYNC B0 ;  /* 0x0000000000007941 */ /* 0x000fea0003800000 */
.L_x_946:
[----:B------:R-:W-:Y:S05]  /*254a0*/  BRA `(.L_x_948) ;  /* 0xffffffb400307947 */ /* 0x000fea000383ffff */
.L_x_780:
[----:B------:R-:W-:Y:S01]  /*254b0*/  BSSY B0, `(.L_x_949) ;  /* 0x0000006000007945 */ /* 0x000fe20003800000 */
[----:B------:R-:W-:-:S07]  /*254c0*/  IMAD.MOV.U32 R15, RZ, RZ, -0x1 ;  /* 0xffffffffff0f7424 */ /* 0x000fce00078e00ff */
[----:B0-----:R-:W-:Y:S05]  /*254d0*/  WARPSYNC.COLLECTIVE R15, `(.L_x_950) ;  /* 0x000000000f0c7348 */ /* 0x001fea0003c00000 */
[----:B------:R-:W-:Y:S02]  /*254e0*/  ELECT P6, UR62, PT ;  /* 0x00000000003e782f */ /* 0x000fe400038c0000 */
[----:B------:R-:W-:Y:S01]  /*254f0*/  MOV R14, UR62 ;  /* 0x0000003e000e7c02 */ /* 0x000fe20008000f00 */
[----:B0-----:R-:W-:Y:S10]  /*25500*/  ENDCOLLECTIVE ;  /* 0x000000000000791b */ /* 0x001ff40003800000 */
.L_x_950:
[----:B------:R-:W-:Y:S05]  /*25510*/  BSYNC B0 ;  /* 0x0000000000007941 */ /* 0x000fea0003800000 */
.L_x_949:
[----:B------:R-:W-:Y:S05]  /*25520*/  BRA `(.L_x_951) ;  /* 0xffffffb400247947 */ /* 0x000fea000383ffff */
.L_x_782:
[----:B0-----:R0:W1:Y:S02]  /*25530*/  SYNCS.PHASECHK.TRANS64.TRYWAIT P1, [R5+URZ+0x30840], R0 ;  /* 0x03084000050075a7 */ /* 0x001064000802017f */
[----:B-1----:R-:W-:Y:S05]  /*25540*/  @!P1 NANOSLEEP.SYNCS 0x989680 ;  /* 0x009896800000995d */ /* 0x002fea0003900000 */
[----:B------:R-:W1:Y:S02]  /*25550*/  @!P1 SYNCS.PHASECHK.TRANS64 P1, [R5+URZ+0x30840], R0 ;  /* 0x03084000050095a7 */ /* 0x000e64000802007f */
[----:B-1----:R-:W-:Y:S05]  /*25560*/  @!P1 BRA `(.L_x_782) ;  /* 0xfffffffc00f09947 */ /* 0x002fea000383ffff */
[----:B------:R-:W-:Y:S05]  /*25570*/  BRA `(.L_x_952) ;  /* 0xffffffb400447947 */ /* 0x000fea000383ffff */
.L_x_784:
[----:B-1----:R1:W2:Y:S02]  /*25580*/  SYNCS.PHASECHK.TRANS64.TRYWAIT P1, [R3+URZ+0x30840], R2 ;  /* 0x03084002030075a7 */ /* 0x0022a4000802017f */
[----:B--2---:R-:W-:Y:S05]  /*25590*/  @!P1 NANOSLEEP.SYNCS 0x989680 ;  /* 0x009896800000995d */ /* 0x004fea0003900000 */
[----:B------:R-:W2:Y:S02]  /*255a0*/  @!P1 SYNCS.PHASECHK.TRANS64 P1, [R3+URZ+0x30840], R2 ;  /* 0x03084002030095a7 */ /* 0x000ea4000802007f */
[----:B--2---:R-:W-:Y:S05]  /*255b0*/  @!P1 BRA `(.L_x_784) ;  /* 0xfffffffc00f09947 */ /* 0x004fea000383ffff */
[----:B------:R-:W-:Y:S05]  /*255c0*/  BRA `(.L_x_953) ;  /* 0xffffffb400507947 */ /* 0x000fea000383ffff */
.L_x_786:
[----:B--2---:R2:W3:Y:S02]  /*255d0*/  SYNCS.PHASECHK.TRANS64.TRYWAIT P1, [R5+URZ+0x30860], R0 ;  /* 0x03086000050075a7 */ /* 0x0044e4000802017f */
[----:B---3--:R-:W-:Y:S05]  /*255e0*/  @!P1 NANOSLEEP.SYNCS 0x989680 ;  /* 0x009896800000995d */ /* 0x008fea0003900000 */
[----:B------:R-:W3:Y:S02]  /*255f0*/  @!P1 SYNCS.PHASECHK.TRANS64 P1, [R5+URZ+0x30860], R0 ;  /* 0x03086000050095a7 */ /* 0x000ee4000802007f */
[----:B---3--:R-:W-:Y:S05]  /*25600*/  @!P1 BRA `(.L_x_786) ;  /* 0xfffffffc00f09947 */ /* 0x008fea000383ffff */
[----:B------:R-:W-:Y:S05]  /*25610*/  BRA `(.L_x_954) ;  /* 0xffffffb4004c7947 */ /* 0x000fea000383ffff */
.L_x_955:
        /* <DEDUP_REMOVED lines=14> */
.L_x_3222:


//--------------------- .text._ZN7cutlass13device_kernelIN5flash11enable_sm90INS1_16FlashAttnFwdSm90INS1_25CollectiveMainloopFwdSm90ILi2EN4cute5tupleIJNS5_1CILi1EEES8_S8_EEENS6_IJNS7_ILi128EEENS7_ILi96EEENS7_ILi192EEEEEELi192ENS_10bfloat16_tEfNS_4arch4Sm90ELb0ELb1ELb1ELb0ELb1ELb0ELb0ELb1ELb1ELb1ELb0ELb0EEENS1_21CollectiveEpilogueFwdINS6_IJSA_SC_SB_EEES9_SE_SG_Li256ELb0ELb1ELb0ELb0EEENS1_30DynamicPersistentTileSchedulerILi256ELi128ELb0ELb1ELb1EEEEEEEEEvNT_6ParamsE --------------------------
	.section	.text._ZN7cutlass13device_kernelIN5flash11enable_sm90INS1_16FlashAttnFwdSm90INS1_25CollectiveMainloopFwdSm90ILi2EN4cute5tupleIJNS5_1CILi1EEES8_S8_EEENS6_IJNS7_ILi128EEENS7_ILi96EEENS7_ILi192EEEEEELi192ENS_10bfloat16_tEfNS_4arch4Sm90ELb0ELb1ELb1ELb0ELb1ELb0ELb0ELb1ELb1ELb1ELb0ELb0EEENS1_21CollectiveEpilogueFwdINS6_IJSA_SC_SB_EEES9_SE_SG_Li256ELb0ELb1ELb0ELb0EEENS1_30DynamicPersistentTileSchedulerILi256ELi128ELb0ELb1ELb1EEEEEEEEEvNT_6ParamsE,"ax",@progbits
	.align	128
.text._ZN7cutlass13device_kernelIN5flash11enable_sm90INS1_16FlashAttnFwdSm90INS1_25CollectiveMainloopFwdSm90ILi2EN4cute5tupleIJNS5_1CILi1EEES8_S8_EEENS6_IJNS7_ILi128EEENS7_ILi96EEENS7_ILi192EEEEEELi192ENS_10bfloat16_tEfNS_4arch4Sm90ELb0ELb1ELb1ELb0ELb1ELb0ELb0ELb1ELb1ELb1ELb0ELb0EEENS1_21CollectiveEpilogueFwdINS6_IJSA_SC_SB_EEES9_SE_SG_Li256ELb0ELb1ELb0ELb0EEENS1_30DynamicPersistentTileSchedulerILi256ELi128ELb0ELb1ELb1EEEEEEEEEvNT_6ParamsE:
        .type           _ZN7cutlass13device_kernelIN5flash11enable_sm90INS1_16FlashAttnFwdSm90INS1_25CollectiveMainloopFwdSm90ILi2EN4cute5tupleIJNS5_1CILi1EEES8_S8_EEENS6_IJNS7_ILi128EEENS7_ILi96EEENS7_ILi192EEEEEELi192ENS_10bfloat16_tEfNS_4arch4Sm90ELb0ELb1ELb1ELb0ELb1ELb0ELb0ELb1ELb1ELb1ELb0ELb0EEENS1_21CollectiveEpilogueFwdINS6_IJSA_SC_SB_EEES9_SE_SG_Li256ELb0ELb1ELb0ELb0EEENS1_30DynamicPersistentTileSchedulerILi256ELi128ELb0ELb1ELb1EEEEEEEEEvNT_6ParamsE,@function
        .size           _ZN7cutlass13device_kernelIN5flash11enable_sm90INS1_16FlashAttnFwdSm90INS1_25CollectiveMainloopFwdSm90ILi2EN4cute5tupleIJNS5_1CILi1EEES8_S8_EEENS6_IJNS7_ILi128EEENS7_ILi96EEENS7_ILi192EEEEEELi192ENS_10bfloat16_tEfNS_4arch4Sm90ELb0ELb1ELb1ELb0ELb1ELb0ELb0ELb1ELb1ELb1ELb0ELb0EEENS1_21CollectiveEpilogueFwdINS6_IJSA_SC_SB_EEES9_SE_SG_Li256ELb0ELb1ELb0ELb0EEENS1_30DynamicPersistentTileSchedulerILi256ELi128ELb0ELb1ELb1EEEEEEEEEvNT_6ParamsE,(.L_x_3223 - _ZN7cutlass13device_kernelIN5flash11enable_sm90INS1_16FlashAttnFwdSm90INS1_25CollectiveMainloopFwdSm90ILi2EN4cute5tupleIJNS5_1CILi1EEES8_S8_EEENS6_IJNS7_ILi128EEENS7_ILi96EEENS7_ILi192EEEEEELi192ENS_10bfloat16_tEfNS_4arch4Sm90ELb0ELb1ELb1ELb0ELb1ELb0ELb0ELb1ELb1ELb1ELb0ELb0EEENS1_21CollectiveEpilogueFwdINS6_IJSA_SC_SB_EEES9_SE_SG_Li256ELb0ELb1ELb0ELb0EEENS1_30DynamicPersistentTileSchedulerILi256ELi128ELb0ELb1ELb1EEEEEEEEEvNT_6ParamsE)
        .other          _ZN7cutlass13device_kernelIN5flash11enable_sm90INS1_16FlashAttnFwdSm90INS1_25CollectiveMainloopFwdSm90ILi2EN4cute5tupleIJNS5_1CILi1EEES8_S8_EEENS6_IJNS7_ILi128EEENS7_ILi96EEENS7_ILi192EEEEEELi192ENS_10bfloat16_tEfNS_4arch4Sm90ELb0ELb1ELb1ELb0ELb1ELb0ELb0ELb1ELb1ELb1ELb0ELb0EEENS1_21CollectiveEpilogueFwdINS6_IJSA_SC_SB_EEES9_SE_SG_Li256ELb0ELb1ELb0ELb0EEENS1_30DynamicPersistentTileSchedulerILi256ELi128ELb0ELb1ELb1EEEEEEEEEvNT_6ParamsE,@"STO_CUDA_ENTRY STV_DEFAULT"
_ZN7cutlass13device_kernelIN5flash11enable_sm90INS1_16FlashAttnFwdSm90INS1_25CollectiveMainloopFwdSm90ILi2EN4cute5tupleIJNS5_1CILi1EEES8_S8_EEENS6_IJNS7_ILi128EEENS7_ILi96EEENS7_ILi192EEEEEELi192ENS_10bfloat16_tEfNS_4arch4Sm90ELb0ELb1ELb1ELb0ELb1ELb0ELb0ELb1ELb1ELb1ELb0ELb0EEENS1_21CollectiveEpilogueFwdINS6_IJSA_SC_SB_EEES9_SE_SG_Li256ELb0ELb1ELb0ELb0EEENS1_30DynamicPersistentTileSchedulerILi256ELi128ELb0ELb1ELb1EEEEEEEEEvNT_6ParamsE:
        /* <DEDUP_REMOVED lines=45> */
.L_x_956:
        /* <DEDUP_REMOVED lines=22> */
.L_x_957:
        /* <DEDUP_REMOVED lines=18> */
.L_x_958:
        /* <DEDUP_REMOVED lines=22> */
.L_x_959:
        /* <DEDUP_REMOVED lines=23> */
.L_x_960:
        /* <DEDUP_REMOVED lines=10> */
.L_x_962:
[----:B------:R-:W-:-:S08]  /*08c0*/  NOP ;  /* 0x0000000000007918 */ /* 0x000fd00000000000 */
[----:B------:R-:W1:Y:S02]  /*08d0*/  USETMAXREG.TRY_ALLOC.CTAPOOL UP0, 0xe8 ;  /* 0x000000e8000079c8 */ /* 0x000e640008000600 */
[----:B-1----:R-:W-:-:S13]  /*08e0*/  PLOP3.LUT P0, PT, PT, PT, UP0, 0x80, 0x0 ;  /* 0x000000000000781c */ /* 0x002fda0003f0f008 */
[----:B------:R-:W-:Y:S05]  /*08f0*/  @!P0 BRA `(.L_x_962) ;  /* 0xfffffffc00f08947 */ /* 0x000fea000383ffff */
[----:B------:R-:W1:Y:S08]  /*0900*/  S2UR UR4, SR_CTAID.X ;  /* 0x00000000000479c3 */ /* 0x000e700000002500 */
[----:B------:R-:W-:Y:S08]  /*0910*/  BAR.ARV 0x4, 0x180 ;  /* 0x0106000000007b1d */ /* 0x000ff00000002000 */
[----:B------:R-:W1:Y:S08]  /*0920*/  LDC R0, c[0x0][0xc38] ;  /* 0x00030e00ff007b82 */ /* 0x000e700000000800 */
[----:B------:R-:W-:Y:S06]  /*0930*/  BAR.ARV 0x8, 0x180 ;  /* 0x0206000000007b1d */ /* 0x000fec0000002000 */
[----:B-1----:R-:W-:-:S13]  /*0940*/  ISETP.LE.AND P0, PT, R0, UR4, PT ;  /* 0x0000000400007c0c */ /* 0x002fda000bf03270 */
[----:B------:R-:W-:Y:S05]  /*0950*/  @P0 EXIT ;  /* 0x000000000000094d */ /* 0x000fea0003800000 */
[----:B0-----:R-:W2:Y:S01]  /*0960*/  LDL R2, [R1+0x4] ;  /* 0x0000040001027983 */ /* 0x001ea20000100800 */
[----:B------:R-:W-:Y:S01]  /*0970*/  VIADD R207, R3, 0xffffff80 ;  /* 0xffffff8003cf7836 */ /* 0x000fe20000000000 */
[----:B------:R-:W-:Y:S01]  /*0980*/  UMOV UR39, URZ ;  /* 0x0000003f00277c82 */ /* 0x000fe20008000000 */
[----:B------:R-:W-:-:S03]  /*0990*/  UMOV UR38, URZ ;  /* 0x0000003f00267c82 */ /* 0x000fc60008000000 */
[----:B------:R-:W-:-:S04]  /*09a0*/  SHF.R.S32.HI R0, RZ, 0x1f, R207 ;  /* 0x0000001fff007819 */ /* 0x000fc800000114cf */
[CC--:B------:R-:W-:Y:S02]  /*09b0*/  LEA.HI R3, R0.reuse, R207.reuse, RZ, 0x7 ;  /* 0x000000cf00037211 */ /* 0x0c0fe400078f38ff */
[----:B------:R-:W-:Y:S02]  /*09c0*/  LEA.HI R4, R0, R207, RZ, 0x5 ;  /* 0x000000cf00047211 */ /* 0x000fe400078f28ff */
[----:B------:R-:W-:Y:S02]  /*09d0*/  LOP3.LUT R198, R3, 0xffffff80, RZ, 0xc0, !PT ;  /* 0xffffff8003c67812 */ /* 0x000fe400078ec0ff */
[----:B------:R-:W-:Y:S01]  /*09e0*/  SHF.R.S32.HI R200, RZ, 0x7, R3 ;  /* 0x00000007ffc87819 */ /* 0x000fe20000011403 */
[----:B------:R-:W-:Y:S02]  /*09f0*/  IMAD.SHL.U32 R6, R4, 0x20, RZ ;  /* 0x0000002004067824 */ /* 0x000fe400078e00ff */
[----:B------:R-:W-:Y:S01]  /*0a00*/  IMAD.IADD R198, R207, 0x1, -R198 ;  /* 0x00000001cfc67824 */ /* 0x000fe200078e0ac6 */
[----:B------:R-:W-:-:S02]  /*0a10*/  LEA.HI R3, R3, R200, RZ, 0x1 ;  /* 0x000000c803037211 */ /* 0x000fc400078f08ff */
[----:B------:R-:W-:Y:S02]  /*0a20*/  LOP3.LUT R7, R6, 0xfffffc00, RZ, 0xc0, !PT ;  /* 0xfffffc0006077812 */ /* 0x000fe400078ec0ff */
[----:B------:R-:W-:Y:S02]  /*0a30*/  SHF.R.S32.HI R9, RZ, 0x1f, R198 ;  /* 0x0000001fff097819 */ /* 0x000fe400000114c6 */
[----:B------:R-:W-:Y:S02]  /*0a40*/  LEA.HI R6, R0, R207, RZ, 0x2 ;  /* 0x000000cf00067211 */ /* 0x000fe400078f10ff */
[----:B------:R-:W-:Y:S02]  /*0a50*/  LEA.HI R8, R9, R198, RZ, 0x2 ;  /* 0x000000c609087211 */ /* 0x000fe400078f10ff */
[----:B------:R-:W-:Y:S02]  /*0a60*/  LOP3.LUT R6, R6, 0xfffffffc, RZ, 0xc0, !PT ;  /* 0xfffffffc06067812 */ /* 0x000fe400078ec0ff */
[----:B------:R-:W-:-:S02]  /*0a70*/  SHF.R.S32.HI R10, RZ, 0x2, R8 ;  /* 0x00000002ff0a7819 */ /* 0x000fc40000011408 */
[----:B------:R-:W-:Y:S01]  /*0a80*/  SHF.R.S32.HI R11, RZ, 0x1f, R8 ;  /* 0x0000001fff0b7819 */ /* 0x000fe20000011408 */
[----:B------:R-:W-:Y:S01]  /*0a90*/  IMAD.IADD R6, R207, 0x1, -R6 ;  /* 0x00000001cf067824 */ /* 0x000fe200078e0a06 */
[----:B------:R-:W-:Y:S02]  /*0aa0*/  LEA.HI R9, R9, R198, RZ, 0x5 ;  /* 0x000000c609097211 */ /* 0x000fe400078f28ff */
[----:B------:R-:W-:Y:S02]  /*0ab0*/  LEA.HI R11, R11, R10, RZ, 0x3 ;  /* 0x0000000a0b0b7211 */ /* 0x000fe400078f18ff */
[----:B------:R-:W-:Y:S02]  /*0ac0*/  SHF.R.S32.HI R9, RZ, 0x5, R9 ;  /* 0x00000005ff097819 */ /* 0x000fe40000011409 */
[----:B------:R-:W-:Y:S02]  /*0ad0*/  LOP3.LUT R11, R11, 0xfffffff8, RZ, 0xc0, !PT ;  /* 0xfffffff80b0b7812 */ /* 0x000fe400078ec0ff */
[----:B------:R-:W-:-:S03]  /*0ae0*/  LOP3.LUT R3, R3, 0x3fffffe, RZ, 0xc0, !PT ;  /* 0x03fffffe03037812 */ /* 0x000fc600078ec0ff */
[----:B------:R-:W-:Y:S02]  /*0af0*/  IMAD.IADD R10, R10, 0x1, -R11 ;  /* 0x000000010a0a7824 */ /* 0x000fe400078e0a0b */
[----:B------:R-:W-:Y:S02]  /*0b00*/  IMAD.IADD R3, R200, 0x1, -R3 ;  /* 0x00000001c8037824 */ /* 0x000fe400078e0a03 */
[----:B------:R-:W-:-:S04]  /*0b10*/  IMAD R10, R9, 0x10, R10 ;  /* 0x00000010090a7824 */ /* 0x000fc800078e020a */
[----:B------:R-:W-:Y:S01]  /*0b20*/  IMAD R201, R3, 0x40, R10 ;  /* 0x0000004003c97824 */ /* 0x000fe200078e020a */
[----:B------:R-:W-:-:S05]  /*0b30*/  LOP3.LUT R3, R8, 0x7ffffffc, RZ, 0xc0, !PT ;  /* 0x7ffffffc08037812 */ /* 0x000fca00078ec0ff */
[----:B------:R-:W-:Y:S01]  /*0b40*/  IMAD.IADD R18, R198, 0x1, -R3 ;  /* 0x00000001c6127824 */ /* 0x000fe200078e0a03 */
[----:B--2---:R-:W-:Y:S02]  /*0b50*/  R2UR UR5, R2 ;  /* 0x00000000020572ca */ /* 0x004fe400000e0000 */
[CC--:B------:R-:W-:Y:S02]  /*0b60*/  LEA.HI R2, R0.reuse, R207.reuse, RZ, 0x4 ;  /* 0x000000cf00027211 */ /* 0x0c0fe400078f20ff */
[----:B------:R-:W-:Y:S02]  /*0b70*/  LEA.HI R0, R0, R207, RZ, 0x3 ;  /* 0x000000cf00007211 */ /* 0x000fe400078f18ff */
[C---:B------:R-:W-:Y:S02]  /*0b80*/  LOP3.LUT R4, R2.reuse, 0x3fffff0, RZ, 0xc0, !PT ;  /* 0x03fffff002047812 */ /* 0x040fe400078ec0ff */
[----:B------:R-:W-:Y:S02]  /*0b90*/  SHF.R.S32.HI R5, RZ, 0x4, R2 ;  /* 0x00000004ff057819 */ /* 0x000fe40000011402 */
[----:B------:R-:W-:Y:S01]  /*0ba0*/  SHF.R.S32.HI R196, RZ, 0x3, R0 ;  /* 0x00000003ffc47819 */ /* 0x000fe20000011400 */
[----:B------:R-:W-:Y:S01]  /*0bb0*/  IMAD.IADD R4, R207, 0x1, -R4 ;  /* 0x00000001cf047824 */ /* 0x000fe200078e0a04 */
[----:B------:R-:W-:Y:S01]  /*0bc0*/  LEA.HI R2, R2, R5, RZ, 0x1 ;  /* 0x0000000502027211 */ /* 0x000fe200078f08ff */
[----:B------:R-:W-:-:S02]  /*0bd0*/  ULOP3.LUT UR6, UR5, 0x1, URZ, 0xfc, !UPT ;  /* 0x0000000105067892 */ /* 0x000fc4000f8efc3f */
[----:B------:R-:W-:Y:S01]  /*0be0*/  IMAD R7, R4, 0x40, R7 ;  /* 0x0000004004077824 */ /* 0x000fe200078e0207 */
[----:B------:R-:W-:Y:S01]  /*0bf0*/  LOP3.LUT R2, R2, 0x1ffffffe, RZ, 0xc0, !PT ;  /* 0x1ffffffe02027812 */ /* 0x000fe200078ec0ff */
[----:B------:R-:W-:Y:S01]  /*0c00*/  UMOV UR5, URZ ;  /* 0x0000003f00057c82 */ /* 0x000fe20008000000 */
[----:B------:R-:W-:Y:S01]  /*0c10*/  LOP3.LUT R4, R0, 0xfffffff8, RZ, 0xc0, !PT ;  /* 0xfffffff800047812 */ /* 0x000fe200078ec0ff */
[----:B------:R-:W-:Y:S02]  /*0c20*/  IMAD.U32 R203, RZ, RZ, UR6 ;  /* 0x00000006ffcb7e24 */ /* 0x000fe4000f8e00ff */
[----:B------:R-:W-:Y:S01]  /*0c30*/  IMAD.IADD R2, R5, 0x1, -R2 ;  /* 0x0000000105027824 */ /* 0x000fe200078e0a02 */
[----:B------:R-:W-:Y:S01]  /*0c40*/  LEA.HI R5, R6, R6, RZ, 0x1 ;  /* 0x0000000606057211 */ /* 0x000fe200078f08ff */
[----:B------:R-:W-:Y:S02]  /*0c50*/  IMAD.IADD R193, R207, 0x1, -R4 ;  /* 0x00000001cfc17824 */ /* 0x000fe400078e0a04 */
[----:B------:R-:W-:Y:S01]  /*0c60*/  IMAD R202, R2, 0x8, R7 ;  /* 0x0000000802ca7824 */ /* 0x000fe200078e0207 */
[----:B------:R-:W-:Y:S01]  /*0c70*/  LOP3.LUT R5, R5, 0x1ffffffe, RZ, 0xc0, !PT ;  /* 0x1ffffffe05057812 */ /* 0x000fe200078ec0ff */
[----:B------:R-:W-:-:S02]  /*0c80*/  IMAD.SHL.U32 R22, R193, 0x8, RZ ;  /* 0x00000008c1167824 */ /* 0x000fc400078e00ff */
[----:B------:R-:W-:Y:S02]  /*0c90*/  IMAD.U32 R197, RZ, RZ, UR5 ;  /* 0x00000005ffc57e24 */ /* 0x000fe4000f8e00ff */
[C---:B------:R-:W-:Y:S01]  /*0ca0*/  VIADD R23, R22.reuse, 0x40 ;  /* 0x0000004016177836 */ /* 0x040fe20000000000 */
[----:B------:R-:W-:Y:S01]  /*0cb0*/  SHF.R.S32.HI R206, RZ, 0x1f, R22 ;  /* 0x0000001fffce7819 */ /* 0x000fe20000011416 */
[----:B------:R-:W-:Y:S02]  /*0cc0*/  VIADD R192, R22, 0x80 ;  /* 0x0000008016c07836 */ /* 0x000fe40000000000 */
[----:B------:R-:W-:Y:S01]  /*0cd0*/  IMAD.IADD R6, R6, 0x1, -R5 ;  /* 0x0000000106067824 */ /* 0x000fe200078e0a05 */
[----:B------:R-:W-:Y:S02]  /*0ce0*/  SHF.R.S32.HI R205, RZ, 0x1f, R23 ;  /* 0x0000001fffcd7819 */ /* 0x000fe40000011417 */
[----:B------:R-:W-:Y:S01]  /*0cf0*/  SHF.R.S32.HI R204, RZ, 0x1f, R192 ;  /* 0x0000001fffcc7819 */ /* 0x000fe200000114c0 */
[----:B------:R-:W-:-:S07]  /*0d00*/  IMAD R19, R6, 0x8, R201 ;  /* 0x0000000806137824 */ /* 0x000fce00078e02c9 */
.L_x_1067:
[----:B------:R-:W-:Y:S01]  /*0d10*/  ULDC UR5, c[0x0][0xc60] ;  /* 0x0003180000057ab9 */ /* 0x000fe20000000800 */
[----:B------:R-:W-:Y:S01]  /*0d20*/  UMOV UR8, UR4 ;  /* 0x0000000400087c82 */ /* 0x000fe20008000000 */
[----:B------:R-:W-:-:S11]  /*0d30*/  UISETP.NE.AND UP0, UPT, UR5, 0x1, UPT ;  /* 0x000000010500788c */ /* 0x000fd6000bf05270 */
[----:B------:R-:W-:Y:S01]  /*0d40*/  @UP0 ULDC UR6, c[0x0][0xc64] ;  /* 0x0003190000060ab9 */ /* 0x000fe20000000800 */
[----:B------:R-:W-:Y:S01]  /*0d50*/  @UP0 ULDC UR9, c[0x0][0xc68] ;  /* 0x00031a0000090ab9 */ /* 0x000fe20000000800 */
[----:B------:R-:W-:-:S04]  /*0d60*/  UIMAD.WIDE.U32 UR6, UR4, UR6, URZ ;  /* 0x00000006040672a5 */ /* 0x000fc8000f8e003f */
[----:B------:R-:W-:-:S03]  /*0d70*/  @UP0 USHF.R.U32.HI UR8, URZ, UR9, UR7 ;  /* 0x000000093f080299 */ /* 0x000fc60008011607 */
[----:B------:R-:W-:Y:S02]  /*0d80*/  ULDC UR6, c[0x0][0xc78] ;  /* 0x00031e0000067ab9 */ /* 0x000fe40000000800 */
[----:B------:R-:W-:Y:S02]  /*0d90*/  UISETP.GE.AND UP0, UPT, UR8, UR6, UPT ;  /* 0x000000060800728c */ /* 0x000fe4000bf06270 */
[----:B------:R-:W-:-:S04]  /*0da0*/  UIADD3 UR6, -UR8, URZ, URZ ;  /* 0x0000003f08067290 */ /* 0x000fc8000fffe13f */
[----:B------:R-:W-:Y:S01]  /*0db0*/  PLOP3.LUT P0, PT, PT, PT, UP0, 0x80, 0x0 ;  /* 0x000000000000781c */ /* 0x000fe20003f0f008 */
[----:B------:R-:W-:-:S12]  /*0dc0*/  UIMAD UR9, UR5, UR6, UR4 ;  /* 0x00000006050972a4 */ /* 0x000fd8000f8e0204 */
[----:B01234-:R-:W-:Y:S05]  /*0dd0*/  @!P0 BRA `(.L_x_963) ;  /* 0x0000000000208947 */ /* 0x01ffea0003800000 */
[----:B------:R-:W-:Y:S01]  /*0de0*/  ULDC UR7, c[0x0][0xc6c] ;  /* 0x00031b0000077ab9 */ /* 0x000fe20000000800 */
[----:B------:R-:W-:Y:S01]  /*0df0*/  UMOV UR6, UR9 ;  /* 0x0000000900067c82 */ /* 0x000fe20008000000 */
[----:B------:R-:W-:-:S11]  /*0e00*/  UISETP.NE.AND UP0, UPT, UR7, 0x1, UPT ;  /* 0x000000010700788c */ /* 0x000fd6000bf05270 */
[----:B------:R-:W-:Y:S02]  /*0e10*/  @UP0 ULDC.64 UR10, c[0x0][0xc70] ;  /* 0x00031c00000a0ab9 */ /* 0x000fe40000000a00 */
[----:B------:R-:W-:-:S04]  /*0e20*/  UIMAD.WIDE.U32 UR4, UR9, UR10, URZ ;  /* 0x0000000a090472a5 */ /* 0x000fc8000f8e003f */
[----:B------:R-:W-:-:S04]  /*0e30*/  @UP0 USHF.R.U32.HI UR6, URZ, UR11, UR5 ;  /* 0x0000000b3f060299 */ /* 0x000fc80008011605 */
[----:B------:R-:W-:Y:S01]  /*0e40*/  UIMAD UR4, UR6, UR7, URZ ;  /* 0x00000007060472a4 */ /* 0x000fe2000f8e023f */
[----:B------:R-:W-:Y:S11]  /*0e50*/  BRA `(.L_x_964) ;  /* 0x00000000001c7947 */ /* 0x000ff60003800000 */
.L_x_963:
[----:B------:R-:W-:Y:S01]  /*0e60*/  ULDC UR7, c[0x0][0xc54] ;  /* 0x0003150000077ab9 */ /* 0x000fe20000000800 */
[----:B------:R-:W-:Y:S01]  /*0e70*/  UMOV UR6, UR9 ;  /* 0x0000000900067c82 */ /* 0x000fe20008000000 */
[----:B------:R-:W-:-:S11]  /*0e80*/  UISETP.NE.AND UP0, UPT, UR7, 0x1, UPT ;  /* 0x000000010700788c */ /* 0x000fd6000bf05270 */
[----:B------:R-:W-:Y:S02]  /*0e90*/  @UP0 ULDC.64 UR10, c[0x0][0xc58] ;  /* 0x00031600000a0ab9 */ /* 0x000fe40000000a00 */
[----:B------:R-:W-:-:S04]  /*0ea0*/  UIMAD.WIDE.U32 UR4, UR9, UR10, URZ ;  /* 0x0000000a090472a5 */ /* 0x000fc8000f8e003f */
[----:B------:R-:W-:-:S04]  /*0eb0*/  @UP0 USHF.R.U32.HI UR6, URZ, UR11, UR5 ;  /* 0x0000000b3f060299 */ /* 0x000fc80008011605 */
[----:B------:R-:W-:-:S12]  /*0ec0*/  UIMAD UR4, UR6, UR7, URZ ;  /* 0x00000007060472a4 */ /* 0x000fd8000f8e023f */
.L_x_964:
[----:B------:R-:W0:Y:S01]  /*0ed0*/  LDC R199, c[0x0][0x448] ;  /* 0x00011200ffc77b82 */ /* 0x000e220000000800 */
[----:B------:R-:W-:Y:S01]  /*0ee0*/  ULDC UR7, c[0x0][0xc48] ;  /* 0x0003120000077ab9 */ /* 0x000fe20000000800 */
[----:B------:R-:W-:Y:S01]  /*0ef0*/  ULOP3.LUT UR6, URZ, UR6, URZ, 0x33, !UPT ;  /* 0x000000063f067292 */ /* 0x000fe2000f8e333f */
[----:B------:R-:W-:Y:S01]  /*0f00*/  LOP3.LUT R16, R16, 0xffefffff, RZ, 0xc0, !PT ;  /* 0xffefffff10107812 */ /* 0x000fe200078ec0ff */
[----:B------:R-:W-:Y:S02]  /*0f10*/  UISETP.NE.AND UP0, UPT, UR7, 0x1, UPT ;  /* 0x000000010700788c */ /* 0x000fe4000bf05270 */
[----:B------:R-:W-:Y:S02]  /*0f20*/  UIADD3 UR4, UR9, -UR4, URZ ;  /* 0x8000000409047290 */ /* 0x000fe4000fffe03f */
[----:B------:R-:W1:Y:S01]  /*0f30*/  LDC.64 R8, c[0x0][0x9e0] ;  /* 0x00027800ff087b82 */ /* 0x000e620000000a00 */
[----:B------:R-:W-:Y:S01]  /*0f40*/  ULDC UR5, c[0x0][0xc3c] ;  /* 0x00030f0000057ab9 */ /* 0x000fe20000000800 */
[----:B------:R-:W-:Y:S01]  /*0f50*/  ULDC UR9, c[0x0][0xc54] ;  /* 0x0003150000097ab9 */ /* 0x000fe20000000800 */
[----:B------:R-:W-:-:S02]  /*0f60*/  UIADD3 UR6, UR6, UR5, URZ ;  /* 0x0000000506067290 */ /* 0x000fc4000fffe03f */
[----:B------:R-:W-:Y:S02]  /*0f70*/  UIMAD UR8, UR8, UR9, UR4 ;  /* 0x00000009080872a4 */ /* 0x000fe4000f8e0204 */
[----:B------:R-:W-:Y:S01]  /*0f80*/  USHF.L.U32 UR42, UR6, 0x7, URZ ;  /* 0x00000007062a7899 */ /* 0x000fe2000800063f */
[----:B------:R-:W2:Y:S01]  /*0f90*/  LDC R75, c[0x0][0x288] ;  /* 0x0000a200ff4b7b82 */ /* 0x000ea20000000800 */
[----:B------:R-:W-:Y:S01]  /*0fa0*/  ULDC.64 UR10, c[0x0][0x418] ;  /* 0x00010600000a7ab9 */ /* 0x000fe20000000a00 */
[----:B------:R-:W-:Y:S01]  /*0fb0*/  @UP0 ULDC UR4, c[0x0][0xc4c] ;  /* 0x0003130000040ab9 */ /* 0x000fe20000000800 */
[----:B------:R-:W-:Y:S01]  /*0fc0*/  ISETP.NE.U32.AND P0, PT, RZ, UR10, PT ;  /* 0x0000000aff007c0c */ /* 0x000fe2000bf05070 */
[----:B------:R-:W-:Y:S02]  /*0fd0*/  UIMAD.WIDE.U32 UR4, UR8, UR4, URZ ;  /* 0x00000004080472a5 */ /* 0x000fe4000f8e003f */
[----:B------:R-:W-:Y:S01]  /*0fe0*/  UIADD3 UR6, UR42, 0x7f, URZ ;  /* 0x0000007f2a067890 */ /* 0x000fe2000fffe03f */
[----:B------:R-:W-:Y:S01]  /*0ff0*/  ISETP.NE.AND.EX P0, PT, RZ, UR11, PT, P0 ;  /* 0x0000000bff007c0c */ /* 0x000fe2000bf05300 */
[----:B------:R-:W3:Y:S01]  /*1000*/  LDC R0, c[0x0][0x424] ;  /* 0x00010900ff007b82 */ /* 0x000ee20000000800 */
[----:B0-----:R-:W-:Y:S01]  /*1010*/  ISETP.NE.AND P2, PT, R199, 0x1, PT ;  /* 0x00000001c700780c */ /* 0x001fe20003f45270 */
[----:B------:R-:W-:Y:S01]  /*1020*/  @UP0 ULDC UR9, c[0x0][0xc50] ;  /* 0x0003140000090ab9 */ /* 0x000fe20000000800 */
[----:B------:R-:W-:Y:S01]  /*1030*/  UMOV UR12, UR8 ;  /* 0x00000008000c7c82 */ /* 0x000fe20008000000 */
[----:B------:R-:W-:Y:S01]  /*1040*/  @UP0 USHF.R.U32.HI UR12, URZ, UR9, UR5 ;  /* 0x000000093f0c0299 */ /* 0x000fe20008011605 */
[----:B------:R-:W-:-:S03]  /*1050*/  IMAD.U32 R2, RZ, RZ, UR6 ;  /* 0x00000006ff027e24 */ /* 0x000fc6000f8e00ff */
[----:B------:R-:W0:Y:S01]  /*1060*/  LDC R7, c[0x0][0x2f0] ;  /* 0x0000bc00ff077b82 */ /* 0x000e220000000800 */
[----:B-1----:R-:W-:Y:S01]  /*1070*/  ISETP.GE.AND P1, PT, R9, 0x1, PT ;  /* 0x000000010900780c */ /* 0x002fe20003f26270 */
[----:B------:R-:W-:Y:S02]  /*1080*/  UIADD3 UR4, -UR12, URZ, URZ ;  /* 0x0000003f0c047290 */ /* 0x000fe4000fffe13f */
[----:B------:R-:W-:Y:S02]  /*1090*/  IMAD.U32 R195, RZ, RZ, UR12 ;  /* 0x0000000cffc37e24 */ /* 0x000fe4000f8e00ff */
[----:B------:R-:W-:Y:S01]  /*10a0*/  UIMAD UR4, UR7, UR4, UR8 ;  /* 0x00000004070472a4 */ /* 0x000fe2000f8e0208 */
[----:B------:R-:W-:Y:S01]  /*10b0*/  @P2 LOP3.LUT R16, R16, 0x100000, RZ, 0xfc, !PT ;  /* 0x0010000010102812 */ /* 0x000fe200078efcff */
[----:B------:R-:W1:Y:S01]  /*10c0*/  @P2 LDC R3, c[0x0][0x44c] ;  /* 0x00011300ff032b82 */ /* 0x000e620000000800 */
[----:B--2---:R-:W-:Y:S02]  /*10d0*/  IADD3 R5, -R75, 0x1, RZ ;  /* 0x000000014b057810 */ /* 0x004fe40007ffe1ff */
[----:B------:R-:W-:Y:S01]  /*10e0*/  LOP3.LUT R16, R16, 0xfff7ffff, RZ, 0xc0, !PT ;  /* 0xfff7ffff10107812 */ /* 0x000fe200078ec0ff */
[----:B------:R-:W-:-:S03]  /*10f0*/  IMAD.U32 R194, RZ, RZ, UR4 ;  /* 0x00000004ffc27e24 */ /* 0x000fc6000f8e00ff */
[----:B------:R-:W-:Y:S01]  /*1100*/  @P1 LOP3.LUT R16, R16, 0x80000, RZ, 0xfc, !PT ;  /* 0x0008000010101812 */ /* 0x000fe200078efcff */
[----:B------:R-:W2:Y:S01]  /*1110*/  @P2 LDC R4, c[0x0][0x450] ;  /* 0x00011400ff042b82 */ /* 0x000ea20000000800 */
[----:B---3--:R-:W-:-:S05]  /*1120*/  SEL R0, R0, 0x1, P0 ;  /* 0x0000000100007807 */ /* 0x008fca0000000000 */
[CC--:B0-----:R-:W-:Y:S02]  /*1130*/  IMAD R5, R0.reuse, R7.reuse, R5 ;  /* 0x0000000700057224 */ /* 0x0c1fe400078e0205 */
[----:B------:R-:W-:Y:S02]  /*1140*/  IMAD R17, R0, R7, RZ ;  /* 0x0000000700117224 */ /* 0x000fe400078e02ff */
[----:B-1----:R-:W-:-:S05]  /*1150*/  @P2 IMAD.HI.U32 R3, R3, UR6, RZ ;  /* 0x0000000603032c27 */ /* 0x002fca000f8e00ff */
[----:B--2---:R-:W-:-:S05]  /*1160*/  @P2 SHF.R.U32.HI R2, RZ, R4, R3 ;  /* 0x00000004ff022219 */ /* 0x004fca0000011603 */
[----:B------:R-:W-:-:S04]  /*1170*/  IMAD.IADD R11, R5, 0x1, R2 ;  /* 0x00000001050b7824 */ /* 0x000fc800078e0202 */
[----:B------:R-:W-:Y:S01]  /*1180*/  IMAD.IADD R2, R11, 0x1, R8 ;  /* 0x000000010b027824 */ /* 0x000fe200078e0208 */
[----:B------:R-:W-:Y:S06]  /*1190*/  @!P1 BRA `(.L_x_965) ;  /* 0x0000000000409947 */ /* 0x000fec0003800000 */
[C---:B------:R-:W-:Y:S01]  /*11a0*/  ISETP.GT.AND P0, PT, R11.reuse, RZ, PT ;  /* 0x000000ff0b00720c */ /* 0x040fe20003f04270 */
[----:B------:R-:W-:-:S12]  /*11b0*/  VIADD R3, R11, 0xffffffff ;  /* 0xffffffff0b037836 */ /* 0x000fd80000000000 */
[----:B------:R-:W-:Y:S05]  /*11c0*/  @P0 BRA `(.L_x_966) ;  /* 0x00000000001c0947 */ /* 0x000fea0003800000 */
[----:B------:R-:W-:Y:S01]  /*11d0*/  ISETP.NE.AND P0, PT, R9, 0x1, PT ;  /* 0x000000010900780c */ /* 0x000fe20003f05270 */
[----:B------:R-:W-:-:S12]  /*11e0*/  IMAD.MOV R3, RZ, RZ, -R11 ;  /* 0x000000ffff037224 */ /* 0x000fd800078e0a0b */
[----:B------:R-:W0:Y:S02]  /*11f0*/  @P0 LDC.64 R4, c[0x0][0x9e8] ;  /* 0x00027a00ff040b82 */ /* 0x000e240000000a00 */
[----:B0-----:R-:W-:-:S05]  /*1200*/  @P0 IMAD.HI.U32 R4, R3, R4, RZ ;  /* 0x0000000403040227 */ /* 0x001fca00078e00ff */
[----:B------:R-:W-:-:S04]  /*1210*/  @P0 SHF.R.U32.HI R3, RZ, R5, R4 ;  /* 0x00000005ff030219 */ /* 0x000fc80000011604 */
[----:B------:R-:W-:Y:S01]  /*1220*/  LOP3.LUT R3, RZ, R3, RZ, 0x33, !PT ;  /* 0x00000003ff037212 */ /* 0x000fe200078e33ff */
[----:B------:R-:W-:Y:S06]  /*1230*/  BRA `(.L_x_967) ;  /* 0x0000000000107947 */ /* 0x000fec0003800000 */
.L_x_966:
[----:B------:R-:W-:-:S13]  /*1240*/  ISETP.NE.AND P0, PT, R9, 0x1, PT ;  /* 0x000000010900780c */ /* 0x000fda0003f05270 */
[----:B------:R-:W0:Y:S02]  /*1250*/  @P0 LDC.64 R4, c[0x0][0x9e8] ;  /* 0x00027a00ff040b82 */ /* 0x000e240000000a00 */
[----:B0-----:R-:W-:-:S05]  /*1260*/  @P0 IMAD.HI.U32 R4, R3, R4, RZ ;  /* 0x0000000403040227 */ /* 0x001fca00078e00ff */
[----:B------:R-:W-:-:S07]  /*1270*/  @P0 SHF.R.U32.HI R3, RZ, R5, R4 ;  /* 0x00000005ff030219 */ /* 0x000fce0000011604 */
.L_x_967:
[----:B------:R-:W-:-:S05]  /*1280*/  IMAD R3, R3, R9, R9 ;  /* 0x0000000903037224 */ /* 0x000fca00078e0209 */
[----:B------:R-:W-:-:S07]  /*1290*/  VIMNMX R2, R2, R3, PT ;  /* 0x0000000302027248 */ /* 0x000fce0003fe0100 */
.L_x_965:
[----:B------:R-:W0:Y:S01]  /*12a0*/  @P2 LDC R3, c[0x0][0x44c] ;  /* 0x00011300ff032b82 */ /* 0x000e220000000800 */
[----:B------:R-:W-:Y:S01]  /*12b0*/  IMAD.U32 R4, RZ, RZ, UR42 ;  /* 0x0000002aff047e24 */ /* 0x000fe2000f8e00ff */
[----:B------:R-:W-:Y:S01]  /*12c0*/  ULDC UR4, c[0x0][0x9dc] ;  /* 0x0002770000047ab9 */ /* 0x000fe20000000800 */
[-C--:B------:R-:W-:Y:S02]  /*12d0*/  IMAD R75, R0, R7.reuse, -R75 ;  /* 0x00000007004b7224 */ /* 0x080fe400078e0a4b */
[----:B------:R-:W-:Y:S02]  /*12e0*/  VIADD R2, R2, 0x5f ;  /* 0x0000005f02027836 */ /* 0x000fe40000000000 */
[----:B------:R-:W-:Y:S01]  /*12f0*/  IMAD R0, R0, R7, 0x5f ;  /* 0x0000005f00007424 */ /* 0x000fe200078e0207 */
[----:B------:R-:W1:Y:S01]  /*1300*/  @P2 LDC R6, c[0x0][0x450] ;  /* 0x00011400ff062b82 */ /* 0x000e620000000800 */
[----:B------:R-:W-:-:S04]  /*1310*/  IMAD.HI R2, R2, 0x2aaaaaab, RZ ;  /* 0x2aaaaaab02027827 */ /* 0x000fc800078e02ff */
[----:B------:R-:W-:Y:S01]  /*1320*/  IMAD.HI R0, R0, 0x2aaaaaab, RZ ;  /* 0x2aaaaaab00007827 */ /* 0x000fe200078e02ff */
[----:B------:R-:W-:-:S04]  /*1330*/  SHF.R.U32.HI R5, RZ, 0x1f, R2 ;  /* 0x0000001fff057819 */ /* 0x000fc80000011602 */
[----:B------:R-:W-:Y:S01]  /*1340*/  LEA.HI.SX32 R74, R2, R5, 0x1c ;  /* 0x00000005024a7211 */ /* 0x000fe200078fe2ff */
[----:B0-----:R-:W-:-:S05]  /*1350*/  @P2 IMAD.HI.U32 R3, R3, UR42, RZ ;  /* 0x0000002a03032c27 */ /* 0x001fca000f8e00ff */
[----:B-1----:R-:W-:Y:S02]  /*1360*/  @P2 SHF.R.U32.HI R4, RZ, R6, R3 ;  /* 0x00000006ff042219 */ /* 0x002fe40000011603 */
[----:B------:R-:W-:-:S03]  /*1370*/  SHF.R.U32.HI R3, RZ, 0x1f, R0 ;  /* 0x0000001fff037819 */ /* 0x000fc60000011600 */
[----:B------:R-:W-:Y:S01]  /*1380*/  IMAD.IADD R4, R75, 0x1, R4 ;  /* 0x000000014b047824 */ /* 0x000fe200078e0204 */
[----:B------:R-:W-:-:S03]  /*1390*/  LEA.HI.SX32 R3, R0, R3, 0x1c ;  /* 0x0000000300037211 */ /* 0x000fc600078fe2ff */
[----:B------:R-:W-:Y:S01]  /*13a0*/  VIADD R6, R4, -UR4 ;  /* 0x8000000404067c36 */ /* 0x000fe20008000000 */
[----:B------:R-:W-:-:S04]  /*13b0*/  VIMNMX R74, R3, R74, PT ;  /* 0x0000004a034a7248 */ /* 0x000fc80003fe0100 */
[----:B------:R-:W-:Y:S01]  /*13c0*/  R2UR UR4, R6 ;  /* 0x00000000060472ca */ /* 0x000fe200000e0000 */
[----:B------:R-:W-:-:S14]  /*13d0*/  @!P1 BRA `(.L_x_968) ;  /* 0x0000000000449947 */ /* 0x000fdc0003800000 */
[----:B------:R-:W-:-:S13]  /*13e0*/  ISETP.GT.AND P0, PT, R4, -0x1, PT ;  /* 0xffffffff0400780c */ /* 0x000fda0003f04270 */
[----:B------:R-:W-:Y:S05]  /*13f0*/  @P0 BRA `(.L_x_969) ;  /* 0x00000000001c0947 */ /* 0x000fea0003800000 */
[----:B------:R-:W-:Y:S02]  /*1400*/  ISETP.NE.AND P0, PT, R9, 0x1, PT ;  /* 0x000000010900780c */ /* 0x000fe40003f05270 */
[----:B------:R-:W-:-:S11]  /*1410*/  LOP3.LUT R3, RZ, R4, RZ, 0x33, !PT ;  /* 0x00000004ff037212 */ /* 0x000fd600078e33ff */
[----:B------:R-:W0:Y:S02]  /*1420*/  @P0 LDC.64 R6, c[0x0][0x9e8] ;  /* 0x00027a00ff060b82 */ /* 0x000e240000000a00 */
[----:B0-----:R-:W-:-:S05]  /*1430*/  @P0 IMAD.HI.U32 R0, R3, R6, RZ ;  /* 0x0000000603000227 */ /* 0x001fca00078e00ff */
[----:B------:R-:W-:-:S04]  /*1440*/  @P0 SHF.R.U32.HI R3, RZ, R7, R0 ;  /* 0x00000007ff030219 */ /* 0x000fc80000011600 */
[----:B------:R-:W-:Y:S01]  /*1450*/  LOP3.LUT R4, RZ, R3, RZ, 0x33, !PT ;  /* 0x00000003ff047212 */ /* 0x000fe200078e33ff */
[----:B------:R-:W-:Y:S06]  /*1460*/  BRA `(.L_x_970) ;  /* 0x0000000000107947 */ /* 0x000fec0003800000 */
.L_x_969:
[----:B------:R-:W-:-:S13]  /*1470*/  ISETP.NE.AND P0, PT, R9, 0x1, PT ;  /* 0x000000010900780c */ /* 0x000fda0003f05270 */
[----:B------:R-:W0:Y:S02]  /*1480*/  @P0 LDC.64 R2, c[0x0][0x9e8] ;  /* 0x00027a00ff020b82 */ /* 0x000e240000000a00 */
[----:B0-----:R-:W-:-:S05]  /*1490*/  @P0 IMAD.HI.U32 R0, R4, R2, RZ ;  /* 0x0000000204000227 */ /* 0x001fca00078e00ff */
[----:B------:R-:W-:-:S07]  /*14a0*/  @P0 SHF.R.U32.HI R4, RZ, R3, R0 ;  /* 0x00000003ff040219 */ /* 0x000fce0000011600 */
.L_x_970:
[----:B------:R-:W-:-:S05]  /*14b0*/  IMAD R4, R4, R9, RZ ;  /* 0x0000000904047224 */ /* 0x000fca00078e02ff */
[----:B------:R-:W-:-:S13]  /*14c0*/  R2UR UR5, R4 ;  /* 0x00000000040572ca */ /* 0x000fda00000e0000 */
[----:B------:R-:W-:-:S04]  /*14d0*/  UISETP.LT.AND UP0, UPT, UR4, UR5, UPT ;  /* 0x000000050400728c */ /* 0x000fc8000bf01270 */
[----:B------:R-:W-:-:S12]  /*14e0*/  USEL UR4, UR4, UR5, !UP0 ;  /* 0x0000000504047287 */ /* 0x000fd8000c000000 */
.L_x_968:
[----:B------:R-:W-:Y:S01]  /*14f0*/  UIMAD.WIDE UR4, UR4, 0x2aaaaaab, URZ ;  /* 0x2aaaaaab040478a5 */ /* 0x000fe2000f8e023f */
[----:B------:R-:W-:Y:S02]  /*1500*/  PLOP3.LUT P0, PT, PT, PT, PT, 0x80, 0x0 ;  /* 0x000000000000781c */ /* 0x000fe40003f0f070 */
[----:B------:R-:W-:Y:S01]  /*1510*/  CS2R R2, SRZ ;  /* 0x0000000000027805 */ /* 0x000fe2000001ff00 */
[----:B------:R-:W-:Y:S01]  /*1520*/  IMAD.MOV.U32 R0, RZ, RZ, RZ ;  /* 0x000000ffff007224 */ /* 0x000fe200078e00ff */
[----:B------:R-:W-:Y:S01]  /*1530*/  USHF.R.U32.HI UR4, URZ, 0x1f, UR5 ;  /* 0x0000001f3f047899 */ /* 0x000fe20008011605 */
[----:B------:R-:W-:Y:S02]  /*1540*/  CS2R R118, SRZ ;  /* 0x0000000000767805 */ /* 0x000fe4000001ff00 */
[----:B------:R-:W-:Y:S02]  /*1550*/  CS2R R116, SRZ ;  /* 0x0000000000747805 */ /* 0x000fe4000001ff00 */
[----:B------:R-:W-:Y:S01]  /*1560*/  CS2R R114, SRZ ;  /* 0x0000000000727805 */ /* 0x000fe2000001ff00 */
[----:B------:R-:W-:Y:S01]  /*1570*/  ULEA.HI.SX32 UR4, UR5, UR4, 0x1c ;  /* 0x0000000405047291 */ /* 0x000fe2000f8fe23f */
[----:B------:R-:W-:-:S02]  /*1580*/  CS2R R112, SRZ ;  /* 0x0000000000707805 */ /* 0x000fc4000001ff00 */
[----:B------:R-:W-:Y:S02]  /*1590*/  CS2R R110, SRZ ;  /* 0x00000000006e7805 */ /* 0x000fe4000001ff00 */
[----:B------:R-:W-:Y:S01]  /*15a0*/  CS2R R108, SRZ ;  /* 0x00000000006c7805 */ /* 0x000fe2000001ff00 */
[----:B------:R-:W-:Y:S01]  /*15b0*/  UISETP.LT.AND UP0, UPT, URZ, UR4, UPT ;  /* 0x000000043f00728c */ /* 0x000fe2000bf01270 */
[----:B------:R-:W-:Y:S02]  /*15c0*/  CS2R R106, SRZ ;  /* 0x00000000006a7805 */ /* 0x000fe4000001ff00 */
[----:B------:R-:W-:Y:S01]  /*15d0*/  CS2R R104, SRZ ;  /* 0x0000000000687805 */ /* 0x000fe2000001ff00 */
[----:B------:R-:W-:Y:S01]  /*15e0*/  IMAD.MOV.U32 R102, RZ, RZ, RZ ;  /* 0x000000ffff667224 */ /* 0x000fe200078e00ff */
[----:B------:R-:W-:Y:S01]  /*15f0*/  USEL UR60, URZ, UR4, !UP0 ;  /* 0x000000043f3c7287 */ /* 0x000fe2000c000000 */
[----:B------:R-:W-:Y:S02]  /*1600*/  CS2R R98, SRZ ;  /* 0x0000000000627805 */ /* 0x000fe4000001ff00 */
[----:B------:R-:W-:-:S02]  /*1610*/  CS2R R100, SRZ ;  /* 0x0000000000647805 */ /* 0x000fc4000001ff00 */
[----:B------:R-:W-:Y:S02]  /*1620*/  CS2R R94, SRZ ;  /* 0x00000000005e7805 */ /* 0x000fe4000001ff00 */
[----:B------:R-:W-:Y:S02]  /*1630*/  CS2R R96, SRZ ;  /* 0x0000000000607805 */ /* 0x000fe4000001ff00 */
[----:B------:R-:W-:Y:S02]  /*1640*/  CS2R R90, SRZ ;  /* 0x00000000005a7805 */ /* 0x000fe4000001ff00 */
[----:B------:R-:W-:Y:S02]  /*1650*/  ISETP.GT.AND P1, PT, R74, UR60, PT ;  /* 0x0000003c4a007c0c */ /* 0x000fe4000bf24270 */
        /* <DEDUP_REMOVED lines=27> */
[----:B------:R-:W-:Y:S02]  /*1810*/  CS2R R10, SRZ ;  /* 0x00000000000a7805 */ /* 0x000fe4000001ff00 */
[----:B------:R-:W-:Y:S02]  /*1820*/  CS2R R132, SRZ ;  /* 0x0000000000847805 */ /* 0x000fe4000001ff00 */
[----:B------:R-:W-:Y:S02]  /*1830*/  CS2R R8, SRZ ;  /* 0x0000000000087805 */ /* 0x000fe4000001ff00 */
[----:B------:R-:W-:Y:S01]  /*1840*/  CS2R R148, SRZ ;  /* 0x0000000000947805 */ /* 0x000fe2000001ff00 */
[----:B------:R-:W-:Y:S01]  /*1850*/  IMAD.MOV.U32 R152, RZ, RZ, RZ ;  /* 0x000000ffff987224 */ /* 0x000fe200078e00ff */
[----:B------:R-:W-:Y:S01]  /*1860*/  CS2R R6, SRZ ;  /* 0x0000000000067805 */ /* 0x000fe2000001ff00 */
[----:B------:R-:W-:Y:S01]  /*1870*/  IMAD.MOV.U32 R33, RZ, RZ, RZ ;  /* 0x000000ffff217224 */ /* 0x000fe200078e00ff */
[----:B------:R-:W-:Y:S01]  /*1880*/  CS2R R4, SRZ ;  /* 0x0000000000047805 */ /* 0x000fe2000001ff00 */
[----:B------:R-:W-:Y:S01]  /*1890*/  IMAD.MOV.U32 R150, RZ, RZ, RZ ;  /* 0x000000ffff967224 */ /* 0x000fe200078e00ff */
[----:B------:R-:W-:Y:S06]  /*18a0*/  @!P1 BRA `(.L_x_971) ;  /* 0x000000dc00209947 */ /* 0x000fec0003800000 */
        /* <DEDUP_REMOVED lines=31> */
.L_x_972:
        /* <DEDUP_REMOVED lines=11> */
.L_x_1137:
[----:B------:R-:W-:Y:S05]  /*1b50*/  @!P0 BRA `(.L_x_974) ;  /* 0x0000000000048947 */ /* 0x000fea0003800000 */
[----:B------:R-:W-:Y:S01]  /*1b60*/  BPT.TRAP 0x1 ;  /* 0x000000040000795c */ /* 0x000fe20000300000 */
.L_x_974:
[----:B------:R-:W-:Y:S02]  /*1b70*/  IMAD.U32 R13, RZ, RZ, UR38 ;  /* 0x00000026ff0d7e24 */ /* 0x000fe4000f8e00ff */
[----:B0-----:R-:W-:-:S03]  /*1b80*/  IMAD.U32 R0, RZ, RZ, UR39 ;  /* 0x00000027ff007e24 */ /* 0x001fc6000f8e00ff */
[----:B------:R-:W-:Y:S02]  /*1b90*/  LEA R13, R13, UR40, 0x3 ;  /* 0x000000280d0d7c11 */ /* 0x000fe4000f8e18ff */
[----:B------:R-:W-:-:S04]  /*1ba0*/  SHF.L.U32 R0, R0, 0x1f, RZ ;  /* 0x0000001f00007819 */ /* 0x000fc800000006ff */
[----:B------:R0:W1:Y:S01]  /*1bb0*/  SYNCS.PHASECHK.TRANS64.TRYWAIT P1, [R13+URZ+0x30830], R0 ;  /* 0x030830000d0075a7 */ /* 0x000062000802017f */
[----:B------:R-:W-:Y:S05]  /*1bc0*/  @!P0 BRA `(.L_x_975) ;  /* 0x0000000000048947 */ /* 0x000fea0003800000 */
[----:B------:R-:W-:Y:S01]  /*1bd0*/  BPT.TRAP 0x1 ;  /* 0x000000040000795c */ /* 0x000fe20000300000 */
.L_x_975:
[----:B-1----:R-:W-:Y:S05]  /*1be0*/  @P1 BRA `(.L_x_976) ;  /* 0x0000000000081947 */ /* 0x002fea0003800000 */
[----:B------:R-:W1:Y:S02]  /*1bf0*/  SYNCS.PHASECHK.TRANS64.TRYWAIT P1, [R13+URZ+0x30830], R0 ;  /* 0x030830000d0075a7 */ /* 0x000e64000802017f */
[----:B-1----:R-:W-:Y:S05]  /*1c00*/  @!P1 BRA `(.L_x_977) ;  /* 0x0000014000cc9947 */ /* 0x002fea0003800000 */
.L_x_976:
[----:B------:R-:W-:Y:S05]  /*1c10*/  WARPSYNC.ALL ;  /* 0x0000000000007948 */ /* 0x000fea0003800000 */
[----:B------:R-:W-:Y:S01]  /*1c20*/  UIADD3 UR4, UR40, 0x1e400, URZ ;  /* 0x0001e40028047890 */ /* 0x000fe2000fffe03f */
[----:B------:R-:W-:Y:S01]  /*1c30*/  WARPGROUP.ARRIVE ;  /* 0x00000000000079c5 */ /* 0x000fe20000000000 */
[----:B------:R-:W-:Y:S01]  /*1c40*/  UMOV UR9, 0x40000040 ;  /* 0x4000004000097882 */ /* 0x000fe20000000000 */
[----:B------:R-:W-:Y:S01]  /*1c50*/  UMOV UR11, 0x40000040 ;  /* 0x40000040000b7882 */ /* 0x000fe20000000000 */
[----:B------:R-:W-:Y:S01]  /*1c60*/  USHF.R.U32.HI UR4, URZ, 0x4, UR4 ;  /* 0x000000043f047899 */ /* 0x000fe20008011604 */
[----:B------:R-:W-:Y:S01]  /*1c70*/  IMAD.U32 R7, RZ, RZ, UR9 ;  /* 0x00000009ff077e24 */ /* 0x000fe2000f8e00ff */
[----:B------:R-:W-:Y:S01]  /*1c80*/  UMOV UR57, 0x40000040 ;  /* 0x4000004000397882 */ /* 0x000fe20000000000 */
[----:B------:R-:W-:Y:S01]  /*1c90*/  UMOV UR59, 0x40000040 ;  /* 0x40000040003b7882 */ /* 0x000fe20000000000 */
[----:B------:R-:W-:Y:S01]  /*1ca0*/  ULOP3.LUT UR4, UR4, 0x3fff, URZ, 0xc0, !UPT ;  /* 0x00003fff04047892 */ /* 0x000fe2000f8ec03f */
[----:B------:R-:W-:Y:S01]  /*1cb0*/  UMOV UR53, 0x40000040 ;  /* 0x4000004000357882 */ /* 0x000fe20000000000 */
[----:B------:R-:W-:-:S02]  /*1cc0*/  UMOV UR55, 0x40000040 ;  /* 0x4000004000377882 */ /* 0x000fc40000000000 */
[----:B------:R-:W-:Y:S02]  /*1cd0*/  ULOP3.LUT UR43, UR4, 0x10000, URZ, 0xfc, !UPT ;  /* 0x00010000042b7892 */ /* 0x000fe4000f8efc3f */
[----:B------:R-:W-:Y:S02]  /*1ce0*/  ULOP3.LUT UR4, UR41, 0x10000, URZ, 0xfc, !UPT ;  /* 0x0001000029047892 */ /* 0x000fe4000f8efc3f */
[----:B------:R-:W-:Y:S02]  /*1cf0*/  UIMAD UR5, UR38, 0x900, UR43 ;  /* 0x00000900260578a4 */ /* 0x000fe4000f8e022b */
[----:B------:R-:W-:Y:S02]  /*1d00*/  UIADD3 UR6, UR4, 0x2, URZ ;  /* 0x0000000204067890 */ /* 0x000fe4000fffe03f */
[----:B------:R-:W-:Y:S01]  /*1d10*/  UIADD3 UR7, UR5, 0x2, URZ ;  /* 0x0000000205077890 */ /* 0x000fe2000fffe03f */
[----:B------:R-:W-:Y:S02]  /*1d20*/  UMOV UR8, UR4 ;  /* 0x0000000400087c82 */ /* 0x000fe40008000000 */
[----:B------:R-:W-:Y:S01]  /*1d30*/  UMOV UR10, UR5 ;  /* 0x00000005000a7c82 */ /* 0x000fe20008000000 */
[----:B------:R-:W-:Y:S01]  /*1d40*/  IMAD.U32 R6, RZ, RZ, UR8 ;  /* 0x00000008ff067e24 */ /* 0x000fe2000f8e00ff */
[----:B------:R-:W-:Y:S01]  /*1d50*/  HGMMA.64x96x16.F32.BF16 R24, gdesc[UR8], RZ, !UPT, gsb0 ;  /* 0x01600000081879f0 */ /* 0x000fe2000c0018ff */
[----:B------:R-:W-:Y:S01]  /*1d60*/  UMOV UR8, UR6 ;  /* 0x0000000600087c82 */ /* 0x000fe20008000000 */
[----:B------:R-:W-:Y:S01]  /*1d70*/  UMOV UR9, 0x40000040 ;  /* 0x4000004000097882 */ /* 0x000fe20000000000 */
[----:B------:R-:W-:Y:S01]  /*1d80*/  UMOV UR10, UR7 ;  /* 0x00000007000a7c82 */ /* 0x000fe20008000000 */
[----:B------:R-:W-:Y:S01]  /*1d90*/  UMOV UR11, 0x40000040 ;  /* 0x40000040000b7882 */ /* 0x000fe20000000000 */
[----:B------:R-:W-:Y:S01]  /*1da0*/  UIADD3 UR56, UR4, 0x4, URZ ;  /* 0x0000000404387890 */ /* 0x000fe2000fffe03f */
[----:B------:R-:W-:Y:S01]  /*1db0*/  IMAD.U32 R4, RZ, RZ, UR8 ;  /* 0x00000008ff047e24 */ /* 0x000fe2000f8e00ff */
[----:B------:R-:W-:Y:S01]  /*1dc0*/  UIADD3 UR58, UR5, 0x4, URZ ;  /* 0x00000004053a7890 */ /* 0x000fe2000fffe03f */
[----:B------:R-:W-:Y:S01]  /*1dd0*/  IMAD.U32 R5, RZ, RZ, UR9 ;  /* 0x00000009ff057e24 */ /* 0x000fe2000f8e00ff */
[----:B------:R-:W-:-:S02]  /*1de0*/  UIADD3 UR52, UR4, 0x6, URZ ;  /* 0x0000000604347890 */ /* 0x000fc4000fffe03f */
[----:B------:R-:W-:Y:S02]  /*1df0*/  UIADD3 UR54, UR5, 0x6, URZ ;  /* 0x0000000605367890 */ /* 0x000fe4000fffe03f */
        /* <DEDUP_REMOVED lines=28> */
[----:B------:R-:W-:Y:S02]  /*1fc0*/  WARPGROUP.DEPBAR.LE gsb0, 0x0 ;  /* 0x00008000000079c5 */ /* 0x000fe40000010000 */
        /* <DEDUP_REMOVED lines=39> */
.L_x_978:
[----:B------:R-:W-:Y:S01]  /*2240*/  ISETP.NE.AND P2, PT, R199, 0x1, PT ;  /* 0x00000001c700780c */ /* 0x000fe20003f45270 */
[----:B------:R-:W-:Y:S01]  /*2250*/  ULDC UR5, c[0x0][0x9d8] ;  /* 0x0002760000057ab9 */ /* 0x000fe20000000800 */
[----:B------:R-:W-:Y:S01]  /*2260*/  R2UR UR4, R13 ;  /* 0x000000000d0472ca */ /* 0x000fe200000e0000 */
[----:B01----:R-:W-:Y:S02]  /*2270*/  VIADD R13, R19, UR42 ;  /* 0x0000002a130d7c36 */ /* 0x003fe40008000000 */
[----:B------:R-:W-:Y:S01]  /*2280*/  FMUL.FTZ R37, R37, UR5 ;  /* 0x0000000525257c20 */ /* 0x000fe20008410000 */
[----:B------:R-:W-:Y:S01]  /*2290*/  FMUL.FTZ R2, R30, UR5 ;  /* 0x000000051e027c20 */ /* 0x000fe20008410000 */
[----:B------:R-:W-:Y:S01]  /*22a0*/  FMUL.FTZ R25, R25, UR5 ;  /* 0x0000000519197c20 */ /* 0x000fe20008410000 */
[----:B------:R-:W-:Y:S01]  /*22b0*/  FMUL.FTZ R12, R66, UR5 ;  /* 0x00000005420c7c20 */ /* 0x000fe20008410000 */
[----:B------:R0:W1:Y:S01]  /*22c0*/  MUFU.TANH R30, R37 ;  /* 0x00000025001e7308 */ /* 0x0000620000002400 */
[----:B------:R-:W-:Y:S01]  /*22d0*/  FMUL.FTZ R33, R33, UR5 ;  /* 0x0000000521217c20 */ /* 0x000fe20008410000 */
[----:B------:R-:W-:Y:S01]  /*22e0*/  FMUL.FTZ R3, R26, UR5 ;  /* 0x000000051a037c20 */ /* 0x000fe20008410000 */
[----:B------:R-:W-:Y:S01]  /*22f0*/  FMUL.FTZ R0, R27, UR5 ;  /* 0x000000051b007c20 */ /* 0x000fe20008410000 */
[----:B------:R-:W-:Y:S01]  /*2300*/  FMUL.FTZ R8, R31, UR5 ;  /* 0x000000051f087c20 */ /* 0x000fe20008410000 */
[----:B------:R-:W2:Y:S01]  /*2310*/  @P2 LDC R14, c[0x0][0x44c] ;  /* 0x00011300ff0e2b82 */ /* 0x000ea20000000800 */
[----:B------:R-:W-:Y:S01]  /*2320*/  FMUL.FTZ R9, R24, UR5 ;  /* 0x0000000518097c20 */ /* 0x000fe20008410000 */
[----:B------:R-:W-:Y:S01]  /*2330*/  UIADD3 UR4, UR4, 0x30840, URZ ;  /* 0x0003084004047890 */ /* 0x000fe2000fffe03f */
[----:B------:R3:W4:Y:S01]  /*2340*/  MUFU.TANH R72, R25 ;  /* 0x0000001900487308 */ /* 0x0007220000002400 */
[----:B0-----:R-:W-:-:S02]  /*2350*/  IMAD.MOV.U32 R37, RZ, RZ, R13 ;  /* 0x000000ffff257224 */ /* 0x001fc400078e000d */
[----:B------:R-:W-:Y:S01]  /*2360*/  FMUL.FTZ R28, R28, UR5 ;  /* 0x000000051c1c7c20 */ /* 0x000fe20008410000 */
[----:B------:R-:W-:Y:S01]  /*2370*/  UPRMT UR4, UR61, 0x654, UR4 ;  /* 0x000006543d047896 */ /* 0x000fe20008000004 */
[----:B------:R-:W-:Y:S01]  /*2380*/  FMUL.FTZ R29, R29, UR5 ;  /* 0x000000051d1d7c20 */ /* 0x000fe20008410000 */
[----:B------:R-:W0:Y:S01]  /*2390*/  @P2 LDC R20, c[0x0][0x450] ;  /* 0x00011400ff142b82 */ /* 0x000e220000000800 */
[----:B------:R-:W-:Y:S01]  /*23a0*/  FMUL.FTZ R32, R32, UR5 ;  /* 0x0000000520207c20 */ /* 0x000fe20008410000 */
[----:B------:R-:W-:Y:S01]  /*23b0*/  FMUL.FTZ R11, R34, UR5 ;  /* 0x00000005220b7c20 */ /* 0x000fe20008410000 */
[----:B------:R5:W0:Y:S01]  /*23c0*/  MUFU.TANH R26, R33 ;  /* 0x00000021001a7308 */ /* 0x000a220000002400 */
[----:B---3--:R-:W-:Y:S02]  /*23d0*/  IMAD.MOV.U32 R25, RZ, RZ, -0x60 ;  /* 0xffffffa0ff197424 */ /* 0x008fe400078e00ff */
[----:B------:R-:W-:Y:S01]  /*23e0*/  FMUL.FTZ R27, R35, UR5 ;  /* 0x00000005231b7c20 */ /* 0x000fe20008410000 */
[----:B------:R-:W-:Y:S01]  /*23f0*/  FMUL.FTZ R36, R36, UR5 ;  /* 0x0000000524247c20 */ /* 0x000fe20008410000 */
[----:B------:R-:W-:Y:S01]  /*2400*/  FMUL.FTZ R31, R38, UR5 ;  /* 0x00000005261f7c20 */ /* 0x000fe20008410000 */
[----:B------:R-:W-:-:S02]  /*2410*/  IMAD R25, R74, R25, 0x61 ;  /* 0x000000614a197424 */ /* 0x000fc400078e0219 */
[----:B------:R-:W-:Y:S01]  /*2420*/  FMUL.FTZ R40, R40, UR5 ;  /* 0x0000000528287c20 */ /* 0x000fe20008410000 */
[----:B------:R-:W-:Y:S01]  /*2430*/  FMUL.FTZ R41, R41, UR5 ;  /* 0x0000000529297c20 */ /* 0x000fe20008410000 */
[----:B------:R-:W-:Y:S01]  /*2440*/  FMUL.FTZ R44, R44, UR5 ;  /* 0x000000052c2c7c20 */ /* 0x000fe20008410000 */
[----:B-----5:R-:W-:Y:S01]  /*2450*/  FMUL.FTZ R33, R39, UR5 ;  /* 0x0000000527217c20 */ /* 0x020fe20008410000 */
[----:B------:R-:W-:Y:S01]  /*2460*/  FMUL.FTZ R45, R45, UR5 ;  /* 0x000000052d2d7c20 */ /* 0x000fe20008410000 */
[----:B------:R-:W-:Y:S01]  /*2470*/  FMUL.FTZ R48, R48, UR5 ;  /* 0x0000000530307c20 */ /* 0x000fe20008410000 */
[----:B------:R-:W-:Y:S01]  /*2480*/  FMUL.FTZ R50, R50, UR5 ;  /* 0x0000000532327c20 */ /* 0x000fe20008410000 */
[----:B--2---:R-:W-:-:S04]  /*2490*/  @P2 IMAD.HI.U32 R15, R13, R14, RZ ;  /* 0x0000000e0d0f2227 */ /* 0x004fc800078e00ff */
[----:B------:R-:W-:Y:S01]  /*24a0*/  FMUL.FTZ R51, R51, UR5 ;  /* 0x0000000533337c20 */ /* 0x000fe20008410000 */
[----:B------:R-:W2:Y:S01]  /*24b0*/  LDC R14, c[0x0][0x288] ;  /* 0x0000a200ff0e7b82 */ /* 0x000ea20000000800 */
[----:B------:R-:W-:Y:S01]  /*24c0*/  FMUL.FTZ R53, R53, UR5 ;  /* 0x0000000535357c20 */ /* 0x000fe20008410000 */
[----:B------:R-:W-:Y:S01]  /*24d0*/  FMUL.FTZ R54, R54, UR5 ;  /* 0x0000000536367c20 */ /* 0x000fe20008410000 */
[----:B------:R-:W-:Y:S01]  /*24e0*/  FMUL.FTZ R55, R55, UR5 ;  /* 0x0000000537377c20 */ /* 0x000fe20008410000 */
[----:B------:R-:W-:Y:S01]  /*24f0*/  FMUL.FTZ R56, R56, UR5 ;  /* 0x0000000538387c20 */ /* 0x000fe20008410000 */
[----:B------:R-:W-:Y:S01]  /*2500*/  FMUL.FTZ R57, R57, UR5 ;  /* 0x0000000539397c20 */ /* 0x000fe20008410000 */
[----:B0-----:R-:W-:Y:S01]  /*2510*/  @P2 SHF.R.U32.HI R37, RZ, R20, R15 ;  /* 0x00000014ff252219 */ /* 0x001fe2000001160f */
[----:B------:R-:W-:Y:S01]  /*2520*/  FMUL.FTZ R58, R58, UR5 ;  /* 0x000000053a3a7c20 */ /* 0x000fe20008410000 */
[----:B------:R-:W-:Y:S01]  /*2530*/  FMUL.FTZ R59, R59, UR5 ;  /* 0x000000053b3b7c20 */ /* 0x000fe20008410000 */
[----:B------:R-:W-:Y:S01]  /*2540*/  FMUL.FTZ R60, R60, UR5 ;  /* 0x000000053c3c7c20 */ /* 0x000fe20008410000 */
[----:B------:R-:W-:Y:S01]  /*2550*/  FMUL.FTZ R61, R61, UR5 ;  /* 0x000000053d3d7c20 */ /* 0x000fe20008410000 */
[----:B------:R-:W0:Y:S01]  /*2560*/  SHFL.IDX PT, R66, R37, RZ, 0x1c1f ;  /* 0x001c1fff25427589 */ /* 0x000e2200000e0000 */
[----:B------:R-:W-:Y:S01]  /*2570*/  FMUL.FTZ R62, R62, UR5 ;  /* 0x000000053e3e7c20 */ /* 0x000fe20008410000 */
        /* <DEDUP_REMOVED lines=10> */
[----:B------:R-:W-:Y:S01]  /*2620*/  LOP3.LUT P1, RZ, R16, 0x80000, RZ, 0xc0, !PT ;  /* 0x0008000010ff7812 */ /* 0x000fe2000782c0ff */
[----:B------:R-:W-:Y:S01]  /*2630*/  IMAD R20, R74, -0x60, R17 ;  /* 0xffffffa04a147824 */ /* 0x000fe200078e0211 */
[----:B------:R-:W3:Y:S01]  /*2640*/  MUFU.TANH R9, R9 ;  /* 0x0000000900097308 */ /* 0x000ee20000002400 */
[----:B------:R-:W-:Y:S01]  /*2650*/  IMAD R24, R18, -0x2, R25 ;  /* 0xfffffffe12187824 */ /* 0x000fe200078e0219 */
[----:B------:R-:W-:Y:S01]  /*2660*/  ULDC UR55, c[0x0][0x9dc] ;  /* 0x0002770000377ab9 */ /* 0x000fe20000000800 */
[----:B------:R-:W-:Y:S01]  /*2670*/  SYNCS.ARRIVE.TRANS64.RED.A1T0 RZ, [UR4], RZ ;  /* 0x000000ffffff79a7 */ /* 0x000fe20008100404 */
[----:B------:R-:W-:-:S02]  /*2680*/  VIADD R21, R20, 0x60 ;  /* 0x0000006014157836 */ /* 0x000fc40000000000 */
[----:B------:R-:W-:Y:S01]  /*2690*/  FMUL.FTZ R42, R42, UR5 ;  /* 0x000000052a2a7c20 */ /* 0x000fe20008410000 */
[----:B------:R-:W-:Y:S01]  /*26a0*/  ULOP3.LUT UR4, URZ, UR55, URZ, 0x33, !UPT ;  /* 0x000000373f047292 */ /* 0x000fe2000f8e333f */
[----:B--2---:R-:W-:Y:S01]  /*26b0*/  IADD3 R20, R24, -R14, R17 ;  /* 0x8000000e18147210 */ /* 0x004fe20007ffe011 */
[----:B------:R-:W2:Y:S01]  /*26c0*/  MUFU.TANH R3, R3 ;  /* 0x0000000300037308 */ /* 0x000ea20000002400 */
[----:B------:R-:W-:Y:S01]  /*26d0*/  FMUL.FTZ R43, R43, UR5 ;  /* 0x000000052b2b7c20 */ /* 0x000fe20008410000 */
[----:B------:R-:W-:Y:S01]  /*26e0*/  FMUL.FTZ R46, R46, UR5 ;  /* 0x000000052e2e7c20 */ /* 0x000fe20008410000 */
[----:B------:R-:W-:Y:S01]  /*26f0*/  FMUL.FTZ R52, R52, UR5 ;  /* 0x0000000534347c20 */ /* 0x000fe20008410000 */
[----:B------:R-:W-:Y:S01]  /*2700*/  ULDC UR5, c[0x0][0x9e0] ;  /* 0x0002780000057ab9 */ /* 0x000fe20000000800 */
[----:B------:R-:W-:-:S03]  /*2710*/  IMAD R39, R18, -0x2, R21 ;  /* 0xfffffffe12277824 */ /* 0x000fc600078e0215 */
[----:B------:R-:W0:Y:S08]  /*2720*/  MUFU.TANH R0, R0 ;  /* 0x0000000000007308 */ /* 0x000e300000002400 */
        /* <DEDUP_REMOVED lines=38> */
[----:B------:R5:W1:Y:S08]  /*2990*/  MUFU.TANH R73, R42 ;  /* 0x0000002a00497308 */ /* 0x000a700000002400 */
[----:B------:R4:W1:Y:S01]  /*29a0*/  MUFU.TANH R76, R43 ;  /* 0x0000002b004c7308 */ /* 0x0008620000002400 */
[----:B-----5:R-:W-:-:S05]  /*29b0*/  VIADD R42, R20, UR5 ;  /* 0x00000005142a7c36 */ /* 0x020fca0008000000 */
[----:B0-----:R-:W-:Y:S02]  /*29c0*/  VIADDMNMX R21, R66, R42, R39, PT ;  /* 0x0000002a42157246 */ /* 0x001fe40003800127 */
[----:B------:R0:W1:Y:S01]  /*29d0*/  MUFU.TANH R77, R46 ;  /* 0x0000002e004d7308 */ /* 0x0000620000002400 */
[----:B----4-:R-:W-:-:S04]  /*29e0*/  VIADD R43, R20, UR4 ;  /* 0x00000004142b7c36 */ /* 0x010fc80008000000 */
[----:B------:R-:W-:-:S03]  /*29f0*/  IMAD.IADD R38, R43, 0x1, R66 ;  /* 0x000000012b267824 */ /* 0x000fc600078e0242 */
[----:B------:R4:W1:Y:S01]  /*2a00*/  MUFU.TANH R34, R52 ;  /* 0x0000003400227308 */ /* 0x0008620000002400 */
[----:B0-----:R-:W-:Y:S02]  /*2a10*/  VIADD R46, R25, 0xffffffff ;  /* 0xffffffff192e7836 */ /* 0x001fe40000000000 */
[----:B----4-:R-:W-:Y:S01]  /*2a20*/  VIADD R52, R24, 0xffffffff ;  /* 0xffffffff18347836 */ /* 0x010fe20000000000 */
[----:B--23--:R-:W-:Y:S06]  /*2a30*/  @!P1 BRA `(.L_x_979) ;  /* 0x00000000005c9947 */ /* 0x00cfec0003800000 */
[----:B------:R-:W-:Y:S01]  /*2a40*/  IADD3 R25, R17, -R14, R66 ;  /* 0x8000000e11197210 */ /* 0x000fe20007ffe042 */
[----:B------:R-:W-:Y:S03]  /*2a50*/  BSSY B0, `(.L_x_980) ;  /* 0x0000012000007945 */ /* 0x000fe60003800000 */
[----:B------:R-:W-:-:S13]  /*2a60*/  ISETP.GT.AND P1, PT, R25, -0x1, PT ;  /* 0xffffffff1900780c */ /* 0x000fda0003f24270 */
[----:B------:R-:W-:Y:S05]  /*2a70*/  @P1 BRA `(.L_x_981) ;  /* 0x0000000000241947 */ /* 0x000fea0003800000 */
[----:B------:R-:W-:Y:S01]  /*2a80*/  ULDC UR4, c[0x0][0x9e4] ;  /* 0x0002790000047ab9 */ /* 0x000fe20000000800 */
[----:B------:R-:W-:Y:S01]  /*2a90*/  LOP3.LUT R25, RZ, R25, RZ, 0x33, !PT ;  /* 0x00000019ff197212 */ /* 0x000fe200078e33ff */
[----:B------:R-:W-:-:S05]  /*2aa0*/  IMAD.U32 R24, RZ, RZ, UR4 ;  /* 0x00000004ff187e24 */ /* 0x000fca000f8e00ff */
[----:B------:R-:W-:-:S13]  /*2ab0*/  ISETP.NE.AND P1, PT, R24, 0x1, PT ;  /* 0x000000011800780c */ /* 0x000fda0003f25270 */
[----:B------:R-:W0:Y:S02]  /*2ac0*/  @P1 LDC.64 R66, c[0x0][0x9e8] ;  /* 0x00027a00ff421b82 */ /* 0x000e240000000a00 */
[----:B0-----:R-:W-:-:S05]  /*2ad0*/  @P1 IMAD.HI.U32 R20, R25, R66, RZ ;  /* 0x0000004219141227 */ /* 0x001fca00078e00ff */
[----:B------:R-:W-:-:S04]  /*2ae0*/  @P1 SHF.R.U32.HI R25, RZ, R67, R20 ;  /* 0x00000043ff191219 */ /* 0x000fc80000011614 */
[----:B------:R-:W-:Y:S01]  /*2af0*/  LOP3.LUT R25, RZ, R25, RZ, 0x33, !PT ;  /* 0x00000019ff197212 */ /* 0x000fe200078e33ff */
[----:B------:R-:W-:Y:S06]  /*2b00*/  BRA `(.L_x_982) ;  /* 0x0000000000187947 */ /* 0x000fec0003800000 */
.L_x_981:
[----:B------:R-:W-:Y:S02]  /*2b10*/  ULDC UR4, c[0x0][0x9e4] ;  /* 0x0002790000047ab9 */ /* 0x000fe40000000800 */
[----:B------:R-:W-:-:S05]  /*2b20*/  IMAD.U32 R24, RZ, RZ, UR4 ;  /* 0x00000004ff187e24 */ /* 0x000fca000f8e00ff */
[----:B------:R-:W-:-:S13]  /*2b30*/  ISETP.NE.AND P1, PT, R24, 0x1, PT ;  /* 0x000000011800780c */ /* 0x000fda0003f25270 */
[----:B------:R-:W0:Y:S02]  /*2b40*/  @P1 LDC.64 R66, c[0x0][0x9e8] ;  /* 0x00027a00ff421b82 */ /* 0x000e240000000a00 */
[----:B0-----:R-:W-:-:S05]  /*2b50*/  @P1 IMAD.HI.U32 R20, R25, R66, RZ ;  /* 0x0000004219141227 */ /* 0x001fca00078e00ff */
[----:B------:R-:W-:-:S07]  /*2b60*/  @P1 SHF.R.U32.HI R25, RZ, R67, R20 ;  /* 0x00000043ff191219 */ /* 0x000fce0000011614 */
.L_x_982:
[----:B------:R-:W-:Y:S05]  /*2b70*/  BSYNC B0 ;  /* 0x0000000000007941 */ /* 0x000fea0003800000 */
.L_x_980:
[----:B------:R-:W-:-:S05]  /*2b80*/  IMAD R25, R25, R24, R52 ;  /* 0x0000001819197224 */ /* 0x000fca00078e0234 */
[----:B------:R-:W-:Y:S02]  /*2b90*/  VIADDMNMX R21, R25, R24, R21, PT ;  /* 0x0000001819157246 */ /* 0x000fe40003800115 */
[----:B------:R-:W-:-:S07]  /*2ba0*/  VIMNMX R38, R38, R25, !PT ;  /* 0x0000001926267248 */ /* 0x000fce0007fe0100 */
.L_x_979:
[C---:B------:R-:W-:Y:S02]  /*2bb0*/  ISETP.GE.AND P6, PT, R46.reuse, 0x9, PT ;  /* 0x000000092e00780c */ /* 0x040fe40003fc6270 */
[----:B------:R-:W-:Y:S02]  /*2bc0*/  ISETP.GE.AND P1, PT, R46, 0x2, PT ;  /* 0x000000022e00780c */ /* 0x000fe40003f26270 */
[C---:B------:R-:W-:Y:S02]  /*2bd0*/  ISETP.GT.AND P2, PT, R38.reuse, 0x8, !P6 ;  /* 0x000000082600780c */ /* 0x040fe40007744270 */
[----:B------:R-:W-:Y:S02]  /*2be0*/  ISETP.GT.AND P3, PT, R38, 0x1, !P1 ;  /* 0x000000012600780c */ /* 0x000fe40004f64270 */
[----:B------:R-:W-:Y:S02]  /*2bf0*/  ISETP.LT.OR P2, PT, R21, 0x9, P2 ;  /* 0x000000091500780c */ /* 0x000fe40001741670 */
[----:B------:R-:W-:-:S02]  /*2c00*/  ISETP.GE.AND P4, PT, R46, 0xa, PT ;  /* 0x0000000a2e00780c */ /* 0x000fc40003f86270 */
[----:B------:R-:W-:Y:S02]  /*2c10*/  FSEL R190, R28, -INF , !P2 ;  /* 0xff8000001cbe7808 */ /* 0x000fe40005000000 */
[C---:B------:R-:W-:Y:S02]  /*2c20*/  ISETP.LT.OR P3, PT, R21.reuse, 0x2, P3 ;  /* 0x000000021500780c */ /* 0x040fe40001f61670 */
[----:B------:R-:W-:Y:S02]  /*2c30*/  ISETP.GT.AND P2, PT, R38, 0x9, !P4 ;  /* 0x000000092600780c */ /* 0x000fe40006744270 */
[----:B------:R-:W-:Y:S02]  /*2c40*/  FSEL R72, R72, -INF , !P3 ;  /* 0xff80000048487808 */ /* 0x000fe40005800000 */
[----:B------:R-:W-:Y:S02]  /*2c50*/  ISETP.LT.OR P2, PT, R21, 0xa, P2 ;  /* 0x0000000a1500780c */ /* 0x000fe40001741670 */
[----:B------:R-:W-:-:S02]  /*2c60*/  ISETP.GE.AND P3, PT, R46, 0x11, PT ;  /* 0x000000112e00780c */ /* 0x000fc40003f66270 */
[----:B------:R-:W-:Y:S02]  /*2c70*/  FSEL R66, R29, -INF , !P2 ;  /* 0xff8000001d427808 */ /* 0x000fe40005000000 */
[----:B------:R-:W-:Y:S02]  /*2c80*/  ISETP.GT.AND P2, PT, R38, 0x10, !P3 ;  /* 0x000000102600780c */ /* 0x000fe40005f44270 */
[----:B------:R-:W-:Y:S02]  /*2c90*/  P2R R49, PR, RZ, 0x8 ;  /* 0x00000008ff317803 */ /* 0x000fe40000000000 */
[----:B------:R-:W-:Y:S02]  /*2ca0*/  ISETP.LT.OR P2, PT, R21, 0x11, P2 ;  /* 0x000000111500780c */ /* 0x000fe40001741670 */
[----:B------:R-:W-:Y:S02]  /*2cb0*/  ISETP.GE.AND P3, PT, R46, 0x12, PT ;  /* 0x000000122e00780c */ /* 0x000fe40003f66270 */
[----:B------:R-:W-:-:S02]  /*2cc0*/  FSEL R70, R32, -INF , !P2 ;  /* 0xff80000020467808 */ /* 0x000fc40005000000 */
[----:B------:R-:W-:Y:S02]  /*2cd0*/  ISETP.GT.AND P2, PT, R38, 0x11, !P3 ;  /* 0x000000112600780c */ /* 0x000fe40005f44270 */
[----:B------:R-:W-:Y:S02]  /*2ce0*/  P2R R67, PR, RZ, 0x8 ;  /* 0x00000008ff437803 */ /* 0x000fe40000000000 */
[----:B------:R-:W-:Y:S02]  /*2cf0*/  ISETP.LT.OR P2, PT, R21, 0x12, P2 ;  /* 0x000000121500780c */ /* 0x000fe40001741670 */
[----:B------:R-:W-:Y:S02]  /*2d00*/  ISETP.GE.AND P3, PT, R46, 0x19, PT ;  /* 0x000000192e00780c */ /* 0x000fe40003f66270 */
[----:B------:R-:W-:Y:S02]  /*2d10*/  FSEL R80, R26, -INF , !P2 ;  /* 0xff8000001a507808 */ /* 0x000fe40005000000 */
[----:B------:R-:W-:-:S02]  /*2d20*/  ISETP.GT.AND P2, PT, R38, 0x18, !P3 ;  /* 0x000000182600780c */ /* 0x000fc40005f44270 */
[----:B------:R-:W-:Y:S02]  /*2d30*/  P2R R71, PR, RZ, 0x8 ;  /* 0x00000008ff477803 */ /* 0x000fe40000000000 */
[----:B------:R-:W-:Y:S02]  /*2d40*/  ISETP.LT.OR P2, PT, R21, 0x19, P2 ;  /* 0x000000191500780c */ /* 0x000fe40001741670 */
[----:B------:R-:W-:Y:S02]  /*2d50*/  ISETP.GE.AND P3, PT, R46, 0x1a, PT ;  /* 0x0000001a2e00780c */ /* 0x000fe40003f66270 */
[----:B------:R-:W-:Y:S02]  /*2d60*/  FSEL R82, R36, -INF , !P2 ;  /* 0xff80000024527808 */ /* 0x000fe40005000000 */
[----:B------:R-:W-:Y:S02]  /*2d70*/  ISETP.GT.AND P2, PT, R38, 0x19, !P3 ;  /* 0x000000192600780c */ /* 0x000fe40005f44270 */
[----:B------:R-:W-:-:S02]  /*2d80*/  P2R R79, PR, RZ, 0x8 ;  /* 0x00000008ff4f7803 */ /* 0x000fc40000000000 */
[C---:B------:R-:W-:Y:S02]  /*2d90*/  ISETP.LT.OR P2, PT, R21.reuse, 0x1a, P2 ;  /* 0x0000001a1500780c */ /* 0x040fe40001741670 */
[----:B------:R-:W-:Y:S02]  /*2da0*/  ISETP.GE.AND P3, PT, R46, 0x21, PT ;  /* 0x000000212e00780c */ /* 0x000fe40003f66270 */
[----:B-1----:R-:W-:Y:S02]  /*2db0*/  FSEL R84, R30, -INF , !P2 ;  /* 0xff8000001e547808 */ /* 0x002fe40005000000 */
[----:B------:R-:W-:Y:S02]  /*2dc0*/  ISETP.GT.AND P2, PT, R38, 0x20, !P3 ;  /* 0x000000202600780c */ /* 0x000fe40005f44270 */
[----:B------:R-:W-:Y:S02]  /*2dd0*/  P2R R81, PR, RZ, 0x8 ;  /* 0x00000008ff517803 */ /* 0x000fe40000000000 */
[----:B------:R-:W-:-:S02]  /*2de0*/  ISETP.LT.OR P2, PT, R21, 0x21, P2 ;  /* 0x000000211500780c */ /* 0x000fc40001741670 */
[----:B------:R-:W-:Y:S02]  /*2df0*/  ISETP.GE.AND P3, PT, R46, 0x22, PT ;  /* 0x000000222e00780c */ /* 0x000fe40003f66270 */
[----:B------:R-:W-:Y:S02]  /*2e00*/  FSEL R86, R40, -INF , !P2 ;  /* 0xff80000028567808 */ /* 0x000fe40005000000 */
[----:B------:R-:W-:Y:S01]  /*2e10*/  ISETP.GT.AND P2, PT, R38, 0x21, !P3 ;  /* 0x000000212600780c */ /* 0x000fe20005f44270 */
[----:B------:R-:W0:Y:S01]  /*2e20*/  SHFL.IDX PT, R40, R37, 0x1, 0x1c1f ;  /* 0x003c1f0025287f89 */ /* 0x000e2200000e0000 */
[----:B------:R-:W-:Y:S02]  /*2e30*/  P2R R83, PR, RZ, 0x8 ;  /* 0x00000008ff537803 */ /* 0x000fe40000000000 */
        /* <DEDUP_REMOVED lines=20> */
[----:B------:R-:W-:Y:S02]  /*2f80*/  ISETP.LT.OR P2, PT, R21, 0x32, P2 ;  /* 0x000000321500780c */ /* 0x000fe40001741670 */
[----:B------:R-:W-:Y:S02]  /*2f90*/  ISETP.GE.AND P3, PT, R46, 0x39, PT ;  /* 0x000000392e00780c */ /* 0x000fe40003f66270 */
[----:B------:R-:W-:Y:S02]  /*2fa0*/  FSEL R35, R35, -INF , !P2 ;  /* 0xff80000023237808 */ /* 0x000fe40005000000 */
[----:B------:R-:W-:Y:S02]  /*2fb0*/  ISETP.GT.AND P2, PT, R38, 0x38, !P3 ;  /* 0x000000382600780c */ /* 0x000fe40005f44270 */
[----:B------:R-:W-:Y:S02]  /*2fc0*/  P2R R93, PR, RZ, 0x8 ;  /* 0x00000008ff5d7803 */ /* 0x000fe40000000000 */
[----:B------:R-:W-:-:S02]  /*2fd0*/  ISETP.LT.OR P2, PT, R21, 0x39, P2 ;  /* 0x000000391500780c */ /* 0x000fc40001741670 */
[----:B------:R-:W-:Y:S02]  /*2fe0*/  ISETP.GE.AND P3, PT, R46, 0x3a, PT ;  /* 0x0000003a2e00780c */ /* 0x000fe40003f66270 */
[----:B------:R-:W-:Y:S02]  /*2ff0*/  FSEL R34, R34, -INF , !P2 ;  /* 0xff80000022227808 */ /* 0x000fe40005000000 */
[----:B------:R-:W-:Y:S02]  /*3000*/  ISETP.GT.AND P2, PT, R38, 0x39, !P3 ;  /* 0x000000392600780c */ /* 0x000fe40005f44270 */
        /* <DEDUP_REMOVED lines=27> */
[----:B------:R-:W-:Y:S02]  /*31c0*/  P2R R47, PR, RZ, 0x10 ;  /* 0x00000010ff2f7803 */ /* 0x000fe40000000000 */
[----:B------:R-:W-:Y:S02]  /*31d0*/  FSEL R25, R64, -INF , !P2 ;  /* 0xff80000040197808 */ /* 0x000fe40005000000 */
[----:B------:R-:W-:-:S04]  /*31e0*/  ISETP.GE.AND P2, PT, R46, 0x52, PT ;  /* 0x000000522e00780c */ /* 0x000fc80003f46270 */
[----:B------:R-:W-:-:S04]  /*31f0*/  ISETP.GT.AND P3, PT, R38, 0x51, !P2 ;  /* 0x000000512600780c */ /* 0x000fc80005764270 */
[----:B------:R-:W-:-:S04]  /*3200*/  ISETP.LT.OR P3, PT, R21, 0x52, P3 ;  /* 0x000000521500780c */ /* 0x000fc80001f61670 */
[----:B------:R-:W-:Y:S02]  /*3210*/  FSEL R24, R65, -INF , !P3 ;  /* 0xff80000041187808 */ /* 0x000fe40005800000 */
[----:B------:R-:W-:-:S04]  /*3220*/  ISETP.GE.AND P3, PT, R46, 0x59, PT ;  /* 0x000000592e00780c */ /* 0x000fc80003f66270 */
[----:B------:R-:W-:-:S04]  /*3230*/  ISETP.GT.AND P4, PT, R38, 0x58, !P3 ;  /* 0x000000582600780c */ /* 0x000fc80005f84270 */
[----:B------:R-:W-:-:S04]  /*3240*/  ISETP.LT.OR P4, PT, R21, 0x59, P4 ;  /* 0x000000591500780c */ /* 0x000fc80002781670 */
[----:B------:R-:W-:Y:S02]  /*3250*/  FSEL R20, R68, -INF , !P4 ;  /* 0xff80000044147808 */ /* 0x000fe40006000000 */
[----:B------:R-:W-:-:S04]  /*3260*/  ISETP.GE.AND P4, PT, R46, 0x1, PT ;  /* 0x000000012e00780c */ /* 0x000fc80003f86270 */
[----:B------:R-:W-:-:S04]  /*3270*/  ISETP.GT.AND P5, PT, R38, RZ, !P4 ;  /* 0x000000ff2600720c */ /* 0x000fc800067a4270 */
[----:B------:R-:W-:-:S04]  /*3280*/  ISETP.LT.OR P5, PT, R21, 0x1, P5 ;  /* 0x000000011500780c */ /* 0x000fc80002fa1670 */
[----:B------:R-:W-:Y:S02]  /*3290*/  FSEL R188, R9, -INF , !P5 ;  /* 0xff80000009bc7808 */ /* 0x000fe40006800000 */
[----:B------:R-:W-:-:S04]  /*32a0*/  ISETP.GE.AND P5, PT, R46, 0x5a, PT ;  /* 0x0000005a2e00780c */ /* 0x000fc80003fa6270 */
[----:B------:R-:W-:Y:S02]  /*32b0*/  P2R R60, PR, RZ, 0x20 ;  /* 0x00000020ff3c7803 */ /* 0x000fe40000000000 */
[----:B------:R-:W-:Y:S02]  /*32c0*/  ISETP.GT.AND P5, PT, R38, 0x59, !P5 ;  /* 0x000000592600780c */ /* 0x000fe40006fa4270 */
[----:B0-----:R-:W-:Y:S01]  /*32d0*/  VIADDMNMX R38, R40, R42, R39, PT ;  /* 0x0000002a28267246 */ /* 0x001fe20003800127 */
[----:B------:R-:W-:Y:S01]  /*32e0*/  IMAD.IADD R39, R43, 0x1, R40 ;  /* 0x000000012b277824 */ /* 0x000fe200078e0228 */
[----:B------:R-:W-:-:S04]  /*32f0*/  ISETP.LT.OR P5, PT, R21, 0x5a, P5 ;  /* 0x0000005a1500780c */ /* 0x000fc80002fa1670 */
[----:B------:R-:W-:Y:S02]  /*3300*/  FSEL R21, R69, -INF , !P5 ;  /* 0xff80000045157808 */ /* 0x000fe40006800000 */
[----:B------:R-:W-:-:S13]  /*3310*/  LOP3.LUT P5, RZ, R16, 0x80000, RZ, 0xc0, !PT ;  /* 0x0008000010ff7812 */ /* 0x000fda00078ac0ff */
[----:B------:R-:W-:Y:S05]  /*3320*/  @!P5 BRA `(.L_x_983) ;  /* 0x00000000005cd947 */ /* 0x000fea0003800000 */
        /* <DEDUP_REMOVED lines=13> */
.L_x_985:
[----:B------:R-:W-:Y:S02]  /*3400*/  ULDC UR4, c[0x0][0x9e4] ;  /* 0x0002790000047ab9 */ /* 0x000fe40000000800 */
[----:B------:R-:W-:-:S05]  /*3410*/  IMAD.U32 R37, RZ, RZ, UR4 ;  /* 0x00000004ff257e24 */ /* 0x000fca000f8e00ff */
[----:B------:R-:W-:-:S13]  /*3420*/  ISETP.NE.AND P5, PT, R37, 0x1, PT ;  /* 0x000000012500780c */ /* 0x000fda0003fa5270 */
[----:B------:R-:W0:Y:S02]  /*3430*/  @P5 LDC.64 R40, c[0x0][0x9e8] ;  /* 0x00027a00ff285b82 */ /* 0x000e240000000a00 */
[----:B0-----:R-:W-:-:S05]  /*3440*/  @P5 IMAD.HI.U32 R40, R9, R40, RZ ;  /* 0x0000002809285227 */ /* 0x001fca00078e00ff */
[----:B------:R-:W-:-:S07]  /*3450*/  @P5 SHF.R.U32.HI R9, RZ, R41, R40 ;  /* 0x00000029ff095219 */ /* 0x000fce0000011628 */
.L_x_986:
[----:B------:R-:W-:Y:S05]  /*3460*/  BSYNC B0 ;  /* 0x0000000000007941 */ /* 0x000fea0003800000 */
.L_x_984:
[----:B------:R-:W-:-:S05]  /*3470*/  IMAD R9, R9, R37, R52 ;  /* 0x0000002509097224 */ /* 0x000fca00078e0234 */
[----:B------:R-:W-:Y:S02]  /*3480*/  VIADDMNMX R38, R9, R37, R38, PT ;  /* 0x0000002509267246 */ /* 0x000fe40003800126 */
[----:B------:R-:W-:-:S07]  /*3490*/  VIMNMX R39, R39, R9, !PT ;  /* 0x0000000927277248 */ /* 0x000fce0007fe0100 */
.L_x_983:
[C---:B------:R-:W-:Y:S01]  /*34a0*/  ISETP.GT.AND P1, PT, R39.reuse, 0x1, !P1 ;  /* 0x000000012700780c */ /* 0x040fe20004f24270 */
[----:B------:R-:W-:Y:S01]  /*34b0*/  ULDC UR11, c[0x0][0x988] ;  /* 0x00026200000b7ab9 */ /* 0x000fe20000000800 */
[----:B------:R-:W-:Y:S01]  /*34c0*/  ISETP.GT.AND P6, PT, R39, 0x8, !P6 ;  /* 0x000000082700780c */ /* 0x000fe200077c4270 */
[----:B------:R-:W-:Y:S01]  /*34d0*/  IMAD.U32 R64, RZ, RZ, UR42 ;  /* 0x0000002aff407e24 */ /* 0x000fe2000f8e00ff */
[C---:B------:R-:W-:Y:S02]  /*34e0*/  ISETP.LT.OR P1, PT, R38.reuse, 0x2, P1 ;  /* 0x000000022600780c */ /* 0x040fe40000f21670 */
[----:B------:R-:W-:Y:S02]  /*34f0*/  ISETP.LT.OR P6, PT, R38, 0x9, P6 ;  /* 0x000000092600780c */ /* 0x000fe400037c1670 */
[----:B------:R-:W-:Y:S02]  /*3500*/  FSEL R40, R0, -INF , !P1 ;  /* 0xff80000000287808 */ /* 0x000fe40004800000 */
[----:B------:R-:W-:-:S02]  /*3510*/  ISETP.NE.AND P1, PT, R47, RZ, PT ;  /* 0x000000ff2f00720c */ /* 0x000fc40003f25270 */
[----:B------:R-:W-:Y:S02]  /*3520*/  FSEL R41, R2, -INF , !P6 ;  /* 0xff80000002297808 */ /* 0x000fe40007000000 */
[----:B------:R-:W-:Y:S02]  /*3530*/  ISETP.GT.AND P1, PT, R39, 0x9, !P1 ;  /* 0x000000092700780c */ /* 0x000fe40004f24270 */
[----:B------:R-:W-:Y:S02]  /*3540*/  ISETP.NE.AND P6, PT, R71, RZ, PT ;  /* 0x000000ff4700720c */ /* 0x000fe40003fc5270 */
[----:B------:R-:W-:Y:S02]  /*3550*/  ISETP.LT.OR P1, PT, R38, 0xa, P1 ;  /* 0x0000000a2600780c */ /* 0x000fe40000f21670 */
[----:B------:R-:W-:Y:S02]  /*3560*/  ISETP.NE.AND P5, PT, R79, RZ, PT ;  /* 0x000000ff4f00720c */ /* 0x000fe40003fa5270 */
[----:B------:R-:W-:-:S02]  /*3570*/  FSEL R42, R8, -INF , !P1 ;  /* 0xff800000082a7808 */ /* 0x000fc40004800000 */
[----:B------:R-:W-:Y:S02]  /*3580*/  ISETP.NE.AND P1, PT, R49, RZ, PT ;  /* 0x000000ff3100720c */ /* 0x000fe40003f25270 */
[C---:B------:R-:W-:Y:S02]  /*3590*/  ISETP.GT.AND P4, PT, R39.reuse, RZ, !P4 ;  /* 0x000000ff2700720c */ /* 0x040fe40006784270 */
[C---:B------:R-:W-:Y:S02]  /*35a0*/  ISETP.GT.AND P1, PT, R39.reuse, 0x10, !P1 ;  /* 0x000000102700780c */ /* 0x040fe40004f24270 */
[C---:B------:R-:W-:Y:S02]  /*35b0*/  ISETP.LT.OR P4, PT, R38.reuse, 0x1, P4 ;  /* 0x000000012600780c */ /* 0x040fe40002781670 */
[----:B------:R-:W-:Y:S02]  /*35c0*/  ISETP.LT.OR P1, PT, R38, 0x11, P1 ;  /* 0x000000112600780c */ /* 0x000fe40000f21670 */
[----:B------:R-:W-:-:S02]  /*35d0*/  ISETP.GT.AND P2, PT, R39, 0x51, !P2 ;  /* 0x000000512700780c */ /* 0x000fc40005744270 */
[----:B------:R-:W-:Y:S02]  /*35e0*/  FSEL R43, R11, -INF , !P1 ;  /* 0xff8000000b2b7808 */ /* 0x000fe40004800000 */
[----:B------:R-:W-:Y:S02]  /*35f0*/  ISETP.NE.AND P1, PT, R67, RZ, PT ;  /* 0x000000ff4300720c */ /* 0x000fe40003f25270 */
[C---:B------:R-:W-:Y:S02]  /*3600*/  ISETP.LT.OR P2, PT, R38.reuse, 0x52, P2 ;  /* 0x000000522600780c */ /* 0x040fe40001741670 */
[C---:B------:R-:W-:Y:S02]  /*3610*/  ISETP.GT.AND P1, PT, R39.reuse, 0x11, !P1 ;  /* 0x000000112700780c */ /* 0x040fe40004f24270 */
[----:B------:R-:W-:Y:S02]  /*3620*/  ISETP.GT.AND P3, PT, R39, 0x58, !P3 ;  /* 0x000000582700780c */ /* 0x000fe40005f64270 */
[----:B------:R-:W-:-:S02]  /*3630*/  ISETP.LT.OR P1, PT, R38, 0x12, P1 ;  /* 0x000000122600780c */ /* 0x000fc40000f21670 */
[C---:B------:R-:W-:Y:S02]  /*3640*/  ISETP.LT.OR P3, PT, R38.reuse, 0x59, P3 ;  /* 0x000000592600780c */ /* 0x040fe40001f61670 */
[----:B------:R-:W-:Y:S02]  /*3650*/  FSEL R44, R27, -INF , !P1 ;  /* 0xff8000001b2c7808 */ /* 0x000fe40004800000 */
[----:B------:R-:W-:Y:S02]  /*3660*/  ISETP.GT.AND P1, PT, R39, 0x18, !P6 ;  /* 0x000000182700780c */ /* 0x000fe40007724270 */
[----:B------:R-:W-:Y:S02]  /*3670*/  ISETP.NE.AND P6, PT, R45, RZ, PT ;  /* 0x000000ff2d00720c */ /* 0x000fe40003fc5270 */
[----:B------:R-:W-:Y:S02]  /*3680*/  ISETP.LT.OR P1, PT, R38, 0x19, P1 ;  /* 0x000000192600780c */ /* 0x000fe40000f21670 */
[----:B------:R-:W-:-:S02]  /*3690*/  FSEL R15, R15, -INF , !P3 ;  /* 0xff8000000f0f7808 */ /* 0x000fc40005800000 */
[----:B------:R-:W-:Y:S02]  /*36a0*/  FSEL R37, R31, -INF , !P1 ;  /* 0xff8000001f257808 */ /* 0x000fe40004800000 */
[----:B------:R-:W-:Y:S02]  /*36b0*/  ISETP.GT.AND P1, PT, R39, 0x19, !P5 ;  /* 0x000000192700780c */ /* 0x000fe40006f24270 */
[----:B------:R-:W-:Y:S02]  /*36c0*/  ISETP.NE.AND P5, PT, R48, RZ, PT ;  /* 0x000000ff3000720c */ /* 0x000fe40003fa5270 */
[----:B------:R-:W-:-:S04]  /*36d0*/  ISETP.LT.OR P1, PT, R38, 0x1a, P1 ;  /* 0x0000001a2600780c */ /* 0x000fc80000f21670 */
[----:B------:R-:W-:Y:S02]  /*36e0*/  FSEL R45, R33, -INF , !P1 ;  /* 0xff800000212d7808 */ /* 0x000fe40004800000 */
[----:B------:R-:W-:Y:S02]  /*36f0*/  FSEL R33, R3, -INF , !P4 ;  /* 0xff80000003217808 */ /* 0x000fe40006000000 */
[----:B------:R-:W-:Y:S02]  /*3700*/  FMNMX.FTZ R3, R188, R72, !PT ;  /* 0x00000048bc037209 */ /* 0x000fe40007810000 */
[----:B------:R-:W-:Y:S02]  /*3710*/  ISETP.NE.AND P1, PT, R81, RZ, PT ;  /* 0x000000ff5100720c */ /* 0x000fe40003f25270 */
[----:B------:R-:W-:Y:S02]  /*3720*/  FMNMX.FTZ R3, R190, R3, !PT ;  /* 0x00000003be037209 */ /* 0x000fe40007810000 */
[----:B------:R-:W-:-:S02]  /*3730*/  ISETP.GT.AND P1, PT, R39, 0x20, !P1 ;  /* 0x000000202700780c */ /* 0x000fc40004f24270 */
[----:B------:R-:W-:Y:S02]  /*3740*/  FMNMX.FTZ R3, R66, R3, !PT ;  /* 0x0000000342037209 */ /* 0x000fe40007810000 */
[----:B------:R-:W-:Y:S02]  /*3750*/  ISETP.LT.OR P1, PT, R38, 0x21, P1 ;  /* 0x000000212600780c */ /* 0x000fe40000f21670 */
[----:B------:R-:W-:Y:S02]  /*3760*/  FMNMX.FTZ R3, R70, R3, !PT ;  /* 0x0000000346037209 */ /* 0x000fe40007810000 */
[----:B------:R-:W-:Y:S02]  /*3770*/  FSEL R46, R73, -INF , !P1 ;  /* 0xff800000492e7808 */ /* 0x000fe40004800000 */
[----:B------:R-:W-:Y:S02]  /*3780*/  FMNMX.FTZ R3, R80, R3, !PT ;  /* 0x0000000350037209 */ /* 0x000fe40007810000 */
[----:B------:R-:W-:-:S02]  /*3790*/  ISETP.NE.AND P1, PT, R83, RZ, PT ;  /* 0x000000ff5300720c */ /* 0x000fc40003f25270 */
[----:B------:R-:W-:Y:S02]  /*37a0*/  FMNMX.FTZ R3, R82, R3, !PT ;  /* 0x0000000352037209 */ /* 0x000fe40007810000 */
[----:B------:R-:W-:Y:S02]  /*37b0*/  ISETP.GT.AND P1, PT, R39, 0x21, !P1 ;  /* 0x000000212700780c */ /* 0x000fe40004f24270 */
[----:B------:R-:W-:Y:S02]  /*37c0*/  FMNMX.FTZ R3, R84, R3, !PT ;  /* 0x0000000354037209 */ /* 0x000fe40007810000 */
[----:B------:R-:W-:Y:S02]  /*37d0*/  ISETP.LT.OR P1, PT, R38, 0x22, P1 ;  /* 0x000000222600780c */ /* 0x000fe40000f21670 */
[----:B------:R-:W-:Y:S02]  /*37e0*/  FMNMX.FTZ R3, R86, R3, !PT ;  /* 0x0000000356037209 */ /* 0x000fe40007810000 */
[----:B------:R-:W-:-:S02]  /*37f0*/  FSEL R47, R76, -INF , !P1 ;  /* 0xff8000004c2f7808 */ /* 0x000fc40004800000 */
[----:B------:R-:W-:Y:S02]  /*3800*/  FMNMX.FTZ R3, R88, R3, !PT ;  /* 0x0000000358037209 */ /* 0x000fe40007810000 */
[----:B------:R-:W-:Y:S02]  /*3810*/  ISETP.NE.AND P1, PT, R85, RZ, PT ;  /* 0x000000ff5500720c */ /* 0x000fe40003f25270 */
[----:B------:R-:W-:Y:S02]  /*3820*/  FMNMX.FTZ R3, R90, R3, !PT ;  /* 0x000000035a037209 */ /* 0x000fe40007810000 */
[----:B------:R-:W-:Y:S02]  /*3830*/  ISETP.GT.AND P1, PT, R39, 0x28, !P1 ;  /* 0x000000282700780c */ /* 0x000fe40004f24270 */
[----:B------:R-:W-:Y:S02]  /*3840*/  FMNMX.FTZ R3, R92, R3, !PT ;  /* 0x000000035c037209 */ /* 0x000fe40007810000 */
[----:B------:R-:W-:-:S02]  /*3850*/  ISETP.LT.OR P1, PT, R38, 0x29, P1 ;  /* 0x000000292600780c */ /* 0x000fc40000f21670 */
[----:B------:R-:W-:Y:S02]  /*3860*/  FMNMX.FTZ R52, R36, R3, !PT ;  /* 0x0000000324347209 */ /* 0x000fe40007810000 */
        /* <DEDUP_REMOVED lines=22> */
[----:B------:R-:W-:-:S03]  /*39d0*/  ISETP.LT.OR P1, PT, R38, 0x32, P1 ;  /* 0x000000322600780c */ /* 0x000fc60000f21670 */
[----:B------:R-:W0:Y:S01]  /*39e0*/  SHFL.BFLY PT, R3, R52, 0x2, 0x1f ;  /* 0x0c401f0034037f89 */ /* 0x000e2200000e0000 */
[----:B------:R-:W-:Y:S02]  /*39f0*/  FSEL R31, R51, -INF , !P1 ;  /* 0xff800000331f7808 */ /* 0x000fe40004800000 */
[----:B------:R-:W-:-:S04]  /*3a00*/  ISETP.NE.AND P1, PT, R93, RZ, PT ;  /* 0x000000ff5d00720c */ /* 0x000fc80003f25270 */
[----:B------:R-:W-:-:S04]  /*3a10*/  ISETP.GT.AND P1, PT, R39, 0x38, !P1 ;  /* 0x000000382700780c */ /* 0x000fc80004f24270 */
[----:B------:R-:W-:-:S04]  /*3a20*/  ISETP.LT.OR P1, PT, R38, 0x39, P1 ;  /* 0x000000392600780c */ /* 0x000fc80000f21670 */
[----:B------:R-:W-:Y:S02]  /*3a30*/  FSEL R27, R54, -INF , !P1 ;  /* 0xff800000361b7808 */ /* 0x000fe40004800000 */
[----:B------:R-:W-:-:S04]  /*3a40*/  ISETP.NE.AND P1, PT, R94, RZ, PT ;  /* 0x000000ff5e00720c */ /* 0x000fc80003f25270 */
[----:B------:R-:W-:Y:S02]  /*3a50*/  ISETP.GT.AND P1, PT, R39, 0x39, !P1 ;  /* 0x000000392700780c */ /* 0x000fe40004f24270 */
[----:B0-----:R-:W-:Y:S02]  /*3a60*/  FMNMX.FTZ R3, R52, R3, !PT ;  /* 0x0000000334037209 */ /* 0x001fe40007810000 */
[----:B------:R-:W-:Y:S02]  /*3a70*/  FMNMX.FTZ R52, R33, R40, !PT ;  /* 0x0000002821347209 */ /* 0x000fe40007810000 */
[----:B------:R-:W-:Y:S01]  /*3a80*/  ISETP.LT.OR P1, PT, R38, 0x3a, P1 ;  /* 0x0000003a2600780c */ /* 0x000fe20000f21670 */
[----:B------:R-:W0:Y:S03]  /*3a90*/  SHFL.BFLY PT, R54, R3, 0x1, 0x1f ;  /* 0x0c201f0003367f89 */ /* 0x000e2600000e0000 */
[----:B------:R-:W-:-:S02]  /*3aa0*/  FSEL R11, R55, -INF , !P1 ;  /* 0xff800000370b7808 */ /* 0x000fc40004800000 */
[----:B------:R-:W-:-:S04]  /*3ab0*/  ISETP.NE.AND P1, PT, R53, RZ, PT ;  /* 0x000000ff3500720c */ /* 0x000fc80003f25270 */
[----:B------:R-:W-:-:S04]  /*3ac0*/  ISETP.GT.AND P1, PT, R39, 0x40, !P1 ;  /* 0x000000402700780c */ /* 0x000fc80004f24270 */
[----:B------:R-:W-:-:S04]  /*3ad0*/  ISETP.LT.OR P1, PT, R38, 0x41, P1 ;  /* 0x000000412600780c */ /* 0x000fc80000f21670 */
[----:B------:R-:W-:Y:S02]  /*3ae0*/  FSEL R8, R58, -INF , !P1 ;  /* 0xff8000003a087808 */ /* 0x000fe40004800000 */
[----:B------:R-:W-:Y:S02]  /*3af0*/  ISETP.GT.AND P1, PT, R39, 0x41, !P6 ;  /* 0x000000412700780c */ /* 0x000fe40007724270 */
[----:B------:R-:W-:Y:S02]  /*3b00*/  ISETP.NE.AND P6, PT, R57, RZ, PT ;  /* 0x000000ff3900720c */ /* 0x000fe40003fc5270 */
[----:B------:R-:W-:Y:S02]  /*3b10*/  ISETP.LT.OR P1, PT, R38, 0x42, P1 ;  /* 0x000000422600780c */ /* 0x000fe40000f21670 */
[----:B0-----:R-:W-:Y:S02]  /*3b20*/  FMNMX.FTZ R9, R3, R54, !PT ;  /* 0x0000003603097209 */ /* 0x001fe40007810000 */
[----:B------:R-:W-:-:S02]  /*3b30*/  FMNMX.FTZ R3, R41, R52, !PT ;  /* 0x0000003429037209 */ /* 0x000fc40007810000 */
[----:B------:R-:W-:Y:S01]  /*3b40*/  FSEL R2, R59, -INF , !P1 ;  /* 0xff8000003b027808 */ /* 0x000fe20004800000 */
[----:B------:R-:W-:Y:S01]  /*3b50*/  FMUL.FTZ R51, R9, UR11 ;  /* 0x0000000b09337c20 */ /* 0x000fe20008410000 */
[----:B------:R-:W-:Y:S02]  /*3b60*/  FMNMX.FTZ R52, R42, R3, !PT ;  /* 0x000000032a347209 */ /* 0x000fe40007810000 */
[----:B------:R-:W-:Y:S02]  /*3b70*/  ISETP.GT.AND P1, PT, R39, 0x48, !P5 ;  /* 0x000000482700780c */ /* 0x000fe40006f24270 */
[----:B------:R-:W-:Y:S02]  /*3b80*/  FMNMX.FTZ R53, R43, R52, !PT ;  /* 0x000000342b357209 */ /* 0x000fe40007810000 */
[----:B------:R-:W-:Y:S02]  /*3b90*/  ISETP.LT.OR P1, PT, R38, 0x49, P1 ;  /* 0x000000492600780c */ /* 0x000fe40000f21670 */
[----:B------:R-:W-:-:S02]  /*3ba0*/  FMNMX.FTZ R52, R44, R53, !PT ;  /* 0x000000352c347209 */ /* 0x000fc40007810000 */
[----:B------:R-:W-:Y:S02]  /*3bb0*/  FSEL R0, R62, -INF , !P1 ;  /* 0xff8000003e007808 */ /* 0x000fe40004800000 */
[----:B------:R-:W-:Y:S02]  /*3bc0*/  FMNMX.FTZ R52, R37, R52, !PT ;  /* 0x0000003425347209 */ /* 0x000fe40007810000 */
[----:B------:R-:W-:Y:S02]  /*3bd0*/  FSETP.NEU.FTZ.AND P1, PT, R9, -INF , PT ;  /* 0xff8000000900780b */ /* 0x000fe40003f3d000 */
[----:B------:R-:W-:Y:S02]  /*3be0*/  FMNMX.FTZ R53, R45, R52, !PT ;  /* 0x000000342d357209 */ /* 0x000fe40007810000 */
[----:B------:R-:W-:Y:S02]  /*3bf0*/  ISETP.NE.AND P5, PT, R56, RZ, PT ;  /* 0x000000ff3800720c */ /* 0x000fe40003fa5270 */
[----:B------:R-:W-:-:S02]  /*3c00*/  FMNMX.FTZ R52, R46, R53, !PT ;  /* 0x000000352e347209 */ /* 0x000fc40007810000 */
[----:B------:R-:W-:Y:S02]  /*3c10*/  FSEL R55, R51, RZ, P1 ;  /* 0x000000ff33377208 */ /* 0x000fe40000800000 */
[----:B------:R-:W-:Y:S02]  /*3c20*/  FMNMX.FTZ R53, R47, R52, !PT ;  /* 0x000000342f357209 */ /* 0x000fe40007810000 */
[----:B------:R-:W-:Y:S01]  /*3c30*/  ISETP.GT.AND P1, PT, R39, 0x49, !P5 ;  /* 0x000000492700780c */ /* 0x000fe20006f24270 */
[--C-:B------:R-:W-:Y:S01]  /*3c40*/  FFMA.FTZ R32, R32, UR11, -R55.reuse ;  /* 0x0000000b20207c23 */ /* 0x100fe20008010837 */
[----:B------:R-:W-:Y:S01]  /*3c50*/  FMNMX.FTZ R52, R48, R53, !PT ;  /* 0x0000003530347209 */ /* 0x000fe20007810000 */
[--C-:B------:R-:W-:Y:S01]  /*3c60*/  FFMA.FTZ R188, R188, UR11, -R55.reuse ;  /* 0x0000000bbcbc7c23 */ /* 0x100fe20008010837 */
[----:B------:R-:W-:Y:S01]  /*3c70*/  ISETP.LT.OR P1, PT, R38, 0x4a, P1 ;  /* 0x0000004a2600780c */ /* 0x000fe20000f21670 */
[----:B------:R-:W-:Y:S01]  /*3c80*/  MUFU.EX2 R67, R32 ;  /* 0x0000002000437308 */ /* 0x000fe20000000800 */
[----:B------:R-:W-:Y:S01]  /*3c90*/  FMNMX.FTZ R53, R49, R52, !PT ;  /* 0x0000003431357209 */ /* 0x000fe20007810000 */
[--C-:B------:R-:W-:Y:S01]  /*3ca0*/  FFMA.FTZ R3, R72, UR11, -R55.reuse ;  /* 0x0000000b48037c23 */ /* 0x100fe20008010837 */
[----:B------:R-:W-:Y:S01]  /*3cb0*/  FSEL R51, R63, -INF , !P1 ;  /* 0xff8000003f337808 */ /* 0x000fe20004800000 */
[--C-:B------:R-:W-:Y:S01]  /*3cc0*/  FFMA.FTZ R190, R190, UR11, -R55.reuse ;  /* 0x0000000bbebe7c23 */ /* 0x100fe20008010837 */
[----:B------:R-:W-:Y:S01]  /*3cd0*/  FMNMX.FTZ R52, R50, R53, !PT ;  /* 0x0000003532347209 */ /* 0x000fe20007810000 */
[--C-:B------:R-:W-:Y:S01]  /*3ce0*/  FFMA.FTZ R54, R66, UR11, -R55.reuse ;  /* 0x0000000b42367c23 */ /* 0x100fe20008010837 */
[----:B------:R-:W-:Y:S01]  /*3cf0*/  ISETP.GT.AND P1, PT, R39, 0x50, !P6 ;  /* 0x000000502700780c */ /* 0x000fe20007724270 */
[----:B------:R-:W-:Y:S01]  /*3d00*/  MUFU.EX2 R188, R188 ;  /* 0x000000bc00bc7308 */ /* 0x000fe20000000800 */
[----:B------:R-:W-:Y:S01]  /*3d10*/  FMNMX.FTZ R52, R31, R52, !PT ;  /* 0x000000341f347209 */ /* 0x000fe20007810000 */
[--C-:B------:R-:W-:Y:S01]  /*3d20*/  FFMA.FTZ R56, R70, UR11, -R55.reuse ;  /* 0x0000000b46387c23 */ /* 0x100fe20008010837 */
[----:B------:R-:W-:Y:S01]  /*3d30*/  ISETP.LT.OR P1, PT, R38, 0x51, P1 ;  /* 0x000000512600780c */ /* 0x000fe20000f21670 */
[--C-:B------:R-:W-:Y:S01]  /*3d40*/  FFMA.FTZ R26, R26, UR11, -R55.reuse ;  /* 0x0000000b1a1a7c23 */ /* 0x100fe20008010837 */
[----:B------:R-:W-:Y:S01]  /*3d50*/  FMNMX.FTZ R52, R27, R52, !PT ;  /* 0x000000341b347209 */ /* 0x000fe20007810000 */
[--C-:B------:R-:W-:Y:S01]  /*3d60*/  FFMA.FTZ R58, R80, UR11, -R55.reuse ;  /* 0x0000000b503a7c23 */ /* 0x100fe20008010837 */
[----:B------:R-:W-:Y:S01]  /*3d70*/  ISETP.NE.AND P5, PT, R60, RZ, PT ;  /* 0x000000ff3c00720c */ /* 0x000fe20003fa5270 */
        /* <DEDUP_REMOVED lines=11> */
[----:B------:R-:W-:Y:S01]  /*3e30*/  FSEL R39, R10, -INF , !P2 ;  /* 0xff8000000a277808 */ /* 0x000fe20005000000 */
[--C-:B------:R-:W-:Y:S01]  /*3e40*/  FFMA.FTZ R30, R30, UR11, -R55.reuse ;  /* 0x0000000b1e1e7c23 */ /* 0x100fe20008010837 */
[----:B------:R-:W-:Y:S01]  /*3e50*/  FMNMX.FTZ R52, R0, R53, !PT ;  /* 0x0000003500347209 */ /* 0x000fe20007810000 */
[--C-:B------:R-:W-:Y:S01]  /*3e60*/  FFMA.FTZ R29, R29, UR11, -R55.reuse ;  /* 0x0000000b1d1d7c23 */ /* 0x100fe20008010837 */
[----:B------:R-:W-:Y:S01]  /*3e70*/  ISETP.LT.OR P4, PT, R38, 0x5a, P4 ;  /* 0x0000005a2600780c */ /* 0x000fe20002781670 */
[----:B------:R0:W-:Y:S01]  /*3e80*/  MUFU.EX2 R57, R54 ;  /* 0x0000003600397308 */ /* 0x0001e20000000800 */
[----:B------:R-:W-:Y:S01]  /*3e90*/  FMNMX.FTZ R53, R51, R52, !PT ;  /* 0x0000003433357209 */ /* 0x000fe20007810000 */
[--C-:B------:R-:W-:Y:S01]  /*3ea0*/  FFMA.FTZ R52, R88, UR11, -R55.reuse ;  /* 0x0000000b58347c23 */ /* 0x100fe20008010837 */
[----:B------:R-:W-:Y:S01]  /*3eb0*/  FSEL R13, R13, -INF , !P4 ;  /* 0xff8000000d0d7808 */ /* 0x000fe20006000000 */
[--C-:B------:R-:W-:Y:S01]  /*3ec0*/  FFMA.FTZ R38, R90, UR11, -R55.reuse ;  /* 0x0000000b5a267c23 */ /* 0x100fe20008010837 */
[----:B------:R-:W-:Y:S01]  /*3ed0*/  FMNMX.FTZ R10, R12, R53, !PT ;  /* 0x000000350c0a7209 */ /* 0x000fe20007810000 */
[--C-:B------:R-:W-:Y:S01]  /*3ee0*/  FFMA.FTZ R28, R28, UR11, -R55.reuse ;  /* 0x0000000b1c1c7c23 */ /* 0x100fe20008010837 */
[----:B------:R-:W-:Y:S01]  /*3ef0*/  ISETP.NE.AND P5, PT, R199, 0x1, PT ;  /* 0x00000001c700780c */ /* 0x000fe20003fa5270 */
[----:B------:R-:W-:Y:S01]  /*3f00*/  MUFU.EX2 R56, R56 ;  /* 0x0000003800387308 */ /* 0x000fe20000000800 */
[----:B------:R-:W-:Y:S01]  /*3f10*/  FMNMX.FTZ R10, R39, R10, !PT ;  /* 0x0000000a270a7209 */ /* 0x000fe20007810000 */
[--C-:B0-----:R-:W-:Y:S01]  /*3f20*/  FFMA.FTZ R54, R84, UR11, -R55.reuse ;  /* 0x0000000b54367c23 */ /* 0x101fe20008010837 */
[--C-:B------:R-:W-:Y:S01]  /*3f30*/  FFMA.FTZ R25, R25, UR11, -R55.reuse ;  /* 0x0000000b19197c23 */ /* 0x100fe20008010837 */
[--C-:B------:R-:W-:Y:S01]  /*3f40*/  FFMA.FTZ R24, R24, UR11, -R55.reuse ;  /* 0x0000000b18187c23 */ /* 0x100fe20008010837 */
[----:B------:R-:W-:Y:S01]  /*3f50*/  FMNMX.FTZ R10, R15, R10, !PT ;  /* 0x0000000a0f0a7209 */ /* 0x000fe20007810000 */
[--C-:B------:R-:W-:Y:S01]  /*3f60*/  FFMA.FTZ R20, R20, UR11, -R55.reuse ;  /* 0x0000000b14147c23 */ /* 0x100fe20008010837 */
[----:B------:R-:W-:Y:S01]  /*3f70*/  FFMA.FTZ R21, R21, UR11, -R55 ;  /* 0x0000000b15157c23 */ /* 0x000fe20008010837 */
[----:B------:R-:W-:Y:S01]  /*3f80*/  MUFU.EX2 R69, R26 ;  /* 0x0000001a00457308 */ /* 0x000fe20000000800 */
[----:B------:R-:W-:-:S03]  /*3f90*/  FMNMX.FTZ R10, R13, R10, !PT ;  /* 0x0000000a0d0a7209 */ /* 0x000fc60007810000 */
[----:B------:R-:W0:Y:S02]  /*3fa0*/  @P5 LDC R66, c[0x0][0x450] ;  /* 0x00011400ff425b82 */ /* 0x000e240000000800 */
[----:B------:R-:W1:Y:S02]  /*3fb0*/  SHFL.BFLY PT, R53, R10, 0x2, 0x1f ;  /* 0x0c401f000a357f89 */ /* 0x000e6400000e0000 */
[----:B------:R2:W3:Y:S08]  /*3fc0*/  MUFU.EX2 R59, R58 ;  /* 0x0000003a003b7308 */ /* 0x0004f00000000800 */
[----:B------:R-:W-:Y:S01]  /*3fd0*/  MUFU.EX2 R60, R60 ;  /* 0x0000003c003c7308 */ /* 0x000fe20000000800 */
[----:B--2---:R-:W-:-:S07]  /*3fe0*/  FFMA.FTZ R58, R86, UR11, -R55 ;  /* 0x0000000b563a7c23 */ /* 0x004fce0008010837 */
[----:B------:R-:W-:Y:S01]  /*3ff0*/  MUFU.EX2 R63, R52 ;  /* 0x00000034003f7308 */ /* 0x000fe20000000800 */
[----:B---3--:R-:W-:Y:S02]  /*4000*/  F2FP.BF16.F32.PACK_AB R184, R59, R56 ;  /* 0x000000383bb8723e */ /* 0x008fe400000010ff */
[----:B-1----:R-:W-:-:S05]  /*4010*/  FMNMX.FTZ R53, R10, R53, !PT ;  /* 0x000000350a357209 */ /* 0x002fca0007810000 */
[----:B------:R1:W2:Y:S01]  /*4020*/  MUFU.EX2 R61, R54 ;  /* 0x00000036003d7308 */ /* 0x0002a20000000800 */
[----:B------:R-:W3:Y:S07]  /*4030*/  SHFL.BFLY PT, R10, R53, 0x1, 0x1f ;  /* 0x0c201f00350a7f89 */ /* 0x000eee00000e0000 */
[----:B------:R-:W4:Y:S01]  /*4040*/  MUFU.EX2 R58, R58 ;  /* 0x0000003a003a7308 */ /* 0x000f220000000800 */
[----:B-1----:R-:W-:Y:S02]  /*4050*/  FFMA.FTZ R54, R92, UR11, -R55 ;  /* 0x0000000b5c367c23 */ /* 0x002fe40008010837 */
[----:B------:R-:W1:Y:S05]  /*4060*/  @P5 LDC R55, c[0x0][0x44c] ;  /* 0x00011300ff375b82 */ /* 0x000e6a0000000800 */
[----:B------:R-:W-:Y:S01]  /*4070*/  MUFU.EX2 R65, R54 ;  /* 0x0000003600417308 */ /* 0x000fe20000000800 */
[----:B--2---:R-:W-:-:S07]  /*4080*/  F2FP.BF16.F32.PACK_AB R186, R61, R60 ;  /* 0x0000003c3dba723e */ /* 0x004fce00000010ff */
[----:B------:R-:W2:Y:S01]  /*4090*/  MUFU.EX2 R38, R38 ;  /* 0x0000002600267308 */ /* 0x000ea20000000800 */
[----:B----4-:R-:W-:Y:S02]  /*40a0*/  F2FP.BF16.F32.PACK_AB R180, R63, R58 ;  /* 0x0000003a3fb4723e */ /* 0x010fe400000010ff */
[----:B---3--:R-:W-:-:S04]  /*40b0*/  FMNMX.FTZ R10, R53, R10, !PT ;  /* 0x0000000a350a7209 */ /* 0x008fc80007810000 */
[C---:B------:R-:W-:Y:S01]  /*40c0*/  FSETP.NEU.FTZ.AND P1, PT, R10.reuse, -INF , PT ;  /* 0xff8000000a00780b */ /* 0x040fe20003f3d000 */
[----:B------:R-:W-:Y:S01]  /*40d0*/  FMUL.FTZ R32, R10, UR11 ;  /* 0x0000000b0a207c20 */ /* 0x000fe20008410000 */
[----:B------:R-:W-:Y:S01]  /*40e0*/  MUFU.EX2 R36, R36 ;  /* 0x0000002400247308 */ /* 0x000fe20000000800 */
[----:B-1----:R-:W-:-:S03]  /*40f0*/  @P5 IMAD.HI.U32 R55, R55, UR42, RZ ;  /* 0x0000002a37375c27 */ /* 0x002fc6000f8e00ff */
[----:B------:R-:W-:Y:S02]  /*4100*/  FSEL R32, R32, RZ, P1 ;  /* 0x000000ff20207208 */ /* 0x000fe40000800000 */
[----:B0-----:R-:W-:Y:S02]  /*4110*/  @P5 SHF.R.U32.HI R64, RZ, R66, R55 ;  /* 0x00000042ff405219 */ /* 0x001fe40000011637 */
[----:B------:R-:W0:Y:S01]  /*4120*/  MUFU.EX2 R35, R35 ;  /* 0x0000002300237308 */ /* 0x000e220000000800 */
[--C-:B------:R-:W-:Y:S01]  /*4130*/  FFMA.FTZ R33, R33, UR11, -R32.reuse ;  /* 0x0000000b21217c23 */ /* 0x100fe20008010820 */
[--C-:B------:R-:W-:Y:S01]  /*4140*/  FFMA.FTZ R40, R40, UR11, -R32.reuse ;  /* 0x0000000b28287c23 */ /* 0x100fe20008010820 */
[--C-:B------:R-:W-:Y:S01]  /*4150*/  FFMA.FTZ R41, R41, UR11, -R32.reuse ;  /* 0x0000000b29297c23 */ /* 0x100fe20008010820 */
[--C-:B------:R-:W-:Y:S01]  /*4160*/  FFMA.FTZ R42, R42, UR11, -R32.reuse ;  /* 0x0000000b2a2a7c23 */ /* 0x100fe20008010820 */
[--C-:B------:R-:W-:Y:S01]  /*4170*/  FFMA.FTZ R45, R45, UR11, -R32.reuse ;  /* 0x0000000b2d2d7c23 */ /* 0x100fe20008010820 */
[--C-:B------:R-:W-:Y:S01]  /*4180*/  FFMA.FTZ R43, R43, UR11, -R32.reuse ;  /* 0x0000000b2b2b7c23 */ /* 0x100fe20008010820 */
[--C-:B------:R-:W-:Y:S01]  /*4190*/  FFMA.FTZ R44, R44, UR11, -R32.reuse ;  /* 0x0000000b2c2c7c23 */ /* 0x100fe20008010820 */
[----:B------:R-:W-:Y:S01]  /*41a0*/  MUFU.EX2 R33, R33 ;  /* 0x0000002100217308 */ /* 0x000fe20000000800 */
[--C-:B------:R-:W-:Y:S01]  /*41b0*/  FFMA.FTZ R37, R37, UR11, -R32.reuse ;  /* 0x0000000b25257c23 */ /* 0x100fe20008010820 */
[--C-:B------:R-:W-:Y:S01]  /*41c0*/  FFMA.FTZ R46, R46, UR11, -R32.reuse ;  /* 0x0000000b2e2e7c23 */ /* 0x100fe20008010820 */
[--C-:B------:R-:W-:Y:S01]  /*41d0*/  FFMA.FTZ R47, R47, UR11, -R32.reuse ;  /* 0x0000000b2f2f7c23 */ /* 0x100fe20008010820 */
[--C-:B------:R-:W-:Y:S01]  /*41e0*/  FFMA.FTZ R48, R48, UR11, -R32.reuse ;  /* 0x0000000b30307c23 */ /* 0x100fe20008010820 */
[--C-:B------:R-:W-:Y:S01]  /*41f0*/  FFMA.FTZ R11, R11, UR11, -R32.reuse ;  /* 0x0000000b0b0b7c23 */ /* 0x100fe20008010820 */
[--C-:B------:R-:W-:Y:S01]  /*4200*/  FFMA.FTZ R49, R49, UR11, -R32.reuse ;  /* 0x0000000b31317c23 */ /* 0x100fe20008010820 */
[--C-:B------:R-:W-:Y:S01]  /*4210*/  FFMA.FTZ R50, R50, UR11, -R32.reuse ;  /* 0x0000000b32327c23 */ /* 0x100fe20008010820 */
[----:B------:R-:W1:Y:S01]  /*4220*/  MUFU.EX2 R40, R40 ;  /* 0x0000002800287308 */ /* 0x000e620000000800 */
[--C-:B------:R-:W-:Y:S01]  /*4230*/  FFMA.FTZ R8, R8, UR11, -R32.reuse ;  /* 0x0000000b08087c23 */ /* 0x100fe20008010820 */
[--C-:B------:R-:W-:Y:S01]  /*4240*/  FFMA.FTZ R31, R31, UR11, -R32.reuse ;  /* 0x0000000b1f1f7c23 */ /* 0x100fe20008010820 */
[--C-:B------:R-:W-:Y:S01]  /*4250*/  FFMA.FTZ R27, R27, UR11, -R32.reuse ;  /* 0x0000000b1b1b7c23 */ /* 0x100fe20008010820 */
[--C-:B------:R-:W-:Y:S01]  /*4260*/  FFMA.FTZ R2, R2, UR11, -R32.reuse ;  /* 0x0000000b02027c23 */ /* 0x100fe20008010820 */
[--C-:B------:R-:W-:Y:S01]  /*4270*/  FFMA.FTZ R0, R0, UR11, -R32.reuse ;  /* 0x0000000b00007c23 */ /* 0x100fe20008010820 */
[--C-:B------:R-:W-:Y:S01]  /*4280*/  FFMA.FTZ R51, R51, UR11, -R32.reuse ;  /* 0x0000000b33337c23 */ /* 0x100fe20008010820 */
[--C-:B------:R-:W-:Y:S01]  /*4290*/  FFMA.FTZ R12, R12, UR11, -R32.reuse ;  /* 0x0000000b0c0c7c23 */ /* 0x100fe20008010820 */
[----:B------:R-:W3:Y:S01]  /*42a0*/  MUFU.EX2 R41, R41 ;  /* 0x0000002900297308 */ /* 0x000ee20000000800 */
[--C-:B------:R-:W-:Y:S01]  /*42b0*/  FFMA.FTZ R39, R39, UR11, -R32.reuse ;  /* 0x0000000b27277c23 */ /* 0x100fe20008010820 */
[--C-:B------:R-:W-:Y:S01]  /*42c0*/  FFMA.FTZ R15, R15, UR11, -R32.reuse ;  /* 0x0000000b0f0f7c23 */ /* 0x100fe20008010820 */
[----:B------:R-:W-:Y:S01]  /*42d0*/  FFMA.FTZ R13, R13, UR11, -R32 ;  /* 0x0000000b0d0d7c23 */ /* 0x000fe20008010820 */
[----:B------:R-:W-:Y:S01]  /*42e0*/  LOP3.LUT P5, RZ, R16, 0x80000, RZ, 0xc0, !PT ;  /* 0x0008000010ff7812 */ /* 0x000fe200078ac0ff */
[----:B------:R-:W-:Y:S01]  /*42f0*/  IMAD.IADD R64, R75, 0x1, R64 ;  /* 0x000000014b407824 */ /* 0x000fe200078e0240 */
[----:B--2---:R-:W-:-:S02]  /*4300*/  F2FP.BF16.F32.PACK_AB R182, R65, R38 ;  /* 0x0000002641b6723e */ /* 0x004fc400000010ff */
[----:B------:R2:W-:Y:S01]  /*4310*/  MUFU.EX2 R26, R45 ;  /* 0x0000002d001a7308 */ /* 0x0005e20000000800 */
[----:B0-----:R-:W-:Y:S02]  /*4320*/  F2FP.BF16.F32.PACK_AB R176, R35, R36 ;  /* 0x0000002423b0723e */ /* 0x001fe400000010ff */
[----:B-1----:R-:W-:-:S05]  /*4330*/  F2FP.BF16.F32.PACK_AB R189, R40, R33 ;  /* 0x0000002128bd723e */ /* 0x002fca00000010ff */
[----:B------:R-:W0:Y:S01]  /*4340*/  MUFU.EX2 R42, R42 ;  /* 0x0000002a002a7308 */ /* 0x000e220000000800 */
[----:B--2---:R-:W-:Y:S01]  /*4350*/  FADD.FTZ R45, R188, R3 ;  /* 0x00000003bc2d7221 */ /* 0x004fe20000010000 */
[----:B------:R-:W-:-:S03]  /*4360*/  F2FP.BF16.F32.PACK_AB R188, R3, R188 ;  /* 0x000000bc03bc723e */ /* 0x000fc600000010ff */
[----:B------:R-:W-:Y:S01]  /*4370*/  FADD.FTZ R52, R190, R45 ;  /* 0x0000002dbe347221 */ /* 0x000fe20000010000 */
[C---:B------:R-:W-:Y:S02]  /*4380*/  F2FP.BF16.F32.PACK_AB R190, R57.reuse, R190 ;  /* 0x000000be39be723e */ /* 0x040fe400000010ff */
[----:B------:R-:W1:Y:S01]  /*4390*/  MUFU.EX2 R43, R43 ;  /* 0x0000002b002b7308 */ /* 0x000e620000000800 */
[----:B------:R-:W-:Y:S01]  /*43a0*/  FADD.FTZ R45, R57, R52 ;  /* 0x00000034392d7221 */ /* 0x000fe20000010000 */
[----:B------:R-:W-:-:S03]  /*43b0*/  FADD.FTZ R52, R33, R40 ;  /* 0x0000002821347221 */ /* 0x000fc60000010000 */
[----:B------:R-:W-:Y:S01]  /*43c0*/  FADD.FTZ R54, R56, R45 ;  /* 0x0000002d38367221 */ /* 0x000fe20000010000 */
[----:B---3--:R-:W-:Y:S02]  /*43d0*/  FADD.FTZ R45, R41, R52 ;  /* 0x00000034292d7221 */ /* 0x008fe40000010000 */
[----:B------:R-:W2:Y:S01]  /*43e0*/  MUFU.EX2 R44, R44 ;  /* 0x0000002c002c7308 */ /* 0x000ea20000000800 */
[----:B------:R-:W-:Y:S01]  /*43f0*/  FADD.FTZ R53, R59, R54 ;  /* 0x000000363b357221 */ /* 0x000fe20000010000 */
[C---:B0-----:R-:W-:Y:S01]  /*4400*/  FADD.FTZ R54, R42.reuse, R45 ;  /* 0x0000002d2a367221 */ /* 0x041fe20000010000 */
[----:B------:R-:W-:Y:S02]  /*4410*/  F2FP.BF16.F32.PACK_AB R191, R42, R41 ;  /* 0x000000292abf723e */ /* 0x000fe400000010ff */
[----:B------:R-:W-:-:S03]  /*4420*/  FADD.FTZ R62, R60, R53 ;  /* 0x000000353c3e7221 */ /* 0x000fc60000010000 */
[----:B------:R-:W0:Y:S01]  /*4430*/  MUFU.EX2 R37, R37 ;  /* 0x0000002500257308 */ /* 0x000e220000000800 */
[----:B-1----:R-:W-:Y:S01]  /*4440*/  FADD.FTZ R45, R43, R54 ;  /* 0x000000362b2d7221 */ /* 0x002fe20000010000 */
[----:B------:R-:W-:-:S04]  /*4450*/  FADD.FTZ R53, R61, R62 ;  /* 0x0000003e3d357221 */ /* 0x000fc80000010000 */
[----:B------:R-:W-:Y:S01]  /*4460*/  FADD.FTZ R62, R58, R53 ;  /* 0x000000353a3e7221 */ /* 0x000fe20000010000 */
[----:B------:R-:W-:Y:S01]  /*4470*/  VIADD R53, R64, UR5 ;  /* 0x0000000540357c36 */ /* 0x000fe20008000000 */
[----:B------:R-:W-:Y:S01]  /*4480*/  MUFU.EX2 R46, R46 ;  /* 0x0000002e002e7308 */ /* 0x000fe20000000800 */
[C---:B--2---:R-:W-:Y:S01]  /*4490*/  FADD.FTZ R54, R44.reuse, R45 ;  /* 0x0000002d2c367221 */ /* 0x044fe20000010000 */
[----:B------:R-:W-:Y:S01]  /*44a0*/  FADD.FTZ R45, R63, R62 ;  /* 0x0000003e3f2d7221 */ /* 0x000fe20000010000 */
[----:B------:R-:W-:Y:S02]  /*44b0*/  F2FP.BF16.F32.PACK_AB R185, R44, R43 ;  /* 0x0000002b2cb9723e */ /* 0x000fe400000010ff */
[----:B------:R-:W-:-:S03]  /*44c0*/  R2UR UR10, R53 ;  /* 0x00000000350a72ca */ /* 0x000fc600000e0000 */
[----:B------:R-:W1:Y:S01]  /*44d0*/  MUFU.EX2 R47, R47 ;  /* 0x0000002f002f7308 */ /* 0x000e620000000800 */
[----:B0-----:R-:W-:-:S07]  /*44e0*/  F2FP.BF16.F32.PACK_AB R187, R26, R37 ;  /* 0x000000251abb723e */ /* 0x001fce00000010ff */
[----:B------:R-:W-:Y:S08]  /*44f0*/  MUFU.EX2 R48, R48 ;  /* 0x0000003000307308 */ /* 0x000ff00000000800 */
[----:B------:R0:W-:Y:S01]  /*4500*/  MUFU.EX2 R52, R11 ;  /* 0x0000000b00347308 */ /* 0x0001e20000000800 */
[----:B-1----:R-:W-:-:S07]  /*4510*/  F2FP.BF16.F32.PACK_AB R181, R47, R46 ;  /* 0x0000002e2fb5723e */ /* 0x002fce00000010ff */
[----:B------:R-:W1:Y:S01]  /*4520*/  MUFU.EX2 R49, R49 ;  /* 0x0000003100317308 */ /* 0x000e620000000800 */
[----:B0-----:R-:W-:Y:S01]  /*4530*/  FADD.FTZ R11, R37, R54 ;  /* 0x00000036250b7221 */ /* 0x001fe20000010000 */
[----:B------:R-:W-:-:S03]  /*4540*/  FADD.FTZ R54, R38, R45 ;  /* 0x0000002d26367221 */ /* 0x000fc60000010000 */
[----:B------:R-:W-:Y:S01]  /*4550*/  FADD.FTZ R11, R26, R11 ;  /* 0x0000000b1a0b7221 */ /* 0x000fe20000010000 */
[----:B------:R-:W-:Y:S02]  /*4560*/  FADD.FTZ R45, R65, R54 ;  /* 0x00000036412d7221 */ /* 0x000fe40000010000 */
[----:B------:R-:W0:Y:S02]  /*4570*/  MUFU.EX2 R34, R34 ;  /* 0x0000002200227308 */ /* 0x000e240000000800 */
[----:B------:R-:W-:-:S04]  /*4580*/  FADD.FTZ R54, R36, R45 ;  /* 0x0000002d24367221 */ /* 0x000fc80000010000 */
[----:B------:R-:W-:Y:S02]  /*4590*/  FADD.FTZ R45, R35, R54 ;  /* 0x00000036232d7221 */ /* 0x000fe40000010000 */
[----:B------:R-:W2:Y:S01]  /*45a0*/  MUFU.EX2 R50, R50 ;  /* 0x0000003200327308 */ /* 0x000ea20000000800 */
[----:B-1----:R-:W-:-:S07]  /*45b0*/  F2FP.BF16.F32.PACK_AB R183, R49, R48 ;  /* 0x0000003031b7723e */ /* 0x002fce00000010ff */
[----:B------:R1:W-:Y:S01]  /*45c0*/  MUFU.EX2 R173, R8 ;  /* 0x0000000800ad7308 */ /* 0x0003e20000000800 */
[----:B0-----:R-:W-:Y:S01]  /*45d0*/  FADD.FTZ R32, R34, R45 ;  /* 0x0000002d22207221 */ /* 0x001fe20000010000 */
[----:B------:R-:W-:-:S03]  /*45e0*/  F2FP.BF16.F32.PACK_AB R178, R67, R34 ;  /* 0x0000002243b2723e */ /* 0x000fc600000010ff */
[----:B------:R-:W-:-:S03]  /*45f0*/  FADD.FTZ R45, R67, R32 ;  /* 0x00000020432d7221 */ /* 0x000fc60000010000 */
[----:B------:R-:W0:Y:S01]  /*4600*/  MUFU.EX2 R31, R31 ;  /* 0x0000001f001f7308 */ /* 0x000e220000000800 */
[----:B-1----:R-:W-:-:S04]  /*4610*/  FADD.FTZ R8, R46, R11 ;  /* 0x0000000b2e087221 */ /* 0x002fc80000010000 */
[----:B------:R-:W-:-:S03]  /*4620*/  FADD.FTZ R11, R47, R8 ;  /* 0x000000082f0b7221 */ /* 0x000fc60000010000 */
[----:B------:R-:W1:Y:S01]  /*4630*/  MUFU.EX2 R30, R30 ;  /* 0x0000001e001e7308 */ /* 0x000e620000000800 */
[----:B------:R-:W-:-:S04]  /*4640*/  FADD.FTZ R8, R48, R11 ;  /* 0x0000000b30087221 */ /* 0x000fc80000010000 */
[----:B------:R-:W-:-:S03]  /*4650*/  FADD.FTZ R11, R49, R8 ;  /* 0x00000008310b7221 */ /* 0x000fc60000010000 */
[----:B------:R-:W3:Y:S01]  /*4660*/  MUFU.EX2 R27, R27 ;  /* 0x0000001b001b7308 */ /* 0x000ee20000000800 */
[----:B--2---:R-:W-:Y:S01]  /*4670*/  FADD.FTZ R8, R50, R11 ;  /* 0x0000000b32087221 */ /* 0x004fe20000010000 */
[----:B0-----:R-:W-:-:S03]  /*4680*/  F2FP.BF16.F32.PACK_AB R177, R31, R50 ;  /* 0x000000321fb1723e */ /* 0x001fc600000010ff */
[----:B------:R-:W-:-:S03]  /*4690*/  FADD.FTZ R8, R31, R8 ;  /* 0x000000081f087221 */ /* 0x000fc60000010000 */
[----:B------:R-:W0:Y:S01]  /*46a0*/  MUFU.EX2 R29, R29 ;  /* 0x0000001d001d7308 */ /* 0x000e220000000800 */
[----:B-1----:R-:W-:-:S07]  /*46b0*/  FADD.FTZ R32, R30, R45 ;  /* 0x0000002d1e207221 */ /* 0x002fce0000010000 */
[----:B------:R-:W1:Y:S01]  /*46c0*/  MUFU.EX2 R28, R28 ;  /* 0x0000001c001c7308 */ /* 0x000e620000000800 */
[----:B---3--:R-:W-:Y:S01]  /*46d0*/  FADD.FTZ R3, R27, R8 ;  /* 0x000000081b037221 */ /* 0x008fe20000010000 */
[----:B------:R-:W-:-:S03]  /*46e0*/  F2FP.BF16.F32.PACK_AB R179, R52, R27 ;  /* 0x0000001b34b3723e */ /* 0x000fc600000010ff */
[----:B------:R-:W-:-:S03]  /*46f0*/  FADD.FTZ R8, R52, R3 ;  /* 0x0000000334087221 */ /* 0x000fc60000010000 */
[----:B------:R-:W2:Y:S01]  /*4700*/  MUFU.EX2 R2, R2 ;  /* 0x0000000200027308 */ /* 0x000ea20000000800 */
[----:B0-----:R-:W-:Y:S01]  /*4710*/  FADD.FTZ R11, R29, R32 ;  /* 0x000000201d0b7221 */ /* 0x001fe20000010000 */
[----:B------:R-:W-:Y:S01]  /*4720*/  FADD.FTZ R3, R173, R8 ;  /* 0x00000008ad037221 */ /* 0x000fe20000010000 */
[----:B------:R-:W-:-:S05]  /*4730*/  F2FP.BF16.F32.PACK_AB R172, R29, R30 ;  /* 0x0000001e1dac723e */ /* 0x000fca00000010ff */
[----:B------:R-:W0:Y:S01]  /*4740*/  MUFU.EX2 R25, R25 ;  /* 0x0000001900197308 */ /* 0x000e220000000800 */
[----:B-1----:R-:W-:Y:S01]  /*4750*/  FADD.FTZ R32, R28, R11 ;  /* 0x0000000b1c207221 */ /* 0x002fe20000010000 */
[----:B------:R-:W-:-:S03]  /*4760*/  F2FP.BF16.F32.PACK_AB R174, R69, R28 ;  /* 0x0000001c45ae723e */ /* 0x000fc600000010ff */
[----:B------:R-:W-:-:S03]  /*4770*/  FADD.FTZ R32, R69, R32 ;  /* 0x0000002045207221 */ /* 0x000fc60000010000 */
[----:B------:R-:W1:Y:S01]  /*4780*/  MUFU.EX2 R0, R0 ;  /* 0x0000000000007308 */ /* 0x000e620000000800 */
[C---:B--2---:R-:W-:Y:S01]  /*4790*/  FADD.FTZ R3, R2.reuse, R3 ;  /* 0x0000000302037221 */ /* 0x044fe20000010000 */
[----:B------:R-:W-:-:S06]  /*47a0*/  F2FP.BF16.F32.PACK_AB R173, R2, R173 ;  /* 0x000000ad02ad723e */ /* 0x000fcc00000010ff */
[----:B------:R-:W2:Y:S01]  /*47b0*/  MUFU.EX2 R24, R24 ;  /* 0x0000001800187308 */ /* 0x000ea20000000800 */
[----:B0-----:R-:W-:-:S07]  /*47c0*/  FADD.FTZ R11, R25, R32 ;  /* 0x00000020190b7221 */ /* 0x001fce0000010000 */
[----:B------:R-:W0:Y:S01]  /*47d0*/  MUFU.EX2 R51, R51 ;  /* 0x0000003300337308 */ /* 0x000e220000000800 */
[----:B-1----:R-:W-:-:S07]  /*47e0*/  FADD.FTZ R8, R0, R3 ;  /* 0x0000000300087221 */ /* 0x002fce0000010000 */
[----:B------:R-:W1:Y:S01]  /*47f0*/  MUFU.EX2 R20, R20 ;  /* 0x0000001400147308 */ /* 0x000e620000000800 */
[C---:B--2---:R-:W-:Y:S01]  /*4800*/  FADD.FTZ R11, R24.reuse, R11 ;  /* 0x0000000b180b7221 */ /* 0x044fe20000010000 */
[----:B------:R-:W-:-:S06]  /*4810*/  F2FP.BF16.F32.PACK_AB R168, R24, R25 ;  /* 0x0000001918a8723e */ /* 0x000fcc00000010ff */
[----:B------:R-:W2:Y:S01]  /*4820*/  MUFU.EX2 R21, R21 ;  /* 0x0000001500157308 */ /* 0x000ea20000000800 */
[C---:B0-----:R-:W-:Y:S01]  /*4830*/  FADD.FTZ R3, R51.reuse, R8 ;  /* 0x0000000833037221 */ /* 0x041fe20000010000 */
[----:B------:R-:W-:-:S06]  /*4840*/  F2FP.BF16.F32.PACK_AB R175, R51, R0 ;  /* 0x0000000033af723e */ /* 0x000fcc00000010ff */
[----:B------:R-:W0:Y:S01]  /*4850*/  MUFU.EX2 R12, R12 ;  /* 0x0000000c000c7308 */ /* 0x000e220000000800 */
[----:B-1----:R-:W-:-:S07]  /*4860*/  FADD.FTZ R28, R20, R11 ;  /* 0x0000000b141c7221 */ /* 0x002fce0000010000 */
[----:B------:R-:W1:Y:S01]  /*4870*/  MUFU.EX2 R39, R39 ;  /* 0x0000002700277308 */ /* 0x000e620000000800 */
[C---:B--2---:R-:W-:Y:S01]  /*4880*/  F2FP.BF16.F32.PACK_AB R170, R21.reuse, R20 ;  /* 0x0000001415aa723e */ /* 0x044fe200000010ff */
[----:B------:R-:W-:-:S06]  /*4890*/  FADD.FTZ R8, R21, R28 ;  /* 0x0000001c15087221 */ /* 0x000fcc0000010000 */
[----:B------:R-:W2:Y:S01]  /*48a0*/  MUFU.EX2 R15, R15 ;  /* 0x0000000f000f7308 */ /* 0x000ea20000000800 */
[----:B0-----:R-:W-:-:S07]  /*48b0*/  FADD.FTZ R20, R12, R3 ;  /* 0x000000030c147221 */ /* 0x001fce0000010000 */
[----:B------:R0:W3:Y:S01]  /*48c0*/  MUFU.EX2 R24, R13 ;  /* 0x0000000d00187308 */ /* 0x0000e20000000800 */
[C---:B-1----:R-:W-:Y:S01]  /*48d0*/  FADD.FTZ R20, R39.reuse, R20 ;  /* 0x0000001427147221 */ /* 0x042fe20000010000 */
[----:B------:R-:W-:-:S03]  /*48e0*/  F2FP.BF16.F32.PACK_AB R169, R39, R12 ;  /* 0x0000000c27a9723e */ /* 0x000fc600000010ff */
[----:B--2---:R-:W-:Y:S01]  /*48f0*/  FADD.FTZ R3, R15, R20 ;  /* 0x000000140f037221 */ /* 0x004fe20000010000 */
[----:B0-----:R-:W-:-:S03]  /*4900*/  VIADD R13, R74, 0xfffffffe ;  /* 0xfffffffe4a0d7836 */ /* 0x001fc60000000000 */
[C---:B---3--:R-:W-:Y:S01]  /*4910*/  FADD.FTZ R3, R24.reuse, R3 ;  /* 0x0000000318037221 */ /* 0x048fe20000010000 */
[----:B------:R-:W-:Y:S01]  /*4920*/  F2FP.BF16.F32.PACK_AB R171, R24, R15 ;  /* 0x0000000f18ab723e */ /* 0x000fe200000010ff */
[----:B------:R-:W-:Y:S06]  /*4930*/  @!P5 BRA `(.L_x_987) ;  /* 0x000000000054d947 */ /* 0x000fec0003800000 */
[C---:B------:R-:W-:Y:S01]  /*4940*/  ISETP.GT.AND P1, PT, R64.reuse, RZ, PT ;  /* 0x000000ff4000720c */ /* 0x040fe20003f24270 */
[----:B------:R-:W-:-:S05]  /*4950*/  VIADD R0, R64, 0xffffffff ;  /* 0xffffffff40007836 */ /* 0x000fca0000000000 */
[----:B------:R-:W-:-:S07]  /*4960*/  R2UR UR14, R0 ;  /* 0x00000000000e72ca */ /* 0x000fce00000e0000 */
[----:B------:R-:W-:Y:S08]  /*4970*/  @P1 BRA `(.L_x_988) ;  /* 0x0000000000241947 */ /* 0x000ff00003800000 */
[----:B------:R-:W-:Y:S01]  /*4980*/  R2UR UR14, R64 ;  /* 0x00000000400e72ca */ /* 0x000fe200000e0000 */
[----:B------:R-:W-:Y:S02]  /*4990*/  ULDC UR15, c[0x0][0x9e4] ;  /* 0x00027900000f7ab9 */ /* 0x000fe40000000800 */
[----:B------:R-:W-:-:S10]  /*49a0*/  UISETP.NE.AND UP0, UPT, UR15, 0x1, UPT ;  /* 0x000000010f00788c */ /* 0x000fd4000bf05270 */
[----:B------:R-:W-:Y:S01]  /*49b0*/  UIADD3 UR14, -UR14, URZ, URZ ;  /* 0x0000003f0e0e7290 */ /* 0x000fe2000fffe13f */
[----:B------:R-:W-:-:S03]  /*49c0*/  @UP0 ULDC.64 UR4, c[0x0][0x9e8] ;  /* 0x00027a0000040ab9 */ /* 0x000fc60000000a00 */
[----:B------:R-:W-:-:S04]  /*49d0*/  UIMAD.WIDE.U32 UR6, UR14, UR4, URZ ;  /* 0x000000040e0672a5 */ /* 0x000fc8000f8e003f */
[----:B------:R-:W-:-:S04]  /*49e0*/  @UP0 USHF.R.U32.HI UR14, URZ, UR5, UR7 ;  /* 0x000000053f0e0299 */ /* 0x000fc80008011607 */
[----:B------:R-:W-:Y:S01]  /*49f0*/  ULOP3.LUT UR14, URZ, UR14, URZ, 0x33, !UPT ;  /* 0x0000000e3f0e7292 */ /* 0x000fe2000f8e333f */
[----:B------:R-:W-:Y:S11]  /*4a00*/  BRA `(.L_x_989) ;  /* 0x0000000000147947 */ /* 0x000ff60003800000 */
.L_x_988:
[----:B------:R-:W-:Y:S02]  /*4a10*/  ULDC UR15, c[0x0][0x9e4] ;  /* 0x00027900000f7ab9 */ /* 0x000fe40000000800 */
[----:B------:R-:W-:-:S11]  /*4a20*/  UISETP.NE.AND UP0, UPT, UR15, 0x1, UPT ;  /* 0x000000010f00788c */ /* 0x000fd6000bf05270 */
[----:B------:R-:W-:Y:S02]  /*4a30*/  @UP0 ULDC.64 UR4, c[0x0][0x9e8] ;  /* 0x00027a0000040ab9 */ /* 0x000fe40000000a00 */
[----:B------:R-:W-:-:S04]  /*4a40*/  UIMAD.WIDE.U32 UR6, UR14, UR4, URZ ;  /* 0x000000040e0672a5 */ /* 0x000fc8000f8e003f */
[----:B------:R-:W-:-:S12]  /*4a50*/  @UP0 USHF.R.U32.HI UR14, URZ, UR5, UR7 ;  /* 0x000000053f0e0299 */ /* 0x000fd80008011607 */
.L_x_989:
[----:B------:R-:W-:-:S04]  /*4a60*/  UIMAD UR14, UR14, UR15, UR15 ;  /* 0x0000000f0e0e72a4 */ /* 0x000fc8000f8e020f */
[----:B------:R-:W-:-:S04]  /*4a70*/  UISETP.LT.AND UP0, UPT, UR10, UR14, UPT ;  /* 0x0000000e0a00728c */ /* 0x000fc8000bf01270 */
[----:B------:R-:W-:-:S12]  /*4a80*/  USEL UR10, UR10, UR14, UP0 ;  /* 0x0000000e0a0a7287 */ /* 0x000fd80008000000 */
.L_x_987:
[----:B------:R-:W-:Y:S01]  /*4a90*/  UIMAD.WIDE UR4, UR10, 0x2aaaaaab, URZ ;  /* 0x2aaaaaab0a0478a5 */ /* 0x000fe2000f8e023f */
[----:B------:R-:W-:Y:S01]  /*4aa0*/  IMAD.MOV.U32 R2, RZ, RZ, 0x3f800000 ;  /* 0x3f800000ff027424 */ /* 0x000fe200078e00ff */
[----:B------:R-:W-:Y:S01]  /*4ab0*/  CS2R R118, SRZ ;  /* 0x0000000000767805 */ /* 0x000fe2000001ff00 */
[----:B------:R-:W-:Y:S01]  /*4ac0*/  IMAD.MOV.U32 R0, RZ, RZ, 0x3f800000 ;  /* 0x3f800000ff007424 */ /* 0x000fe200078e00ff */
        /* <DEDUP_REMOVED lines=8> */
[----:B------:R-:W-:Y:S01]  /*4b50*/  UISETP.LT.AND UP0, UPT, UR60, UR4, UPT ;  /* 0x000000043c00728c */ /* 0x000fe2000bf01270 */
[----:B------:R-:W-:Y:S02]  /*4b60*/  CS2R R104, SRZ ;  /* 0x0000000000687805 */ /* 0x000fe4000001ff00 */
[----:B------:R-:W-:Y:S02]  /*4b70*/  CS2R R102, SRZ ;  /* 0x0000000000667805 */ /* 0x000fe4000001ff00 */
[----:B------:R-:W-:Y:S01]  /*4b80*/  CS2R R100, SRZ ;  /* 0x0000000000647805 */ /* 0x000fe2000001ff00 */
[----:B------:R-:W-:Y:S01]  /*4b90*/  USEL UR50, UR60, UR4, !UP0 ;  /* 0x000000043c327287 */ /* 0x000fe2000c000000 */
[----:B------:R-:W-:-:S02]  /*4ba0*/  CS2R R98, SRZ ;  /* 0x0000000000627805 */ /* 0x000fc4000001ff00 */
[----:B------:R-:W-:Y:S02]  /*4bb0*/  CS2R R96, SRZ ;  /* 0x0000000000607805 */ /* 0x000fe4000001ff00 */
[----:B------:R-:W-:Y:S02]  /*4bc0*/  CS2R R94, SRZ ;  /* 0x00000000005e7805 */ /* 0x000fe4000001ff00 */
[----:B------:R-:W-:Y:S02]  /*4bd0*/  CS2R R92, SRZ ;  /* 0x00000000005c7805 */ /* 0x000fe4000001ff00 */
[----:B------:R-:W-:Y:S02]  /*4be0*/  CS2R R90, SRZ ;  /* 0x00000000005a7805 */ /* 0x000fe4000001ff00 */
[----:B------:R-:W-:Y:S02]  /*4bf0*/  ISETP.GE.AND P1, PT, R13, UR50, PT ;  /* 0x000000320d007c0c */ /* 0x000fe4000bf26270 */
        /* <DEDUP_REMOVED lines=33> */
[----:B------:R-:W-:Y:S06]  /*4e10*/  @!P1 BRA `(.L_x_990) ;  /* 0x0000003400d49947 */ /* 0x000fec0003800000 */
[----:B------:R-:W-:Y:S01]  /*4e20*/  IMAD.MOV.U32 R12, RZ, RZ, R10 ;  /* 0x000000ffff0c7224 */ /* 0x000fe200078e000a */
[----:B------:R-:W-:Y:S01]  /*4e30*/  UMOV UR41, UR39 ;  /* 0x0000002700297c82 */ /* 0x000fe20008000000 */
[----:B------:R-:W-:Y:S01]  /*4e40*/  IMAD.MOV.U32 R11, RZ, RZ, R9 ;  /* 0x000000ffff0b7224 */ /* 0x000fe200078e0009 */
[----:B------:R-:W-:Y:S01]  /*4e50*/  UMOV UR4, UR38 ;  /* 0x0000002600047c82 */ /* 0x000fe20008000000 */
[----:B------:R-:W-:Y:S01]  /*4e60*/  IMAD.MOV.U32 R2, RZ, RZ, 0x3f800000 ;  /* 0x3f800000ff027424 */ /* 0x000fe200078e00ff */
[----:B------:R-:W-:Y:S01]  /*4e70*/  ULDC UR51, c[0x0][0x9e4] ;  /* 0x0002790000337ab9 */ /* 0x000fe20000000800 */
[----:B------:R-:W-:Y:S01]  /*4e80*/  IMAD.MOV.U32 R119, RZ, RZ, RZ ;  /* 0x000000ffff777224 */ /* 0x000fe200078e00ff */
[----:B------:R-:W-:Y:S01]  /*4e90*/  ULDC UR55, c[0x0][0x9dc] ;  /* 0x0002770000377ab9 */ /* 0x000fe20000000800 */
[----:B------:R-:W-:Y:S01]  /*4ea0*/  ULDC UR5, c[0x0][0x9d8] ;  /* 0x0002760000057ab9 */ /* 0x000fe20000000800 */
[----:B------:R-:W-:Y:S01]  /*4eb0*/  ULDC UR54, c[0x0][0x988] ;  /* 0x0002620000367ab9 */ /* 0x000fe20000000800 */
[----:B------:R-:W-:-:S05]  /*4ec0*/  ULDC UR58, c[0x0][0x9e0] ;  /* 0x00027800003a7ab9 */ /* 0x000fca0000000800 */
.L_x_1009:
[----:B------:R-:W-:-:S04]  /*4ed0*/  UISETP.NE.AND UP0, UPT, UR4, 0x1, UPT ;  /* 0x000000010400788c */ /* 0x000fc8000bf05270 */
[----:B------:R-:W-:-:S04]  /*4ee0*/  USEL UR39, URZ, 0x1, UP0 ;  /* 0x000000013f277887 */ /* 0x000fc80008000000 */
[----:B------:R-:W-:Y:S01]  /*4ef0*/  ULOP3.LUT UR39, UR41, UR39, URZ, 0x3c, !UPT ;  /* 0x0000002729277292 */ /* 0x000fe2000f8e3c3f */
[----:B------:R-:W-:Y:S11]  /*4f00*/  @!P0 BRA `(.L_x_991) ;  /* 0x0000000000048947 */ /* 0x000ff60003800000 */
[----:B------:R-:W-:Y:S01]  /*4f10*/  BPT.TRAP 0x1 ;  /* 0x000000040000795c */ /* 0x000fe20000300000 */
.L_x_991:
[----:B------:R-:W-:Y:S01]  /*4f20*/  UIADD3 UR38, UR4, 0x1, URZ ;  /* 0x0000000104267890 */ /* 0x000fe2000fffe03f */
[----:B------:R-:W-:-:S03]  /*4f30*/  IMAD.U32 R9, RZ, RZ, UR39 ;  /* 0x00000027ff097e24 */ /* 0x000fc6000f8e00ff */
[----:B------:R-:W-:Y:S02]  /*4f40*/  UISETP.NE.AND UP0, UPT, UR38, 0x2, UPT ;  /* 0x000000022600788c */ /* 0x000fe4000bf05270 */
[----:B------:R-:W-:Y:S02]  /*4f50*/  SHF.L.U32 R9, R9, 0x1f, RZ ;  /* 0x0000001f09097819 */ /* 0x000fe400000006ff */
[----:B------:R-:W-:-:S04]  /*4f60*/  USEL UR38, UR38, URZ, UP0 ;  /* 0x0000003f26267287 */ /* 0x000fc80008000000 */
[----:B------:R-:W-:-:S09]  /*4f70*/  ULEA UR7, UR38, UR40, 0x3 ;  /* 0x0000002826077291 */ /* 0x000fd2000f8e183f */
[----:B------:R0:W1:Y:S01]  /*4f80*/  SYNCS.PHASECHK.TRANS64.TRYWAIT P1, [UR7+0x30830], R9 ;  /* 0x03083009ff0075a7 */ /* 0x0000620008020147 */
[----:B------:R-:W-:Y:S05]  /*4f90*/  @!P0 BRA `(.L_x_992) ;  /* 0x0000000000048947 */ /* 0x000fea0003800000 */
[----:B------:R-:W-:Y:S01]  /*4fa0*/  BPT.TRAP 0x1 ;  /* 0x000000040000795c */ /* 0x000fe20000300000 */
.L_x_992:
[----:B-1----:R-:W-:Y:S05]  /*4fb0*/  @P1 BRA `(.L_x_993) ;  /* 0x0000000000081947 */ /* 0x002fea0003800000 */
[----:B------:R-:W1:Y:S02]  /*4fc0*/  SYNCS.PHASECHK.TRANS64.TRYWAIT P1, [UR7+0x30830], R9 ;  /* 0x03083009ff0075a7 */ /* 0x000e640008020147 */
[----:B-1----:R-:W-:Y:S05]  /*4fd0*/  @!P1 BRA `(.L_x_994) ;  /* 0x0000010c00ec9947 */ /* 0x002fea0003800000 */
.L_x_993:
        /* <DEDUP_REMOVED lines=118> */
[----:B------:R-:W-:Y:S01]  /*5740*/  WARPGROUP.ARRIVE ;  /* 0x00000000000079c5 */ /* 0x000fe20000000000 */
[-C--:B------:R-:W-:Y:S01]  /*5750*/  FMUL.FTZ R114, R114, R2.reuse ;  /* 0x0000000272727220 */ /* 0x080fe20000410000 */
[-C--:B------:R-:W-:Y:S01]  /*5760*/  FMUL.FTZ R115, R115, R2.reuse ;  /* 0x0000000273737220 */ /* 0x080fe20000410000 */
[-C--:B------:R-:W-:Y:S01]  /*5770*/  FMUL.FTZ R118, R118, R2.reuse ;  /* 0x0000000276767220 */ /* 0x080fe20000410000 */
[----:B------:R-:W-:Y:S02]  /*5780*/  FMUL.FTZ R119, R119, R2 ;  /* 0x0000000277777220 */ /* 0x000fe40000410000 */
[----:B------:R-:W-:Y:S01]  /*5790*/  HGMMA.64x96x16.F32.BF16 R120, gdesc[UR44], R120, gsb0 ;  /* 0x016000002c7879f0 */ /* 0x000fe20008001878 */
[----:B------:R-:W-:Y:S01]  /*57a0*/  UIADD3 UR46, UR6, 0x4, URZ ;  /* 0x00000004062e7890 */ /* 0x000fe2000fffe03f */
[----:B------:R-:W-:Y:S01]  /*57b0*/  UMOV UR44, UR56 ;  /* 0x00000038002c7c82 */ /* 0x000fe20008000000 */
[----:B------:R-:W-:Y:S01]  /*57c0*/  UMOV UR45, UR57 ;  /* 0x00000039002d7c82 */ /* 0x000fe20008000000 */
[----:B------:R-:W-:Y:S01]  /*57d0*/  UMOV UR47, 0x40000040 ;  /* 0x40000040002f7882 */ /* 0x000fe20000000000 */
        /* <DEDUP_REMOVED lines=41> */
.L_x_995:
[----:B------:R-:W-:Y:S01]  /*5a70*/  ULEA UR6, UR4, UR40, 0x3 ;  /* 0x0000002804067291 */ /* 0x000fe2000f8e183f */
[----:B------:R-:W-:-:S05]  /*5a80*/  IMAD.U32 R0, RZ, RZ, UR41 ;  /* 0x00000029ff007e24 */ /* 0x000fca000f8e00ff */
[----:B------:R-:W-:-:S04]  /*5a90*/  SHF.L.U32 R0, R0, 0x1f, RZ ;  /* 0x0000001f00007819 */ /* 0x000fc800000006ff */
[----:B------:R2:W3:Y:S01]  /*5aa0*/  SYNCS.PHASECHK.TRANS64.TRYWAIT P1, [UR6+0x30850], R0 ;  /* 0x03085000ff0075a7 */ /* 0x0004e20008020146 */
[----:B------:R-:W-:Y:S05]  /*5ab0*/  @!P0 BRA `(.L_x_996) ;  /* 0x0000000000048947 */ /* 0x000fea0003800000 */
[----:B------:R-:W-:Y:S01]  /*5ac0*/  BPT.TRAP 0x1 ;  /* 0x000000040000795c */ /* 0x000fe20000300000 */
.L_x_996:
[----:B---3--:R-:W-:Y:S05]  /*5ad0*/  @P1 BRA `(.L_x_997) ;  /* 0x0000000000081947 */ /* 0x008fea0003800000 */
[----:B------:R-:W3:Y:S02]  /*5ae0*/  SYNCS.PHASECHK.TRANS64.TRYWAIT P1, [UR6+0x30850], R0 ;  /* 0x03085000ff0075a7 */ /* 0x000ee40008020146 */
[----:B---3--:R-:W-:Y:S05]  /*5af0*/  @!P1 BRA `(.L_x_998) ;  /* 0x00000104003c9947 */ /* 0x008fea0003800000 */
.L_x_997:
        /* <DEDUP_REMOVED lines=37> */
.L_x_999:
[----:B------:R-:W-:Y:S01]  /*5d50*/  ISETP.NE.AND P2, PT, R199, 0x1, PT ;  /* 0x00000001c700780c */ /* 0x000fe20003f45270 */
[----:B------:R-:W-:Y:S02]  /*5d60*/  VIADD R177, R19, UR42 ;  /* 0x0000002a13b17c36 */ /* 0x000fe40008000000 */
[----:B------:R-:W-:Y:S01]  /*5d70*/  FMUL.FTZ R172, R129, UR5 ;  /* 0x0000000581ac7c20 */ /* 0x000fe20008410000 */
[----:B------:R-:W-:Y:S01]  /*5d80*/  FMUL.FTZ R129, R146, UR5 ;  /* 0x0000000592817c20 */ /* 0x000fe20008410000 */
[----:B------:R-:W-:Y:S01]  /*5d90*/  FMUL.FTZ R146, R148, UR5 ;  /* 0x0000000594927c20 */ /* 0x000fe20008410000 */
[----:B------:R-:W-:Y:S01]  /*5da0*/  FMUL.FTZ R148, R152, UR5 ;  /* 0x0000000598947c20 */ /* 0x000fe20008410000 */
[----:B01----:R-:W-:Y:S01]  /*5db0*/  FMUL.FTZ R9, R120, UR5 ;  /* 0x0000000578097c20 */ /* 0x003fe20008410000 */
[----:B------:R-:W-:Y:S02]  /*5dc0*/  IMAD R180, R13, -0x60, RZ ;  /* 0xffffffa00db47824 */ /* 0x000fe400078e02ff */
[----:B--2---:R-:W-:Y:S01]  /*5dd0*/  FMUL.FTZ R0, R122, UR5 ;  /* 0x000000057a007c20 */ /* 0x004fe20008410000 */
[----:B------:R-:W-:Y:S01]  /*5de0*/  FMUL.FTZ R120, R130, UR5 ;  /* 0x0000000582787c20 */ /* 0x000fe20008410000 */
[----:B------:R-:W-:Y:S01]  /*5df0*/  FMUL.FTZ R168, R121, UR5 ;  /* 0x0000000579a87c20 */ /* 0x000fe20008410000 */
[----:B------:R-:W-:Y:S01]  /*5e00*/  FMUL.FTZ R2, R123, UR5 ;  /* 0x000000057b027c20 */ /* 0x000fe20008410000 */
[----:B------:R-:W-:Y:S01]  /*5e10*/  FMUL.FTZ R169, R124, UR5 ;  /* 0x000000057ca97c20 */ /* 0x000fe20008410000 */
[----:B------:R-:W0:Y:S01]  /*5e20*/  @P2 LDC R14, c[0x0][0x44c] ;  /* 0x00011300ff0e2b82 */ /* 0x000e220000000800 */
[----:B------:R-:W-:Y:S01]  /*5e30*/  FMUL.FTZ R170, R125, UR5 ;  /* 0x000000057daa7c20 */ /* 0x000fe20008410000 */
[----:B------:R-:W-:Y:S01]  /*5e40*/  FMUL.FTZ R15, R127, UR5 ;  /* 0x000000057f0f7c20 */ /* 0x000fe20008410000 */
[----:B------:R-:W-:Y:S01]  /*5e50*/  FMUL.FTZ R171, R128, UR5 ;  /* 0x0000000580ab7c20 */ /* 0x000fe20008410000 */
[----:B------:R-:W-:Y:S01]  /*5e60*/  FMUL.FTZ R174, R133, UR5 ;  /* 0x0000000585ae7c20 */ /* 0x000fe20008410000 */
[----:B------:R-:W-:Y:S01]  /*5e70*/  FMUL.FTZ R122, R134, UR5 ;  /* 0x00000005867a7c20 */ /* 0x000fe20008410000 */
[----:B------:R-:W-:Y:S01]  /*5e80*/  FMUL.FTZ R130, R147, UR5 ;  /* 0x0000000593827c20 */ /* 0x000fe20008410000 */
[----:B------:R-:W-:Y:S01]  /*5e90*/  FMUL.FTZ R10, R126, UR5 ;  /* 0x000000057e0a7c20 */ /* 0x000fe20008410000 */
[----:B------:R-:W1:Y:S01]  /*5ea0*/  @P2 LDC R21, c[0x0][0x450] ;  /* 0x00011400ff152b82 */ /* 0x000e620000000800 */
        /* <DEDUP_REMOVED lines=15> */
[----:B0-----:R-:W-:-:S04]  /*5fa0*/  @P2 IMAD.HI.U32 R20, R177, R14, RZ ;  /* 0x0000000eb1142227 */ /* 0x001fc800078e00ff */
[----:B------:R-:W-:Y:S01]  /*5fb0*/  FMUL.FTZ R145, R145, UR5 ;  /* 0x0000000591917c20 */ /* 0x000fe20008410000 */
[----:B------:R-:W0:Y:S01]  /*5fc0*/  LDC R14, c[0x0][0x288] ;  /* 0x0000a200ff0e7b82 */ /* 0x000e220000000800 */
[----:B------:R-:W-:Y:S01]  /*5fd0*/  FMUL.FTZ R149, R153, UR5 ;  /* 0x0000000599957c20 */ /* 0x000fe20008410000 */
[----:B------:R-:W-:Y:S01]  /*5fe0*/  FMUL.FTZ R135, R154, UR5 ;  /* 0x000000059a877c20 */ /* 0x000fe20008410000 */
[----:B------:R-:W-:Y:S01]  /*5ff0*/  FMUL.FTZ R136, R155, UR5 ;  /* 0x000000059b887c20 */ /* 0x000fe20008410000 */
[----:B------:R-:W-:Y:S01]  /*6000*/  FMUL.FTZ R150, R156, UR5 ;  /* 0x000000059c967c20 */ /* 0x000fe20008410000 */
[----:B------:R-:W-:Y:S01]  /*6010*/  FMUL.FTZ R151, R157, UR5 ;  /* 0x000000059d977c20 */ /* 0x000fe20008410000 */
[----:B-1----:R-:W-:Y:S01]  /*6020*/  @P2 SHF.R.U32.HI R177, RZ, R21, R20 ;  /* 0x00000015ffb12219 */ /* 0x002fe20000011614 */
[----:B------:R-:W-:Y:S01]  /*6030*/  FMUL.FTZ R138, R158, UR5 ;  /* 0x000000059e8a7c20 */ /* 0x000fe20008410000 */
[----:B------:R-:W-:Y:S01]  /*6040*/  FMUL.FTZ R137, R159, UR5 ;  /* 0x000000059f897c20 */ /* 0x000fe20008410000 */
[----:B------:R-:W-:Y:S01]  /*6050*/  FMUL.FTZ R143, R160, UR5 ;  /* 0x00000005a08f7c20 */ /* 0x000fe20008410000 */
[----:B------:R-:W-:Y:S01]  /*6060*/  FMUL.FTZ R142, R161, UR5 ;  /* 0x00000005a18e7c20 */ /* 0x000fe20008410000 */
[----:B------:R-:W1:Y:S01]  /*6070*/  SHFL.IDX PT, R152, R177, RZ, 0x1c1f ;  /* 0x001c1fffb1987589 */ /* 0x000e6200000e0000 */
[----:B------:R-:W-:Y:S01]  /*6080*/  FMUL.FTZ R139, R162, UR5 ;  /* 0x00000005a28b7c20 */ /* 0x000fe20008410000 */
[----:B------:R-:W-:Y:S01]  /*6090*/  FMUL.FTZ R126, R163, UR5 ;  /* 0x00000005a37e7c20 */ /* 0x000fe20008410000 */
[----:B------:R-:W-:Y:S01]  /*60a0*/  FMUL.FTZ R131, R166, UR5 ;  /* 0x00000005a6837c20 */ /* 0x000fe20008410000 */
[----:B------:R-:W-:-:S02]  /*60b0*/  VIADD R21, R180, 0x1 ;  /* 0x00000001b4157836 */ /* 0x000fc40000000000 */
[----:B------:R-:W-:Y:S01]  /*60c0*/  FMUL.FTZ R132, R167, UR5 ;  /* 0x00000005a7847c20 */ /* 0x000fe20008410000 */
[----:B------:R-:W-:Y:S01]  /*60d0*/  UIADD3 UR7, UR7, 0x30840, URZ ;  /* 0x0003084007077890 */ /* 0x000fe2000fffe03f */
[----:B------:R-:W-:Y:S01]  /*60e0*/  LOP3.LUT P1, RZ, R16, 0x80000, RZ, 0xc0, !PT ;  /* 0x0008000010ff7812 */ /* 0x000fe2000782c0ff */
[----:B------:R-:W-:Y:S01]  /*60f0*/  IMAD R21, R18, -0x2, R21 ;  /* 0xfffffffe12157824 */ /* 0x000fe200078e0215 */
[----:B------:R-:W2:Y:S01]  /*6100*/  MUFU.TANH R9, R9 ;  /* 0x0000000900097308 */ /* 0x000ea20000002400 */
[----:B------:R-:W-:Y:S01]  /*6110*/  UPRMT UR7, UR61, 0x654, UR7 ;  /* 0x000006543d077896 */ /* 0x000fe20008000007 */
[----:B------:R-:W-:Y:S01]  /*6120*/  FMUL.FTZ R164, R164, UR5 ;  /* 0x00000005a4a47c20 */ /* 0x000fe20008410000 */
[----:B------:R-:W-:Y:S01]  /*6130*/  ULOP3.LUT UR4, URZ, UR55, URZ, 0x33, !UPT ;  /* 0x000000373f047292 */ /* 0x000fe2000f8e333f */
[----:B0-----:R-:W-:Y:S01]  /*6140*/  IADD3 R20, R21, -R14, R17 ;  /* 0x8000000e15147210 */ /* 0x001fe20007ffe011 */
[----:B------:R-:W-:Y:S01]  /*6150*/  FMUL.FTZ R165, R165, UR5 ;  /* 0x00000005a5a57c20 */ /* 0x000fe20008410000 */
[----:B------:R-:W-:-:S02]  /*6160*/  VIADD R159, R21, 0xffffffff ;  /* 0xffffffff159f7836 */ /* 0x000fc40000000000 */
[----:B------:R-:W0:Y:S01]  /*6170*/  MUFU.TANH R168, R168 ;  /* 0x000000a800a87308 */ /* 0x000e220000002400 */
[C---:B------:R-:W-:Y:S01]  /*6180*/  VIADD R167, R20.reuse, UR58 ;  /* 0x0000003a14a77c36 */ /* 0x040fe20008000000 */
[----:B------:R-:W-:Y:S01]  /*6190*/  SYNCS.ARRIVE.TRANS64.RED.A1T0 RZ, [UR7], RZ ;  /* 0x000000ffffff79a7 */ /* 0x000fe20008100407 */
[----:B------:R-:W-:-:S05]  /*61a0*/  VIADD R181, R20, UR4 ;  /* 0x0000000414b57c36 */ /* 0x000fca0008000000 */
[----:B------:R-:W3:Y:S08]  /*61b0*/  MUFU.TANH R0, R0 ;  /* 0x0000000000007308 */ /* 0x000ef00000002400 */
[----:B------:R-:W4:Y:S08]  /*61c0*/  MUFU.TANH R2, R2 ;  /* 0x0000000200027308 */ /* 0x000f300000002400 */
        /* <DEDUP_REMOVED lines=42> */
[----:B------:R1:W0:Y:S08]  /*6470*/  MUFU.TANH R178, R164 ;  /* 0x000000a400b27308 */ /* 0x0002300000002400 */
[----:B------:R5:W0:Y:S01]  /*6480*/  MUFU.TANH R179, R165 ;  /* 0x000000a500b37308 */ /* 0x000a220000002400 */
[----:B-1----:R-:W-:-:S02]  /*6490*/  IMAD.IADD R164, R167, 0x1, R152 ;  /* 0x00000001a7a47824 */ /* 0x002fc400078e0298 */
[----:B-----5:R-:W-:Y:S01]  /*64a0*/  IMAD.IADD R165, R181, 0x1, R152 ;  /* 0x00000001b5a57824 */ /* 0x020fe200078e0298 */
[----:B--234-:R-:W-:Y:S06]  /*64b0*/  @!P1 BRA `(.L_x_1000) ;  /* 0x0000000000549947 */ /* 0x01cfec0003800000 */
[----:B------:R-:W-:Y:S01]  /*64c0*/  IADD3 R152, R17, -R14, R152 ;  /* 0x8000000e11987210 */ /* 0x000fe20007ffe098 */
[----:B------:R-:W-:Y:S03]  /*64d0*/  BSSY B0, `(.L_x_1001) ;  /* 0x0000010000007945 */ /* 0x000fe60003800000 */
[----:B------:R-:W-:-:S13]  /*64e0*/  ISETP.GT.AND P1, PT, R152, -0x1, PT ;  /* 0xffffffff9800780c */ /* 0x000fda0003f24270 */
[----:B------:R-:W-:Y:S05]  /*64f0*/  @P1 BRA `(.L_x_1002) ;  /* 0x0000000000201947 */ /* 0x000fea0003800000 */
[----:B------:R-:W-:Y:S01]  /*6500*/  IMAD.U32 R155, RZ, RZ, UR51 ;  /* 0x00000033ff9b7e24 */ /* 0x000fe2000f8e00ff */
[----:B------:R-:W-:-:S04]  /*6510*/  LOP3.LUT R153, RZ, R152, RZ, 0x33, !PT ;  /* 0x00000098ff997212 */ /* 0x000fc800078e33ff */
[----:B------:R-:W-:-:S13]  /*6520*/  ISETP.NE.AND P1, PT, R155, 0x1, PT ;  /* 0x000000019b00780c */ /* 0x000fda0003f25270 */
[----:B------:R-:W1:Y:S02]  /*6530*/  @P1 LDC.64 R20, c[0x0][0x9e8] ;  /* 0x00027a00ff141b82 */ /* 0x000e640000000a00 */
[----:B-1----:R-:W-:-:S05]  /*6540*/  @P1 IMAD.HI.U32 R20, R153, R20, RZ ;  /* 0x0000001499141227 */ /* 0x002fca00078e00ff */
[----:B------:R-:W-:-:S04]  /*6550*/  @P1 SHF.R.U32.HI R153, RZ, R21, R20 ;  /* 0x00000015ff991219 */ /* 0x000fc80000011614 */
[----:B------:R-:W-:Y:S01]  /*6560*/  LOP3.LUT R152, RZ, R153, RZ, 0x33, !PT ;  /* 0x00000099ff987212 */ /* 0x000fe200078e33ff */
[----:B------:R-:W-:Y:S06]  /*6570*/  BRA `(.L_x_1003) ;  /* 0x0000000000147947 */ /* 0x000fec0003800000 */
.L_x_1002:
[----:B------:R-:W-:-:S05]  /*6580*/  IMAD.U32 R155, RZ, RZ, UR51 ;  /* 0x00000033ff9b7e24 */ /* 0x000fca000f8e00ff */
[----:B------:R-:W-:-:S13]  /*6590*/  ISETP.NE.AND P1, PT, R155, 0x1, PT ;  /* 0x000000019b00780c */ /* 0x000fda0003f25270 */
[----:B------:R-:W1:Y:S02]  /*65a0*/  @P1 LDC.64 R20, c[0x0][0x9e8] ;  /* 0x00027a00ff141b82 */ /* 0x000e640000000a00 */
[----:B-1----:R-:W-:-:S05]  /*65b0*/  @P1 IMAD.HI.U32 R20, R152, R20, RZ ;  /* 0x0000001498141227 */ /* 0x002fca00078e00ff */
[----:B------:R-:W-:-:S07]  /*65c0*/  @P1 SHF.R.U32.HI R152, RZ, R21, R20 ;  /* 0x00000015ff981219 */ /* 0x000fce0000011614 */
.L_x_1003:
[----:B------:R-:W-:Y:S05]  /*65d0*/  BSYNC B0 ;  /* 0x0000000000007941 */ /* 0x000fea0003800000 */
.L_x_1001:
[----:B------:R-:W-:-:S05]  /*65e0*/  IMAD R152, R152, R155, R159 ;  /* 0x0000009b98987224 */ /* 0x000fca00078e029f */
[----:B------:R-:W-:Y:S02]  /*65f0*/  VIADDMNMX R164, R152, R155, R164, PT ;  /* 0x0000009b98a47246 */ /* 0x000fe400038001a4 */
[----:B------:R-:W-:-:S07]  /*6600*/  VIMNMX R165, R165, R152, !PT ;  /* 0x00000098a5a57248 */ /* 0x000fce0007fe0100 */
.L_x_1000:
[C---:B------:R-:W-:Y:S01]  /*6610*/  ISETP.GE.AND P1, PT, R180.reuse, 0x2, PT ;  /* 0x00000002b400780c */ /* 0x040fe20003f26270 */
[----:B------:R-:W1:Y:S01]  /*6620*/  SHFL.IDX PT, R20, R177, 0x1, 0x1c1f ;  /* 0x003c1f00b1147f89 */ /* 0x000e6200000e0000 */
[C---:B------:R-:W-:Y:S02]  /*6630*/  ISETP.GE.AND P2, PT, R180.reuse, 0x9, PT ;  /* 0x00000009b400780c */ /* 0x040fe40003f46270 */
[C---:B------:R-:W-:Y:S02]  /*6640*/  ISETP.GT.AND P4, PT, R165.reuse, 0x1, !P1 ;  /* 0x00000001a500780c */ /* 0x040fe40004f84270 */
[----:B------:R-:W-:Y:S02]  /*6650*/  ISETP.GE.AND P5, PT, R180, 0xa, PT ;  /* 0x0000000ab400780c */ /* 0x000fe40003fa6270 */
[----:B------:R-:W-:Y:S02]  /*6660*/  ISETP.GT.AND P3, PT, R165, 0x8, !P2 ;  /* 0x00000008a500780c */ /* 0x000fe40005764270 */
[----:B------:R-:W-:-:S02]  /*6670*/  ISETP.LT.OR P4, PT, R164, 0x2, P4 ;  /* 0x00000002a400780c */ /* 0x000fc40002781670 */
[----:B------:R-:W-:Y:S02]  /*6680*/  ISETP.LT.OR P3, PT, R164, 0x9, P3 ;  /* 0x00000009a400780c */ /* 0x000fe40001f61670 */
[----:B0-----:R-:W-:Y:S02]  /*6690*/  FSEL R153, R168, -INF , !P4 ;  /* 0xff800000a8997808 */ /* 0x001fe40006000000 */
[----:B------:R-:W-:Y:S02]  /*66a0*/  ISETP.GE.AND P4, PT, R180, 0x11, PT ;  /* 0x00000011b400780c */ /* 0x000fe40003f86270 */
[----:B------:R-:W-:Y:S02]  /*66b0*/  LOP3.LUT R16, R16, 0xfffffffb, RZ, 0xc0, !PT ;  /* 0xfffffffb10107812 */ /* 0x000fe400078ec0ff */
[----:B------:R-:W-:Y:S02]  /*66c0*/  FSEL R154, R169, -INF , !P3 ;  /* 0xff800000a99a7808 */ /* 0x000fe40005800000 */
[----:B------:R-:W-:-:S02]  /*66d0*/  ISETP.GT.AND P3, PT, R165, 0x9, !P5 ;  /* 0x00000009a500780c */ /* 0x000fc40006f64270 */
[----:B------:R-:W-:Y:S02]  /*66e0*/  @P5 LOP3.LUT R16, R16, 0x4, RZ, 0xfc, !PT ;  /* 0x0000000410105812 */ /* 0x000fe400078efcff */
[----:B------:R-:W-:Y:S02]  /*66f0*/  ISETP.LT.OR P3, PT, R164, 0xa, P3 ;  /* 0x0000000aa400780c */ /* 0x000fe40001f61670 */
[----:B------:R-:W-:Y:S02]  /*6700*/  LOP3.LUT R16, R16, 0xfffffff7, RZ, 0xc0, !PT ;  /* 0xfffffff710107812 */ /* 0x000fe400078ec0ff */
[----:B------:R-:W-:Y:S02]  /*6710*/  FSEL R155, R170, -INF , !P3 ;  /* 0xff800000aa9b7808 */ /* 0x000fe40005800000 */
[----:B------:R-:W-:Y:S02]  /*6720*/  @P4 LOP3.LUT R16, R16, 0x8, RZ, 0xfc, !PT ;  /* 0x0000000810104812 */ /* 0x000fe400078efcff */
[----:B------:R-:W-:-:S02]  /*6730*/  ISETP.GT.AND P3, PT, R165, 0x10, !P4 ;  /* 0x00000010a500780c */ /* 0x000fc40006764270 */
[----:B------:R-:W-:Y:S02]  /*6740*/  ISETP.GE.AND P4, PT, R180, 0x12, PT ;  /* 0x00000012b400780c */ /* 0x000fe40003f86270 */
[----:B------:R-:W-:Y:S02]  /*6750*/  ISETP.LT.OR P3, PT, R164, 0x11, P3 ;  /* 0x00000011a400780c */ /* 0x000fe40001f61670 */
[----:B------:R-:W-:Y:S02]  /*6760*/  LOP3.LUT R16, R16, 0xffffffef, RZ, 0xc0, !PT ;  /* 0xffffffef10107812 */ /* 0x000fe400078ec0ff */
[----:B------:R-:W-:Y:S02]  /*6770*/  FSEL R156, R171, -INF , !P3 ;  /* 0xff800000ab9c7808 */ /* 0x000fe40005800000 */
[----:B------:R-:W-:-:S04]  /*6780*/  ISETP.GT.AND P3, PT, R165, 0x11, !P4 ;  /* 0x00000011a500780c */ /* 0x000fc80006764270 */
[----:B------:R-:W-:Y:S02]  /*6790*/  ISETP.LT.OR P3, PT, R164, 0x12, P3 ;  /* 0x00000012a400780c */ /* 0x000fe40001f61670 */
[----:B------:R-:W-:Y:S02]  /*67a0*/  @P4 LOP3.LUT R16, R16, 0x10, RZ, 0xfc, !PT ;  /* 0x0000001010104812 */ /* 0x000fe400078efcff */
[----:B------:R-:W-:Y:S02]  /*67b0*/  ISETP.GE.AND P4, PT, R180, 0x19, PT ;  /* 0x00000019b400780c */ /* 0x000fe40003f86270 */
[----:B------:R-:W-:Y:S02]  /*67c0*/  LOP3.LUT R16, R16, 0xfffbffff, RZ, 0xc0, !PT ;  /* 0xfffbffff10107812 */ /* 0x000fe400078ec0ff */
[----:B------:R-:W-:Y:S02]  /*67d0*/  FSEL R157, R172, -INF , !P3 ;  /* 0xff800000ac9d7808 */ /* 0x000fe40005800000 */
[----:B------:R-:W-:-:S04]  /*67e0*/  ISETP.GT.AND P3, PT, R165, 0x18, !P4 ;  /* 0x00000018a500780c */ /* 0x000fc80006764270 */
[----:B------:R-:W-:-:S03]  /*67f0*/  ISETP.LT.OR P3, PT, R164, 0x19, P3 ;  /* 0x00000019a400780c */ /* 0x000fc60001f61670 */
        /* <DEDUP_REMOVED lines=68> */
[----:B------:R-:W-:Y:S02]  /*6c40*/  FSEL R149, R149, -INF , !P3 ;  /* 0xff80000095957808 */ /* 0x000fe40005800000 */
[----:B------:R-:W-:Y:S02]  /*6c50*/  LOP3.LUT R16, R16, 0xffffffbf, RZ, 0xc0, !PT ;  /* 0xffffffbf10107812 */ /* 0x000fe400078ec0ff */
[----:B------:R-:W-:-:S04]  /*6c60*/  ISETP.GT.AND P3, PT, R165, 0x48, !P4 ;  /* 0x00000048a500780c */ /* 0x000fc80006764270 */
[----:B------:R-:W-:-:S03]  /*6c70*/  ISETP.LT.OR P3, PT, R164, 0x49, P3 ;  /* 0x00000049a400780c */ /* 0x000fc60001f61670 */
[----:B------:R-:W-:Y:S02]  /*6c80*/  @P4 LOP3.LUT R16, R16, 0x40, RZ, 0xfc, !PT ;  /* 0x0000004010104812 */ /* 0x000fe400078efcff */
[----:B------:R-:W-:Y:S02]  /*6c90*/  ISETP.GE.AND P4, PT, R180, 0x4a, PT ;  /* 0x0000004ab400780c */ /* 0x000fe40003f86270 */
[----:B------:R-:W-:Y:S02]  /*6ca0*/  FSEL R150, R150, -INF , !P3 ;  /* 0xff80000096967808 */ /* 0x000fe40005800000 */
[----:B------:R-:W-:Y:S02]  /*6cb0*/  ISETP.GT.AND P3, PT, R165, 0x49, !P4 ;  /* 0x00000049a500780c */ /* 0x000fe40006764270 */
[----:B------:R-:W-:Y:S02]  /*6cc0*/  LOP3.LUT R16, R16, 0xffffffdf, RZ, 0xc0, !PT ;  /* 0xffffffdf10107812 */ /* 0x000fe400078ec0ff */
[----:B------:R-:W-:-:S04]  /*6cd0*/  ISETP.LT.OR P3, PT, R164, 0x4a, P3 ;  /* 0x0000004aa400780c */ /* 0x000fc80001f61670 */
[----:B------:R-:W-:Y:S02]  /*6ce0*/  FSEL R151, R151, -INF , !P3 ;  /* 0xff80000097977808 */ /* 0x000fe40005800000 */
[----:B------:R-:W-:Y:S02]  /*6cf0*/  ISETP.GE.AND P3, PT, R180, 0x51, PT ;  /* 0x00000051b400780c */ /* 0x000fe40003f66270 */
[----:B------:R-:W-:Y:S02]  /*6d00*/  @P4 LOP3.LUT R16, R16, 0x20, RZ, 0xfc, !PT ;  /* 0x0000002010104812 */ /* 0x000fe400078efcff */
[----:B------:R-:W-:Y:S02]  /*6d10*/  ISETP.GT.AND P4, PT, R165, 0x50, !P3 ;  /* 0x00000050a500780c */ /* 0x000fe40005f84270 */
[----:B------:R-:W-:Y:S02]  /*6d20*/  LOP3.LUT R16, R16, 0xfffffffd, RZ, 0xc0, !PT ;  /* 0xfffffffd10107812 */ /* 0x000fe400078ec0ff */
[----:B------:R-:W-:-:S04]  /*6d30*/  ISETP.LT.OR P4, PT, R164, 0x51, P4 ;  /* 0x00000051a400780c */ /* 0x000fc80002781670 */
        /* <DEDUP_REMOVED lines=9> */
[----:B------:R-:W-:-:S13]  /*6dd0*/  ISETP.GE.AND P6, PT, R180, 0x1, PT ;  /* 0x00000001b400780c */ /* 0x000fda0003fc6270 */
[----:B------:R-:W-:Y:S02]  /*6de0*/  @P6 LOP3.LUT R16, R16, 0x2, RZ, 0xfc, !PT ;  /* 0x0000000210106812 */ /* 0x000fe400078efcff */
[----:B------:R-:W-:Y:S02]  /*6df0*/  ISETP.GT.AND P6, PT, R165, RZ, !P6 ;  /* 0x000000ffa500720c */ /* 0x000fe400077c4270 */
[----:B------:R-:W-:Y:S02]  /*6e00*/  LOP3.LUT R16, R16, 0xfffffffe, RZ, 0xc0, !PT ;  /* 0xfffffffe10107812 */ /* 0x000fe400078ec0ff */
[----:B------:R-:W-:-:S04]  /*6e10*/  ISETP.LT.OR P6, PT, R164, 0x1, P6 ;  /* 0x00000001a400780c */ /* 0x000fc800037c1670 */
[----:B------:R-:W-:Y:S02]  /*6e20*/  FSEL R166, R9, -INF , !P6 ;  /* 0xff80000009a67808 */ /* 0x000fe40007000000 */
[----:B------:R-:W-:-:S13]  /*6e30*/  ISETP.GE.AND P6, PT, R180, 0x5a, PT ;  /* 0x0000005ab400780c */ /* 0x000fda0003fc6270 */
[----:B------:R-:W-:Y:S02]  /*6e40*/  @P6 LOP3.LUT R16, R16, 0x1, RZ, 0xfc, !PT ;  /* 0x0000000110106812 */ /* 0x000fe400078efcff */
[----:B------:R-:W-:Y:S01]  /*6e50*/  ISETP.GT.AND P6, PT, R165, 0x59, !P6 ;  /* 0x00000059a500780c */ /* 0x000fe200077c4270 */
[----:B-1----:R-:W-:-:S03]  /*6e60*/  IMAD.IADD R165, R181, 0x1, R20 ;  /* 0x00000001b5a57824 */ /* 0x002fc600078e0214 */
[----:B------:R-:W-:Y:S01]  /*6e70*/  ISETP.LT.OR P6, PT, R164, 0x5a, P6 ;  /* 0x0000005aa400780c */ /* 0x000fe200037c1670 */
[----:B------:R-:W-:-:S03]  /*6e80*/  IMAD.IADD R164, R167, 0x1, R20 ;  /* 0x00000001a7a47824 */ /* 0x000fc600078e0214 */
[----:B------:R-:W-:Y:S02]  /*6e90*/  FSEL R141, R179, -INF , !P6 ;  /* 0xff800000b38d7808 */ /* 0x000fe40007000000 */
[----:B------:R-:W-:-:S13]  /*6ea0*/  LOP3.LUT P6, RZ, R16, 0x80000, RZ, 0xc0, !PT ;  /* 0x0008000010ff7812 */ /* 0x000fda00078cc0ff */
[----:B------:R-:W-:Y:S05]  /*6eb0*/  @!P6 BRA `(.L_x_1004) ;  /* 0x000000000054e947 */ /* 0x000fea0003800000 */
[----:B------:R-:W-:Y:S01]  /*6ec0*/  IADD3 R9, R17, -R14, R20 ;  /* 0x8000000e11097210 */ /* 0x000fe20007ffe014 */
[----:B------:R-:W-:Y:S03]  /*6ed0*/  BSSY B0, `(.L_x_1005) ;  /* 0x0000010000007945 */ /* 0x000fe60003800000 */
[----:B------:R-:W-:-:S13]  /*6ee0*/  ISETP.GT.AND P6, PT, R9, -0x1, PT ;  /* 0xffffffff0900780c */ /* 0x000fda0003fc4270 */
[----:B------:R-:W-:Y:S05]  /*6ef0*/  @P6 BRA `(.L_x_1006) ;  /* 0x0000000000206947 */ /* 0x000fea0003800000 */
[----:B------:R-:W-:Y:S01]  /*6f00*/  IMAD.U32 R168, RZ, RZ, UR51 ;  /* 0x00000033ffa87e24 */ /* 0x000fe2000f8e00ff */
[----:B------:R-:W-:-:S04]  /*6f10*/  LOP3.LUT R9, RZ, R9, RZ, 0x33, !PT ;  /* 0x00000009ff097212 */ /* 0x000fc800078e33ff */
[----:B------:R-:W-:-:S13]  /*6f20*/  ISETP.NE.AND P6, PT, R168, 0x1, PT ;  /* 0x00000001a800780c */ /* 0x000fda0003fc5270 */
[----:B------:R-:W0:Y:S02]  /*6f30*/  @P6 LDC.64 R20, c[0x0][0x9e8] ;  /* 0x00027a00ff146b82 */ /* 0x000e240000000a00 */
[----:B0-----:R-:W-:-:S05]  /*6f40*/  @P6 IMAD.HI.U32 R20, R9, R20, RZ ;  /* 0x0000001409146227 */ /* 0x001fca00078e00ff */
[----:B------:R-:W-:-:S04]  /*6f50*/  @P6 SHF.R.U32.HI R9, RZ, R21, R20 ;  /* 0x00000015ff096219 */ /* 0x000fc80000011614 */
[----:B------:R-:W-:Y:S01]  /*6f60*/  LOP3.LUT R9, RZ, R9, RZ, 0x33, !PT ;  /* 0x00000009ff097212 */ /* 0x000fe200078e33ff */
[----:B------:R-:W-:Y:S06]  /*6f70*/  BRA `(.L_x_1007) ;  /* 0x0000000000147947 */ /* 0x000fec0003800000 */
.L_x_1006:
[----:B------:R-:W-:-:S05]  /*6f80*/  IMAD.U32 R168, RZ, RZ, UR51 ;  /* 0x00000033ffa87e24 */ /* 0x000fca000f8e00ff */
[----:B------:R-:W-:-:S13]  /*6f90*/  ISETP.NE.AND P6, PT, R168, 0x1, PT ;  /* 0x00000001a800780c */ /* 0x000fda0003fc5270 */
[----:B------:R-:W0:Y:S02]  /*6fa0*/  @P6 LDC.64 R20, c[0x0][0x9e8] ;  /* 0x00027a00ff146b82 */ /* 0x000e240000000a00 */
[----:B0-----:R-:W-:-:S05]  /*6fb0*/  @P6 IMAD.HI.U32 R20, R9, R20, RZ ;  /* 0x0000001409146227 */ /* 0x001fca00078e00ff */
[----:B------:R-:W-:-:S07]  /*6fc0*/  @P6 SHF.R.U32.HI R9, RZ, R21, R20 ;  /* 0x00000015ff096219 */ /* 0x000fce0000011614 */
.L_x_1007:
[----:B------:R-:W-:Y:S05]  /*6fd0*/  BSYNC B0 ;  /* 0x0000000000007941 */ /* 0x000fea0003800000 */
.L_x_1005:
[----:B------:R-:W-:-:S05]  /*6fe0*/  IMAD R9, R9, R168, R159 ;  /* 0x000000a809097224 */ /* 0x000fca00078e029f */
[----:B------:R-:W-:Y:S02]  /*6ff0*/  VIADDMNMX R164, R9, R168, R164, PT ;  /* 0x000000a809a47246 */ /* 0x000fe400038001a4 */
[----:B------:R-:W-:-:S07]  /*7000*/  VIMNMX R165, R165, R9, !PT ;  /* 0x00000009a5a57248 */ /* 0x000fce0007fe0100 */
.L_x_1004:
[C---:B------:R-:W-:Y:S01]  /*7010*/  ISETP.GT.AND P1, PT, R165.reuse, 0x1, !P1 ;  /* 0x00000001a500780c */ /* 0x040fe20004f24270 */
[----:B------:R-:W-:Y:S01]  /*7020*/  UMOV UR11, UR54 ;  /* 0x00000036000b7c82 */ /* 0x000fe20008000000 */
[----:B------:R-:W-:Y:S02]  /*7030*/  ISETP.GT.AND P2, PT, R165, 0x8, !P2 ;  /* 0x00000008a500780c */ /* 0x000fe40005744270 */
[C---:B------:R-:W-:Y:S02]  /*7040*/  ISETP.LT.OR P1, PT, R164.reuse, 0x2, P1 ;  /* 0x00000002a400780c */ /* 0x040fe40000f21670 */
[----:B------:R-:W-:Y:S02]  /*7050*/  ISETP.LT.OR P2, PT, R164, 0x9, P2 ;  /* 0x00000009a400780c */ /* 0x000fe40001741670 */
[----:B------:R-:W-:Y:S02]  /*7060*/  FSEL R2, R2, -INF , !P1 ;  /* 0xff80000002027808 */ /* 0x000fe40004800000 */
[----:B------:R-:W-:-:S02]  /*7070*/  LOP3.LUT P1, RZ, R16, 0x4, RZ, 0xc0, !PT ;  /* 0x0000000410ff7812 */ /* 0x000fc4000782c0ff */
[----:B------:R-:W-:Y:S02]  /*7080*/  FSEL R20, R10, -INF , !P2 ;  /* 0xff8000000a147808 */ /* 0x000fe40005000000 */
[----:B------:R-:W-:Y:S02]  /*7090*/  ISETP.GT.AND P1, PT, R165, 0x9, !P1 ;  /* 0x00000009a500780c */ /* 0x000fe40004f24270 */
[----:B------:R-:W-:Y:S02]  /*70a0*/  LOP3.LUT P2, RZ, R16, 0x20000, RZ, 0xc0, !PT ;  /* 0x0002000010ff7812 */ /* 0x000fe4000784c0ff */
[----:B------:R-:W-:Y:S02]  /*70b0*/  ISETP.LT.OR P1, PT, R164, 0xa, P1 ;  /* 0x0000000aa400780c */ /* 0x000fe40000f21670 */
[----:B------:R-:W-:Y:S02]  /*70c0*/  LOP3.LUT P6, RZ, R16, 0x10000, RZ, 0xc0, !PT ;  /* 0x0001000010ff7812 */ /* 0x000fe400078cc0ff */
[----:B------:R-:W-:-:S02]  /*70d0*/  FSEL R15, R15, -INF , !P1 ;  /* 0xff8000000f0f7808 */ /* 0x000fc40004800000 */
[----:B------:R-:W-:Y:S02]  /*70e0*/  LOP3.LUT P1, RZ, R16, 0x8, RZ, 0xc0, !PT ;  /* 0x0000000810ff7812 */ /* 0x000fe4000782c0ff */
[----:B------:R-:W-:Y:S02]  /*70f0*/  FMNMX.FTZ R10, R166, R11, !PT ;  /* 0x0000000ba60a7209 */ /* 0x000fe40007810000 */
[----:B------:R-:W-:Y:S02]  /*7100*/  ISETP.GT.AND P1, PT, R165, 0x10, !P1 ;  /* 0x00000010a500780c */ /* 0x000fe40004f24270 */
[----:B------:R-:W-:Y:S02]  /*7110*/  FMNMX.FTZ R9, R153, R10, !PT ;  /* 0x0000000a99097209 */ /* 0x000fe40007810000 */
[----:B------:R-:W-:Y:S02]  /*7120*/  ISETP.LT.OR P1, PT, R164, 0x11, P1 ;  /* 0x00000011a400780c */ /* 0x000fe40000f21670 */
[----:B------:R-:W-:-:S02]  /*7130*/  FMNMX.FTZ R10, R154, R9, !PT ;  /* 0x000000099a0a7209 */ /* 0x000fc40007810000 */
[----:B------:R-:W-:Y:S02]  /*7140*/  FSEL R120, R120, -INF , !P1 ;  /* 0xff80000078787808 */ /* 0x000fe40004800000 */
[----:B------:R-:W-:Y:S02]  /*7150*/  LOP3.LUT P1, RZ, R16, 0x10, RZ, 0xc0, !PT ;  /* 0x0000001010ff7812 */ /* 0x000fe4000782c0ff */
[----:B------:R-:W-:Y:S02]  /*7160*/  FMNMX.FTZ R9, R155, R10, !PT ;  /* 0x0000000a9b097209 */ /* 0x000fe40007810000 */
[----:B------:R-:W-:Y:S02]  /*7170*/  ISETP.GT.AND P1, PT, R165, 0x11, !P1 ;  /* 0x00000011a500780c */ /* 0x000fe40004f24270 */
[----:B------:R-:W-:Y:S02]  /*7180*/  FMNMX.FTZ R10, R156, R9, !PT ;  /* 0x000000099c0a7209 */ /* 0x000fe40007810000 */
[----:B------:R-:W-:-:S02]  /*7190*/  ISETP.LT.OR P1, PT, R164, 0x12, P1 ;  /* 0x00000012a400780c */ /* 0x000fc40000f21670 */
[----:B------:R-:W-:Y:S02]  /*71a0*/  FMNMX.FTZ R9, R157, R10, !PT ;  /* 0x0000000a9d097209 */ /* 0x000fe40007810000 */
[----:B------:R-:W-:Y:S02]  /*71b0*/  FSEL R121, R121, -INF , !P1 ;  /* 0xff80000079797808 */ /* 0x000fe40004800000 */
[----:B------:R-:W-:Y:S02]  /*71c0*/  LOP3.LUT P1, RZ, R16, 0x40000, RZ, 0xc0, !PT ;  /* 0x0004000010ff7812 */ /* 0x000fe4000782c0ff */
[----:B------:R-:W-:Y:S02]  /*71d0*/  FMNMX.FTZ R9, R158, R9, !PT ;  /* 0x000000099e097209 */ /* 0x000fe40007810000 */
[----:B------:R-:W-:Y:S02]  /*71e0*/  ISETP.GT.AND P1, PT, R165, 0x18, !P1 ;  /* 0x00000018a500780c */ /* 0x000fe40004f24270 */
[----:B------:R-:W-:-:S02]  /*71f0*/  FMNMX.FTZ R10, R160, R9, !PT ;  /* 0x00000009a00a7209 */ /* 0x000fc40007810000 */
[----:B------:R-:W-:Y:S02]  /*7200*/  ISETP.LT.OR P1, PT, R164, 0x19, P1 ;  /* 0x00000019a400780c */ /* 0x000fe40000f21670 */
[----:B------:R-:W-:Y:S02]  /*7210*/  FMNMX.FTZ R9, R161, R10, !PT ;  /* 0x0000000aa1097209 */ /* 0x000fe40007810000 */
[----:B------:R-:W-:Y:S02]  /*7220*/  FSEL R122, R122, -INF , !P1 ;  /* 0xff8000007a7a7808 */ /* 0x000fe40004800000 */
[----:B------:R-:W-:Y:S02]  /*7230*/  ISETP.GT.AND P1, PT, R165, 0x19, !P2 ;  /* 0x00000019a500780c */ /* 0x000fe40005724270 */
[----:B------:R-:W-:Y:S02]  /*7240*/  FMNMX.FTZ R10, R162, R9, !PT ;  /* 0x00000009a20a7209 */ /* 0x000fe40007810000 */
[----:B------:R-:W-:-:S02]  /*7250*/  ISETP.LT.OR P1, PT, R164, 0x1a, P1 ;  /* 0x0000001aa400780c */ /* 0x000fc40000f21670 */
[----:B------:R-:W-:Y:S02]  /*7260*/  FMNMX.FTZ R9, R163, R10, !PT ;  /* 0x0000000aa3097209 */ /* 0x000fe40007810000 */
[----:B------:R-:W-:Y:S02]  /*7270*/  FSEL R123, R123, -INF , !P1 ;  /* 0xff8000007b7b7808 */ /* 0x000fe40004800000 */
        /* <DEDUP_REMOVED lines=19> */
[----:B------:R-:W-:Y:S02]  /*73b0*/  LOP3.LUT P1, RZ, R16, 0x2000, RZ, 0xc0, !PT ;  /* 0x0000200010ff7812 */ /* 0x000fe4000782c0ff */
[----:B------:R-:W-:Y:S02]  /*73c0*/  FMNMX.FTZ R10, R151, R10, !PT ;  /* 0x0000000a970a7209 */ /* 0x000fe40007810000 */
[----:B------:R-:W-:-:S02]  /*73d0*/  ISETP.GT.AND P1, PT, R165, 0x29, !P1 ;  /* 0x00000029a500780c */ /* 0x000fc40004f24270 */
[----:B------:R-:W-:Y:S02]  /*73e0*/  FMNMX.FTZ R9, R143, R10, !PT ;  /* 0x0000000a8f097209 */ /* 0x000fe40007810000 */
[----:B------:R-:W-:Y:S02]  /*73f0*/  ISETP.LT.OR P1, PT, R164, 0x2a, P1 ;  /* 0x0000002aa400780c */ /* 0x000fe40000f21670 */
[----:B------:R-:W-:Y:S02]  /*7400*/  FMNMX.FTZ R9, R142, R9, !PT ;  /* 0x000000098e097209 */ /* 0x000fe40007810000 */
[----:B------:R-:W-:Y:S02]  /*7410*/  FSEL R128, R128, -INF , !P1 ;  /* 0xff80000080807808 */ /* 0x000fe40004800000 */
[----:B------:R-:W-:Y:S02]  /*7420*/  LOP3.LUT P1, RZ, R16, 0x1000, RZ, 0xc0, !PT ;  /* 0x0000100010ff7812 */ /* 0x000fe4000782c0ff */
[----:B------:R-:W-:-:S02]  /*7430*/  FMNMX.FTZ R10, R140, R9, !PT ;  /* 0x000000098c0a7209 */ /* 0x000fc40007810000 */
[----:B------:R-:W-:Y:S02]  /*7440*/  ISETP.GT.AND P1, PT, R165, 0x30, !P1 ;  /* 0x00000030a500780c */ /* 0x000fe40004f24270 */
[----:B------:R-:W-:Y:S02]  /*7450*/  FMNMX.FTZ R10, R141, R10, !PT ;  /* 0x0000000a8d0a7209 */ /* 0x000fe40007810000 */
[----:B------:R-:W-:Y:S02]  /*7460*/  ISETP.LT.OR P1, PT, R164, 0x31, P1 ;  /* 0x00000031a400780c */ /* 0x000fe40000f21670 */
[C---:B------:R-:W-:Y:S01]  /*7470*/  LOP3.LUT P2, RZ, R16.reuse, 0x40, RZ, 0xc0, !PT ;  /* 0x0000004010ff7812 */ /* 0x040fe2000784c0ff */
[----:B------:R-:W0:Y:S01]  /*7480*/  SHFL.BFLY PT, R9, R10, 0x2, 0x1f ;  /* 0x0c401f000a097f89 */ /* 0x000e2200000e0000 */
[----:B------:R-:W-:Y:S02]  /*7490*/  FSEL R129, R129, -INF , !P1 ;  /* 0xff80000081817808 */ /* 0x000fe40004800000 */
[----:B------:R-:W-:-:S02]  /*74a0*/  LOP3.LUT P1, RZ, R16, 0x800, RZ, 0xc0, !PT ;  /* 0x0000080010ff7812 */ /* 0x000fc4000782c0ff */
[----:B------:R-:W-:Y:S02]  /*74b0*/  LOP3.LUT P6, RZ, R16, 0x20, RZ, 0xc0, !PT ;  /* 0x0000002010ff7812 */ /* 0x000fe400078cc0ff */
[C---:B------:R-:W-:Y:S02]  /*74c0*/  ISETP.GT.AND P1, PT, R165.reuse, 0x31, !P1 ;  /* 0x00000031a500780c */ /* 0x040fe40004f24270 */
[----:B------:R-:W-:Y:S02]  /*74d0*/  ISETP.GT.AND P3, PT, R165, 0x50, !P3 ;  /* 0x00000050a500780c */ /* 0x000fe40005f64270 */
[C---:B------:R-:W-:Y:S02]  /*74e0*/  ISETP.LT.OR P1, PT, R164.reuse, 0x32, P1 ;  /* 0x00000032a400780c */ /* 0x040fe40000f21670 */
[----:B------:R-:W-:Y:S02]  /*74f0*/  ISETP.LT.OR P3, PT, R164, 0x51, P3 ;  /* 0x00000051a400780c */ /* 0x000fe40001f61670 */
[----:B------:R-:W-:-:S02]  /*7500*/  FSEL R130, R130, -INF , !P1 ;  /* 0xff80000082827808 */ /* 0x000fc40004800000 */
[----:B------:R-:W-:Y:S02]  /*7510*/  LOP3.LUT P1, RZ, R16, 0x400, RZ, 0xc0, !PT ;  /* 0x0000040010ff7812 */ /* 0x000fe4000782c0ff */
[C---:B------:R-:W-:Y:S02]  /*7520*/  ISETP.GT.AND P4, PT, R165.reuse, 0x51, !P4 ;  /* 0x00000051a500780c */ /* 0x040fe40006784270 */
[----:B------:R-:W-:Y:S02]  /*7530*/  ISETP.GT.AND P1, PT, R165, 0x38, !P1 ;  /* 0x00000038a500780c */ /* 0x000fe40004f24270 */
[----:B------:R-:W-:Y:S02]  /*7540*/  FSEL R139, R139, -INF , !P3 ;  /* 0xff8000008b8b7808 */ /* 0x000fe40005800000 */
[----:B------:R-:W-:Y:S02]  /*7550*/  ISETP.LT.OR P1, PT, R164, 0x39, P1 ;  /* 0x00000039a400780c */ /* 0x000fe40000f21670 */
[----:B0-----:R-:W-:-:S02]  /*7560*/  FMNMX.FTZ R159, R10, R9, !PT ;  /* 0x000000090a9f7209 */ /* 0x001fc40007810000 */
[----:B------:R-:W-:Y:S02]  /*7570*/  FSEL R133, R133, -INF , !P1 ;  /* 0xff80000085857808 */ /* 0x000fe40004800000 */
[----:B------:R-:W-:Y:S01]  /*7580*/  LOP3.LUT P1, RZ, R16, 0x200, RZ, 0xc0, !PT ;  /* 0x0000020010ff7812 */ /* 0x000fe2000782c0ff */
[----:B------:R-:W0:Y:S01]  /*7590*/  SHFL.BFLY PT, R168, R159, 0x1, 0x1f ;  /* 0x0c201f009fa87f89 */ /* 0x000e2200000e0000 */
[C---:B------:R-:W-:Y:S02]  /*75a0*/  ISETP.GT.AND P5, PT, R165.reuse, 0x58, !P5 ;  /* 0x00000058a500780c */ /* 0x040fe40006fa4270 */
[----:B------:R-:W-:Y:S02]  /*75b0*/  ISETP.GT.AND P1, PT, R165, 0x39, !P1 ;  /* 0x00000039a500780c */ /* 0x000fe40004f24270 */
[C---:B------:R-:W-:Y:S02]  /*75c0*/  ISETP.LT.OR P4, PT, R164.reuse, 0x52, P4 ;  /* 0x00000052a400780c */ /* 0x040fe40002781670 */
[----:B------:R-:W-:-:S02]  /*75d0*/  ISETP.LT.OR P1, PT, R164, 0x3a, P1 ;  /* 0x0000003aa400780c */ /* 0x000fc40000f21670 */
[----:B------:R-:W-:Y:S02]  /*75e0*/  ISETP.LT.OR P5, PT, R164, 0x59, P5 ;  /* 0x00000059a400780c */ /* 0x000fe40002fa1670 */
[----:B------:R-:W-:Y:S02]  /*75f0*/  FSEL R134, R134, -INF , !P1 ;  /* 0xff80000086867808 */ /* 0x000fe40004800000 */
[----:B------:R-:W-:Y:S02]  /*7600*/  LOP3.LUT P1, RZ, R16, 0x100, RZ, 0xc0, !PT ;  /* 0x0000010010ff7812 */ /* 0x000fe4000782c0ff */
[----:B------:R-:W-:Y:S02]  /*7610*/  FSEL R126, R126, -INF , !P4 ;  /* 0xff8000007e7e7808 */ /* 0x000fe40006000000 */
[----:B------:R-:W-:-:S04]  /*7620*/  ISETP.GT.AND P1, PT, R165, 0x40, !P1 ;  /* 0x00000040a500780c */ /* 0x000fc80004f24270 */
[----:B------:R-:W-:Y:S02]  /*7630*/  ISETP.LT.OR P1, PT, R164, 0x41, P1 ;  /* 0x00000041a400780c */ /* 0x000fe40000f21670 */
[----:B0-----:R-:W-:Y:S02]  /*7640*/  FMNMX.FTZ R9, R159, R168, !PT ;  /* 0x000000a89f097209 */ /* 0x001fe40007810000 */
[----:B------:R-:W-:Y:S02]  /*7650*/  FSEL R135, R135, -INF , !P1 ;  /* 0xff80000087877808 */ /* 0x000fe40004800000 */
[----:B------:R-:W-:Y:S01]  /*7660*/  LOP3.LUT P1, RZ, R16, 0x80, RZ, 0xc0, !PT ;  /* 0x0000008010ff7812 */ /* 0x000fe2000782c0ff */
[----:B------:R-:W-:-:S03]  /*7670*/  FMUL.FTZ R169, R9, UR11 ;  /* 0x0000000b09a97c20 */ /* 0x000fc60008410000 */
[----:B------:R-:W-:-:S04]  /*7680*/  ISETP.GT.AND P1, PT, R165, 0x41, !P1 ;  /* 0x00000041a500780c */ /* 0x000fc80004f24270 */
[----:B------:R-:W-:-:S04]  /*7690*/  ISETP.LT.OR P1, PT, R164, 0x42, P1 ;  /* 0x00000042a400780c */ /* 0x000fc80000f21670 */
[----:B------:R-:W-:Y:S02]  /*76a0*/  FSEL R136, R136, -INF , !P1 ;  /* 0xff80000088887808 */ /* 0x000fe40004800000 */
[----:B------:R-:W-:-:S04]  /*76b0*/  ISETP.GT.AND P1, PT, R165, 0x48, !P2 ;  /* 0x00000048a500780c */ /* 0x000fc80005724270 */
[----:B------:R-:W-:-:S04]  /*76c0*/  ISETP.LT.OR P1, PT, R164, 0x49, P1 ;  /* 0x00000049a400780c */ /* 0x000fc80000f21670 */
[----:B------:R-:W-:Y:S02]  /*76d0*/  FSEL R138, R138, -INF , !P1 ;  /* 0xff8000008a8a7808 */ /* 0x000fe40004800000 */
[----:B------:R-:W-:Y:S02]  /*76e0*/  ISETP.GT.AND P1, PT, R165, 0x49, !P6 ;  /* 0x00000049a500780c */ /* 0x000fe40007724270 */
[----:B------:R-:W-:Y:S02]  /*76f0*/  LOP3.LUT P6, RZ, R16, 0x2, RZ, 0xc0, !PT ;  /* 0x0000000210ff7812 */ /* 0x000fe400078cc0ff */
[----:B------:R-:W-:-:S04]  /*7700*/  ISETP.LT.OR P1, PT, R164, 0x4a, P1 ;  /* 0x0000004aa400780c */ /* 0x000fc80000f21670 */
[----:B------:R-:W-:Y:S02]  /*7710*/  FSEL R137, R137, -INF , !P1 ;  /* 0xff80000089897808 */ /* 0x000fe40004800000 */
[C---:B------:R-:W-:Y:S02]  /*7720*/  ISETP.GT.AND P1, PT, R165.reuse, RZ, !P6 ;  /* 0x000000ffa500720c */ /* 0x040fe40007724270 */
[----:B------:R-:W-:Y:S02]  /*7730*/  LOP3.LUT P6, RZ, R16, 0x1, RZ, 0xc0, !PT ;  /* 0x0000000110ff7812 */ /* 0x000fe400078cc0ff */
[----:B------:R-:W-:Y:S02]  /*7740*/  ISETP.LT.OR P1, PT, R164, 0x1, P1 ;  /* 0x00000001a400780c */ /* 0x000fe40000f21670 */
[----:B------:R-:W-:Y:S02]  /*7750*/  ISETP.GT.AND P2, PT, R165, 0x59, !P6 ;  /* 0x00000059a500780c */ /* 0x000fe40007744270 */
[----:B------:R-:W-:-:S02]  /*7760*/  FSEL R167, R0, -INF , !P1 ;  /* 0xff80000000a77808 */ /* 0x000fc40004800000 */
[----:B------:R-:W-:Y:S02]  /*7770*/  FSETP.NEU.FTZ.AND P1, PT, R9, -INF , PT ;  /* 0xff8000000900780b */ /* 0x000fe40003f3d000 */
[----:B------:R-:W-:Y:S02]  /*7780*/  FMNMX.FTZ R159, R167, R12, !PT ;  /* 0x0000000ca79f7209 */ /* 0x000fe40007810000 */
[----:B------:R-:W-:Y:S02]  /*7790*/  FSEL R169, R169, RZ, P1 ;  /* 0x000000ffa9a97208 */ /* 0x000fe40000800000 */
[----:B------:R-:W-:Y:S02]  /*77a0*/  FMNMX.FTZ R159, R2, R159, !PT ;  /* 0x0000009f029f7209 */ /* 0x000fe40007810000 */
[----:B------:R-:W-:Y:S01]  /*77b0*/  ISETP.LT.OR P2, PT, R164, 0x5a, P2 ;  /* 0x0000005aa400780c */ /* 0x000fe20001741670 */
[--C-:B------:R-:W-:Y:S01]  /*77c0*/  FFMA.FTZ R188, R153, UR11, -R169.reuse ;  /* 0x0000000b99bc7c23 */ /* 0x100fe200080108a9 */
[----:B------:R-:W-:Y:S01]  /*77d0*/  FMNMX.FTZ R0, R20, R159, !PT ;  /* 0x0000009f14007209 */ /* 0x000fe20007810000 */
[--C-:B------:R-:W-:Y:S01]  /*77e0*/  FFMA.FTZ R180, R161, UR11, -R169.reuse ;  /* 0x0000000ba1b47c23 */ /* 0x100fe200080108a9 */
[--C-:B------:R-:W-:Y:S01]  /*77f0*/  FFMA.FTZ R190, R154, UR11, -R169.reuse ;  /* 0x0000000b9abe7c23 */ /* 0x100fe200080108a9 */
[----:B------:R-:W-:Y:S01]  /*7800*/  FSEL R154, R131, -INF , !P5 ;  /* 0xff800000839a7808 */ /* 0x000fe20006800000 */
[--C-:B------:R-:W-:Y:S01]  /*7810*/  FFMA.FTZ R159, R155, UR11, -R169.reuse ;  /* 0x0000000b9b9f7c23 */ /* 0x100fe200080108a9 */
[----:B------:R-:W-:Y:S01]  /*7820*/  FMNMX.FTZ R153, R15, R0, !PT ;  /* 0x000000000f997209 */ /* 0x000fe20007810000 */
[--C-:B------:R-:W-:Y:S01]  /*7830*/  FFMA.FTZ R168, R143, UR11, -R169.reuse ;  /* 0x0000000b8fa87c23 */ /* 0x100fe200080108a9 */
[----:B------:R-:W-:Y:S01]  /*7840*/  FSEL R132, R132, -INF , !P2 ;  /* 0xff80000084847808 */ /* 0x000fe20005000000 */
[--C-:B------:R-:W-:Y:S01]  /*7850*/  FFMA.FTZ R21, R166, UR11, -R169.reuse ;  /* 0x0000000ba6157c23 */ /* 0x100fe200080108a9 */
[----:B------:R-:W-:Y:S01]  /*7860*/  FMNMX.FTZ R0, R120, R153, !PT ;  /* 0x0000009978007209 */ /* 0x000fe20007810000 */
[--C-:B------:R-:W-:Y:S01]  /*7870*/  FFMA.FTZ R184, R156, UR11, -R169.reuse ;  /* 0x0000000b9cb87c23 */ /* 0x100fe200080108a9 */
[--C-:B------:R-:W-:Y:S01]  /*7880*/  FFMA.FTZ R157, R157, UR11, -R169.reuse ;  /* 0x0000000b9d9d7c23 */ /* 0x100fe200080108a9 */
        /* <DEDUP_REMOVED lines=20> */
[----:B------:R-:W-:Y:S01]  /*79d0*/  FFMA.FTZ R169, R141, UR11, -R169 ;  /* 0x0000000b8da97c23 */ /* 0x000fe200080108a9 */
[----:B------:R-:W-:Y:S01]  /*79e0*/  FMNMX.FTZ R153, R127, R0, !PT ;  /* 0x000000007f997209 */ /* 0x000fe20007810000 */
[----:B------:R-:W-:Y:S01]  /*79f0*/  MUFU.EX2 R21, R21 ;  /* 0x0000001500157308 */ /* 0x000fe20000000800 */
[----:B------:R-:W-:-:S02]  /*7a00*/  FSEL R140, R9, RZ, P1 ;  /* 0x000000ff098c7208 */ /* 0x000fc40000800000 */
[----:B------:R-:W-:-:S03]  /*7a10*/  FMNMX.FTZ R0, R128, R153, !PT ;  /* 0x0000009980007209 */ /* 0x000fc60007810000 */
[----:B------:R-:W-:Y:S01]  /*7a20*/  FADD.FTZ R140, -R140, R11 ;  /* 0x0000000b8c8c7221 */ /* 0x000fe20000010100 */
[----:B------:R-:W-:Y:S01]  /*7a30*/  FMNMX.FTZ R153, R129, R0, !PT ;  /* 0x0000000081997209 */ /* 0x000fe20007810000 */
[----:B------:R-:W-:Y:S03]  /*7a40*/  MUFU.EX2 R188, R188 ;  /* 0x000000bc00bc7308 */ /* 0x000fe60000000800 */
[----:B------:R-:W-:-:S04]  /*7a50*/  FMNMX.FTZ R0, R130, R153, !PT ;  /* 0x0000009982007209 */ /* 0x000fc80007810000 */
        /* <DEDUP_REMOVED lines=14> */
[----:B------:R-:W-:-:S05]  /*7b40*/  FMNMX.FTZ R161, R132, R161, !PT ;  /* 0x000000a184a17209 */ /* 0x000fca0007810000 */
[----:B------:R-:W0:Y:S01]  /*7b50*/  SHFL.BFLY PT, R0, R161, 0x2, 0x1f ;  /* 0x0c401f00a1007f89 */ /* 0x000e2200000e0000 */
[----:B------:R-:W-:Y:S08]  /*7b60*/  MUFU.EX2 R155, R155 ;  /* 0x0000009b009b7308 */ /* 0x000ff00000000800 */
[----:B------:R-:W-:Y:S08]  /*7b70*/  MUFU.EX2 R180, R180 ;  /* 0x000000b400b47308 */ /* 0x000ff00000000800 */
[----:B------:R-:W-:Y:S01]  /*7b80*/  MUFU.EX2 R153, R162 ;  /* 0x000000a200997308 */ /* 0x000fe20000000800 */
[----:B0-----:R-:W-:-:S07]  /*7b90*/  FMNMX.FTZ R0, R161, R0, !PT ;  /* 0x00000000a1007209 */ /* 0x001fce0007810000 */
[----:B------:R-:W-:Y:S01]  /*7ba0*/  MUFU.EX2 R182, R182 ;  /* 0x000000b600b67308 */ /* 0x000fe20000000800 */
[----:B------:R-:W0:Y:S07]  /*7bb0*/  SHFL.BFLY PT, R161, R0, 0x1, 0x1f ;  /* 0x0c201f0000a17f89 */ /* 0x000e2e00000e0000 */
[----:B------:R-:W-:Y:S08]  /*7bc0*/  MUFU.EX2 R131, R131 ;  /* 0x0000008300837308 */ /* 0x000ff00000000800 */
[----:B------:R-:W-:Y:S08]  /*7bd0*/  MUFU.EX2 R176, R176 ;  /* 0x000000b000b07308 */ /* 0x000ff00000000800 */
[----:B------:R-:W-:Y:S01]  /*7be0*/  MUFU.EX2 R145, R145 ;  /* 0x0000009100917308 */ /* 0x000fe20000000800 */
[----:B0-----:R-:W-:Y:S01]  /*7bf0*/  FMNMX.FTZ R10, R0, R161, !PT ;  /* 0x000000a1000a7209 */ /* 0x001fe20007810000 */
[----:B------:R-:W-:-:S03]  /*7c00*/  FMUL.FTZ R0, R140, UR11 ;  /* 0x0000000b8c007c20 */ /* 0x000fc60008410000 */
[C---:B------:R-:W-:Y:S01]  /*7c10*/  FSETP.NEU.FTZ.AND P1, PT, R10.reuse, -INF , PT ;  /* 0xff8000000a00780b */ /* 0x040fe20003f3d000 */
[----:B------:R-:W-:Y:S02]  /*7c20*/  FMUL.FTZ R141, R10, UR11 ;  /* 0x0000000b0a8d7c20 */ /* 0x000fe40008410000 */
[----:B------:R-:W-:Y:S03]  /*7c30*/  MUFU.EX2 R178, R178 ;  /* 0x000000b200b27308 */ /* 0x000fe60000000800 */
[----:B------:R-:W-:-:S05]  /*7c40*/  FSEL R141, R141, RZ, P1 ;  /* 0x000000ff8d8d7208 */ /* 0x000fca0000800000 */
[----:B------:R-:W0:Y:S01]  /*7c50*/  MUFU.EX2 R0, R0 ;  /* 0x0000000000007308 */ /* 0x000e220000000800 */
[--C-:B------:R-:W-:Y:S01]  /*7c60*/  FFMA.FTZ R191, R20, UR11, -R141.reuse ;  /* 0x0000000b14bf7c23 */ /* 0x100fe2000801088d */
[--C-:B------:R-:W-:Y:S01]  /*7c70*/  FFMA.FTZ R20, R15, UR11, -R141.reuse ;  /* 0x0000000b0f147c23 */ /* 0x100fe2000801088d */
[----:B------:R-:W-:Y:S01]  /*7c80*/  FSEL R15, R10, RZ, P1 ;  /* 0x000000ff0a0f7208 */ /* 0x000fe20000800000 */
[--C-:B------:R-:W-:Y:S01]  /*7c90*/  FFMA.FTZ R189, R167, UR11, -R141.reuse ;  /* 0x0000000ba7bd7c23 */ /* 0x100fe2000801088d */
[--C-:B------:R-:W-:Y:S01]  /*7ca0*/  FFMA.FTZ R140, R2, UR11, -R141.reuse ;  /* 0x0000000b028c7c23 */ /* 0x100fe2000801088d */
[--C-:B------:R-:W-:Y:S01]  /*7cb0*/  FFMA.FTZ R185, R120, UR11, -R141.reuse ;  /* 0x0000000b78b97c23 */ /* 0x100fe2000801088d */
[--C-:B------:R-:W-:Y:S01]  /*7cc0*/  FFMA.FTZ R120, R121, UR11, -R141.reuse ;  /* 0x0000000b79787c23 */ /* 0x100fe2000801088d */
[----:B------:R-:W-:Y:S01]  /*7cd0*/  FADD.FTZ R15, -R15, R12 ;  /* 0x0000000c0f0f7221 */ /* 0x000fe20000010100 */
[----:B------:R-:W-:Y:S01]  /*7ce0*/  MUFU.EX2 R191, R191 ;  /* 0x000000bf00bf7308 */ /* 0x000fe20000000800 */
[--C-:B------:R-:W-:Y:S01]  /*7cf0*/  FFMA.FTZ R187, R122, UR11, -R141.reuse ;  /* 0x0000000b7abb7c23 */ /* 0x100fe2000801088d */
[--C-:B------:R-:W-:Y:S01]  /*7d00*/  FFMA.FTZ R122, R123, UR11, -R141.reuse ;  /* 0x0000000b7b7a7c23 */ /* 0x100fe2000801088d */
[----:B------:R-:W-:Y:S01]  /*7d10*/  FMUL.FTZ R15, R15, UR11 ;  /* 0x0000000b0f0f7c20 */ /* 0x000fe20008410000 */
[--C-:B------:R-:W-:Y:S01]  /*7d20*/  FFMA.FTZ R12, R128, UR11, -R141.reuse ;  /* 0x0000000b800c7c23 */ /* 0x100fe2000801088d */
[--C-:B------:R-:W-:Y:S01]  /*7d30*/  FFMA.FTZ R128, R130, UR11, -R141.reuse ;  /* 0x0000000b82807c23 */ /* 0x100fe2000801088d */
[--C-:B------:R-:W-:Y:S01]  /*7d40*/  FFMA.FTZ R130, R134, UR11, -R141.reuse ;  /* 0x0000000b86827c23 */ /* 0x100fe2000801088d */
[----:B------:R-:W-:Y:S01]  /*7d50*/  FFMA.FTZ R181, R124, UR11, -R141 ;  /* 0x0000000b7cb57c23 */ /* 0x000fe2000801088d */
[----:B------:R-:W-:Y:S01]  /*7d60*/  MUFU.EX2 R189, R189 ;  /* 0x000000bd00bd7308 */ /* 0x000fe20000000800 */
[----:B0-----:R-:W-:Y:S01]  /*7d70*/  FFMA.FTZ R121, R0, R8, R21 ;  /* 0x0000000800797223 */ /* 0x001fe20000010015 */
[--C-:B------:R-:W-:Y:S01]  /*7d80*/  FFMA.FTZ R124, R125, UR11, -R141.reuse ;  /* 0x0000000b7d7c7c23 */ /* 0x100fe2000801088d */
[--C-:B------:R-:W-:Y:S01]  /*7d90*/  FFMA.FTZ R183, R127, UR11, -R141.reuse ;  /* 0x0000000b7fb77c23 */ /* 0x100fe2000801088d */
[----:B------:R-:W-:Y:S01]  /*7da0*/  FFMA.FTZ R177, R129, UR11, -R141 ;  /* 0x0000000b81b17c23 */ /* 0x000fe2000801088d */
[----:B------:R-:W-:Y:S01]  /*7db0*/  FADD.FTZ R121, R188, R121 ;  /* 0x00000079bc797221 */ /* 0x000fe20000010000 */
[--C-:B------:R-:W-:Y:S01]  /*7dc0*/  FFMA.FTZ R179, R133, UR11, -R141.reuse ;  /* 0x0000000b85b37c23 */ /* 0x100fe2000801088d */
[----:B------:R-:W-:Y:S01]  /*7dd0*/  FFMA.FTZ R175, R138, UR11, -R141 ;  /* 0x0000000b8aaf7c23 */ /* 0x000fe2000801088d */
[----:B------:R0:W1:Y:S01]  /*7de0*/  MUFU.EX2 R2, R15 ;  /* 0x0000000f00027308 */ /* 0x0000620000000800 */
[----:B------:R-:W-:Y:S01]  /*7df0*/  FADD.FTZ R134, R190, R121 ;  /* 0x00000079be867221 */ /* 0x000fe20000010000 */
[--C-:B------:R-:W-:Y:S01]  /*7e00*/  FFMA.FTZ R173, R135, UR11, -R141.reuse ;  /* 0x0000000b87ad7c23 */ /* 0x100fe2000801088d */
[--C-:B------:R-:W-:Y:S01]  /*7e10*/  FFMA.FTZ R139, R139, UR11, -R141.reuse ;  /* 0x0000000b8b8b7c23 */ /* 0x100fe2000801088d */
[--C-:B------:R-:W-:Y:S01]  /*7e20*/  FFMA.FTZ R126, R126, UR11, -R141.reuse ;  /* 0x0000000b7e7e7c23 */ /* 0x100fe2000801088d */
[--C-:B------:R-:W-:Y:S01]  /*7e30*/  FFMA.FTZ R154, R154, UR11, -R141.reuse ;  /* 0x0000000b9a9a7c23 */ /* 0x100fe2000801088d */
[----:B------:R-:W-:-:S02]  /*7e40*/  FFMA.FTZ R132, R132, UR11, -R141 ;  /* 0x0000000b84847c23 */ /* 0x000fc4000801088d */
[----:B------:R-:W2:Y:S01]  /*7e50*/  MUFU.EX2 R140, R140 ;  /* 0x0000008c008c7308 */ /* 0x000ea20000000800 */
[----:B0-----:R-:W-:-:S04]  /*7e60*/  FADD.FTZ R15, R159, R134 ;  /* 0x000000869f0f7221 */ /* 0x001fc80000010000 */
[----:B------:R-:W-:-:S03]  /*7e70*/  FADD.FTZ R134, R184, R15 ;  /* 0x0000000fb8867221 */ /* 0x000fc60000010000 */
[----:B------:R-:W0:Y:S01]  /*7e80*/  MUFU.EX2 R20, R20 ;  /* 0x0000001400147308 */ /* 0x000e220000000800 */
[----:B-1----:R-:W-:Y:S01]  /*7e90*/  FFMA.FTZ R3, R2, R3, R189 ;  /* 0x0000000302037223 */ /* 0x002fe200000100bd */
[----:B------:R-:W-:Y:S01]  /*7ea0*/  FADD.FTZ R15, R157, R134 ;  /* 0x000000869d0f7221 */ /* 0x000fe20000010000 */
[----:B------:R-:W-:-:S03]  /*7eb0*/  FFMA.FTZ R134, R136, UR11, -R141 ;  /* 0x0000000b88867c23 */ /* 0x000fc6000801088d */
[----:B------:R-:W-:Y:S02]  /*7ec0*/  FADD.FTZ R136, R186, R15 ;  /* 0x0000000fba887221 */ /* 0x000fe40000010000 */
[----:B------:R-:W1:Y:S01]  /*7ed0*/  MUFU.EX2 R185, R185 ;  /* 0x000000b900b97308 */ /* 0x000e620000000800 */
[----:B--2---:R-:W-:Y:S01]  /*7ee0*/  FADD.FTZ R8, R140, R3 ;  /* 0x000000038c087221 */ /* 0x004fe20000010000 */
[----:B------:R-:W-:-:S03]  /*7ef0*/  FADD.FTZ R15, R155, R136 ;  /* 0x000000889b0f7221 */ /* 0x000fc60000010000 */
[----:B------:R-:W-:Y:S01]  /*7f00*/  FADD.FTZ R3, R191, R8 ;  /* 0x00000008bf037221 */ /* 0x000fe20000010000 */
[----:B------:R-:W-:Y:S02]  /*7f10*/  FADD.FTZ R136, R180, R15 ;  /* 0x0000000fb4887221 */ /* 0x000fe40000010000 */
[----:B------:R-:W2:Y:S01]  /*7f20*/  MUFU.EX2 R120, R120 ;  /* 0x0000007800787308 */ /* 0x000ea20000000800 */
[----:B0-----:R-:W-:Y:S01]  /*7f30*/  FADD.FTZ R8, R20, R3 ;  /* 0x0000000314087221 */ /* 0x001fe20000010000 */
[----:B------:R-:W-:Y:S01]  /*7f40*/  FADD.FTZ R15, R153, R136 ;  /* 0x00000088990f7221 */ /* 0x000fe20000010000 */
[----:B------:R-:W-:-:S03]  /*7f50*/  FFMA.FTZ R136, R137, UR11, -R141 ;  /* 0x0000000b89887c23 */ /* 0x000fc6000801088d */
[----:B------:R-:W-:Y:S02]  /*7f60*/  FADD.FTZ R138, R182, R15 ;  /* 0x0000000fb68a7221 */ /* 0x000fe40000010000 */
[----:B------:R-:W0:Y:S01]  /*7f70*/  MUFU.EX2 R187, R187 ;  /* 0x000000bb00bb7308 */ /* 0x000e220000000800 */
[----:B-1----:R-:W-:Y:S01]  /*7f80*/  FADD.FTZ R3, R185, R8 ;  /* 0x00000008b9037221 */ /* 0x002fe20000010000 */
[----:B------:R-:W-:-:S04]  /*7f90*/  FADD.FTZ R15, R131, R138 ;  /* 0x0000008a830f7221 */ /* 0x000fc80000010000 */
[----:B------:R-:W-:Y:S02]  /*7fa0*/  FADD.FTZ R138, R176, R15 ;  /* 0x0000000fb08a7221 */ /* 0x000fe40000010000 */
[----:B------:R-:W1:Y:S01]  /*7fb0*/  MUFU.EX2 R122, R122 ;  /* 0x0000007a007a7308 */ /* 0x000e620000000800 */
[----:B--2---:R-:W-:Y:S01]  /*7fc0*/  FADD.FTZ R8, R120, R3 ;  /* 0x0000000378087221 */ /* 0x004fe20000010000 */
[----:B------:R-:W-:-:S04]  /*7fd0*/  FADD.FTZ R15, R145, R138 ;  /* 0x0000008a910f7221 */ /* 0x000fc80000010000 */
[----:B------:R-:W-:Y:S02]  /*7fe0*/  FADD.FTZ R138, R178, R15 ;  /* 0x0000000fb28a7221 */ /* 0x000fe40000010000 */
        /* <DEDUP_REMOVED lines=54> */
.L_x_1008:
[----:B------:R-:W-:Y:S01]  /*8350*/  UIADD3 UR6, UR6, 0x30860, URZ ;  /* 0x0003086006067890 */ /* 0x000fe2000fffe03f */
[C---:B------:R-:W-:Y:S01]  /*8360*/  ISETP.GT.AND P1, PT, R13.reuse, UR50, PT ;  /* 0x000000320d007c0c */ /* 0x040fe2000bf24270 */
[----:B------:R-:W-:Y:S01]  /*8370*/  UMOV UR41, UR39 ;  /* 0x0000002700297c82 */ /* 0x000fe20008000000 */
[----:B------:R-:W-:Y:S01]  /*8380*/  UMOV UR4, UR38 ;  /* 0x0000002600047c82 */ /* 0x000fe20008000000 */
[----:B------:R-:W-:Y:S01]  /*8390*/  UPRMT UR6, UR61, 0x654, UR6 ;  /* 0x000006543d067896 */ /* 0x000fe20008000006 */
[----:B------:R-:W-:Y:S01]  /*83a0*/  F2FP.BF16.F32.PACK_AB R183, R12, R183 ;  /* 0x000000b70cb7723e */ /* 0x000fe200000010ff */
[----:B------:R-:W-:Y:S01]  /*83b0*/  VIADD R13, R13, 0xffffffff ;  /* 0xffffffff0d0d7836 */ /* 0x000fe20000000000 */
[----:B------:R-:W-:Y:S01]  /*83c0*/  F2FP.BF16.F32.PACK_AB R170, R11, R170 ;  /* 0x000000aa0baa723e */ /* 0x000fe200000010ff */
[----:B------:R-:W-:Y:S01]  /*83d0*/  IMAD.MOV.U32 R12, RZ, RZ, R10 ;  /* 0x000000ffff0c7224 */ /* 0x000fe200078e000a */
[----:B------:R-:W-:Y:S01]  /*83e0*/  F2FP.BF16.F32.PACK_AB R188, R188, R21 ;  /* 0x00000015bcbc723e */ /* 0x000fe200000010ff */
[----:B------:R-:W-:Y:S01]  /*83f0*/  IMAD.MOV.U32 R11, RZ, RZ, R9 ;  /* 0x000000ffff0b7224 */ /* 0x000fe200078e0009 */
[----:B------:R-:W-:-:S02]  /*8400*/  F2FP.BF16.F32.PACK_AB R189, R140, R189 ;  /* 0x000000bd8cbd723e */ /* 0x000fc400000010ff */
[----:B------:R-:W-:Y:S01]  /*8410*/  SYNCS.ARRIVE.TRANS64.RED.A1T0 RZ, [UR6], RZ ;  /* 0x000000ffffff79a7 */ /* 0x000fe20008100406 */
        /* <DEDUP_REMOVED lines=21> */
.L_x_990:
[----:B------:R-:W-:Y:S01]  /*8570*/  ISETP.NE.AND P2, PT, R199, 0x1, PT ;  /* 0x00000001c700780c */ /* 0x000fe20003f45270 */
[----:B------:R-:W-:Y:S01]  /*8580*/  UIADD3 UR4, UR42, 0x7f, URZ ;  /* 0x0000007f2a047890 */ /* 0x000fe2000fffe03f */
[----:B------:R-:W-:Y:S02]  /*8590*/  IADD3 R14, R17, 0x1, -R14 ;  /* 0x00000001110e7810 */ /* 0x000fe40007ffe80e */
[----:B------:R-:W-:-:S09]  /*85a0*/  LOP3.LUT P1, RZ, R16, 0x80000, RZ, 0xc0, !PT ;  /* 0x0008000010ff7812 */ /* 0x000fd2000782c0ff */
[----:B------:R-:W0:Y:S08]  /*85b0*/  @P2 LDC R11, c[0x0][0x44c] ;  /* 0x00011300ff0b2b82 */ /* 0x000e300000000800 */
[----:B------:R-:W1:Y:S01]  /*85c0*/  @P2 LDC R15, c[0x0][0x450] ;  /* 0x00011400ff0f2b82 */ /* 0x000e620000000800 */
[----:B0-----:R-:W-:-:S04]  /*85d0*/  @P2 IMAD.HI.U32 R12, R11, UR4, RZ ;  /* 0x000000040b0c2c27 */ /* 0x001fc8000f8e00ff */
[----:B------:R-:W-:Y:S01]  /*85e0*/  IMAD.U32 R11, RZ, RZ, UR4 ;  /* 0x00000004ff0b7e24 */ /* 0x000fe2000f8e00ff */
[----:B-1----:R-:W-:-:S05]  /*85f0*/  @P2 SHF.R.U32.HI R11, RZ, R15, R12 ;  /* 0x0000000fff0b2219 */ /* 0x002fca000001160c */
[----:B------:R-:W-:-:S04]  /*8600*/  IMAD.IADD R11, R14, 0x1, R11 ;  /* 0x000000010e0b7824 */ /* 0x000fc800078e020b */
[----:B------:R-:W-:-:S05]  /*8610*/  VIADD R12, R11, -UR55 ;  /* 0x800000370b0c7c36 */ /* 0x000fca0008000000 */
[----:B------:R-:W-:Y:S01]  /*8620*/  R2UR UR14, R12 ;  /* 0x000000000c0e72ca */ /* 0x000fe200000e0000 */
[----:B------:R-:W-:-:S14]  /*8630*/  @!P1 BRA `(.L_x_1010) ;  /* 0x0000000000509947 */ /* 0x000fdc0003800000 */
[----:B------:R-:W-:-:S13]  /*8640*/  R2UR UR10, R11 ;  /* 0x000000000b0a72ca */ /* 0x000fda00000e0000 */
[----:B------:R-:W-:-:S06]  /*8650*/  UISETP.GT.AND UP0, UPT, UR10, -0x1, UPT ;  /* 0xffffffff0a00788c */ /* 0x000fcc000bf04270 */
[----:B------:R-:W-:-:S13]  /*8660*/  PLOP3.LUT P1, PT, PT, PT, UP0, 0x80, 0x0 ;  /* 0x000000000000781c */ /* 0x000fda0003f2f008 */
[----:B------:R-:W-:Y:S05]  /*8670*/  @P1 BRA `(.L_x_1011) ;  /* 0x0000000000201947 */ /* 0x000fea0003800000 */
[----:B------:R-:W-:Y:S01]  /*8680*/  ULDC UR15, c[0x0][0x9e4] ;  /* 0x00027900000f7ab9 */ /* 0x000fe20000000800 */
[----:B------:R-:W-:Y:S02]  /*8690*/  ULOP3.LUT UR10, URZ, UR10, URZ, 0x33, !UPT ;  /* 0x0000000a3f0a7292 */ /* 0x000fe4000f8e333f */
[----:B------:R-:W-:-:S11]  /*86a0*/  UISETP.NE.AND UP0, UPT, UR15, 0x1, UPT ;  /* 0x000000010f00788c */ /* 0x000fd6000bf05270 */
[----:B------:R-:W-:Y:S02]  /*86b0*/  @UP0 ULDC.64 UR4, c[0x0][0x9e8] ;  /* 0x00027a0000040ab9 */ /* 0x000fe40000000a00 */
[----:B------:R-:W-:-:S04]  /*86c0*/  UIMAD.WIDE.U32 UR6, UR10, UR4, URZ ;  /* 0x000000040a0672a5 */ /* 0x000fc8000f8e003f */
[----:B------:R-:W-:-:S04]  /*86d0*/  @UP0 USHF.R.U32.HI UR10, URZ, UR5, UR7 ;  /* 0x000000053f0a0299 */ /* 0x000fc80008011607 */
[----:B------:R-:W-:Y:S01]  /*86e0*/  ULOP3.LUT UR10, URZ, UR10, URZ, 0x33, !UPT ;  /* 0x0000000a3f0a7292 */ /* 0x000fe2000f8e333f */
[----:B------:R-:W-:Y:S11]  /*86f0*/  BRA `(.L_x_1012) ;  /* 0x0000000000147947 */ /* 0x000ff60003800000 */
.L_x_1011:
[----:B------:R-:W-:Y:S02]  /*8700*/  ULDC UR15, c[0x0][0x9e4] ;  /* 0x00027900000f7ab9 */ /* 0x000fe40000000800 */
[----:B------:R-:W-:-:S11]  /*8710*/  UISETP.NE.AND UP0, UPT, UR15, 0x1, UPT ;  /* 0x000000010f00788c */ /* 0x000fd6000bf05270 */
[----:B------:R-:W-:Y:S02]  /*8720*/  @UP0 ULDC.64 UR4, c[0x0][0x9e8] ;  /* 0x00027a0000040ab9 */ /* 0x000fe40000000a00 */
[----:B------:R-:W-:-:S04]  /*8730*/  UIMAD.WIDE.U32 UR6, UR10, UR4, URZ ;  /* 0x000000040a0672a5 */ /* 0x000fc8000f8e003f */
[----:B------:R-:W-:-:S12]  /*8740*/  @UP0 USHF.R.U32.HI UR10, URZ, UR5, UR7 ;  /* 0x000000053f0a0299 */ /* 0x000fd80008011607 */
.L_x_1012:
[----:B------:R-:W-:-:S04]  /*8750*/  UIMAD UR10, UR10, UR15, URZ ;  /* 0x0000000f0a0a72a4 */ /* 0x000fc8000f8e023f */
[----:B------:R-:W-:-:S04]  /*8760*/  UISETP.LT.AND UP0, UPT, UR14, UR10, UPT ;  /* 0x0000000a0e00728c */ /* 0x000fc8000bf01270 */
[----:B------:R-:W-:-:S12]  /*8770*/  USEL UR14, UR14, UR10, !UP0 ;  /* 0x0000000a0e0e7287 */ /* 0x000fd8000c000000 */
.L_x_1010:
[----:B------:R-:W-:-:S04]  /*8780*/  UIADD3 UR4, UR14, 0x5f, URZ ;  /* 0x0000005f0e047890 */ /* 0x000fc8000fffe03f */
[----:B------:R-:W-:-:S04]  /*8790*/  UIMAD.WIDE UR4, UR4, 0x2aaaaaab, URZ ;  /* 0x2aaaaaab040478a5 */ /* 0x000fc8000f8e023f */
[----:B------:R-:W-:-:S04]  /*87a0*/  USHF.R.U32.HI UR4, URZ, 0x1f, UR5 ;  /* 0x0000001f3f047899 */ /* 0x000fc80008011605 */
[----:B------:R-:W-:-:S04]  /*87b0*/  ULEA.HI.SX32 UR4, UR5, UR4, 0x1c ;  /* 0x0000000405047291 */ /* 0x000fc8000f8fe23f */
[----:B------:R-:W-:-:S04]  /*87c0*/  UISETP.LT.AND UP0, UPT, UR60, UR4, UPT ;  /* 0x000000043c00728c */ /* 0x000fc8000bf01270 */
[----:B------:R-:W-:-:S06]  /*87d0*/  USEL UR50, UR60, UR4, !UP0 ;  /* 0x000000043c327287 */ /* 0x000fcc000c000000 */
[----:B------:R-:W-:-:S13]  /*87e0*/  ISETP.GE.AND P1, PT, R13, UR50, PT ;  /* 0x000000320d007c0c */ /* 0x000fda000bf26270 */
[----:B------:R-:W-:Y:S05]  /*87f0*/  @!P1 BRA `(.L_x_1013) ;  /* 0x0000002400189947 */ /* 0x000fea0003800000 */
[----:B------:R-:W-:Y:S01]  /*8800*/  IMAD.MOV.U32 R11, RZ, RZ, R10 ;  /* 0x000000ffff0b7224 */ /* 0x000fe200078e000a */
[----:B------:R-:W-:Y:S01]  /*8810*/  UMOV UR41, UR39 ;  /* 0x0000002700297c82 */ /* 0x000fe20008000000 */
[----:B------:R-:W-:Y:S01]  /*8820*/  IMAD.MOV.U32 R12, RZ, RZ, R9 ;  /* 0x000000ffff0c7224 */ /* 0x000fe200078e0009 */
[----:B------:R-:W-:Y:S01]  /*8830*/  UMOV UR4, UR38 ;  /* 0x0000002600047c82 */ /* 0x000fe20008000000 */
[----:B------:R-:W-:Y:S01]  /*8840*/  ULDC UR5, c[0x0][0x9d8] ;  /* 0x0002760000057ab9 */ /* 0x000fe20000000800 */
[----:B------:R-:W-:-:S05]  /*8850*/  ULDC UR51, c[0x0][0x988] ;  /* 0x0002620000337ab9 */ /* 0x000fca0000000800 */
.L_x_1024:
[----:B------:R-:W-:-:S04]  /*8860*/  UISETP.NE.AND UP0, UPT, UR4, 0x1, UPT ;  /* 0x000000010400788c */ /* 0x000fc8000bf05270 */
[----:B------:R-:W-:-:S04]  /*8870*/  USEL UR39, URZ, 0x1, UP0 ;  /* 0x000000013f277887 */ /* 0x000fc80008000000 */
[----:B------:R-:W-:Y:S01]  /*8880*/  ULOP3.LUT UR39, UR41, UR39, URZ, 0x3c, !UPT ;  /* 0x0000002729277292 */ /* 0x000fe2000f8e3c3f */
[----:B------:R-:W-:Y:S11]  /*8890*/  @!P0 BRA `(.L_x_1014) ;  /* 0x0000000000048947 */ /* 0x000ff60003800000 */
[----:B------:R-:W-:Y:S01]  /*88a0*/  BPT.TRAP 0x1 ;  /* 0x000000040000795c */ /* 0x000fe20000300000 */
.L_x_1014:
        /* <DEDUP_REMOVED lines=9> */
.L_x_1015:
[----:B-1----:R-:W-:Y:S05]  /*8940*/  @P1 BRA `(.L_x_1016) ;  /* 0x0000000000081947 */ /* 0x002fea0003800000 */
[----:B------:R-:W1:Y:S02]  /*8950*/  SYNCS.PHASECHK.TRANS64.TRYWAIT P1, [UR7+0x30830], R9 ;  /* 0x03083009ff0075a7 */ /* 0x000e640008020147 */
[----:B-1----:R-:W-:Y:S05]  /*8960*/  @!P1 BRA `(.L_x_1017) ;  /* 0x000000d400b89947 */ /* 0x002fea0003800000 */
.L_x_1016:
        /* <DEDUP_REMOVED lines=169> */
.L_x_1018:
[----:B------:R-:W-:Y:S01]  /*9400*/  ULEA UR6, UR4, UR40, 0x3 ;  /* 0x0000002804067291 */ /* 0x000fe2000f8e183f */
[----:B------:R-:W-:-:S05]  /*9410*/  IMAD.U32 R0, RZ, RZ, UR41 ;  /* 0x00000029ff007e24 */ /* 0x000fca000f8e00ff */
[----:B------:R-:W-:-:S04]  /*9420*/  SHF.L.U32 R0, R0, 0x1f, RZ ;  /* 0x0000001f00007819 */ /* 0x000fc800000006ff */
[----:B------:R2:W3:Y:S01]  /*9430*/  SYNCS.PHASECHK.TRANS64.TRYWAIT P1, [UR6+0x30850], R0 ;  /* 0x03085000ff0075a7 */ /* 0x0004e20008020146 */
[----:B------:R-:W-:Y:S05]  /*9440*/  @!P0 BRA `(.L_x_1019) ;  /* 0x0000000000048947 */ /* 0x000fea0003800000 */
[----:B------:R-:W-:Y:S01]  /*9450*/  BPT.TRAP 0x1 ;  /* 0x000000040000795c */ /* 0x000fe20000300000 */
.L_x_1019:
[----:B---3--:R-:W-:Y:S05]  /*9460*/  @P1 BRA `(.L_x_1020) ;  /* 0x0000000000081947 */ /* 0x008fea0003800000 */
[----:B------:R-:W3:Y:S02]  /*9470*/  SYNCS.PHASECHK.TRANS64.TRYWAIT P1, [UR6+0x30850], R0 ;  /* 0x03085000ff0075a7 */ /* 0x000ee40008020146 */
[----:B---3--:R-:W-:Y:S05]  /*9480*/  @!P1 BRA `(.L_x_1021) ;  /* 0x000000cc00089947 */ /* 0x008fea0003800000 */
.L_x_1020:
        /* <DEDUP_REMOVED lines=37> */
.L_x_1022:
        /* <DEDUP_REMOVED lines=23> */
[----:B01----:R-:W-:Y:S01]  /*9850*/  FMNMX.FTZ R9, R169, R12, !PT ;  /* 0x0000000ca9097209 */ /* 0x003fe20007810000 */
        /* <DEDUP_REMOVED lines=12> */
[----:B------:R-:W-:Y:S01]  /*9920*/  FMUL.FTZ R143, R148, UR5 ;  /* 0x00000005948f7c20 */ /* 0x000fe20008410000 */
[----:B------:R-:W-:Y:S01]  /*9930*/  FMUL.FTZ R130, R150, UR5 ;  /* 0x0000000596827c20 */ /* 0x000fe20008410000 */
[----:B------:R-:W1:Y:S01]  /*9940*/  MUFU.TANH R170, R170 ;  /* 0x000000aa00aa7308 */ /* 0x000e620000002400 */
        /* <DEDUP_REMOVED lines=19> */
[----:B------:R-:W-:Y:S01]  /*9a80*/  UMOV UR11, UR51 ;  /* 0x00000033000b7c82 */ /* 0x000fe20008000000 */
[----:B------:R-:W-:-:S03]  /*9a90*/  UIADD3 UR7, UR7, 0x30840, URZ ;  /* 0x0003084007077890 */ /* 0x000fc6000fffe03f */
[----:B------:R-:W1:Y:S01]  /*9aa0*/  MUFU.TANH R21, R21 ;  /* 0x0000001500157308 */ /* 0x000e620000002400 */
[----:B--2---:R-:W-:Y:S01]  /*9ab0*/  FMNMX.FTZ R2, R20, R149, !PT ;  /* 0x0000009514027209 */ /* 0x004fe20007810000 */
[----:B------:R-:W-:Y:S01]  /*9ac0*/  FMUL.FTZ R149, R160, UR5 ;  /* 0x00000005a0957c20 */ /* 0x000fe20008410000 */
[----:B------:R-:W-:-:S05]  /*9ad0*/  UPRMT UR7, UR61, 0x654, UR7 ;  /* 0x000006543d077896 */ /* 0x000fca0008000007 */
[----:B------:R-:W2:Y:S01]  /*9ae0*/  MUFU.TANH R172, R172 ;  /* 0x000000ac00ac7308 */ /* 0x000ea20000002400 */
[----:B0-----:R-:W-:-:S03]  /*9af0*/  FMNMX.FTZ R9, R171, R0, !PT ;  /* 0x00000000ab097209 */ /* 0x001fc60007810000 */
[----:B------:R-:W-:Y:S04]  /*9b00*/  SYNCS.ARRIVE.TRANS64.RED.A1T0 RZ, [UR7], RZ ;  /* 0x000000ffffff79a7 */ /* 0x000fe80008100407 */
        /* <DEDUP_REMOVED lines=47> */
[----:B0-----:R-:W-:Y:S01]  /*9e00*/  FMNMX.FTZ R2, R144, R151, !PT ;  /* 0x0000009790027209 */ /* 0x001fe20007810000 */
[----:B------:R-:W-:-:S06]  /*9e10*/  FMUL.FTZ R151, R166, UR5 ;  /* 0x00000005a6977c20 */ /* 0x000fcc0008410000 */
        /* <DEDUP_REMOVED lines=38> */
[----:B0-----:R-:W-:-:S05]  /*a080*/  FMNMX.FTZ R9, R2, R9, !PT ;  /* 0x0000000902097209 */ /* 0x001fca0007810000 */
[C---:B------:R-:W-:Y:S01]  /*a090*/  FADD.FTZ R12, -R9.reuse, R12 ;  /* 0x0000000c090c7221 */ /* 0x040fe20000010100 */
[----:B------:R-:W-:Y:S01]  /*a0a0*/  FMUL.FTZ R158, R9, UR11 ;  /* 0x0000000b099e7c20 */ /* 0x000fe20008410000 */
[----:B-1----:R-:W-:Y:S02]  /*a0b0*/  FMNMX.FTZ R10, R156, R157, !PT ;  /* 0x0000009d9c0a7209 */ /* 0x002fe40007810000 */
[----:B------:R-:W-:Y:S01]  /*a0c0*/  FMUL.FTZ R12, R12, UR11 ;  /* 0x0000000b0c0c7c20 */ /* 0x000fe20008410000 */
[--C-:B------:R-:W-:Y:S01]  /*a0d0*/  FFMA.FTZ R188, R168, UR11, -R158.reuse ;  /* 0x0000000ba8bc7c23 */ /* 0x100fe2000801089e */
[--C-:B------:R-:W-:Y:S01]  /*a0e0*/  FFMA.FTZ R190, R170, UR11, -R158.reuse ;  /* 0x0000000baabe7c23 */ /* 0x100fe2000801089e */
[--C-:B------:R-:W-:Y:S01]  /*a0f0*/  FFMA.FTZ R155, R171, UR11, -R158.reuse ;  /* 0x0000000bab9b7c23 */ /* 0x100fe2000801089e */
[C---:B------:R-:W-:Y:S01]  /*a100*/  FADD.FTZ R11, -R10.reuse, R11 ;  /* 0x0000000b0a0b7221 */ /* 0x040fe20000010100 */
[----:B------:R-:W-:Y:S01]  /*a110*/  FMUL.FTZ R161, R10, UR11 ;  /* 0x0000000b0aa17c20 */ /* 0x000fe20008410000 */
[----:B------:R0:W-:Y:S01]  /*a120*/  MUFU.EX2 R0, R12 ;  /* 0x0000000c00007308 */ /* 0x0001e20000000800 */
[--C-:B------:R-:W-:Y:S01]  /*a130*/  FFMA.FTZ R184, R172, UR11, -R158.reuse ;  /* 0x0000000bacb87c23 */ /* 0x100fe2000801089e */
[----:B------:R-:W-:Y:S01]  /*a140*/  FMUL.FTZ R157, R11, UR11 ;  /* 0x0000000b0b9d7c20 */ /* 0x000fe20008410000 */
[--C-:B------:R-:W-:Y:S01]  /*a150*/  FFMA.FTZ R11, R169, UR11, -R158.reuse ;  /* 0x0000000ba90b7c23 */ /* 0x100fe2000801089e */
[--C-:B------:R-:W-:Y:S01]  /*a160*/  FFMA.FTZ R189, R14, UR11, -R161.reuse ;  /* 0x0000000b0ebd7c23 */ /* 0x100fe200080108a1 */
[--C-:B------:R-:W-:Y:S01]  /*a170*/  FFMA.FTZ R191, R20, UR11, -R161.reuse ;  /* 0x0000000b14bf7c23 */ /* 0x100fe200080108a1 */
[--C-:B------:R-:W-:Y:S01]  /*a180*/  FFMA.FTZ R14, R21, UR11, -R161.reuse ;  /* 0x0000000b150e7c23 */ /* 0x100fe200080108a1 */
[--C-:B------:R-:W-:Y:S01]  /*a190*/  FFMA.FTZ R185, R120, UR11, -R161.reuse ;  /* 0x0000000b78b97c23 */ /* 0x100fe200080108a1 */
[----:B------:R1:W-:Y:S01]  /*a1a0*/  MUFU.EX2 R2, R157 ;  /* 0x0000009d00027308 */ /* 0x0003e20000000800 */
[--C-:B0-----:R-:W-:Y:S01]  /*a1b0*/  FFMA.FTZ R12, R15, UR11, -R161.reuse ;  /* 0x0000000b0f0c7c23 */ /* 0x101fe200080108a1 */
[--C-:B------:R-:W-:Y:S01]  /*a1c0*/  FFMA.FTZ R20, R121, UR11, -R161.reuse ;  /* 0x0000000b79147c23 */ /* 0x100fe200080108a1 */
[--C-:B------:R-:W-:Y:S01]  /*a1d0*/  FFMA.FTZ R186, R174, UR11, -R158.reuse ;  /* 0x0000000baeba7c23 */ /* 0x100fe2000801089e */
[--C-:B------:R-:W-:Y:S01]  /*a1e0*/  FFMA.FTZ R187, R122, UR11, -R161.reuse ;  /* 0x0000000b7abb7c23 */ /* 0x100fe200080108a1 */
[--C-:B------:R-:W-:Y:S01]  /*a1f0*/  FFMA.FTZ R159, R175, UR11, -R158.reuse ;  /* 0x0000000baf9f7c23 */ /* 0x100fe2000801089e */
[--C-:B------:R-:W-:Y:S01]  /*a200*/  FFMA.FTZ R120, R123, UR11, -R161.reuse ;  /* 0x0000000b7b787c23 */ /* 0x100fe200080108a1 */
[--C-:B------:R-:W-:Y:S01]  /*a210*/  FFMA.FTZ R179, R130, UR11, -R161.reuse ;  /* 0x0000000b82b37c23 */ /* 0x100fe200080108a1 */
[----:B------:R-:W0:Y:S01]  /*a220*/  MUFU.EX2 R11, R11 ;  /* 0x0000000b000b7308 */ /* 0x000e220000000800 */
[--C-:B-1----:R-:W-:Y:S01]  /*a230*/  FFMA.FTZ R157, R173, UR11, -R158.reuse ;  /* 0x0000000bad9d7c23 */ /* 0x102fe2000801089e */
        /* <DEDUP_REMOVED lines=13> */
[----:B------:R-:W-:Y:S01]  /*a310*/  FFMA.FTZ R126, R129, UR11, -R161 ;  /* 0x0000000b817e7c23 */ /* 0x000fe200080108a1 */
[----:B------:R-:W2:Y:S01]  /*a320*/  MUFU.EX2 R188, R188 ;  /* 0x000000bc00bc7308 */ /* 0x000ea20000000800 */
[----:B0-----:R-:W-:Y:S01]  /*a330*/  FFMA.FTZ R15, R0, R8, R11 ;  /* 0x00000008000f7223 */ /* 0x001fe2000001000b */
[--C-:B------:R-:W-:Y:S01]  /*a340*/  FFMA.FTZ R178, R143, UR11, -R158.reuse ;  /* 0x0000000b8fb27c23 */ /* 0x100fe2000801089e */
[--C-:B------:R-:W-:Y:S01]  /*a350*/  FFMA.FTZ R143, R144, UR11, -R158.reuse ;  /* 0x0000000b908f7c23 */ /* 0x100fe2000801089e */
[--C-:B------:R-:W-:Y:S01]  /*a360*/  FFMA.FTZ R128, R131, UR11, -R161.reuse ;  /* 0x0000000b83807c23 */ /* 0x100fe200080108a1 */
[----:B------:R-:W-:Y:S01]  /*a370*/  FFMA.FTZ R175, R134, UR11, -R161 ;  /* 0x0000000b86af7c23 */ /* 0x000fe200080108a1 */
[--C-:B------:R-:W-:Y:S01]  /*a380*/  FFMA.FTZ R172, R145, UR11, -R158.reuse ;  /* 0x0000000b91ac7c23 */ /* 0x100fe2000801089e */
[--C-:B------:R-:W-:Y:S01]  /*a390*/  FFMA.FTZ R145, R146, UR11, -R158.reuse ;  /* 0x0000000b92917c23 */ /* 0x100fe2000801089e */
[----:B------:R-:W0:Y:S01]  /*a3a0*/  MUFU.EX2 R12, R12 ;  /* 0x0000000c000c7308 */ /* 0x000e220000000800 */
[----:B-1----:R-:W-:Y:S01]  /*a3b0*/  FFMA.FTZ R3, R2, R3, R189 ;  /* 0x0000000302037223 */ /* 0x002fe200000100bd */
[--C-:B------:R-:W-:Y:S01]  /*a3c0*/  FFMA.FTZ R174, R147, UR11, -R158.reuse ;  /* 0x0000000b93ae7c23 */ /* 0x100fe2000801089e */
[--C-:B------:R-:W-:Y:S01]  /*a3d0*/  FFMA.FTZ R147, R148, UR11, -R158.reuse ;  /* 0x0000000b94937c23 */ /* 0x100fe2000801089e */
[--C-:B------:R-:W-:Y:S01]  /*a3e0*/  FFMA.FTZ R168, R149, UR11, -R158.reuse ;  /* 0x0000000b95a87c23 */ /* 0x100fe2000801089e */
[--C-:B------:R-:W-:Y:S01]  /*a3f0*/  FFMA.FTZ R136, R136, UR11, -R161.reuse ;  /* 0x0000000b88887c23 */ /* 0x100fe200080108a1 */
[--C-:B------:R-:W-:Y:S01]  /*a400*/  FFMA.FTZ R149, R150, UR11, -R158.reuse ;  /* 0x0000000b96957c23 */ /* 0x100fe2000801089e */
[----:B------:R-:W-:Y:S01]  /*a410*/  FFMA.FTZ R142, R142, UR11, -R161 ;  /* 0x0000000b8e8e7c23 */ /* 0x000fe200080108a1 */
[----:B------:R-:W1:Y:S01]  /*a420*/  MUFU.EX2 R190, R190 ;  /* 0x000000be00be7308 */ /* 0x000e620000000800 */
[----:B--2---:R-:W-:Y:S01]  /*a430*/  FADD.FTZ R15, R188, R15 ;  /* 0x0000000fbc0f7221 */ /* 0x004fe20000010000 */
[--C-:B------:R-:W-:Y:S01]  /*a440*/  FFMA.FTZ R170, R153, UR11, -R158.reuse ;  /* 0x0000000b99aa7c23 */ /* 0x100fe2000801089e */
[--C-:B------:R-:W-:Y:S01]  /*a450*/  FFMA.FTZ R151, R151, UR11, -R161.reuse ;  /* 0x0000000b97977c23 */ /* 0x100fe200080108a1 */
[----:B------:R-:W-:Y:S01]  /*a460*/  FFMA.FTZ R153, R154, UR11, -R158 ;  /* 0x0000000b9a997c23 */ /* 0x000fe2000801089e */
[----:B------:R-:W-:-:S03]  /*a470*/  FFMA.FTZ R152, R152, UR11, -R161 ;  /* 0x0000000b98987c23 */ /* 0x000fc600080108a1 */
        /* <DEDUP_REMOVED lines=15> */
[----:B-1----:R-:W-:Y:S01]  /*a570*/  FADD.FTZ R15, R157, R130 ;  /* 0x000000829d0f7221 */ /* 0x002fe20000010000 */
[----:B------:R-:W-:-:S06]  /*a580*/  FFMA.FTZ R130, R133, UR11, -R161 ;  /* 0x0000000b85827c23 */ /* 0x000fcc00080108a1 */
        /* <DEDUP_REMOVED lines=16> */
[----:B------:R-:W-:-:S06]  /*a690*/  FFMA.FTZ R132, R135, UR11, -R161 ;  /* 0x0000000b87847c23 */ /* 0x000fcc00080108a1 */
        /* <DEDUP_REMOVED lines=58> */
.L_x_1023:
        /* <DEDUP_REMOVED lines=34> */
.L_x_1013:
[----:B------:R-:W-:-:S13]  /*ac60*/  ISETP.GE.AND P1, PT, R13, UR60, PT ;  /* 0x0000003c0d007c0c */ /* 0x000fda000bf26270 */
[----:B------:R-:W-:Y:S05]  /*ac70*/  @!P1 BRA `(.L_x_1025) ;  /* 0x0000003400cc9947 */ /* 0x000fea0003800000 */
[----:B------:R-:W-:Y:S01]  /*ac80*/  IMAD.MOV.U32 R12, RZ, RZ, R10 ;  /* 0x000000ffff0c7224 */ /* 0x000fe200078e000a */
[----:B------:R-:W-:Y:S01]  /*ac90*/  UMOV UR7, UR39 ;  /* 0x0000002700077c82 */ /* 0x000fe20008000000 */
[----:B------:R-:W-:Y:S01]  /*aca0*/  IMAD.MOV.U32 R11, RZ, RZ, R9 ;  /* 0x000000ffff0b7224 */ /* 0x000fe200078e0009 */
[----:B------:R-:W-:Y:S01]  /*acb0*/  UMOV UR4, UR38 ;  /* 0x0000002600047c82 */ /* 0x000fe20008000000 */
[----:B------:R-:W-:Y:S01]  /*acc0*/  ULDC UR41, c[0x0][0x9e4] ;  /* 0x0002790000297ab9 */ /* 0x000fe20000000800 */
[----:B------:R-:W-:Y:S01]  /*acd0*/  ULDC UR51, c[0x0][0x9dc] ;  /* 0x0002770000337ab9 */ /* 0x000fe20000000800 */
[----:B------:R-:W-:Y:S01]  /*ace0*/  ULDC UR50, c[0x0][0x288] ;  /* 0x0000a20000327ab9 */ /* 0x000fe20000000800 */
[----:B------:R-:W-:Y:S01]  /*acf0*/  ULDC UR5, c[0x0][0x9d8] ;  /* 0x0002760000057ab9 */ /* 0x000fe20000000800 */
[----:B------:R-:W-:Y:S01]  /*ad00*/  ULDC UR54, c[0x0][0x988] ;  /* 0x0002620000367ab9 */ /* 0x000fe20000000800 */
[----:B------:R-:W-:-:S05]  /*ad10*/  ULDC UR55, c[0x0][0x9e0] ;  /* 0x0002780000377ab9 */ /* 0x000fca0000000800 */
.L_x_1044:
[----:B------:R-:W-:-:S04]  /*ad20*/  UIADD3 UR38, UR4, 0x1, URZ ;  /* 0x0000000104267890 */ /* 0x000fc8000fffe03f */
[----:B------:R-:W-:-:S04]  /*ad30*/  UISETP.NE.AND UP0, UPT, UR38, 0x2, UPT ;  /* 0x000000022600788c */ /* 0x000fc8000bf05270 */
[----:B------:R-:W-:Y:S02]  /*ad40*/  USEL UR39, URZ, 0x1, UP0 ;  /* 0x000000013f277887 */ /* 0x000fe40008000000 */
[----:B------:R-:W-:Y:S02]  /*ad50*/  USEL UR38, UR38, URZ, UP0 ;  /* 0x0000003f26267287 */ /* 0x000fe40008000000 */
[----:B------:R-:W-:Y:S01]  /*ad60*/  ULOP3.LUT UR39, UR7, UR39, URZ, 0x3c, !UPT ;  /* 0x0000002707277292 */ /* 0x000fe2000f8e3c3f */
[----:B------:R-:W-:Y:S11]  /*ad70*/  @!P0 BRA `(.L_x_1026) ;  /* 0x0000000000048947 */ /* 0x000ff60003800000 */
[----:B------:R-:W-:Y:S01]  /*ad80*/  BPT.TRAP 0x1 ;  /* 0x000000040000795c */ /* 0x000fe20000300000 */
.L_x_1026:
[----:B------:R-:W-:Y:S01]  /*ad90*/  ULEA UR6, UR38, UR40, 0x3 ;  /* 0x0000002826067291 */ /* 0x000fe2000f8e183f */
[----:B------:R-:W-:-:S05]  /*ada0*/  IMAD.U32 R9, RZ, RZ, UR39 ;  /* 0x00000027ff097e24 */ /* 0x000fca000f8e00ff */
[----:B------:R-:W-:-:S04]  /*adb0*/  SHF.L.U32 R9, R9, 0x1f, RZ ;  /* 0x0000001f09097819 */ /* 0x000fc800000006ff */
[----:B------:R0:W1:Y:S01]  /*adc0*/  SYNCS.PHASECHK.TRANS64.TRYWAIT P1, [UR6+0x30830], R9 ;  /* 0x03083009ff0075a7 */ /* 0x0000620008020146 */
[----:B------:R-:W-:Y:S05]  /*add0*/  @!P0 BRA `(.L_x_1027) ;  /* 0x0000000000048947 */ /* 0x000fea0003800000 */
[----:B------:R-:W-:Y:S01]  /*ade0*/  BPT.TRAP 0x1 ;  /* 0x000000040000795c */ /* 0x000fe20000300000 */
.L_x_1027:
[----:B-1----:R-:W-:Y:S05]  /*adf0*/  @P1 BRA `(.L_x_1028) ;  /* 0x0000000000081947 */ /* 0x002fea0003800000 */
[----:B------:R-:W1:Y:S02]  /*ae00*/  SYNCS.PHASECHK.TRANS64.TRYWAIT P1, [UR6+0x30830], R9 ;  /* 0x03083009ff0075a7 */ /* 0x000e640008020146 */
[----:B-1----:R-:W-:Y:S05]  /*ae10*/  @!P1 BRA `(.L_x_1029) ;  /* 0x000000b000bc9947 */ /* 0x002fea0003800000 */
.L_x_1028:
        /* <DEDUP_REMOVED lines=169> */
.L_x_1030:
[----:B------:R-:W-:Y:S01]  /*b8b0*/  ULEA UR10, UR4, UR40, 0x3 ;  /* 0x00000028040a7291 */ /* 0x000fe2000f8e183f */
[----:B------:R-:W-:-:S05]  /*b8c0*/  IMAD.U32 R0, RZ, RZ, UR7 ;  /* 0x00000007ff007e24 */ /* 0x000fca000f8e00ff */
[----:B------:R-:W-:-:S04]  /*b8d0*/  SHF.L.U32 R0, R0, 0x1f, RZ ;  /* 0x0000001f00007819 */ /* 0x000fc800000006ff */
[----:B------:R2:W3:Y:S01]  /*b8e0*/  SYNCS.PHASECHK.TRANS64.TRYWAIT P1, [UR10+0x30850], R0 ;  /* 0x03085000ff0075a7 */ /* 0x0004e2000802014a */
[----:B------:R-:W-:Y:S05]  /*b8f0*/  @!P0 BRA `(.L_x_1031) ;  /* 0x0000000000048947 */ /* 0x000fea0003800000 */
[----:B------:R-:W-:Y:S01]  /*b900*/  BPT.TRAP 0x1 ;  /* 0x000000040000795c */ /* 0x000fe20000300000 */
.L_x_1031:
[----:B---3--:R-:W-:Y:S05]  /*b910*/  @P1 BRA `(.L_x_1032) ;  /* 0x0000000000081947 */ /* 0x008fea0003800000 */
[----:B------:R-:W3:Y:S02]  /*b920*/  SYNCS.PHASECHK.TRANS64.TRYWAIT P1, [UR10+0x30850], R0 ;  /* 0x03085000ff0075a7 */ /* 0x000ee4000802014a */
[----:B---3--:R-:W-:Y:S05]  /*b930*/  @!P1 BRA `(.L_x_1033) ;  /* 0x000000a8000c9947 */ /* 0x008fea0003800000 */
.L_x_1032:
        /* <DEDUP_REMOVED lines=37> */
.L_x_1034:
[----:B------:R-:W-:Y:S01]  /*bb90*/  ISETP.NE.AND P2, PT, R199, 0x1, PT ;  /* 0x00000001c700780c */ /* 0x000fe20003f45270 */
[----:B------:R-:W-:Y:S01]  /*bba0*/  FMUL.FTZ R174, R133, UR5 ;  /* 0x0000000585ae7c20 */ /* 0x000fe20008410000 */
[----:B------:R-:W-:Y:S01]  /*bbb0*/  FMUL.FTZ R133, R155, UR5 ;  /* 0x000000059b857c20 */ /* 0x000fe20008410000 */
[----:B------:R-:W-:Y:S01]  /*bbc0*/  VIADD R155, R19, UR42 ;  /* 0x0000002a139b7c36 */ /* 0x000fe20008000000 */
[----:B------:R-:W-:Y:S01]  /*bbd0*/  ULEA UR4, UR38, UR40, 0x3 ;  /* 0x0000002826047291 */ /* 0x000fe2000f8e183f */
[----:B------:R-:W-:Y:S01]  /*bbe0*/  FMUL.FTZ R171, R128, UR5 ;  /* 0x0000000580ab7c20 */ /* 0x000fe20008410000 */
[----:B------:R-:W-:Y:S01]  /*bbf0*/  FMUL.FTZ R128, R146, UR5 ;  /* 0x0000000592807c20 */ /* 0x000fe20008410000 */
[----:B------:R-:W-:Y:S01]  /*bc00*/  FMUL.FTZ R146, R152, UR5 ;  /* 0x0000000598927c20 */ /* 0x000fe20008410000 */
[----:B------:R-:W-:Y:S01]  /*bc10*/  FMUL.FTZ R176, R137, UR5 ;  /* 0x0000000589b07c20 */ /* 0x000fe20008410000 */
[----:B------:R-:W-:Y:S01]  /*bc20*/  UIADD3 UR4, UR4, 0x30840, URZ ;  /* 0x0003084004047890 */ /* 0x000fe2000fffe03f */
[----:B------:R-:W-:Y:S01]  /*bc30*/  FMUL.FTZ R137, R158, UR5 ;  /* 0x000000059e897c20 */ /* 0x000fe20008410000 */
[----:B------:R-:W-:Y:S01]  /*bc40*/  FMUL.FTZ R170, R125, UR5 ;  /* 0x000000057daa7c20 */ /* 0x000fe20008410000 */
[----:B-1----:R-:W-:Y:S01]  /*bc50*/  FMUL.FTZ R10, R126, UR5 ;  /* 0x000000057e0a7c20 */ /* 0x002fe20008410000 */
[----:B------:R-:W1:Y:S01]  /*bc60*/  @P2 LDC R14, c[0x0][0x44c] ;  /* 0x00011300ff0e2b82 */ /* 0x000e620000000800 */
[----:B------:R-:W-:-:S02]  /*bc70*/  IMAD R158, R13, -0x60, RZ ;  /* 0xffffffa00d9e7824 */ /* 0x000fc400078e02ff */
[----:B------:R-:W-:Y:S01]  /*bc80*/  FMUL.FTZ R20, R120, UR5 ;  /* 0x0000000578147c20 */ /* 0x000fe20008410000 */
[----:B------:R-:W-:Y:S01]  /*bc90*/  FMUL.FTZ R2, R123, UR5 ;  /* 0x000000057b027c20 */ /* 0x000fe20008410000 */
[----:B------:R-:W-:Y:S01]  /*bca0*/  FMUL.FTZ R169, R124, UR5 ;  /* 0x000000057ca97c20 */ /* 0x000fe20008410000 */
[----:B------:R-:W-:Y:S01]  /*bcb0*/  FMUL.FTZ R126, R142, UR5 ;  /* 0x000000058e7e7c20 */ /* 0x000fe20008410000 */
[----:B------:R-:W-:Y:S01]  /*bcc0*/  FMUL.FTZ R125, R143, UR5 ;  /* 0x000000058f7d7c20 */ /* 0x000fe20008410000 */
[----:B------:R-:W-:Y:S01]  /*bcd0*/  FMUL.FTZ R168, R121, UR5 ;  /* 0x0000000579a87c20 */ /* 0x000fe20008410000 */
[----:B------:R-:W3:Y:S01]  /*bce0*/  @P2 LDC R15, c[0x0][0x450] ;  /* 0x00011400ff0f2b82 */ /* 0x000ee20000000800 */
[----:B0-2---:R-:W-:Y:S01]  /*bcf0*/  FMUL.FTZ R0, R122, UR5 ;  /* 0x000000057a007c20 */ /* 0x005fe20008410000 */
[----:B------:R-:W-:Y:S01]  /*bd00*/  FMUL.FTZ R9, R127, UR5 ;  /* 0x000000057f097c20 */ /* 0x000fe20008410000 */
[----:B------:R-:W-:Y:S01]  /*bd10*/  FMUL.FTZ R120, R130, UR5 ;  /* 0x0000000582787c20 */ /* 0x000fe20008410000 */
[----:B------:R-:W-:Y:S01]  /*bd20*/  FMUL.FTZ R124, R138, UR5 ;  /* 0x000000058a7c7c20 */ /* 0x000fe20008410000 */
[----:B------:R-:W-:Y:S01]  /*bd30*/  FMUL.FTZ R123, R139, UR5 ;  /* 0x000000058b7b7c20 */ /* 0x000fe20008410000 */
[----:B------:R-:W-:Y:S01]  /*bd40*/  FMUL.FTZ R142, R144, UR5 ;  /* 0x00000005908e7c20 */ /* 0x000fe20008410000 */
[----:B------:R-:W-:Y:S01]  /*bd50*/  FMUL.FTZ R143, R145, UR5 ;  /* 0x00000005918f7c20 */ /* 0x000fe20008410000 */
[----:B------:R-:W-:Y:S01]  /*bd60*/  UPRMT UR4, UR61, 0x654, UR4 ;  /* 0x000006543d047896 */ /* 0x000fe20008000004 */
[----:B------:R-:W-:Y:S01]  /*bd70*/  FMUL.FTZ R172, R129, UR5 ;  /* 0x0000000581ac7c20 */ /* 0x000fe20008410000 */
[----:B------:R-:W-:Y:S01]  /*bd80*/  FMUL.FTZ R21, R131, UR5 ;  /* 0x0000000583157c20 */ /* 0x000fe20008410000 */
[----:B------:R-:W-:Y:S01]  /*bd90*/  FMUL.FTZ R173, R132, UR5 ;  /* 0x0000000584ad7c20 */ /* 0x000fe20008410000 */
[----:B------:R-:W-:Y:S01]  /*bda0*/  FMUL.FTZ R122, R134, UR5 ;  /* 0x00000005867a7c20 */ /* 0x000fe20008410000 */
[----:B------:R-:W-:Y:S01]  /*bdb0*/  FMUL.FTZ R121, R135, UR5 ;  /* 0x0000000587797c20 */ /* 0x000fe20008410000 */
[----:B------:R-:W-:Y:S01]  /*bdc0*/  FMUL.FTZ R175, R136, UR5 ;  /* 0x0000000588af7c20 */ /* 0x000fe20008410000 */
[----:B------:R-:W-:Y:S01]  /*bdd0*/  FMUL.FTZ R138, R140, UR5 ;  /* 0x000000058c8a7c20 */ /* 0x000fe20008410000 */
[----:B-1----:R-:W-:-:S04]  /*bde0*/  @P2 IMAD.HI.U32 R14, R155, R14, RZ ;  /* 0x0000000e9b0e2227 */ /* 0x002fc800078e00ff */
[----:B------:R-:W-:Y:S01]  /*bdf0*/  FMUL.FTZ R139, R141, UR5 ;  /* 0x000000058d8b7c20 */ /* 0x000fe20008410000 */
[----:B------:R-:W-:Y:S01]  /*be00*/  FMUL.FTZ R127, R147, UR5 ;  /* 0x00000005937f7c20 */ /* 0x000fe20008410000 */
[----:B------:R-:W-:Y:S01]  /*be10*/  FMUL.FTZ R144, R148, UR5 ;  /* 0x0000000594907c20 */ /* 0x000fe20008410000 */
[----:B------:R-:W-:Y:S01]  /*be20*/  FMUL.FTZ R145, R149, UR5 ;  /* 0x0000000595917c20 */ /* 0x000fe20008410000 */
[----:B------:R-:W-:Y:S01]  /*be30*/  FMUL.FTZ R130, R150, UR5 ;  /* 0x0000000596827c20 */ /* 0x000fe20008410000 */
[----:B------:R-:W-:Y:S01]  /*be40*/  FMUL.FTZ R129, R151, UR5 ;  /* 0x0000000597817c20 */ /* 0x000fe20008410000 */
[----:B------:R-:W-:Y:S01]  /*be50*/  FMUL.FTZ R147, R153, UR5 ;  /* 0x0000000599937c20 */ /* 0x000fe20008410000 */
[----:B---3--:R-:W-:Y:S01]  /*be60*/  @P2 SHF.R.U32.HI R155, RZ, R15, R14 ;  /* 0x0000000fff9b2219 */ /* 0x008fe2000001160e */
        /* <DEDUP_REMOVED lines=12> */
[----:B------:R-:W-:-:S02]  /*bf30*/  VIADD R15, R158, 0x1 ;  /* 0x000000019e0f7836 */ /* 0x000fc40000000000 */
[----:B------:R-:W-:Y:S01]  /*bf40*/  FMUL.FTZ R135, R167, UR5 ;  /* 0x00000005a7877c20 */ /* 0x000fe20008410000 */
[----:B------:R-:W-:Y:S01]  /*bf50*/  LOP3.LUT P1, RZ, R16, 0x80000, RZ, 0xc0, !PT ;  /* 0x0008000010ff7812 */ /* 0x000fe2000782c0ff */
[----:B------:R-:W1:Y:S01]  /*bf60*/  MUFU.TANH R20, R20 ;  /* 0x0000001400147308 */ /* 0x000e620000002400 */
[----:B------:R-:W-:Y:S01]  /*bf70*/  IMAD R14, R18, -0x2, R15 ;  /* 0xfffffffe120e7824 */ /* 0x000fe200078e020f */
[----:B------:R-:W-:Y:S01]  /*bf80*/  SYNCS.ARRIVE.TRANS64.RED.A1T0 RZ, [UR4], RZ ;  /* 0x000000ffffff79a7 */ /* 0x000fe20008100404 */
[----:B------:R-:W-:Y:S02]  /*bf90*/  ULOP3.LUT UR4, URZ, UR51, URZ, 0x33, !UPT ;  /* 0x000000333f047292 */ /* 0x000fe4000f8e333f */
[C---:B------:R-:W-:Y:S01]  /*bfa0*/  VIADD R157, R14.reuse, 0xffffffff ;  /* 0xffffffff0e9d7836 */ /* 0x040fe20000000000 */
[----:B------:R-:W-:Y:S02]  /*bfb0*/  IADD3 R15, R14, -UR50, R17 ;  /* 0x800000320e0f7c10 */ /* 0x000fe4000fffe011 */
[----:B------:R-:W2:Y:S03]  /*bfc0*/  MUFU.TANH R168, R168 ;  /* 0x000000a800a87308 */ /* 0x000ea60000002400 */
[----:B------:R-:W-:-:S02]  /*bfd0*/  VIADD R159, R15, UR55 ;  /* 0x000000370f9f7c36 */ /* 0x000fc40008000000 */
[----:B------:R-:W-:Y:S02]  /*bfe0*/  VIADD R160, R15, UR4 ;  /* 0x000000040fa07c36 */ /* 0x000fe40008000000 */
[--C-:B0-----:R-:W-:Y:S01]  /*bff0*/  IMAD.IADD R153, R159, 0x1, R152.reuse ;  /* 0x000000019f997824 */ /* 0x101fe200078e0298 */
[----:B------:R-:W0:Y:S01]  /*c000*/  MUFU.TANH R0, R0 ;  /* 0x0000000000007308 */ /* 0x000e220000002400 */
[----:B------:R-:W-:-:S07]  /*c010*/  IMAD.IADD R154, R160, 0x1, R152 ;  /* 0x00000001a09a7824 */ /* 0x000fce00078e0298 */
        /* <DEDUP_REMOVED lines=44> */
[----:B------:R-:W0:Y:S01]  /*c2e0*/  MUFU.TANH R135, R135 ;  /* 0x0000008700877308 */ /* 0x000e220000002400 */
[----:B-1234-:R-:W-:Y:S05]  /*c2f0*/  @!P1 BRA `(.L_x_1035) ;  /* 0x0000000000549947 */ /* 0x01efea0003800000 */
[----:B------:R-:W-:Y:S01]  /*c300*/  IADD3 R151, R17, -UR50, R152 ;  /* 0x8000003211977c10 */ /* 0x000fe2000fffe098 */
        /* <DEDUP_REMOVED lines=11> */
.L_x_1037:
[----:B------:R-:W-:-:S05]  /*c3c0*/  IMAD.U32 R152, RZ, RZ, UR41 ;  /* 0x00000029ff987e24 */ /* 0x000fca000f8e00ff */
[----:B------:R-:W-:-:S13]  /*c3d0*/  ISETP.NE.AND P1, PT, R152, 0x1, PT ;  /* 0x000000019800780c */ /* 0x000fda0003f25270 */
[----:B------:R-:W1:Y:S02]  /*c3e0*/  @P1 LDC.64 R14, c[0x0][0x9e8] ;  /* 0x00027a00ff0e1b82 */ /* 0x000e640000000a00 */
[----:B-1----:R-:W-:-:S05]  /*c3f0*/  @P1 IMAD.HI.U32 R14, R151, R14, RZ ;  /* 0x0000000e970e1227 */ /* 0x002fca00078e00ff */
[----:B------:R-:W-:-:S07]  /*c400*/  @P1 SHF.R.U32.HI R151, RZ, R15, R14 ;  /* 0x0000000fff971219 */ /* 0x000fce000001160e */
.L_x_1038:
[----:B------:R-:W-:Y:S05]  /*c410*/  BSYNC B0 ;  /* 0x0000000000007941 */ /* 0x000fea0003800000 */
.L_x_1036:
[----:B------:R-:W-:-:S05]  /*c420*/  IMAD R151, R151, R152, R157 ;  /* 0x0000009897977224 */ /* 0x000fca00078e029d */
[----:B------:R-:W-:Y:S02]  /*c430*/  VIADDMNMX R153, R151, R152, R153, PT ;  /* 0x0000009897997246 */ /* 0x000fe40003800199 */
[----:B------:R-:W-:-:S07]  /*c440*/  VIMNMX R154, R154, R151, !PT ;  /* 0x000000979a9a7248 */ /* 0x000fce0007fe0100 */
.L_x_1035:
[C---:B------:R-:W-:Y:S01]  /*c450*/  ISETP.GE.AND P1, PT, R158.reuse, 0x2, PT ;  /* 0x000000029e00780c */ /* 0x040fe20003f26270 */
[----:B------:R-:W1:Y:S01]  /*c460*/  SHFL.IDX PT, R14, R155, 0x1, 0x1c1f ;  /* 0x003c1f009b0e7f89 */ /* 0x000e6200000e0000 */
[----:B------:R-:W-:Y:S02]  /*c470*/  ISETP.GE.AND P2, PT, R158, 0x9, PT ;  /* 0x000000099e00780c */ /* 0x000fe40003f46270 */
[----:B------:R-:W-:Y:S02]  /*c480*/  ISETP.GT.AND P4, PT, R154, 0x1, !P1 ;  /* 0x000000019a00780c */ /* 0x000fe40004f84270 */
[----:B------:R-:W-:Y:S02]  /*c490*/  ISETP.GE.AND P5, PT, R158, 0xa, PT ;  /* 0x0000000a9e00780c */ /* 0x000fe40003fa6270 */
[----:B------:R-:W-:Y:S02]  /*c4a0*/  ISETP.GT.AND P3, PT, R154, 0x8, !P2 ;  /* 0x000000089a00780c */ /* 0x000fe40005764270 */
[----:B------:R-:W-:-:S02]  /*c4b0*/  ISETP.LT.OR P4, PT, R153, 0x2, P4 ;  /* 0x000000029900780c */ /* 0x000fc40002781670 */
[----:B------:R-:W-:Y:S02]  /*c4c0*/  ISETP.LT.OR P3, PT, R153, 0x9, P3 ;  /* 0x000000099900780c */ /* 0x000fe40001f61670 */
[----:B------:R-:W-:Y:S02]  /*c4d0*/  FSEL R168, R168, -INF , !P4 ;  /* 0xff800000a8a87808 */ /* 0x000fe40006000000 */
[----:B------:R-:W-:Y:S02]  /*c4e0*/  ISETP.GE.AND P4, PT, R158, 0x11, PT ;  /* 0x000000119e00780c */ /* 0x000fe40003f86270 */
[----:B------:R-:W-:Y:S02]  /*c4f0*/  LOP3.LUT R16, R16, 0xfffffffb, RZ, 0xc0, !PT ;  /* 0xfffffffb10107812 */ /* 0x000fe400078ec0ff */
[----:B------:R-:W-:Y:S02]  /*c500*/  FSEL R169, R169, -INF , !P3 ;  /* 0xff800000a9a97808 */ /* 0x000fe40005800000 */
[----:B------:R-:W-:-:S02]  /*c510*/  ISETP.GT.AND P3, PT, R154, 0x9, !P5 ;  /* 0x000000099a00780c */ /* 0x000fc40006f64270 */
[----:B------:R-:W-:Y:S02]  /*c520*/  @P5 LOP3.LUT R16, R16, 0x4, RZ, 0xfc, !PT ;  /* 0x0000000410105812 */ /* 0x000fe400078efcff */
[----:B------:R-:W-:Y:S02]  /*c530*/  ISETP.LT.OR P3, PT, R153, 0xa, P3 ;  /* 0x0000000a9900780c */ /* 0x000fe40001f61670 */
[----:B------:R-:W-:Y:S02]  /*c540*/  LOP3.LUT R16, R16, 0xfffffff7, RZ, 0xc0, !PT ;  /* 0xfffffff710107812 */ /* 0x000fe400078ec0ff */
[----:B0-----:R-:W-:Y:S02]  /*c550*/  FSEL R170, R170, -INF , !P3 ;  /* 0xff800000aaaa7808 */ /* 0x001fe40005800000 */
        /* <DEDUP_REMOVED lines=122> */
[----:B------:R-:W-:Y:S01]  /*cd00*/  IADD3 R141, R17, -UR50, R14 ;  /* 0x80000032118d7c10 */ /* 0x000fe2000fffe00e */
        /* <DEDUP_REMOVED lines=11> */
.L_x_1041:
[----:B------:R-:W-:-:S05]  /*cdc0*/  IMAD.U32 R158, RZ, RZ, UR41 ;  /* 0x00000029ff9e7e24 */ /* 0x000fca000f8e00ff */
[----:B------:R-:W-:-:S13]  /*cdd0*/  ISETP.NE.AND P6, PT, R158, 0x1, PT ;  /* 0x000000019e00780c */ /* 0x000fda0003fc5270 */
[----:B------:R-:W0:Y:S02]  /*cde0*/  @P6 LDC.64 R14, c[0x0][0x9e8] ;  /* 0x00027a00ff0e6b82 */ /* 0x000e240000000a00 */
[----:B0-----:R-:W-:-:S05]  /*cdf0*/  @P6 IMAD.HI.U32 R14, R141, R14, RZ ;  /* 0x0000000e8d0e6227 */ /* 0x001fca00078e00ff */
[----:B------:R-:W-:-:S07]  /*ce00*/  @P6 SHF.R.U32.HI R141, RZ, R15, R14 ;  /* 0x0000000fff8d6219 */ /* 0x000fce000001160e */
.L_x_1042:
[----:B------:R-:W-:Y:S05]  /*ce10*/  BSYNC B0 ;  /* 0x0000000000007941 */ /* 0x000fea0003800000 */
.L_x_1040:
[----:B------:R-:W-:-:S05]  /*ce20*/  IMAD R141, R141, R158, R157 ;  /* 0x0000009e8d8d7224 */ /* 0x000fca00078e029d */
[----:B------:R-:W-:Y:S02]  /*ce30*/  VIADDMNMX R153, R141, R158, R153, PT ;  /* 0x0000009e8d997246 */ /* 0x000fe40003800199 */
[----:B------:R-:W-:-:S07]  /*ce40*/  VIMNMX R154, R154, R141, !PT ;  /* 0x0000008d9a9a7248 */ /* 0x000fce0007fe0100 */
.L_x_1039:
        /* <DEDUP_REMOVED lines=9> */
[C---:B------:R-:W-:Y:S02]  /*cee0*/  LOP3.LUT P2, RZ, R16.reuse, 0x20000, RZ, 0xc0, !PT ;  /* 0x0002000010ff7812 */ /* 0x040fe4000784c0ff */
        /* <DEDUP_REMOVED lines=60> */
[----:B------:R-:W-:Y:S01]  /*d2b0*/  LOP3.LUT P2, RZ, R16, 0x40, RZ, 0xc0, !PT ;  /* 0x0000004010ff7812 */ /* 0x000fe2000784c0ff */
        /* <DEDUP_REMOVED lines=42> */
[----:B------:R-:W-:Y:S02]  /*d560*/  ISETP.GT.AND P1, PT, R154, RZ, !P6 ;  /* 0x000000ff9a00720c */ /* 0x000fe40007724270 */
        /* <DEDUP_REMOVED lines=36> */
[----:B------:R-:W-:Y:S01]  /*d7b0*/  FFMA.FTZ R172, R146, UR11, -R165 ;  /* 0x0000000b92ac7c23 */ /* 0x000fe200080108a5 */
[----:B------:R-:W-:Y:S01]  /*d7c0*/  MUFU.EX2 R141, R141 ;  /* 0x0000008d008d7308 */ /* 0x000fe20000000800 */
[----:B------:R-:W-:-:S04]  /*d7d0*/  FMNMX.FTZ R159, R123, R0, !PT ;  /* 0x000000007b9f7209 */ /* 0x000fc80007810000 */
[----:B------:R-:W-:-:S03]  /*d7e0*/  FMNMX.FTZ R0, R126, R159, !PT ;  /* 0x0000009f7e007209 */ /* 0x000fc60007810000 */
[----:B------:R-:W-:Y:S01]  /*d7f0*/  MUFU.EX2 R188, R188 ;  /* 0x000000bc00bc7308 */ /* 0x000fe20000000800 */
[----:B------:R-:W-:-:S04]  /*d800*/  FMNMX.FTZ R159, R125, R0, !PT ;  /* 0x000000007d9f7209 */ /* 0x000fc80007810000 */
        /* <DEDUP_REMOVED lines=10> */
[--C-:B------:R-:W-:Y:S01]  /*d8b0*/  FFMA.FTZ R176, R142, UR11, -R165.reuse ;  /* 0x0000000b8eb07c23 */ /* 0x100fe200080108a5 */
[----:B------:R-:W-:Y:S01]  /*d8c0*/  FFMA.FTZ R165, R20, UR11, -R165 ;  /* 0x0000000b14a57c23 */ /* 0x000fe200080108a5 */
        /* <DEDUP_REMOVED lines=10> */
[----:B------:R-:W-:Y:S04]  /*d970*/  MUFU.EX2 R159, R159 ;  /* 0x0000009f009f7308 */ /* 0x000fe80000000800 */
[----:B------:R-:W0:Y:S04]  /*d980*/  SHFL.BFLY PT, R153, R0, 0x2, 0x1f ;  /* 0x0c401f0000997f89 */ /* 0x000e2800000e0000 */
[----:B------:R-:W-:Y:S08]  /*d990*/  MUFU.EX2 R180, R180 ;  /* 0x000000b400b47308 */ /* 0x000ff00000000800 */
[----:B------:R-:W-:Y:S08]  /*d9a0*/  MUFU.EX2 R161, R161 ;  /* 0x000000a100a17308 */ /* 0x000ff00000000800 */
[----:B------:R-:W-:Y:S01]  /*d9b0*/  MUFU.EX2 R182, R182 ;  /* 0x000000b600b67308 */ /* 0x000fe20000000800 */
[----:B0-----:R-:W-:-:S02]  /*d9c0*/  FMNMX.FTZ R153, R0, R153, !PT ;  /* 0x0000009900997209 */ /* 0x001fc40007810000 */
[----:B------:R-:W-:-:S05]  /*d9d0*/  FSEL R0, R9, RZ, P1 ;  /* 0x000000ff09007208 */ /* 0x000fca0000800000 */
[----:B------:R-:W-:Y:S01]  /*d9e0*/  MUFU.EX2 R131, R131 ;  /* 0x0000008300837308 */ /* 0x000fe20000000800 */
[----:B------:R-:W0:Y:S01]  /*d9f0*/  SHFL.BFLY PT, R10, R153, 0x1, 0x1f ;  /* 0x0c201f00990a7f89 */ /* 0x000e2200000e0000 */
[----:B------:R-:W-:-:S04]  /*da00*/  FADD.FTZ R0, -R0, R11 ;  /* 0x0000000b00007221 */ /* 0x000fc80000010100 */
[----:B------:R-:W-:Y:S02]  /*da10*/  FMUL.FTZ R0, R0, UR11 ;  /* 0x0000000b00007c20 */ /* 0x000fe40008410000 */
[----:B------:R-:W-:Y:S08]  /*da20*/  MUFU.EX2 R176, R176 ;  /* 0x000000b000b07308 */ /* 0x000ff00000000800 */
[----:B------:R-:W1:Y:S08]  /*da30*/  MUFU.EX2 R0, R0 ;  /* 0x0000000000007308 */ /* 0x000e700000000800 */
[----:B------:R-:W-:Y:S01]  /*da40*/  MUFU.EX2 R135, R135 ;  /* 0x0000008700877308 */ /* 0x000fe20000000800 */
[----:B0-----:R-:W-:-:S04]  /*da50*/  FMNMX.FTZ R10, R153, R10, !PT ;  /* 0x0000000a990a7209 */ /* 0x001fc80007810000 */
[C---:B------:R-:W-:Y:S01]  /*da60*/  FSETP.NEU.FTZ.AND P1, PT, R10.reuse, -INF , PT ;  /* 0xff8000000a00780b */ /* 0x040fe20003f3d000 */
[----:B------:R-:W-:Y:S02]  /*da70*/  FMUL.FTZ R149, R10, UR11 ;  /* 0x0000000b0a957c20 */ /* 0x000fe40008410000 */
[----:B------:R-:W-:Y:S03]  /*da80*/  MUFU.EX2 R178, R178 ;  /* 0x000000b200b27308 */ /* 0x000fe60000000800 */
[----:B------:R-:W-:-:S05]  /*da90*/  FSEL R149, R149, RZ, P1 ;  /* 0x000000ff95957208 */ /* 0x000fca0000800000 */
[--C-:B------:R-:W-:Y:S01]  /*daa0*/  FFMA.FTZ R191, R14, UR11, -R149.reuse ;  /* 0x0000000b0ebf7c23 */ /* 0x100fe20008010895 */
[--C-:B------:R-:W-:Y:S01]  /*dab0*/  FFMA.FTZ R14, R15, UR11, -R149.reuse ;  /* 0x0000000b0f0e7c23 */ /* 0x100fe20008010895 */
[----:B------:R-:W-:Y:S01]  /*dac0*/  FSEL R15, R10, RZ, P1 ;  /* 0x000000ff0a0f7208 */ /* 0x000fe20000800000 */
[--C-:B------:R-:W-:Y:S01]  /*dad0*/  FFMA.FTZ R189, R163, UR11, -R149.reuse ;  /* 0x0000000ba3bd7c23 */ /* 0x100fe20008010895 */
[--C-:B------:R-:W-:Y:S01]  /*dae0*/  FFMA.FTZ R20, R2, UR11, -R149.reuse ;  /* 0x0000000b02147c23 */ /* 0x100fe20008010895 */
[--C-:B------:R-:W-:Y:S01]  /*daf0*/  FFMA.FTZ R185, R120, UR11, -R149.reuse ;  /* 0x0000000b78b97c23 */ /* 0x100fe20008010895 */
[----:B------:R-:W-:Y:S01]  /*db00*/  MUFU.EX2 R191, R191 ;  /* 0x000000bf00bf7308 */ /* 0x000fe20000000800 */
[----:B------:R-:W-:Y:S01]  /*db10*/  FADD.FTZ R15, -R15, R12 ;  /* 0x0000000c0f0f7221 */ /* 0x000fe20000010100 */
[----:B------:R-:W-:Y:S01]  /*db20*/  FFMA.FTZ R120, R21, UR11, -R149 ;  /* 0x0000000b15787c23 */ /* 0x000fe20008010895 */
[----:B-1----:R-:W-:Y:S01]  /*db30*/  FFMA.FTZ R21, R0, R8, R141 ;  /* 0x0000000800157223 */ /* 0x002fe2000001008d */
[--C-:B------:R-:W-:Y:S01]  /*db40*/  FFMA.FTZ R187, R122, UR11, -R149.reuse ;  /* 0x0000000b7abb7c23 */ /* 0x100fe20008010895 */
[----:B------:R-:W-:Y:S01]  /*db50*/  FMUL.FTZ R15, R15, UR11 ;  /* 0x0000000b0f0f7c20 */ /* 0x000fe20008410000 */
[----:B------:R-:W-:Y:S01]  /*db60*/  FFMA.FTZ R122, R121, UR11, -R149 ;  /* 0x0000000b797a7c23 */ /* 0x000fe20008010895 */
[----:B------:R-:W-:Y:S01]  /*db70*/  FADD.FTZ R21, R188, R21 ;  /* 0x00000015bc157221 */ /* 0x000fe20000010000 */
[----:B------:R-:W-:Y:S01]  /*db80*/  MUFU.EX2 R189, R189 ;  /* 0x000000bd00bd7308 */ /* 0x000fe20000000800 */
[--C-:B------:R-:W-:Y:S01]  /*db90*/  FFMA.FTZ R179, R130, UR11, -R149.reuse ;  /* 0x0000000b82b37c23 */ /* 0x100fe20008010895 */
[----:B------:R-:W-:Y:S01]  /*dba0*/  FFMA.FTZ R181, R124, UR11, -R149 ;  /* 0x0000000b7cb57c23 */ /* 0x000fe20008010895 */
[----:B------:R-:W-:Y:S01]  /*dbb0*/  FADD.FTZ R130, R190, R21 ;  /* 0x00000015be827221 */ /* 0x000fe20000010000 */
[--C-:B------:R-:W-:Y:S01]  /*dbc0*/  FFMA.FTZ R124, R123, UR11, -R149.reuse ;  /* 0x0000000b7b7c7c23 */ /* 0x100fe20008010895 */
[--C-:B------:R-:W-:Y:S01]  /*dbd0*/  FFMA.FTZ R183, R126, UR11, -R149.reuse ;  /* 0x0000000b7eb77c23 */ /* 0x100fe20008010895 */
[--C-:B------:R-:W-:Y:S01]  /*dbe0*/  FFMA.FTZ R12, R125, UR11, -R149.reuse ;  /* 0x0000000b7d0c7c23 */ /* 0x100fe20008010895 */
[--C-:B------:R-:W-:Y:S01]  /*dbf0*/  FFMA.FTZ R173, R134, UR11, -R149.reuse ;  /* 0x0000000b86ad7c23 */ /* 0x100fe20008010895 */
[----:B------:R0:W1:Y:S01]  /*dc00*/  MUFU.EX2 R2, R15 ;  /* 0x0000000f00027308 */ /* 0x0000620000000800 */
        /* <DEDUP_REMOVED lines=23> */
[--C-:B------:R-:W-:Y:S01]  /*dd80*/  FFMA.FTZ R134, R136, UR11, -R149.reuse ;  /* 0x0000000b88867c23 */ /* 0x100fe20008010895 */
[----:B------:R-:W-:Y:S02]  /*dd90*/  FFMA.FTZ R149, R151, UR11, -R149 ;  /* 0x0000000b97957c23 */ /* 0x000fe40008010895 */
        /* <DEDUP_REMOVED lines=63> */
.L_x_1043:
        /* <DEDUP_REMOVED lines=34> */
.L_x_1025:
        /* <DEDUP_REMOVED lines=99> */
.L_x_1045:
[----:B------:R-:W-:Y:S01]  /*e9e0*/  ULEA UR5, UR38, UR40, 0x3 ;  /* 0x0000002826057291 */ /* 0x000fe2000f8e183f */
[----:B------:R-:W-:-:S05]  /*e9f0*/  IMAD.U32 R0, RZ, RZ, UR39 ;  /* 0x00000027ff007e24 */ /* 0x000fca000f8e00ff */
[----:B------:R-:W-:-:S04]  /*ea00*/  SHF.L.U32 R0, R0, 0x1f, RZ ;  /* 0x0000001f00007819 */ /* 0x000fc800000006ff */
[----:B------:R0:W1:Y:S01]  /*ea10*/  SYNCS.PHASECHK.TRANS64.TRYWAIT P1, [UR5+0x30850], R0 ;  /* 0x03085000ff0075a7 */ /* 0x0000620008020145 */
[----:B------:R-:W-:Y:S05]  /*ea20*/  @!P0 BRA `(.L_x_1046) ;  /* 0x0000000000048947 */ /* 0x000fea0003800000 */
[----:B------:R-:W-:Y:S01]  /*ea30*/  BPT.TRAP 0x1 ;  /* 0x000000040000795c */ /* 0x000fe20000300000 */
.L_x_1046:
[----:B-1----:R-:W-:Y:S05]  /*ea40*/  @P1 BRA `(.L_x_1047) ;  /* 0x0000000000081947 */ /* 0x002fea0003800000 */
[----:B------:R-:W1:Y:S02]  /*ea50*/  SYNCS.PHASECHK.TRANS64.TRYWAIT P1, [UR5+0x30850], R0 ;  /* 0x03085000ff0075a7 */ /* 0x000e640008020145 */
[----:B-1----:R-:W-:Y:S05]  /*ea60*/  @!P1 BRA `(.L_x_1048) ;  /* 0x0000007400d89947 */ /* 0x002fea0003800000 */
.L_x_1047:
[----:B------:R-:W-:Y:S01]  /*ea70*/  UIADD3 UR40, UR40, 0x400, URZ ;  /* 0x0000040028287890 */ /* 0x000fe2000fffe03f */
[----:B------:R-:W-:Y:S01]  /*ea80*/  WARPGROUP.ARRIVE ;  /* 0x00000000000079c5 */ /* 0x000fe20000000000 */
[----:B------:R-:W-:Y:S01]  /*ea90*/  UMOV UR7, 0x40000040 ;  /* 0x4000004000077882 */ /* 0x000fe20000000000 */
[----:B-1----:R-:W1:Y:S01]  /*eaa0*/  SHFL.BFLY PT, R5, R8, 0x2, 0x1f ;  /* 0x0c401f0008057f89 */ /* 0x002e6200000e0000 */
[----:B------:R-:W-:Y:S01]  /*eab0*/  USHF.R.U32.HI UR40, URZ, 0x4, UR40 ;  /* 0x000000043f287899 */ /* 0x000fe20008011628 */
[----:B------:R-:W-:Y:S02]  /*eac0*/  IMAD.MOV.U32 R17, RZ, RZ, RZ ;  /* 0x000000ffff117224 */ /* 0x000fe400078e00ff */
[----:B0-----:R-:W0:Y:S01]  /*ead0*/  SHFL.BFLY PT, R0, R3, 0x2, 0x1f ;  /* 0x0c401f0003007f89 */ /* 0x001e2200000e0000 */
[----:B------:R-:W-:Y:S01]  /*eae0*/  ULOP3.LUT UR40, UR40, 0x3fff, URZ, 0xc0, !UPT ;  /* 0x00003fff28287892 */ /* 0x000fe2000f8ec03f */
[----:B------:R-:W-:Y:S02]  /*eaf0*/  IMAD.MOV.U32 R20, RZ, RZ, RZ ;  /* 0x000000ffff147224 */ /* 0x000fe400078e00ff */
[----:B------:R-:W-:Y:S01]  /*eb00*/  IMAD.U32 R4, RZ, RZ, UR11 ;  /* 0x0000000bff047e24 */ /* 0x000fe2000f8e00ff */
[----:B------:R-:W-:-:S04]  /*eb10*/  ULOP3.LUT UR4, UR40, 0x3000000, URZ, 0xfc, !UPT ;  /* 0x0300000028047892 */ /* 0x000fc8000f8efc3f */
[----:B------:R-:W-:-:S07]  /*eb20*/  UIMAD UR4, UR38, 0x900, UR4 ;  /* 0x00000900260478a4 */ /* 0x000fce000f8e0204 */
[----:B------:R-:W-:Y:S02]  /*eb30*/  UMOV UR6, UR4 ;  /* 0x0000000400067c82 */ /* 0x000fe40008000000 */
[----:B------:R-:W-:Y:S01]  /*eb40*/  HGMMA.64x192x16.F32.BF16 R24, R188, gdesc[UR4].tnspB, R24, gsb0 ;  /* 0x42e00004bc187df0 */ /* 0x000fe20008001818 */
[----:B------:R-:W-:Y:S01]  /*eb50*/  UIADD3 UR6, UR4, 0x80, URZ ;  /* 0x0000008004067890 */ /* 0x000fe2000fffe03f */
[----:B-1----:R-:W-:Y:S01]  /*eb60*/  FADD.FTZ R5, R5, R8 ;  /* 0x0000000805057221 */ /* 0x002fe20000010000 */
[----:B------:R-:W-:Y:S01]  /*eb70*/  UMOV UR7, 0x40000040 ;  /* 0x4000004000077882 */ /* 0x000fe20000000000 */
[----:B------:R-:W-:Y:S02]  /*eb80*/  IMAD.U32 R8, RZ, RZ, UR11 ;  /* 0x0000000bff087e24 */ /* 0x000fe4000f8e00ff */
[----:B0-----:R-:W-:Y:S02]  /*eb90*/  FADD.FTZ R2, R0, R3 ;  /* 0x0000000300027221 */ /* 0x001fe40000010000 */
[----:B------:R-:W0:Y:S04]  /*eba0*/  SHFL.BFLY PT, R0, R5, 0x1, 0x1f ;  /* 0x0c201f0005007f89 */ /* 0x000e2800000e0000 */
[----:B------:R-:W1:Y:S01]  /*ebb0*/  SHFL.BFLY PT, R7, R2, 0x1, 0x1f ;  /* 0x0c201f0002077f89 */ /* 0x000e6200000e0000 */
[----:B0-----:R-:W-:Y:S01]  /*ebc0*/  FADD.FTZ R11, R5, R0 ;  /* 0x00000000050b7221 */ /* 0x001fe20000010000 */
[----:B------:R-:W-:-:S02]  /*ebd0*/  IMAD.MOV.U32 R0, RZ, RZ, -0x800000 ;  /* 0xff800000ff007424 */ /* 0x000fc400078e00ff */
[----:B-1----:R-:W-:Y:S02]  /*ebe0*/  FADD.FTZ R12, R2, R7 ;  /* 0x00000007020c7221 */ /* 0x002fe40000010000 */
[----:B------:R-:W-:Y:S01]  /*ebf0*/  FSETP.NE.FTZ.AND P1, PT, R11, RZ, PT ;  /* 0x000000ff0b00720b */ /* 0x000fe20003f35000 */
[----:B------:R-:W-:Y:S02]  /*ec00*/  IMAD.MOV.U32 R2, RZ, RZ, -0x800000 ;  /* 0xff800000ff027424 */ /* 0x000fe400078e00ff */
[----:B------:R-:W-:-:S10]  /*ec10*/  FSETP.NE.FTZ.AND P2, PT, R12, RZ, PT ;  /* 0x000000ff0c00720b */ /* 0x000fd40003f55000 */
[----:B------:R-:W0:Y:S01]  /*ec20*/  @P1 MUFU.LG2 R6, R11 ;  /* 0x0000000b00061308 */ /* 0x000e220000000c00 */
[----:B------:R-:W-:Y:S02]  /*ec30*/  @P1 FMUL.FTZ R4, R4, 0.69314718246459960938 ;  /* 0x3f31721804041820 */ /* 0x000fe40000410000 */
        /* <DEDUP_REMOVED lines=23> */
[----:B------:R-:W-:Y:S01]  /*edb0*/  UIADD3 UR4, UR4, 0x280, URZ ;  /* 0x0000028004047890 */ /* 0x000fe2000fffe03f */
[----:B------:R-:W-:Y:S02]  /*edc0*/  WARPGROUP.DEPBAR.LE gsb0, 0x0 ;  /* 0x00008000000079c5 */ /* 0x000fe40000010000 */
[----:B------:R-:W-:-:S14]  /*edd0*/  WARPGROUP.ARRIVE ;  /* 0x00000000000079c5 */ /* 0x000fdc0000000000 */
        /* <DEDUP_REMOVED lines=9> */
.L_x_1049:
        /* <DEDUP_REMOVED lines=108> */
.L_x_971:
[----:B------:R-:W0:Y:S01]  /*f530*/  S2R R20, SR_CgaCtaId ;  /* 0x0000000000147919 */ /* 0x000e220000008800 */
[----:B------:R-:W-:Y:S01]  /*f540*/  MOV R17, 0x400 ;  /* 0x0000040000117802 */ /* 0x000fe20000000f00 */
[----:B------:R-:W-:Y:S01]  /*f550*/  BSSY B0, `(.L_x_1050) ;  /* 0x0000231000007945 */ /* 0x000fe20003800000 */
[----:B------:R-:W-:Y:S02]  /*f560*/  BAR.SYNC.DEFER_BLOCKING 0x5, 0x180 ;  /* 0x0146000000007b1d */ /* 0x000fe40000010000 */
[----:B0-----:R-:W-:-:S05]  /*f570*/  LEA R17, R20, R17, 0x18 ;  /* 0x0000001114117211 */ /* 0x001fca00078ec0ff */
[----:B------:R-:W0:Y:S02]  /*f580*/  LDS R20, [R17+0x308d0] ;  /* 0x0308d00011147984 */ /* 0x000e240000000800 */
[----:B0-----:R-:W-:Y:S01]  /*f590*/  R2UR UR4, R20 ;  /* 0x00000000140472ca */ /* 0x001fe200000e0000 */
[----:B------:R-:W-:Y:S06]  /*f5a0*/  BAR.ARV 0x4, 0x180 ;  /* 0x0106000000007b1d */ /* 0x000fec0000002000 */
[----:B------:R-:W-:Y:S08]  /*f5b0*/  @P0 BRA `(.L_x_1051) ;  /* 0x0000001400fc0947 */ /* 0x000ff00003800000 */
[----:B------:R-:W0:Y:S01]  /*f5c0*/  S2R R20, SR_SWINHI ;  /* 0x0000000000147919 */ /* 0x000e220000002f00 */
[----:B------:R-:W-:Y:S01]  /*f5d0*/  IMAD R21, R196, 0x40, R22 ;  /* 0x00000040c4157824 */ /* 0x000fe200078e0216 */
[----:B------:R-:W1:Y:S01]  /*f5e0*/  LDC R52, c[0x0][0xbe8] ;  /* 0x0002fa00ff347b82 */ /* 0x000e620000000800 */
[----:B------:R-:W-:Y:S01]  /*f5f0*/  F2FP.BF16.F32.PACK_AB R6, R7, R6 ;  /* 0x000000060706723e */ /* 0x000fe200000010ff */
[----:B------:R-:W-:Y:S01]  /*f600*/  ULDC.64 UR8, c[0x0][0xb90] ;  /* 0x0002e40000087ab9 */ /* 0x000fe20000000a00 */
[----:B------:R-:W-:Y:S02]  /*f610*/  F2FP.BF16.F32.PACK_AB R7, R152, R33 ;  /* 0x000000219807723e */ /* 0x000fe400000010ff */
[----:B------:R-:W-:Y:S02]  /*f620*/  F2FP.BF16.F32.PACK_AB R4, R25, R4 ;  /* 0x000000041904723e */ /* 0x000fe400000010ff */
[----:B------:R-:W-:Y:S02]  /*f630*/  R2UR UR11, R194 ;  /* 0x00000000c20b72ca */ /* 0x000fe400000e0000 */
[----:B------:R-:W-:-:S02]  /*f640*/  R2UR UR13, R195 ;  /* 0x00000000c30d72ca */ /* 0x000fc400000e0000 */
[----:B------:R-:W-:Y:S02]  /*f650*/  F2FP.BF16.F32.PACK_AB R5, R150, R5 ;  /* 0x000000059605723e */ /* 0x000fe400000010ff */
[----:B------:R-:W-:Y:S02]  /*f660*/  F2FP.BF16.F32.PACK_AB R10, R11, R10 ;  /* 0x0000000a0b0a723e */ /* 0x000fe400000010ff */
[----:B------:R-:W-:Y:S02]  /*f670*/  F2FP.BF16.F32.PACK_AB R8, R15, R8 ;  /* 0x000000080f08723e */ /* 0x000fe400000010ff */
[----:B------:R-:W-:Y:S02]  /*f680*/  F2FP.BF16.F32.PACK_AB R11, R146, R131 ;  /* 0x00000083920b723e */ /* 0x000fe400000010ff */
[----:B------:R-:W-:Y:S01]  /*f690*/  F2FP.BF16.F32.PACK_AB R12, R13, R12 ;  /* 0x0000000c0d0c723e */ /* 0x000fe200000010ff */
[----:B------:R-:W-:Y:S01]  /*f6a0*/  USHF.R.S32.HI UR10, URZ, 0x1f, UR11 ;  /* 0x0000001f3f0a7899 */ /* 0x000fe2000801140b */
[----:B------:R-:W-:Y:S01]  /*f6b0*/  F2FP.BF16.F32.PACK_AB R13, R145, R130 ;  /* 0x00000082910d723e */ /* 0x000fe200000010ff */
[----:B------:R-:W-:Y:S01]  /*f6c0*/  UIMAD.WIDE.U32 UR6, UR11, UR8, URZ ;  /* 0x000000080b0672a5 */ /* 0x000fe2000f8e003f */
[----:B------:R-:W-:Y:S01]  /*f6d0*/  F2FP.BF16.F32.PACK_AB R14, R53, R14 ;  /* 0x0000000e350e723e */ /* 0x000fe200000010ff */
[----:B------:R-:W-:Y:S01]  /*f6e0*/  UIMAD UR5, UR10, UR8, URZ ;  /* 0x000000080a0572a4 */ /* 0x000fe2000f8e023f */
[----:B------:R-:W-:Y:S01]  /*f6f0*/  F2FP.BF16.F32.PACK_AB R15, R144, R129 ;  /* 0x00000081900f723e */ /* 0x000fe200000010ff */
[----:B------:R-:W-:Y:S01]  /*f700*/  USHF.R.S32.HI UR12, URZ, 0x1f, UR13 ;  /* 0x0000001f3f0c7899 */ /* 0x000fe2000801140d */
[----:B------:R-:W-:Y:S01]  /*f710*/  F2FP.BF16.F32.PACK_AB R24, R57, R24 ;  /* 0x000000183918723e */ /* 0x000fe200000010ff */
[----:B------:R-:W-:Y:S01]  /*f720*/  UIMAD UR5, UR11, UR9, UR5 ;  /* 0x000000090b0572a4 */ /* 0x000fe2000f8e0205 */
[----:B------:R-:W-:-:S02]  /*f730*/  F2FP.BF16.F32.PACK_AB R88, R89, R88 ;  /* 0x000000585958723e */ /* 0x000fc400000010ff */
[----:B------:R-:W-:Y:S02]  /*f740*/  MOV R48, R17 ;  /* 0x0000001100307202 */ /* 0x000fe40000000f00 */
[----:B0-----:R-:W-:Y:S01]  /*f750*/  MOV R49, R20 ;  /* 0x0000001400317202 */ /* 0x001fe20000000f00 */
[----:B------:R-:W-:Y:S01]  /*f760*/  ULDC.64 UR8, c[0x0][0xb98] ;  /* 0x0002e60000087ab9 */ /* 0x000fe20000000a00 */
[----:B------:R-:W-:Y:S01]  /*f770*/  UIADD3 UR7, UR7, UR5, URZ ;  /* 0x0000000507077290 */ /* 0x000fe2000fffe03f */
[----:B------:R-:W-:Y:S01]  /*f780*/  F2FP.BF16.F32.PACK_AB R89, R137, R90 ;  /* 0x0000005a8959723e */ /* 0x000fe200000010ff */
[----:B------:R-:W-:Y:S01]  /*f790*/  UIMAD UR5, UR12, UR8, URZ ;  /* 0x000000080c0572a4 */ /* 0x000fe2000f8e023f */
[--C-:B------:R-:W-:Y:S01]  /*f7a0*/  IMAD.WIDE R46, R202, 0x2, R48.reuse ;  /* 0x00000002ca2e7825 */ /* 0x100fe200078e0230 */
[----:B------:R-:W-:Y:S01]  /*f7b0*/  UIMAD.WIDE.U32 UR6, UR13, UR8, UR6 ;  /* 0x000000080d0672a5 */ /* 0x000fe2000f8e0006 */
[----:B------:R-:W-:Y:S01]  /*f7c0*/  F2FP.BF16.F32.PACK_AB R96, R97, R96 ;  /* 0x000000606160723e */ /* 0x000fe200000010ff */
[----:B------:R-:W-:Y:S01]  /*f7d0*/  UIMAD UR5, UR13, UR9, UR5 ;  /* 0x000000090d0572a4 */ /* 0x000fe2000f8e0205 */
[----:B------:R-:W-:Y:S01]  /*f7e0*/  IMAD.WIDE R48, R21, 0x2, R48 ;  /* 0x0000000215307825 */ /* 0x000fe200078e0230 */
[C---:B------:R-:W-:Y:S01]  /*f7f0*/  IADD3 R27, P5, R46.reuse, 0x8060, RZ ;  /* 0x000080602e1b7810 */ /* 0x040fe20007fbe0ff */
[----:B------:R-:W-:Y:S01]  /*f800*/  ULDC.64 UR8, c[0x0][0xae8] ;  /* 0x0002ba0000087ab9 */ /* 0x000fe20000000a00 */
[----:B------:R-:W-:-:S02]  /*f810*/  LOP3.LUT R21, R46, 0x380, RZ, 0xc0, !PT ;  /* 0x000003802e157812 */ /* 0x000fc400078ec0ff */
[----:B------:R-:W-:Y:S02]  /*f820*/  LOP3.LUT R26, R27, 0x380, RZ, 0xc0, !PT ;  /* 0x000003801b1a7812 */ /* 0x000fe400078ec0ff */
[----:B------:R-:W-:Y:S02]  /*f830*/  IADD3 R43, P0, R46, 0x8020, RZ ;  /* 0x000080202e2b7810 */ /* 0x000fe40007f1e0ff */
[----:B------:R-:W-:Y:S02]  /*f840*/  SHF.R.U64 R26, R26, 0x3, RZ ;  /* 0x000000031a1a7819 */ /* 0x000fe400000012ff */
[C---:B------:R-:W-:Y:S01]  /*f850*/  IADD3 R45, P6, R46.reuse, 0x8040, RZ ;  /* 0x000080402e2d7810 */ /* 0x040fe20007fde0ff */
[--C-:B------:R-:W-:Y:S01]  /*f860*/  IMAD.X R55, RZ, RZ, R47.reuse, P0 ;  /* 0x000000ffff377224 */ /* 0x100fe200000e062f */
[----:B------:R-:W-:Y:S02]  /*f870*/  IADD3 R30, P1, R46, 0x8000, RZ ;  /* 0x000080002e1e7810 */ /* 0x000fe40007f3e0ff */
[----:B------:R-:W-:Y:S01]  /*f880*/  SHF.R.U64 R21, R21, 0x3, RZ ;  /* 0x0000000315157819 */ /* 0x000fe200000012ff */
[--C-:B------:R-:W-:Y:S01]  /*f890*/  IMAD.X R51, RZ, RZ, R47.reuse, P6 ;  /* 0x000000ffff337224 */ /* 0x100fe200030e062f */
[----:B------:R-:W-:Y:S01]  /*f8a0*/  LOP3.LUT R32, R43, 0x380, RZ, 0xc0, !PT ;  /* 0x000003802b207812 */ /* 0x000fe200078ec0ff */
[--C-:B------:R-:W-:Y:S01]  /*f8b0*/  IMAD.X R59, RZ, RZ, R47.reuse, P1 ;  /* 0x000000ffff3b7224 */ /* 0x100fe200008e062f */
[----:B------:R-:W-:Y:S01]  /*f8c0*/  LOP3.LUT R26, R26, R27, RZ, 0x3c, !PT ;  /* 0x0000001b1a1a7212 */ /* 0x000fe200078e3cff */
[----:B------:R-:W-:Y:S01]  /*f8d0*/  IMAD.X R27, RZ, RZ, R47, P5 ;  /* 0x000000ffff1b7224 */ /* 0x000fe200028e062f */
[----:B------:R-:W-:-:S02]  /*f8e0*/  IADD3 R41, P2, R46, 0x4060, RZ ;  /* 0x000040602e297810 */ /* 0x000fc40007f5e0ff */
[C---:B------:R-:W-:Y:S02]  /*f8f0*/  IADD3 R29, P3, R46.reuse, 0x20, RZ ;  /* 0x000000202e1d7810 */ /* 0x040fe40007f7e0ff */
[C---:B------:R-:W-:Y:S01]  /*f900*/  IADD3 R39, P4, R46.reuse, 0x4040, RZ ;  /* 0x000040402e277810 */ /* 0x040fe20007f9e0ff */
[--C-:B------:R-:W-:Y:S01]  /*f910*/  IMAD.X R63, RZ, RZ, R47.reuse, P2 ;  /* 0x000000ffff3f7224 */ /* 0x100fe200010e062f */
[C---:B------:R-:W-:Y:S01]  /*f920*/  IADD3 R37, P5, R46.reuse, 0x4020, RZ ;  /* 0x000040202e257810 */ /* 0x040fe20007fbe0ff */
[--C-:B------:R-:W-:Y:S01]  /*f930*/  IMAD.X R67, RZ, RZ, R47.reuse, P3 ;  /* 0x000000ffff437224 */ /* 0x100fe200018e062f */
[C---:B------:R-:W-:Y:S01]  /*f940*/  IADD3 R28, P6, R46.reuse, 0x4000, RZ ;  /* 0x000040002e1c7810 */ /* 0x040fe20007fde0ff */
[--C-:B------:R-:W-:Y:S01]  /*f950*/  IMAD.X R71, RZ, RZ, R47.reuse, P4 ;  /* 0x000000ffff477224 */ /* 0x100fe200020e062f */
[C---:B------:R-:W-:Y:S01]  /*f960*/  IADD3 R35, P0, R46.reuse, 0x60, RZ ;  /* 0x000000602e237810 */ /* 0x040fe20007f1e0ff */
[--C-:B------:R-:W-:Y:S01]  /*f970*/  IMAD.X R75, RZ, RZ, R47.reuse, P5 ;  /* 0x000000ffff4b7224 */ /* 0x100fe200028e062f */
[----:B------:R-:W-:Y:S01]  /*f980*/  IADD3 R31, P1, R46, 0x40, RZ ;  /* 0x000000402e1f7810 */ /* 0x000fe20007f3e0ff */
[--C-:B------:R-:W-:Y:S01]  /*f990*/  IMAD.X R79, RZ, RZ, R47.reuse, P6 ;  /* 0x000000ffff4f7224 */ /* 0x100fe200030e062f */
[----:B------:R-:W-:Y:S01]  /*f9a0*/  LOP3.LUT R46, R21, R46, RZ, 0x3c, !PT ;  /* 0x0000002e152e7212 */ /* 0x000fe200078e3cff */
[--C-:B------:R-:W-:Y:S01]  /*f9b0*/  IMAD.X R83, RZ, RZ, R47.reuse, P0 ;  /* 0x000000ffff537224 */ /* 0x100fe200000e062f */
[----:B------:R-:W-:Y:S01]  /*f9c0*/  SHF.R.U64 R32, R32, 0x3, RZ ;  /* 0x0000000320207819 */ /* 0x000fe200000012ff */
[----:B------:R-:W-:Y:S01]  /*f9d0*/  IMAD.X R87, RZ, RZ, R47, P1 ;  /* 0x000000ffff577224 */ /* 0x000fe200008e062f */
[----:B------:R-:W-:-:S02]  /*f9e0*/  LOP3.LUT R21, R30, 0x380, RZ, 0xc0, !PT ;  /* 0x000003801e157812 */ /* 0x000fc400078ec0ff */
[----:B------:R-:W-:Y:S02]  /*f9f0*/  LOP3.LUT R54, R32, R43, RZ, 0x3c, !PT ;  /* 0x0000002b20367212 */ /* 0x000fe400078e3cff */
[----:B------:R-:W-:Y:S02]  /*fa00*/  LOP3.LUT R20, R41, 0x380, RZ, 0xc0, !PT ;  /* 0x0000038029147812 */ /* 0x000fe400078ec0ff */
[----:B------:R-:W-:Y:S02]  /*fa10*/  SHF.R.U64 R21, R21, 0x3, RZ ;  /* 0x0000000315157819 */ /* 0x000fe400000012ff */
[----:B------:R-:W-:Y:S02]  /*fa20*/  LOP3.LUT R32, R39, 0x380, RZ, 0xc0, !PT ;  /* 0x0000038027207812 */ /* 0x000fe400078ec0ff */
[----:B------:R-:W-:Y:S02]  /*fa30*/  SHF.R.U64 R20, R20, 0x3, RZ ;  /* 0x0000000314147819 */ /* 0x000fe400000012ff */
[----:B------:R-:W-:-:S02]  /*fa40*/  LOP3.LUT R58, R21, R30, RZ, 0x3c, !PT ;  /* 0x0000001e153a7212 */ /* 0x000fc400078e3cff */
[----:B------:R-:W-:Y:S02]  /*fa50*/  SHF.R.U64 R32, R32, 0x3, RZ ;  /* 0x0000000320207819 */ /* 0x000fe400000012ff */
[----:B------:R-:W-:Y:S02]  /*fa60*/  LOP3.LUT R21, R28, 0x380, RZ, 0xc0, !PT ;  /* 0x000003801c157812 */ /* 0x000fe400078ec0ff */
[----:B------:R-:W-:Y:S02]  /*fa70*/  LOP3.LUT R62, R20, R41, RZ, 0x3c, !PT ;  /* 0x00000029143e7212 */ /* 0x000fe400078e3cff */
[----:B------:R-:W-:Y:S02]  /*fa80*/  LOP3.LUT R70, R32, R39, RZ, 0x3c, !PT ;  /* 0x0000002720467212 */ /* 0x000fe400078e3cff */
[----:B------:R-:W-:Y:S02]  /*fa90*/  LOP3.LUT R20, R29, 0x380, RZ, 0xc0, !PT ;  /* 0x000003801d147812 */ /* 0x000fe400078ec0ff */
[----:B------:R-:W-:-:S02]  /*faa0*/  SHF.R.U64 R21, R21, 0x3, RZ ;  /* 0x0000000315157819 */ /* 0x000fc400000012ff */
[----:B------:R-:W-:Y:S02]  /*fab0*/  LOP3.LUT R32, R35, 0x380, RZ, 0xc0, !PT ;  /* 0x0000038023207812 */ /* 0x000fe400078ec0ff */
[----:B------:R-:W-:Y:S02]  /*fac0*/  LOP3.LUT R34, R45, 0x380, RZ, 0xc0, !PT ;  /* 0x000003802d227812 */ /* 0x000fe400078ec0ff */
[----:B------:R-:W-:Y:S02]  /*fad0*/  SHF.R.U64 R20, R20, 0x3, RZ ;  /* 0x0000000314147819 */ /* 0x000fe400000012ff */
[----:B------:R-:W-:Y:S02]  /*fae0*/  LOP3.LUT R78, R21, R28, RZ, 0x3c, !PT ;  /* 0x0000001c154e7212 */ /* 0x000fe400078e3cff */
[----:B------:R-:W-:Y:S02]  /*faf0*/  SHF.R.U64 R32, R32, 0x3, RZ ;  /* 0x0000000320207819 */ /* 0x000fe400000012ff */
[----:B------:R-:W-:-:S02]  /*fb00*/  IADD3 R21, P4, R48, 0x1000, RZ ;  /* 0x0000100030157810 */ /* 0x000fc40007f9e0ff */
[----:B------:R-:W-:Y:S02]  /*fb10*/  SHF.R.U64 R34, R34, 0x3, RZ ;  /* 0x0000000322227819 */ /* 0x000fe400000012ff */
[----:B------:R-:W-:Y:S02]  /*fb20*/  LOP3.LUT R66, R20, R29, RZ, 0x3c, !PT ;  /* 0x0000001d14427212 */ /* 0x000fe400078e3cff */
[----:B------:R-:W-:Y:S02]  /*fb30*/  LOP3.LUT R82, R32, R35, RZ, 0x3c, !PT ;  /* 0x0000002320527212 */ /* 0x000fe400078e3cff */
[----:B------:R-:W-:Y:S02]  /*fb40*/  LOP3.LUT R20, R21, 0x380, RZ, 0xc0, !PT ;  /* 0x0000038015147812 */ /* 0x000fe400078ec0ff */
[----:B------:R-:W-:Y:S02]  /*fb50*/  IADD3 R35, P0, R48, 0x5000, RZ ;  /* 0x0000500030237810 */ /* 0x000fe40007f1e0ff */
[----:B------:R-:W-:-:S02]  /*fb60*/  LOP3.LUT R50, R34, R45, RZ, 0x3c, !PT ;  /* 0x0000002d22327212 */ /* 0x000fc400078e3cff */
[----:B------:R-:W-:Y:S02]  /*fb70*/  SHF.R.U64 R20, R20, 0x3, RZ ;  /* 0x0000000314147819 */ /* 0x000fe400000012ff */
[----:B------:R-:W-:Y:S02]  /*fb80*/  LOP3.LUT R34, R35, 0x380, RZ, 0xc0, !PT ;  /* 0x0000038023227812 */ /* 0x000fe400078ec0ff */
[----:B------:R-:W-:Y:S02]  /*fb90*/  LOP3.LUT R20, R20, R21, RZ, 0x3c, !PT ;  /* 0x0000001514147212 */ /* 0x000fe400078e3cff */
[----:B------:R-:W-:Y:S02]  /*fba0*/  SHF.R.U64 R34, R34, 0x3, RZ ;  /* 0x0000000322227819 */ /* 0x000fe400000012ff */
[----:B------:R-:W-:Y:S02]  /*fbb0*/  IADD3 R21, P1, R48, 0x4000, RZ ;  /* 0x0000400030157810 */ /* 0x000fe40007f3e0ff */
[----:B------:R-:W-:Y:S01]  /*fbc0*/  LOP3.LUT R34, R34, R35, RZ, 0x3c, !PT ;  /* 0x0000002322227212 */ /* 0x000fe200078e3cff */
[--C-:B------:R-:W-:Y:S01]  /*fbd0*/  IMAD.X R35, RZ, RZ, R49.reuse, P0 ;  /* 0x000000ffff237224 */ /* 0x100fe200000e0631 */
[----:B------:R-:W-:Y:S01]  /*fbe0*/  MOV R151, R46 ;  /* 0x0000002e00977202 */ /* 0x000fe20000000f00 */
[----:B------:R-:W-:Y:S01]  /*fbf0*/  IMAD.X R33, RZ, RZ, R49, P1 ;  /* 0x000000ffff217224 */ /* 0x000fe200008e0631 */
[----:B------:R-:W-:Y:S01]  /*fc00*/  IADD3 R46, P0, R48, 0xb000, RZ ;  /* 0x0000b000302e7810 */ /* 0x000fe20007f1e0ff */
[----:B------:R-:W-:Y:S01]  /*fc10*/  BAR.SYNC.DEFER_BLOCKING 0x1, 0x100 ;  /* 0x0044000000007b1d */ /* 0x000fe20000010000 */
[----:B-1----:R-:W-:-:S02]  /*fc20*/  ISETP.NE.AND P1, PT, R52, 0x1, PT ;  /* 0x000000013400780c */ /* 0x002fc40003f25270 */
[----:B------:R-:W-:Y:S01]  /*fc30*/  LOP3.LUT R25, R46, 0x380, RZ, 0xc0, !PT ;  /* 0x000003802e197812 */ /* 0x000fe200078ec0ff */
[----:B------:R-:W-:Y:S01]  /*fc40*/  IMAD.X R47, RZ, RZ, R49, P0 ;  /* 0x000000ffff2f7224 */ /* 0x000fe200000e0631 */
[----:B------:R-:W-:Y:S01]  /*fc50*/  MOV R103, R26 ;  /* 0x0000001a00677202 */ /* 0x000fe20000000f00 */
[----:B------:R-:W-:Y:S01]  /*fc60*/  VIADD R26, R19, UR42 ;  /* 0x0000002a131a7c36 */ /* 0x000fe20008000000 */
[----:B------:R-:W-:Y:S02]  /*fc70*/  SHF.R.U64 R25, R25, 0x3, RZ ;  /* 0x0000000319197819 */ /* 0x000fe400000012ff */
[----:B------:R-:W-:Y:S02]  /*fc80*/  LOP3.LUT R30, R37, 0x380, RZ, 0xc0, !PT ;  /* 0x00000380251e7812 */ /* 0x000fe400078ec0ff */
[----:B------:R-:W-:Y:S02]  /*fc90*/  LOP3.LUT R46, R25, R46, RZ, 0x3c, !PT ;  /* 0x0000002e192e7212 */ /* 0x000fe400078e3cff */
[----:B------:R-:W-:Y:S01]  /*fca0*/  SHF.R.U64 R30, R30, 0x3, RZ ;  /* 0x000000031e1e7819 */ /* 0x000fe200000012ff */
[----:B------:R-:W0:Y:S01]  /*fcb0*/  @P1 LDC R25, c[0x0][0xbec] ;  /* 0x0002fb00ff191b82 */ /* 0x000e220000000800 */
[----:B------:R-:W-:Y:S01]  /*fcc0*/  MOV R150, R50 ;  /* 0x0000003200967202 */ /* 0x000fe20000000f00 */
[----:B------:R-:W-:Y:S01]  /*fcd0*/  IMAD.MOV.U32 R50, RZ, RZ, R26 ;  /* 0x000000ffff327224 */ /* 0x000fe200078e001a */
[----:B------:R-:W-:-:S02]  /*fce0*/  LOP3.LUT R74, R30, R37, RZ, 0x3c, !PT ;  /* 0x000000251e4a7212 */ /* 0x000fc400078e3cff */
[----:B------:R-:W-:Y:S02]  /*fcf0*/  LOP3.LUT R30, R31, 0x380, RZ, 0xc0, !PT ;  /* 0x000003801f1e7812 */ /* 0x000fe400078ec0ff */
[----:B------:R-:W-:Y:S01]  /*fd00*/  MOV R66, R66 ;  /* 0x0000004200427202 */ /* 0x000fe20000000f00 */
[----:B------:R-:W1:Y:S01]  /*fd10*/  @P1 LDC R27, c[0x0][0xbf0] ;  /* 0x0002fc00ff1b1b82 */ /* 0x000e620000000800 */
[----:B------:R-:W-:Y:S01]  /*fd20*/  SHF.R.U64 R30, R30, 0x3, RZ ;  /* 0x000000031e1e7819 */ /* 0x000fe200000012ff */
[----:B------:R0:W-:Y:S01]  /*fd30*/  STSM.16.M88.4 [R151], R4 ;  /* 0x0000000497007844 */ /* 0x0001e20000000200 */
[----:B------:R-:W-:Y:S02]  /*fd40*/  MOV R82, R82 ;  /* 0x0000005200527202 */ /* 0x000fe40000000f00 */
[----:B------:R-:W-:Y:S02]  /*fd50*/  LOP3.LUT R86, R30, R31, RZ, 0x3c, !PT ;  /* 0x0000001f1e567212 */ /* 0x000fe400078e3cff */
[----:B------:R-:W-:Y:S01]  /*fd60*/  IADD3 R39, P3, R48, 0x7000, RZ ;  /* 0x0000700030277810 */ /* 0x000fe20007f7e0ff */
[----:B------:R-:W2:Y:S01]  /*fd70*/  @P1 LDC R53, c[0x0][0xbf0] ;  /* 0x0002fc00ff351b82 */ /* 0x000ea20000000800 */
[----:B------:R-:W-:-:S02]  /*fd80*/  MOV R86, R86 ;  /* 0x0000005600567202 */ /* 0x000fc40000000f00 */
[----:B------:R-:W-:Y:S02]  /*fd90*/  IADD3 R37, P2, R48, 0x6000, RZ ;  /* 0x0000600030257810 */ /* 0x000fe40007f5e0ff */
[----:B------:R-:W-:Y:S02]  /*fda0*/  LOP3.LUT R38, R39, 0x380, RZ, 0xc0, !PT ;  /* 0x0000038027267812 */ /* 0x000fe400078ec0ff */
[----:B------:R-:W-:Y:S02]  /*fdb0*/  MOV R78, R78 ;  /* 0x0000004e004e7202 */ /* 0x000fe40000000f00 */
[----:B------:R-:W-:Y:S01]  /*fdc0*/  LOP3.LUT R36, R37, 0x380, RZ, 0xc0, !PT ;  /* 0x0000038025247812 */ /* 0x000fe200078ec0ff */
[----:B0-----:R-:W-:Y:S01]  /*fdd0*/  @P1 IMAD.HI.U32 R4, R26, R25, RZ ;  /* 0x000000191a041227 */ /* 0x001fe200078e00ff */
[----:B------:R-:W-:Y:S02]  /*fde0*/  F2FP.BF16.F32.PACK_AB R5, R149, R134 ;  /* 0x000000869505723e */ /* 0x000fe400000010ff */
[----:B------:R-:W-:-:S02]  /*fdf0*/  F2FP.BF16.F32.PACK_AB R6, R120, R3 ;  /* 0x000000037806723e */ /* 0x000fc400000010ff */
[----:B------:R-:W-:Y:S02]  /*fe00*/  F2FP.BF16.F32.PACK_AB R7, R148, R133 ;  /* 0x000000859407723e */ /* 0x000fe400000010ff */
[----:B-1----:R-:W-:Y:S02]  /*fe10*/  @P1 SHF.R.U32.HI R50, RZ, R27, R4 ;  /* 0x0000001bff321219 */ /* 0x002fe40000011604 */
[----:B------:R-:W-:Y:S02]  /*fe20*/  F2FP.BF16.F32.PACK_AB R4, R122, R9 ;  /* 0x000000097a04723e */ /* 0x000fe400000010ff */
[----:B------:R-:W-:Y:S01]  /*fe30*/  F2FP.BF16.F32.PACK_AB R9, R147, R132 ;  /* 0x000000849309723e */ /* 0x000fe200000010ff */
[----:B------:R-:W-:Y:S01]  /*fe40*/  IMAD.MOV R3, RZ, RZ, -R50 ;  /* 0x000000ffff037224 */ /* 0x000fe200078e0a32 */
[----:B------:R-:W-:Y:S01]  /*fe50*/  F2FP.BF16.F32.PACK_AB R25, R143, R128 ;  /* 0x000000808f19723e */ /* 0x000fe200000010ff */
[----:B------:R0:W-:Y:S01]  /*fe60*/  STSM.16.M88.4 [R66], R4 ;  /* 0x0000000442007844 */ /* 0x0001e20000000200 */
[----:B------:R-:W-:Y:S01]  /*fe70*/  F2FP.BF16.F32.PACK_AB R27, R142, R127 ;  /* 0x0000007f8e1b723e */ /* 0x000fe200000010ff */
[----:B------:R-:W-:Y:S01]  /*fe80*/  IMAD R3, R52, R3, R26 ;  /* 0x0000000334037224 */ /* 0x000fe200078e021a */
[----:B------:R-:W-:Y:S01]  /*fe90*/  F2FP.BF16.F32.PACK_AB R26, R61, R60 ;  /* 0x0000003c3d1a723e */ /* 0x000fe200000010ff */
[----:B------:R1:W-:Y:S01]  /*fea0*/  STSM.16.M88.4 [R86], R8 ;  /* 0x0000000856007844 */ /* 0x0003e20000000200 */
[----:B------:R-:W-:-:S02]  /*feb0*/  MOV R74, R74 ;  /* 0x0000004a004a7202 */ /* 0x000fc40000000f00 */
[----:B------:R-:W-:Y:S01]  /*fec0*/  SHF.R.U64 R38, R38, 0x3, RZ ;  /* 0x0000000326267819 */ /* 0x000fe200000012ff */
[----:B------:R3:W-:Y:S01]  /*fed0*/  STSM.16.M88.4 [R82], R12 ;  /* 0x0000000c52007844 */ /* 0x0007e20000000200 */
[----:B------:R-:W-:Y:S02]  /*fee0*/  SHF.R.U64 R36, R36, 0x3, RZ ;  /* 0x0000000324247819 */ /* 0x000fe400000012ff */
[----:B------:R-:W-:Y:S01]  /*fef0*/  LOP3.LUT R38, R38, R39, RZ, 0x3c, !PT ;  /* 0x0000002726267212 */ /* 0x000fe200078e3cff */
[----:B------:R-:W-:Y:S01]  /*ff00*/  STSM.16.M88.4 [R78], R24 ;  /* 0x000000184e007844 */ /* 0x000fe20000000200 */
[--C-:B------:R-:W-:Y:S01]  /*ff10*/  IMAD.X R39, RZ, RZ, R49.reuse, P3 ;  /* 0x000000ffff277224 */ /* 0x100fe200018e0631 */
[----:B------:R-:W-:Y:S01]  /*ff20*/  LOP3.LUT R36, R36, R37, RZ, 0x3c, !PT ;  /* 0x0000002524247212 */ /* 0x000fe200078e3cff */
[----:B------:R-:W-:Y:S01]  /*ff30*/  IMAD.X R37, RZ, RZ, R49, P2 ;  /* 0x000000ffff257224 */ /* 0x000fe200010e0631 */
[----:B0-----:R-:W-:Y:S02]  /*ff40*/  F2FP.BF16.F32.PACK_AB R4, R65, R64 ;  /* 0x000000404104723e */ /* 0x001fe400000010ff */
[----:B------:R-:W-:Y:S01]  /*ff50*/  F2FP.BF16.F32.PACK_AB R5, R141, R126 ;  /* 0x0000007e8d05723e */ /* 0x000fe200000010ff */
[----:B-1----:R-:W-:Y:S01]  /*ff60*/  IMAD.U32 R10, RZ, RZ, UR5 ;  /* 0x00000005ff0a7e24 */ /* 0x002fe2000f8e00ff */
[----:B------:R-:W-:Y:S01]  /*ff70*/  SHF.R.S32.HI R9, RZ, 0x1f, R50 ;  /* 0x0000001fff097819 */ /* 0x000fe20000011432 */
[----:B------:R-:W-:Y:S01]  /*ff80*/  ULDC UR5, c[0x0][0xa88] ;  /* 0x0002a20000057ab9 */ /* 0x000fe20000000800 */
[----:B------:R-:W-:Y:S01]  /*ff90*/  SHF.R.S32.HI R8, RZ, 0x1f, R3 ;  /* 0x0000001fff087819 */ /* 0x000fe20000011403 */
[----:B---3--:R-:W-:Y:S01]  /*ffa0*/  VIADD R14, R201, UR42 ;  /* 0x0000002ac90e7c36 */ /* 0x008fe20008000000 */
[----:B------:R-:W-:-:S02]  /*ffb0*/  IADD3 R12, P0, R50, UR6, RZ ;  /* 0x00000006320c7c10 */ /* 0x000fc4000ff1e0ff */
[----:B------:R-:W-:Y:S02]  /*ffc0*/  F2FP.BF16.F32.PACK_AB R6, R69, R68 ;  /* 0x000000444506723e */ /* 0x000fe400000010ff */
[----:B------:R-:W-:Y:S01]  /*ffd0*/  IADD3.X R13, R9, UR7, R10, P0, !PT ;  /* 0x00000007090d7c10 */ /* 0x000fe200087fe40a */
[----:B------:R-:W-:Y:S01]  /*ffe0*/  ULDC.64 UR6, c[0x0][0xb88] ;  /* 0x0002e20000067ab9 */ /* 0x000fe20000000a00 */
[----:B------:R-:W-:Y:S01]  /*fff0*/  F2FP.BF16.F32.PACK_AB R7, R140, R125 ;  /* 0x0000007d8c07723e */ /* 0x000fe200000010ff */
[----:B------:R-:W-:Y:S01]  /*10000*/  IMAD R8, R8, UR6, RZ ;  /* 0x0000000608087c24 */ /* 0x000fe2000f8e02ff */
[----:B------:R-:W-:Y:S01]  /*10010*/  LOP3.LUT P0, RZ, R198, 0x3, RZ, 0xc0, !PT ;  /* 0x00000003c6ff7812 */ /* 0x000fe2000780c0ff */
[----:B------:R-:W-:Y:S01]  /*10020*/  IMAD.WIDE.U32 R12, R3, UR6, R12 ;  /* 0x00000006030c7c25 */ /* 0x000fe2000f8e000c */
[----:B------:R-:W-:Y:S01]  /*10030*/  MOV R70, R70 ;  /* 0x0000004600467202 */ /* 0x000fe20000000f00 */
[----:B------:R0:W-:Y:S01]  /*10040*/  STSM.16.M88.4 [R74], R4 ;  /* 0x000000044a007844 */ /* 0x0001e20000000200 */
[----:B------:R-:W-:Y:S01]  /*10050*/  F2FP.BF16.F32.PACK_AB R9, R139, R124 ;  /* 0x0000007c8b09723e */ /* 0x000fe200000010ff */
[----:B------:R-:W-:Y:S01]  /*10060*/  IMAD R15, R3, UR7, R8 ;  /* 0x00000007030f7c24 */ /* 0x000fe2000f8e0208 */
[----:B------:R-:W-:Y:S01]  /*10070*/  ULDC.64 UR6, c[0x0][0xb50] ;  /* 0x0002d40000067ab9 */ /* 0x000fe20000000a00 */
[----:B------:R-:W-:Y:S01]  /*10080*/  IMAD R3, R52, UR5, RZ ;  /* 0x0000000534037c24 */ /* 0x000fe2000f8e02ff */
[----:B------:R-:W-:-:S02]  /*10090*/  F2FP.BF16.F32.PACK_AB R8, R73, R72 ;  /* 0x000000484908723e */ /* 0x000fc400000010ff */
[----:B------:R-:W-:Y:S02]  /*100a0*/  F2FP.BF16.F32.PACK_AB R10, R77, R76 ;  /* 0x0000004c4d0a723e */ /* 0x000fe400000010ff */
[----:B------:R-:W-:Y:S02]  /*100b0*/  ISETP.GE.OR P2, PT, R14, R3, P0 ;  /* 0x000000030e00720c */ /* 0x000fe40000746670 */
[----:B------:R-:W-:Y:S02]  /*100c0*/  F2FP.BF16.F32.PACK_AB R11, R138, R123 ;  /* 0x0000007b8a0b723e */ /* 0x000fe400000010ff */
[----:B------:R-:W-:Y:S02]  /*100d0*/  MOV R62, R62 ;  /* 0x0000003e003e7202 */ /* 0x000fe40000000f00 */
[----:B------:R-:W-:Y:S01]  /*100e0*/  MOV R58, R58 ;  /* 0x0000003a003a7202 */ /* 0x000fe20000000f00 */
[----:B0-----:R-:W-:Y:S01]  /*100f0*/  VIADD R4, R14, 0x8 ;  /* 0x000000080e047836 */ /* 0x001fe20000000000 */
[----:B------:R-:W-:Y:S01]  /*10100*/  F2FP.BF16.F32.PACK_AB R6, R85, R84 ;  /* 0x000000545506723e */ /* 0x000fe200000010ff */
[----:B------:R-:W-:Y:S01]  /*10110*/  IMAD.IADD R5, R13, 0x1, R15 ;  /* 0x000000010d057824 */ /* 0x000fe200078e020f */
[----:B------:R-:W-:Y:S01]  /*10120*/  LEA R13, P3, R12, UR6, 0x2 ;  /* 0x000000060c0d7c11 */ /* 0x000fe2000f8610ff */
[----:B------:R-:W-:Y:S01]  /*10130*/  STSM.16.M88.4 [R70], R8 ;  /* 0x0000000846007844 */ /* 0x000fe20000000200 */
[----:B------:R-:W-:-:S02]  /*10140*/  ISETP.GE.OR P0, PT, R4, R3, P0 ;  /* 0x000000030400720c */ /* 0x000fc40000706670 */
[----:B------:R-:W-:Y:S01]  /*10150*/  LEA.HI.X R12, R12, UR7, R5, 0x2, P3 ;  /* 0x000000070c0c7c11 */ /* 0x000fe200098f1405 */
[----:B------:R-:W-:Y:S01]  /*10160*/  SHFL.IDX PT, R64, R13, RZ, 0x1c1f ;  /* 0x001c1fff0d407589 */ /* 0x000fe200000e0000 */
[----:B------:R-:W-:Y:S02]  /*10170*/  F2FP.BF16.F32.PACK_AB R4, R81, R80 ;  /* 0x000000505104723e */ /* 0x000fe400000010ff */
[----:B------:R-:W-:Y:S01]  /*10180*/  F2FP.BF16.F32.PACK_AB R5, R136, R121 ;  /* 0x000000798805723e */ /* 0x000fe200000010ff */
[----:B------:R-:W0:Y:S01]  /*10190*/  SHFL.IDX PT, R65, R12, RZ, 0x1c1f ;  /* 0x001c1fff0c417589 */ /* 0x000e2200000e0000 */
[----:B------:R-:W-:Y:S02]  /*101a0*/  F2FP.BF16.F32.PACK_AB R7, R135, R56 ;  /* 0x000000388707723e */ /* 0x000fe400000010ff */
[----:B------:R-:W-:Y:S01]  /*101b0*/  F2FP.BF16.F32.PACK_AB R90, R93, R92 ;  /* 0x0000005c5d5a723e */ /* 0x000fe200000010ff */
[----:B------:R-:W-:Y:S01]  /*101c0*/  SHFL.IDX PT, R66, R13, 0x1, 0x1c1f ;  /* 0x003c1f000d427f89 */ /* 0x000fe200000e0000 */
[----:B------:R-:W-:-:S02]  /*101d0*/  F2FP.BF16.F32.PACK_AB R91, R94, R91 ;  /* 0x0000005b5e5b723e */ /* 0x000fc400000010ff */
[----:B------:R-:W-:Y:S01]  /*101e0*/  F2FP.BF16.F32.PACK_AB R97, R95, R98 ;  /* 0x000000625f61723e */ /* 0x000fe200000010ff */
[----:B------:R-:W-:Y:S01]  /*101f0*/  STSM.16.M88.4 [R62], R4 ;  /* 0x000000043e007844 */ /* 0x000fe20000000200 */
[----:B------:R-:W-:Y:S02]  /*10200*/  F2FP.BF16.F32.PACK_AB R104, R105, R104 ;  /* 0x000000686968723e */ /* 0x000fe400000010ff */
[----:B------:R-:W-:Y:S01]  /*10210*/  MOV R54, R54 ;  /* 0x0000003600367202 */ /* 0x000fe20000000f00 */
[----:B------:R-:W-:Y:S01]  /*10220*/  STSM.16.M88.4 [R58], R88 ;  /* 0x000000583a007844 */ /* 0x000fe20000000200 */
[----:B------:R-:W-:Y:S02]  /*10230*/  F2FP.BF16.F32.PACK_AB R98, R101, R100 ;  /* 0x000000646562723e */ /* 0x000fe400000010ff */
[----:B------:R-:W-:Y:S01]  /*10240*/  F2FP.BF16.F32.PACK_AB R99, R102, R99 ;  /* 0x000000636663723e */ /* 0x000fe200000010ff */
[----:B------:R-:W1:Y:S01]  /*10250*/  SHFL.IDX PT, R67, R12, 0x1, 0x1c1f ;  /* 0x003c1f000c437f89 */ /* 0x000e6200000e0000 */
[----:B------:R-:W-:-:S02]  /*10260*/  F2FP.BF16.F32.PACK_AB R105, R107, R106 ;  /* 0x0000006a6b69723e */ /* 0x000fc400000010ff */
[----:B------:R-:W-:Y:S01]  /*10270*/  F2FP.BF16.F32.PACK_AB R112, R113, R112 ;  /* 0x000000707170723e */ /* 0x000fe200000010ff */
[----:B------:R-:W-:Y:S01]  /*10280*/  STSM.16.M88.4 [R54], R96 ;  /* 0x0000006036007844 */ /* 0x000fe20000000200 */
[----:B------:R-:W-:Y:S02]  /*10290*/  F2FP.BF16.F32.PACK_AB R106, R109, R108 ;  /* 0x0000006c6d6a723e */ /* 0x000fe400000010ff */
[----:B------:R-:W-:Y:S02]  /*102a0*/  F2FP.BF16.F32.PACK_AB R107, R111, R110 ;  /* 0x0000006e6f6b723e */ /* 0x000fe400000010ff */
[----:B------:R-:W-:Y:S02]  /*102b0*/  F2FP.BF16.F32.PACK_AB R113, R115, R114 ;  /* 0x000000727371723e */ /* 0x000fe400000010ff */
[----:B------:R-:W-:Y:S01]  /*102c0*/  F2FP.BF16.F32.PACK_AB R114, R117, R116 ;  /* 0x000000747572723e */ /* 0x000fe200000010ff */
[----:B------:R-:W-:Y:S01]  /*102d0*/  STSM.16.M88.4 [R150], R104 ;  /* 0x0000006896007844 */ /* 0x000fe20000000200 */
[----:B------:R-:W-:-:S02]  /*102e0*/  F2FP.BF16.F32.PACK_AB R115, R119, R118 ;  /* 0x000000767773723e */ /* 0x000fc400000010ff */
[----:B------:R-:W-:Y:S02]  /*102f0*/  LOP3.LUT R32, R21, 0x380, RZ, 0xc0, !PT ;  /* 0x0000038015207812 */ /* 0x000fe400078ec0ff */
[----:B------:R-:W-:Y:S01]  /*10300*/  IADD3 R29, P5, R48, 0x2000, RZ ;  /* 0x00002000301d7810 */ /* 0x000fe20007fbe0ff */
[----:B------:R-:W-:Y:S01]  /*10310*/  STSM.16.M88.4 [R103], R112 ;  /* 0x0000007067007844 */ /* 0x000fe20000000200 */
[----:B------:R-:W-:Y:S02]  /*10320*/  SHF.R.U64 R32, R32, 0x3, RZ ;  /* 0x0000000320207819 */ /* 0x000fe400000012ff */
[----:B------:R-:W-:Y:S01]  /*10330*/  LOP3.LUT R28, R29, 0x380, RZ, 0xc0, !PT ;  /* 0x000003801d1c7812 */ /* 0x000fe200078ec0ff */
[----:B------:R-:W-:Y:S01]  /*10340*/  BAR.SYNC.DEFER_BLOCKING 0x1, 0x100 ;  /* 0x0044000000007b1d */ /* 0x000fe20000010000 */
[----:B------:R-:W-:Y:S01]  /*10350*/  LOP3.LUT R32, R32, R21, RZ, 0x3c, !PT ;  /* 0x0000001520207212 */ /* 0x000fe200078e3cff */
[----:B------:R-:W-:Y:S01]  /*10360*/  IMAD.X R21, RZ, RZ, R49, P4 ;  /* 0x000000ffff157224 */ /* 0x000fe200020e0631 */
[----:B------:R-:W-:-:S02]  /*10370*/  SHF.R.U64 R28, R28, 0x3, RZ ;  /* 0x000000031c1c7819 */ /* 0x000fc400000012ff */
[----:B------:R-:W-:Y:S02]  /*10380*/  IADD3 R31, P6, R48, 0x3000, RZ ;  /* 0x00003000301f7810 */ /* 0x000fe40007fde0ff */
[----:B------:R-:W-:Y:S01]  /*10390*/  LOP3.LUT R28, R28, R29, RZ, 0x3c, !PT ;  /* 0x0000001d1c1c7212 */ /* 0x000fe200078e3cff */
[----:B------:R-:W-:Y:S01]  /*103a0*/  IMAD.X R29, RZ, RZ, R49, P5 ;  /* 0x000000ffff1d7224 */ /* 0x000fe200028e0631 */
[----:B------:R-:W-:Y:S02]  /*103b0*/  LOP3.LUT R30, R31, 0x380, RZ, 0xc0, !PT ;  /* 0x000003801f1e7812 */ /* 0x000fe400078ec0ff */
[----:B------:R-:W-:Y:S02]  /*103c0*/  IADD3 R43, P5, R48, 0x9000, RZ ;  /* 0x00009000302b7810 */ /* 0x000fe40007fbe0ff */
[----:B------:R-:W-:Y:S01]  /*103d0*/  SHF.R.U64 R30, R30, 0x3, RZ ;  /* 0x000000031e1e7819 */ /* 0x000fe200000012ff */
[----:B------:R-:W-:Y:S01]  /*103e0*/  UIMAD UR5, UR10, UR8, URZ ;  /* 0x000000080a0572a4 */ /* 0x000fe2000f8e023f */
[----:B------:R-:W-:-:S02]  /*103f0*/  LOP3.LUT R42, R43, 0x380, RZ, 0xc0, !PT ;  /* 0x000003802b2a7812 */ /* 0x000fc400078ec0ff */
[----:B------:R-:W-:Y:S01]  /*10400*/  LOP3.LUT R30, R30, R31, RZ, 0x3c, !PT ;  /* 0x0000001f1e1e7212 */ /* 0x000fe200078e3cff */
[--C-:B------:R-:W-:Y:S01]  /*10410*/  IMAD.X R31, RZ, RZ, R49.reuse, P6 ;  /* 0x000000ffff1f7224 */ /* 0x100fe200030e0631 */
[----:B------:R-:W-:Y:S01]  /*10420*/  SHF.R.U64 R42, R42, 0x3, RZ ;  /* 0x000000032a2a7819 */ /* 0x000fe200000012ff */
[----:B0-----:R0:W-:Y:S01]  /*10430*/  @!P2 ST.E desc[UR36][R64.64], R0 ;  /* 0x000000004000a985 */ /* 0x0011e2000c101924 */
[C---:B------:R-:W-:Y:S01]  /*10440*/  IADD3 R41, P4, R48.reuse, 0x8000, RZ ;  /* 0x0000800030297810 */ /* 0x040fe20007f9e0ff */
[----:B------:R-:W-:Y:S01]  /*10450*/  UIMAD.WIDE.U32 UR6, UR11, UR8, URZ ;  /* 0x000000080b0672a5 */ /* 0x000fe2000f8e003f */
[----:B------:R-:W-:Y:S01]  /*10460*/  IADD3 R45, P6, R48, 0xa000, RZ ;  /* 0x0000a000302d7810 */ /* 0x000fe20007fde0ff */
[----:B-1----:R1:W-:Y:S01]  /*10470*/  @!P0 ST.E desc[UR36][R66.64], R2 ;  /* 0x0000000242008985 */ /* 0x0023e2000c101924 */
[----:B------:R-:W-:Y:S01]  /*10480*/  UIMAD UR5, UR11, UR9, UR5 ;  /* 0x000000090b0572a4 */ /* 0x000fe2000f8e0205 */
[----:B------:R-:W-:Y:S02]  /*10490*/  LOP3.LUT R42, R42, R43, RZ, 0x3c, !PT ;  /* 0x0000002b2a2a7212 */ /* 0x000fe400078e3cff */
[----:B------:R3:W5:Y:S01]  /*104a0*/  LD.E.128 R12, desc[UR36][R20.64] ;  /* 0x00000024140c7980 */ /* 0x000762000c101d00 */
[----:B------:R-:W-:Y:S01]  /*104b0*/  ULDC.64 UR10, c[0x0][0xaf0] ;  /* 0x0002bc00000a7ab9 */ /* 0x000fe20000000a00 */
[----:B------:R-:W-:Y:S01]  /*104c0*/  LOP3.LUT R40, R41, 0x380, RZ, 0xc0, !PT ;  /* 0x0000038029287812 */ /* 0x000fe200078ec0ff */
[----:B0-----:R-:W-:Y:S01]  /*104d0*/  IMAD R0, R193, 0x20, R196 ;  /* 0x00000020c1007824 */ /* 0x001fe200078e02c4 */
[----:B------:R-:W-:Y:S01]  /*104e0*/  LOP3.LUT R44, R45, 0x380, RZ, 0xc0, !PT ;  /* 0x000003802d2c7812 */ /* 0x000fe200078ec0ff */
[----:B------:R-:W-:Y:S01]  /*104f0*/  UIADD3 UR7, UR7, UR5, URZ ;  /* 0x0000000507077290 */ /* 0x000fe2000fffe03f */
[----:B------:R-:W-:Y:S01]  /*10500*/  LOP3.LUT R43, R48, 0x380, RZ, 0xc0, !PT ;  /* 0x00000380302b7812 */ /* 0x000fe200078ec0ff */
[----:B------:R0:W5:Y:S01]  /*10510*/  LD.E.128 R8, desc[UR36][R28.64] ;  /* 0x000000241c087980 */ /* 0x000162000c101d00 */
[----:B---3--:R-:W3:Y:S01]  /*10520*/  @P1 LDC R21, c[0x0][0xbec] ;  /* 0x0002fb00ff151b82 */ /* 0x008ee20000000800 */
[----:B-1----:R-:W-:Y:S01]  /*10530*/  VIADD R2, R0, UR42 ;  /* 0x0000002a00027c36 */ /* 0x002fe20008000000 */
[----:B------:R-:W-:Y:S01]  /*10540*/  UIMAD UR8, UR12, UR10, URZ ;  /* 0x0000000a0c0872a4 */ /* 0x000fe2000f8e023f */
[----:B------:R-:W-:Y:S01]  /*10550*/  SHF.R.U64 R40, R40, 0x3, RZ ;  /* 0x0000000328287819 */ /* 0x000fe200000012ff */
[----:B------:R-:W-:Y:S01]  /*10560*/  UIMAD.WIDE.U32 UR6, UR13, UR10, UR6 ;  /* 0x0000000a0d0672a5 */ /* 0x000fe2000f8e0006 */
[----:B------:R-:W-:Y:S01]  /*10570*/  SHF.R.U64 R44, R44, 0x3, RZ ;  /* 0x000000032c2c7819 */ /* 0x000fe200000012ff */
[----:B------:R-:W-:Y:S01]  /*10580*/  UIMAD UR5, UR13, UR11, UR8 ;  /* 0x0000000b0d0572a4 */ /* 0x000fe2000f8e0208 */
[----:B------:R-:W-:Y:S01]  /*10590*/  SHF.R.U64 R43, R43, 0x3, RZ ;  /* 0x000000032b2b7819 */ /* 0x000fe200000012ff */
[----:B0-----:R-:W-:Y:S01]  /*105a0*/  IMAD.MOV.U32 R29, RZ, RZ, R2 ;  /* 0x000000ffff1d7224 */ /* 0x001fe200078e0002 */
[----:B------:R0:W5:Y:S01]  /*105b0*/  LD.E.128 R4, desc[UR36][R30.64] ;  /* 0x000000241e047980 */ /* 0x000162000c101d00 */
[----:B------:R-:W-:Y:S01]  /*105c0*/  LOP3.LUT R40, R40, R41, RZ, 0x3c, !PT ;  /* 0x0000002928287212 */ /* 0x000fe200078e3cff */
[----:B------:R-:W-:Y:S01]  /*105d0*/  UIADD3 UR5, UR7, UR5, URZ ;  /* 0x0000000507057290 */ /* 0x000fe2000fffe03f */
[----:B------:R-:W-:Y:S01]  /*105e0*/  LOP3.LUT R44, R44, R45, RZ, 0x3c, !PT ;  /* 0x0000002d2c2c7212 */ /* 0x000fe200078e3cff */
[--C-:B------:R-:W-:Y:S01]  /*105f0*/  IMAD.X R41, RZ, RZ, R49.reuse, P4 ;  /* 0x000000ffff297224 */ /* 0x100fe200020e0631 */
[----:B------:R-:W-:Y:S01]  /*10600*/  LOP3.LUT R48, R43, R48, RZ, 0x3c, !PT ;  /* 0x000000302b307212 */ /* 0x000fe200078e3cff */
[--C-:B------:R-:W-:Y:S01]  /*10610*/  IMAD.X R43, RZ, RZ, R49.reuse, P5 ;  /* 0x000000ffff2b7224 */ /* 0x100fe200028e0631 */
[----:B------:R-:W-:Y:S01]  /*10620*/  ULDC.64 UR8, c[0x0][0xae0] ;  /* 0x0002b80000087ab9 */ /* 0x000fe20000000a00 */
[----:B------:R-:W-:Y:S01]  /*10630*/  IMAD.X R45, RZ, RZ, R49, P6 ;  /* 0x000000ffff2d7224 */ /* 0x000fe200030e0631 */
[----:B------:R1:W5:Y:S04]  /*10640*/  LD.E.128 R68, desc[UR36][R32.64] ;  /* 0x0000002420447980 */ /* 0x000368000c101d00 */
[----:B------:R4:W5:Y:S01]  /*10650*/  LD.E.128 R60, desc[UR36][R34.64] ;  /* 0x00000024223c7980 */ /* 0x000962000c101d00 */
[----:B---3--:R-:W-:-:S03]  /*10660*/  @P1 IMAD.HI.U32 R0, R2, R21, RZ ;  /* 0x0000001502001227 */ /* 0x008fc600078e00ff */
[----:B------:R-:W5:Y:S02]  /*10670*/  LD.E.128 R48, desc[UR36][R48.64] ;  /* 0x0000002430307980 */ /* 0x000f64000c101d00 */
[----:B--2---:R-:W-:Y:S02]  /*10680*/  @P1 SHF.R.U32.HI R29, RZ, R53, R0 ;  /* 0x00000035ff1d1219 */ /* 0x004fe40000011600 */
[----:B------:R2:W5:Y:S02]  /*10690*/  LD.E.128 R56, desc[UR36][R36.64] ;  /* 0x0000002424387980 */ /* 0x000564000c101d00 */
[--C-:B------:R-:W-:Y:S01]  /*106a0*/  SHF.R.S32.HI R0, RZ, 0x1f, R29.reuse ;  /* 0x0000001fff007819 */ /* 0x100fe2000001141d */
[----:B0-----:R-:W-:Y:S01]  /*106b0*/  IMAD.MOV R31, RZ, RZ, -R29 ;  /* 0x000000ffff1f7224 */ /* 0x001fe200078e0a1d */
[----:B------:R2:W5:Y:S01]  /*106c0*/  LD.E.128 R24, desc[UR36][R38.64] ;  /* 0x0000002426187980 */ /* 0x000562000c101d00 */
[----:B------:R-:W-:Y:S02]  /*106d0*/  IMAD.U32 R21, RZ, RZ, UR7 ;  /* 0x00000007ff157e24 */ /* 0x000fe4000f8e00ff */
[----:B------:R-:W-:Y:S01]  /*106e0*/  IMAD R0, R0, UR8, RZ ;  /* 0x0000000800007c24 */ /* 0x000fe2000f8e02ff */
[----:B------:R2:W5:Y:S01]  /*106f0*/  LD.E.128 R80, desc[UR36][R40.64] ;  /* 0x0000002428507980 */ /* 0x000562000c101d00 */
[----:B------:R-:W-:-:S02]  /*10700*/  IMAD R31, R52, R31, R2 ;  /* 0x0000001f341f7224 */ /* 0x000fc400078e0202 */
[----:B------:R-:W-:Y:S01]  /*10710*/  IMAD.U32 R20, RZ, RZ, UR6 ;  /* 0x00000006ff147e24 */ /* 0x000fe2000f8e00ff */
[----:B------:R2:W5:Y:S01]  /*10720*/  LD.E.128 R76, desc[UR36][R42.64] ;  /* 0x000000242a4c7980 */ /* 0x000562000c101d00 */
[----:B------:R-:W-:Y:S01]  /*10730*/  IMAD.U32 R21, RZ, RZ, UR5 ;  /* 0x00000005ff157e24 */ /* 0x000fe2000f8e00ff */
[----:B------:R-:W-:Y:S02]  /*10740*/  ULDC.64 UR6, c[0x0][0xad8] ;  /* 0x0002b60000067ab9 */ /* 0x000fe40000000a00 */
[----:B------:R2:W5:Y:S01]  /*10750*/  LD.E.128 R72, desc[UR36][R44.64] ;  /* 0x000000242c487980 */ /* 0x000562000c101d00 */
[----:B-1----:R-:W-:-:S03]  /*10760*/  IMAD R33, R29, UR9, R0 ;  /* 0x000000091d217c24 */ /* 0x002fc6000f8e0200 */
[----:B------:R2:W5:Y:S01]  /*10770*/  LD.E.128 R64, desc[UR36][R46.64] ;  /* 0x000000242e407980 */ /* 0x000562000c101d00 */
[----:B------:R-:W-:Y:S01]  /*10780*/  SHF.R.S32.HI R0, RZ, 0x1f, R31 ;  /* 0x0000001fff007819 */ /* 0x000fe2000001141f */
[----:B------:R-:W-:Y:S01]  /*10790*/  @!PT LDS RZ, [RZ] ;  /* 0x00000000fffff984 */ /* 0x000fe20000000800 */
[----:B------:R-:W-:Y:S01]  /*107a0*/  @!PT LDS RZ, [RZ] ;  /* 0x00000000fffff984 */ /* 0x000fe20000000800 */
[----:B------:R-:W-:Y:S01]  /*107b0*/  @!PT LDS RZ, [RZ] ;  /* 0x00000000fffff984 */ /* 0x000fe20000000800 */
[----:B------:R-:W-:Y:S01]  /*107c0*/  @!PT LDS RZ, [RZ] ;  /* 0x00000000fffff984 */ /* 0x000fe20000000800 */
[----:B------:R0:W-:Y:S06]  /*107d0*/  MEMBAR.ALL.CTA ;  /* 0x0000000000007992 */ /* 0x0001ec0000008000 */
[----:B0-----:R-:W0:Y:S01]  /*107e0*/  FENCE.VIEW.ASYNC.S ;  /* 0x00000000000073c6 */ /* 0x001e220000000000 */
[----:B------:R-:W-:-:S04]  /*107f0*/  IMAD.WIDE.U32 R20, R29, UR8, R20 ;  /* 0x000000081d147c25 */ /* 0x000fc8000f8e0014 */
[----:B------:R-:W-:Y:S02]  /*10800*/  IMAD.IADD R21, R21, 0x1, R33 ;  /* 0x0000000115157824 */ /* 0x000fe400078e0221 */
[----:B------:R-:W-:Y:S02]  /*10810*/  IMAD R2, R0, UR6, RZ ;  /* 0x0000000600027c24 */ /* 0x000fe4000f8e02ff */
[----:B----4-:R-:W-:Y:S02]  /*10820*/  VIADD R34, R196, UR42 ;  /* 0x0000002ac4227c36 */ /* 0x010fe40008000000 */
[C---:B------:R-:W-:Y:S02]  /*10830*/  IMAD R29, R31.reuse, UR7, R2 ;  /* 0x000000071f1d7c24 */ /* 0x040fe4000f8e0202 */
[----:B------:R-:W-:Y:S01]  /*10840*/  IMAD.WIDE.U32 R20, R31, UR6, R20 ;  /* 0x000000061f147c25 */ /* 0x000fe2000f8e0014 */
[----:B------:R-:W-:Y:S01]  /*10850*/  ISETP.GE.AND P2, PT, R34, R3, PT ;  /* 0x000000032200720c */ /* 0x000fe20003f46270 */
[----:B------:R-:W-:-:S02]  /*10860*/  ULDC.64 UR6, c[0x0][0xa80] ;  /* 0x0002a00000067ab9 */ /* 0x000fc40000000a00 */
[----:B------:R-:W-:Y:S01]  /*10870*/  VIADD R17, R17, 0x30820 ;  /* 0x0003082011117836 */ /* 0x000fe20000000000 */
[----:B------:R-:W-:Y:S01]  /*10880*/  LEA R2, P3, R20, UR6, 0x1 ;  /* 0x0000000614027c11 */ /* 0x000fe2000f8608ff */
[----:B------:R-:W-:Y:S02]  /*10890*/  IMAD.IADD R21, R21, 0x1, R29 ;  /* 0x0000000115157824 */ /* 0x000fe400078e021d */
[----:B------:R-:W-:Y:S01]  /*108a0*/  VIADD R0, R34, 0x20 ;  /* 0x0000002022007836 */ /* 0x000fe20000000000 */
[----:B------:R-:W-:Y:S02]  /*108b0*/  PRMT R17, RZ, 0x654, R17 ;  /* 0x00000654ff117816 */ /* 0x000fe40000000011 */
[----:B------:R-:W-:Y:S02]  /*108c0*/  LEA.HI.X R32, R20, UR7, R21, 0x1, P3 ;  /* 0x0000000714207c11 */ /* 0x000fe400098f0c15 */
[-C--:B------:R-:W-:Y:S01]  /*108d0*/  ISETP.GE.AND P1, PT, R0, R3.reuse, PT ;  /* 0x000000030000720c */ /* 0x080fe20003f26270 */
[----:B------:R-:W-:Y:S01]  /*108e0*/  VIADD R0, R34, 0x40 ;  /* 0x0000004022007836 */ /* 0x000fe20000000000 */
[----:B0-----:R0:W-:Y:S01]  /*108f0*/  SYNCS.ARRIVE.TRANS64.RED.A1T0 RZ, [R17+URZ], RZ ;  /* 0x000000ff11ff79a7 */ /* 0x0011e2000810043f */
[----:B------:R2:W1:Y:S01]  /*10900*/  SHFL.IDX PT, R31, R2, RZ, 0x181f ;  /* 0x00181fff021f7589 */ /* 0x00046200000e0000 */
[----:B------:R-:W-:Y:S02]  /*10910*/  BSSY B1, `(.L_x_1052) ;  /* 0x0000011000017945 */ /* 0x000fe40003800000 */
[----:B------:R-:W-:Y:S01]  /*10920*/  ISETP.GE.AND P0, PT, R0, R3, PT ;  /* 0x000000030000720c */ /* 0x000fe20003f06270 */
[----:B0-----:R2:W0:Y:S01]  /*10930*/  SHFL.IDX PT, R17, R32, RZ, 0x181f ;  /* 0x00181fff20117589 */ /* 0x00142200000e0000 */
[----:B------:R-:W-:Y:S11]  /*10940*/  @P2 BRA `(.L_x_1053) ;  /* 0x0000000000342947 */ /* 0x000ff60003800000 */
[----:B------:R-:W-:Y:S02]  /*10950*/  ULDC UR5, c[0x0][0xac8] ;  /* 0x0002b20000057ab9 */ /* 0x000fe40000000800 */
[----:B------:R-:W-:Y:S02]  /*10960*/  ISETP.GE.AND P4, PT, R22, UR5, PT ;  /* 0x0000000516007c0c */ /* 0x000fe4000bf86270 */
[----:B------:R-:W-:Y:S02]  /*10970*/  ISETP.GE.AND P3, PT, R23, UR5, PT ;  /* 0x0000000517007c0c */ /* 0x000fe4000bf66270 */
[----:B------:R-:W-:-:S09]  /*10980*/  ISETP.GE.AND P2, PT, R192, UR5, PT ;  /* 0x00000005c0007c0c */ /* 0x000fd2000bf46270 */
[CC--:B-1----:R-:W-:Y:S02]  /*10990*/  @!P4 LEA R20, P6, R22.reuse, R31.reuse, 0x1 ;  /* 0x0000001f1614c211 */ /* 0x0c2fe400078c08ff */
[C---:B------:R-:W-:Y:S02]  /*109a0*/  @!P3 LEA R28, P5, R23.reuse, R31, 0x1 ;  /* 0x0000001f171cb211 */ /* 0x040fe400078a08ff */
[----:B0-----:R-:W-:Y:S02]  /*109b0*/  @!P4 LEA.HI.X R21, R22, R17, R206, 0x1, P6 ;  /* 0x000000111615c211 */ /* 0x001fe400030f0cce */
[C---:B------:R-:W-:Y:S02]  /*109c0*/  @!P2 LEA R30, P6, R192.reuse, R31, 0x1 ;  /* 0x0000001fc01ea211 */ /* 0x040fe400078c08ff */
[-C--:B------:R-:W-:Y:S01]  /*109d0*/  @!P3 LEA.HI.X R29, R23, R17.reuse, R205, 0x1, P5 ;  /* 0x00000011171db211 */ /* 0x080fe200028f0ccd */
[----:B-----5:R3:W-:Y:S01]  /*109e0*/  @!P4 ST.E.128 desc[UR36][R20.64], R48 ;  /* 0x000000301400c985 */ /* 0x0207e2000c101d24 */
[----:B------:R-:W-:-:S03]  /*109f0*/  @!P2 LEA.HI.X R31, R192, R17, R204, 0x1, P6 ;  /* 0x00000011c01fa211 */ /* 0x000fc600030f0ccc */
[----:B------:R3:W-:Y:S04]  /*10a00*/  @!P3 ST.E.128 desc[UR36][R28.64], R68 ;  /* 0x000000441c00b985 */ /* 0x0007e8000c101d24 */
[----:B------:R3:W-:Y:S02]  /*10a10*/  @!P2 ST.E.128 desc[UR36][R30.64], R80 ;  /* 0x000000501e00a985 */ /* 0x0007e4000c101d24 */
.L_x_1053:
[----:B------:R-:W-:Y:S05]  /*10a20*/  BSYNC B1 ;  /* 0x0000000000017941 */ /* 0x000fea0003800000 */
.L_x_1052:
[----:B0-----:R0:W4:Y:S01]  /*10a30*/  SHFL.IDX PT, R17, R32, 0x1, 0x181f ;  /* 0x00381f0020117f89 */ /* 0x00112200000e0000 */
        /* <DEDUP_REMOVED lines=13> */
[----:B-----5:R3:W-:Y:S04]  /*10b10*/  @!P4 ST.E.128 desc[UR36][R20.64], R12 ;  /* 0x0000000c1400c985 */ /* 0x0207e8000c101d24 */
[----:B------:R3:W-:Y:S04]  /*10b20*/  @!P5 ST.E.128 desc[UR36][R28.64], R60 ;  /* 0x0000003c1c00d985 */ /* 0x0007e8000c101d24 */
[----:B------:R3:W-:Y:S02]  /*10b30*/  @!P6 ST.E.128 desc[UR36][R30.64], R76 ;  /* 0x0000004c1e00e985 */ /* 0x0007e4000c101d24 */
.L_x_1055:
[----:B------:R-:W-:Y:S05]  /*10b40*/  BSYNC B1 ;  /* 0x0000000000017941 */ /* 0x000fea0003800000 */
.L_x_1054:
        /* <DEDUP_REMOVED lines=17> */
.L_x_1057:
[----:B------:R-:W-:Y:S05]  /*10c60*/  BSYNC B1 ;  /* 0x0000000000017941 */ /* 0x000fea0003800000 */
.L_x_1056:
[----:B------:R-:W-:Y:S01]  /*10c70*/  VIADD R0, R34, 0x60 ;  /* 0x0000006022007836 */ /* 0x000fe20000000000 */
[----:B0----5:R0:W0:Y:S04]  /*10c80*/  SHFL.IDX PT, R11, R32, 0x3, 0x181f ;  /* 0x00781f00200b7f89 */ /* 0x02102800000e0000 */
[----:B------:R-:W-:Y:S01]  /*10c90*/  ISETP.GE.AND P0, PT, R0, R3, PT ;  /* 0x000000030000720c */ /* 0x000fe20003f06270 */
[----:B------:R0:W0:-:S12]  /*10ca0*/  SHFL.IDX PT, R13, R2, 0x3, 0x181f ;  /* 0x00781f00020d7f89 */ /* 0x00001800000e0000 */
[----:B------:R-:W-:Y:S05]  /*10cb0*/  @P0 BRA `(.L_x_1058) ;  /* 0x0000000800e80947 */ /* 0x000fea0003800000 */
[----:B------:R-:W-:Y:S02]  /*10cc0*/  ULDC UR5, c[0x0][0xac8] ;  /* 0x0002b20000057ab9 */ /* 0x000fe40000000800 */
[----:B------:R-:W-:Y:S02]  /*10cd0*/  ISETP.GE.AND P2, PT, R22, UR5, PT ;  /* 0x0000000516007c0c */ /* 0x000fe4000bf46270 */
[----:B------:R-:W-:-:S11]  /*10ce0*/  ISETP.GE.AND P3, PT, R23, UR5, PT ;  /* 0x0000000517007c0c */ /* 0x000fd6000bf66270 */
[CC--:B0-2-4-:R-:W-:Y:S02]  /*10cf0*/  @!P2 LEA R2, P0, R22.reuse, R13.reuse, 0x1 ;  /* 0x0000000d1602a211 */ /* 0x0d5fe400078008ff */
[C---:B------:R-:W-:Y:S02]  /*10d00*/  @!P3 LEA R8, P1, R23.reuse, R13, 0x1 ;  /* 0x0000000d1708b211 */ /* 0x040fe400078208ff */
[-C--:B------:R-:W-:Y:S02]  /*10d10*/  @!P2 LEA.HI.X R3, R22, R11.reuse, R206, 0x1, P0 ;  /* 0x0000000b1603a211 */ /* 0x080fe400000f0cce */
        /* <DEDUP_REMOVED lines=9> */
.L_x_1051:
[----:B------:R-:W0:Y:S01]  /*10db0*/  LDC R8, c[0x0][0xbe8] ;  /* 0x0002fa00ff087b82 */ /* 0x000e220000000800 */
[----:B------:R-:W-:Y:S01]  /*10dc0*/  R2UR UR6, R194 ;  /* 0x00000000c20672ca */ /* 0x000fe200000e0000 */
[----:B------:R-:W-:Y:S01]  /*10dd0*/  BSSY B1, `(.L_x_1059) ;  /* 0x0000034000017945 */ /* 0x000fe20003800000 */
[----:B------:R-:W-:Y:S01]  /*10de0*/  R2UR UR5, R195 ;  /* 0x00000000c30572ca */ /* 0x000fe200000e0000 */
[----:B------:R-:W-:Y:S01]  /*10df0*/  IMAD R6, R193, 0x20, R196 ;  /* 0x00000020c1067824 */ /* 0x000fe200078e02c4 */
[----:B------:R-:W-:-:S09]  /*10e00*/  ISETP.GE.AND P0, PT, R207, 0x80, PT ;  /* 0x00000080cf00780c */ /* 0x000fd20003f06270 */
[----:B------:R-:W-:Y:S02]  /*10e10*/  USHF.R.S32.HI UR8, URZ, 0x1f, UR6 ;  /* 0x0000001f3f087899 */ /* 0x000fe40008011406 */
[----:B------:R-:W-:Y:S01]  /*10e20*/  USHF.R.S32.HI UR9, URZ, 0x1f, UR5 ;  /* 0x0000001f3f097899 */ /* 0x000fe20008011405 */
[----:B0-----:R-:W-:-:S13]  /*10e30*/  ISETP.NE.AND P1, PT, R8, 0x1, PT ;  /* 0x000000010800780c */ /* 0x001fda0003f25270 */
[----:B------:R-:W0:Y:S08]  /*10e40*/  @P1 LDC R9, c[0x0][0xbec] ;  /* 0x0002fb00ff091b82 */ /* 0x000e300000000800 */
[----:B------:R-:W1:Y:S01]  /*10e50*/  @P1 LDC R11, c[0x0][0xbf0] ;  /* 0x0002fc00ff0b1b82 */ /* 0x000e620000000800 */
[----:B------:R-:W-:Y:S05]  /*10e60*/  @P0 BRA `(.L_x_1060) ;  /* 0x0000000000a80947 */ /* 0x000fea0003800000 */
[----:B------:R-:W2:Y:S01]  /*10e70*/  S2R R4, SR_TID.X ;  /* 0x0000000000047919 */ /* 0x000ea20000002100 */
[----:B------:R-:W3:Y:S01]  /*10e80*/  LDC R3, c[0x0][0xbe8] ;  /* 0x0002fa00ff037b82 */ /* 0x000ee20000000800 */
[----:B------:R-:W-:Y:S01]  /*10e90*/  IMAD.U32 R7, RZ, RZ, UR42 ;  /* 0x0000002aff077e24 */ /* 0x000fe2000f8e00ff */
[----:B------:R-:W-:Y:S02]  /*10ea0*/  ULDC UR5, c[0x0][0xa88] ;  /* 0x0002a20000057ab9 */ /* 0x000fe40000000800 */
[----:B---3--:R-:W-:Y:S02]  /*10eb0*/  IMAD R5, R3, UR5, RZ ;  /* 0x0000000503057c24 */ /* 0x008fe4000f8e02ff */
[----:B--2---:R-:W-:-:S04]  /*10ec0*/  IADD3 R4, R7, -0x80, R4 ;  /* 0xffffff8007047810 */ /* 0x004fc80007ffe004 */
[----:B------:R-:W-:-:S13]  /*10ed0*/  ISETP.GE.AND P0, PT, R4, R5, PT ;  /* 0x000000050400720c */ /* 0x000fda0003f06270 */
[----:B------:R-:W-:Y:S05]  /*10ee0*/  @P0 BRA `(.L_x_1060) ;  /* 0x0000000000880947 */ /* 0x000fea0003800000 */
[----:B------:R-:W-:Y:S01]  /*10ef0*/  ISETP.NE.AND P0, PT, R3, 0x1, PT ;  /* 0x000000010300780c */ /* 0x000fe20003f05270 */
[----:B------:R-:W-:Y:S01]  /*10f00*/  ULDC.64 UR10, c[0x0][0xb90] ;  /* 0x0002e400000a7ab9 */ /* 0x000fe20000000a00 */
[----:B------:R-:W-:Y:S01]  /*10f10*/  R2UR UR13, R194 ;  /* 0x00000000c20d72ca */ /* 0x000fe200000e0000 */
[----:B------:R-:W-:Y:S01]  /*10f20*/  UIMAD UR5, UR8, UR10, URZ ;  /* 0x0000000a080572a4 */ /* 0x000fe2000f8e023f */
[----:B------:R-:W-:Y:S01]  /*10f30*/  R2UR UR12, R195 ;  /* 0x00000000c30c72ca */ /* 0x000fe200000e0000 */
[----:B------:R-:W-:-:S08]  /*10f40*/  IMAD.MOV.U32 R2, RZ, RZ, R4 ;  /* 0x000000ffff027224 */ /* 0x000fd000078e0004 */
[----:B------:R-:W2:Y:S02]  /*10f50*/  @P0 LDC R5, c[0x0][0xbec] ;  /* 0x0002fb00ff050b82 */ /* 0x000ea40000000800 */
[----:B------:R-:W-:Y:S02]  /*10f60*/  UIMAD.WIDE.U32 UR6, UR13, UR10, URZ ;  /* 0x0000000a0d0672a5 */ /* 0x000fe4000f8e003f */
[----:B------:R-:W-:-:S03]  /*10f70*/  UIMAD UR5, UR13, UR11, UR5 ;  /* 0x0000000b0d0572a4 */ /* 0x000fc6000f8e0205 */
[----:B------:R-:W-:Y:S01]  /*10f80*/  ULDC.64 UR10, c[0x0][0xb98] ;  /* 0x0002e600000a7ab9 */ /* 0x000fe20000000a00 */
[----:B------:R-:W3:Y:S01]  /*10f90*/  @P0 LDC R7, c[0x0][0xbf0] ;  /* 0x0002fc00ff070b82 */ /* 0x000ee20000000800 */
[----:B------:R-:W-:Y:S02]  /*10fa0*/  UIADD3 UR7, UR7, UR5, URZ ;  /* 0x0000000507077290 */ /* 0x000fe4000fffe03f */
[----:B------:R-:W-:Y:S02]  /*10fb0*/  UIMAD UR5, UR9, UR10, URZ ;  /* 0x0000000a090572a4 */ /* 0x000fe4000f8e023f */
[----:B------:R-:W-:Y:S02]  /*10fc0*/  UIMAD.WIDE.U32 UR6, UR12, UR10, UR6 ;  /* 0x0000000a0c0672a5 */ /* 0x000fe4000f8e0006 */
[----:B------:R-:W-:-:S03]  /*10fd0*/  UIMAD UR5, UR12, UR11, UR5 ;  /* 0x0000000b0c0572a4 */ /* 0x000fc6000f8e0205 */
[----:B------:R-:W-:Y:S01]  /*10fe0*/  ULDC.64 UR10, c[0x0][0xb88] ;  /* 0x0002e200000a7ab9 */ /* 0x000fe20000000a00 */
[----:B--2---:R-:W-:-:S05]  /*10ff0*/  @P0 IMAD.HI.U32 R0, R4, R5, RZ ;  /* 0x0000000504000227 */ /* 0x004fca00078e00ff */
[----:B---3--:R-:W-:-:S05]  /*11000*/  @P0 SHF.R.U32.HI R2, RZ, R7, R0 ;  /* 0x00000007ff020219 */ /* 0x008fca0000011600 */
[----:B------:R-:W-:-:S04]  /*11010*/  IMAD.MOV R5, RZ, RZ, -R2 ;  /* 0x000000ffff057224 */ /* 0x000fc800078e0a02 */
[----:B------:R-:W-:Y:S01]  /*11020*/  IMAD R5, R3, R5, R4 ;  /* 0x0000000503057224 */ /* 0x000fe200078e0204 */
[----:B------:R-:W-:Y:S01]  /*11030*/  SHF.R.S32.HI R3, RZ, 0x1f, R2 ;  /* 0x0000001fff037819 */ /* 0x000fe20000011402 */
[----:B------:R-:W-:Y:S01]  /*11040*/  IMAD.U32 R4, RZ, RZ, UR5 ;  /* 0x00000005ff047e24 */ /* 0x000fe2000f8e00ff */
[----:B------:R-:W-:Y:S02]  /*11050*/  IADD3 R2, P0, R2, UR6, RZ ;  /* 0x0000000602027c10 */ /* 0x000fe4000ff1e0ff */
[----:B------:R-:W-:Y:S02]  /*11060*/  SHF.R.S32.HI R0, RZ, 0x1f, R5 ;  /* 0x0000001fff007819 */ /* 0x000fe40000011405 */
[----:B------:R-:W-:Y:S01]  /*11070*/  IADD3.X R3, R3, UR7, R4, P0, !PT ;  /* 0x0000000703037c10 */ /* 0x000fe200087fe404 */
[----:B------:R-:W-:Y:S02]  /*11080*/  ULDC.64 UR6, c[0x0][0xb50] ;  /* 0x0002d40000067ab9 */ /* 0x000fe40000000a00 */
[----:B------:R-:W-:-:S02]  /*11090*/  IMAD R0, R0, UR10, RZ ;  /* 0x0000000a00007c24 */ /* 0x000fc4000f8e02ff */
[----:B------:R-:W-:-:S04]  /*110a0*/  IMAD.WIDE.U32 R2, R5, UR10, R2 ;  /* 0x0000000a05027c25 */ /* 0x000fc8000f8e0002 */
[----:B------:R-:W-:Y:S01]  /*110b0*/  IMAD R7, R5, UR11, R0 ;  /* 0x0000000b05077c24 */ /* 0x000fe2000f8e0200 */
[----:B------:R-:W-:-:S03]  /*110c0*/  LEA R4, P0, R2, UR6, 0x2 ;  /* 0x0000000602047c11 */ /* 0x000fc6000f8010ff */
[----:B------:R-:W-:-:S05]  /*110d0*/  IMAD.IADD R3, R3, 0x1, R7 ;  /* 0x0000000103037824 */ /* 0x000fca00078e0207 */
[----:B------:R-:W-:Y:S01]  /*110e0*/  LEA.HI.X R5, R2, UR7, R3, 0x2, P0 ;  /* 0x0000000702057c11 */ /* 0x000fe200080f1403 */
[----:B------:R-:W-:-:S05]  /*110f0*/  IMAD.MOV.U32 R3, RZ, RZ, -0x800000 ;  /* 0xff800000ff037424 */ /* 0x000fca00078e00ff */
[----:B------:R2:W-:Y:S02]  /*11100*/  STG.E desc[UR36][R4.64], R3 ;  /* 0x0000000304007986 */ /* 0x0005e4000c101924 */
.L_x_1060:
[----:B------:R-:W-:Y:S05]  /*11110*/  BSYNC B1 ;  /* 0x0000000000017941 */ /* 0x000fea0003800000 */
.L_x_1059:
[----:B------:R-:W-:Y:S01]  /*11120*/  R2UR UR13, R194 ;  /* 0x00000000c20d72ca */ /* 0x000fe200000e0000 */
[----:B------:R-:W-:Y:S01]  /*11130*/  ULDC.64 UR10, c[0x0][0xae8] ;  /* 0x0002ba00000a7ab9 */ /* 0x000fe20000000a00 */
[----:B------:R-:W-:Y:S01]  /*11140*/  R2UR UR12, R195 ;  /* 0x00000000c30c72ca */ /* 0x000fe200000e0000 */
[----:B------:R-:W-:Y:S01]  /*11150*/  UIMAD UR5, UR8, UR10, URZ ;  /* 0x0000000a080572a4 */ /* 0x000fe2000f8e023f */
[----:B------:R-:W-:Y:S01]  /*11160*/  VIADD R6, R6, UR42 ;  /* 0x0000002a06067c36 */ /* 0x000fe20008000000 */
[----:B------:R-:W-:Y:S03]  /*11170*/  BSSY B1, `(.L_x_1061) ;  /* 0x0000038000017945 */ /* 0x000fe60003800000 */
[----:B0-----:R-:W-:-:S04]  /*11180*/  @P1 IMAD.HI.U32 R0, R6, R9, RZ ;  /* 0x0000000906001227 */ /* 0x001fc800078e00ff */
[----:B--2---:R-:W-:Y:S01]  /*11190*/  IMAD.MOV.U32 R5, RZ, RZ, R6 ;  /* 0x000000ffff057224 */ /* 0x004fe200078e0006 */
[----:B------:R-:W-:Y:S01]  /*111a0*/  UIMAD.WIDE.U32 UR6, UR13, UR10, URZ ;  /* 0x0000000a0d0672a5 */ /* 0x000fe2000f8e003f */
[----:B-1----:R-:W-:Y:S01]  /*111b0*/  @P1 SHF.R.U32.HI R5, RZ, R11, R0 ;  /* 0x0000000bff051219 */ /* 0x002fe20000011600 */
[----:B------:R-:W-:-:S03]  /*111c0*/  UIMAD UR5, UR13, UR11, UR5 ;  /* 0x0000000b0d0572a4 */ /* 0x000fc6000f8e0205 */
[----:B------:R-:W-:Y:S01]  /*111d0*/  ULDC.64 UR10, c[0x0][0xaf0] ;  /* 0x0002bc00000a7ab9 */ /* 0x000fe20000000a00 */
[----:B------:R-:W-:Y:S01]  /*111e0*/  UIADD3 UR7, UR7, UR5, URZ ;  /* 0x0000000507077290 */ /* 0x000fe2000fffe03f */
[--C-:B------:R-:W-:Y:S01]  /*111f0*/  SHF.R.S32.HI R0, RZ, 0x1f, R5.reuse ;  /* 0x0000001fff007819 */ /* 0x100fe20000011405 */
[----:B------:R-:W-:Y:S01]  /*11200*/  UIMAD UR5, UR9, UR10, URZ ;  /* 0x0000000a090572a4 */ /* 0x000fe2000f8e023f */
[----:B------:R-:W-:Y:S01]  /*11210*/  IMAD.MOV R7, RZ, RZ, -R5 ;  /* 0x000000ffff077224 */ /* 0x000fe200078e0a05 */
[----:B------:R-:W-:Y:S02]  /*11220*/  UIMAD.WIDE.U32 UR6, UR12, UR10, UR6 ;  /* 0x0000000a0c0672a5 */ /* 0x000fe4000f8e0006 */
[----:B------:R-:W-:Y:S01]  /*11230*/  UIMAD UR5, UR12, UR11, UR5 ;  /* 0x0000000b0c0572a4 */ /* 0x000fe2000f8e0205 */
[----:B------:R-:W-:Y:S01]  /*11240*/  IMAD R7, R8, R7, R6 ;  /* 0x0000000708077224 */ /* 0x000fe200078e0206 */
[----:B------:R-:W-:Y:S01]  /*11250*/  ULDC.64 UR8, c[0x0][0xae0] ;  /* 0x0002b80000087ab9 */ /* 0x000fe20000000a00 */
[----:B------:R-:W-:Y:S01]  /*11260*/  VIADD R6, R196, UR42 ;  /* 0x0000002ac4067c36 */ /* 0x000fe20008000000 */
[----:B------:R-:W-:Y:S01]  /*11270*/  UIADD3 UR5, UR7, UR5, URZ ;  /* 0x0000000507057290 */ /* 0x000fe2000fffe03f */
[----:B------:R-:W-:-:S02]  /*11280*/  IMAD R0, R0, UR8, RZ ;  /* 0x0000000800007c24 */ /* 0x000fc4000f8e02ff */
[----:B------:R-:W-:Y:S02]  /*11290*/  IMAD.U32 R3, RZ, RZ, UR7 ;  /* 0x00000007ff037e24 */ /* 0x000fe4000f8e00ff */
[----:B------:R-:W-:Y:S01]  /*112a0*/  IMAD.U32 R2, RZ, RZ, UR6 ;  /* 0x00000006ff027e24 */ /* 0x000fe2000f8e00ff */
[----:B------:R-:W-:Y:S01]  /*112b0*/  ULDC.64 UR6, c[0x0][0xad8] ;  /* 0x0002b60000067ab9 */ /* 0x000fe20000000a00 */
[----:B------:R-:W-:Y:S01]  /*112c0*/  IMAD.U32 R3, RZ, RZ, UR5 ;  /* 0x00000005ff037e24 */ /* 0x000fe2000f8e00ff */
[----:B------:R-:W-:Y:S01]  /*112d0*/  ULDC UR5, c[0x0][0xa88] ;  /* 0x0002a20000057ab9 */ /* 0x000fe20000000800 */
[C---:B------:R-:W-:Y:S01]  /*112e0*/  IMAD R9, R5.reuse, UR9, R0 ;  /* 0x0000000905097c24 */ /* 0x040fe2000f8e0200 */
[----:B------:R-:W-:Y:S01]  /*112f0*/  SHF.R.S32.HI R0, RZ, 0x1f, R7 ;  /* 0x0000001fff007819 */ /* 0x000fe20000011407 */
[----:B------:R-:W-:-:S04]  /*11300*/  IMAD.WIDE.U32 R2, R5, UR8, R2 ;  /* 0x0000000805027c25 */ /* 0x000fc8000f8e0002 */
[----:B------:R-:W-:Y:S02]  /*11310*/  IMAD.IADD R3, R3, 0x1, R9 ;  /* 0x0000000103037824 */ /* 0x000fe400078e0209 */
[----:B------:R-:W-:Y:S02]  /*11320*/  IMAD R4, R0, UR6, RZ ;  /* 0x0000000600047c24 */ /* 0x000fe4000f8e02ff */
[----:B------:R-:W-:Y:S02]  /*11330*/  IMAD R9, R8, UR5, RZ ;  /* 0x0000000508097c24 */ /* 0x000fe4000f8e02ff */
[C---:B------:R-:W-:Y:S02]  /*11340*/  IMAD R5, R7.reuse, UR7, R4 ;  /* 0x0000000707057c24 */ /* 0x040fe4000f8e0204 */
[----:B------:R-:W-:Y:S01]  /*11350*/  IMAD.WIDE.U32 R2, R7, UR6, R2 ;  /* 0x0000000607027c25 */ /* 0x000fe2000f8e0002 */
[----:B------:R-:W-:Y:S01]  /*11360*/  ISETP.GE.AND P2, PT, R6, R9, PT ;  /* 0x000000090600720c */ /* 0x000fe20003f46270 */
[----:B------:R-:W-:-:S02]  /*11370*/  ULDC.64 UR6, c[0x0][0xa80] ;  /* 0x0002a00000067ab9 */ /* 0x000fc40000000a00 */
[----:B------:R-:W-:Y:S01]  /*11380*/  IMAD.IADD R3, R3, 0x1, R5 ;  /* 0x0000000103037824 */ /* 0x000fe200078e0205 */
[----:B------:R-:W-:Y:S01]  /*11390*/  LEA R4, P3, R2, UR6, 0x1 ;  /* 0x0000000602047c11 */ /* 0x000fe2000f8608ff */
[----:B------:R-:W-:-:S03]  /*113a0*/  VIADD R0, R6, 0x20 ;  /* 0x0000002006007836 */ /* 0x000fc60000000000 */
[----:B------:R-:W-:Y:S01]  /*113b0*/  LEA.HI.X R5, R2, UR7, R3, 0x1, P3 ;  /* 0x0000000702057c11 */ /* 0x000fe200098f0c03 */
[----:B------:R0:W1:Y:S01]  /*113c0*/  SHFL.IDX PT, R7, R4, RZ, 0x181f ;  /* 0x00181fff04077589 */ /* 0x00006200000e0000 */
[-C--:B------:R-:W-:Y:S01]  /*113d0*/  ISETP.GE.AND P1, PT, R0, R9.reuse, PT ;  /* 0x000000090000720c */ /* 0x080fe20003f26270 */
[----:B------:R-:W-:Y:S02]  /*113e0*/  VIADD R0, R6, 0x40 ;  /* 0x0000004006007836 */ /* 0x000fe40000000000 */
[----:B------:R0:W2:Y:S03]  /*113f0*/  SHFL.IDX PT, R3, R5, RZ, 0x181f ;  /* 0x00181fff05037589 */ /* 0x0000a600000e0000 */
[----:B------:R-:W-:Y:S01]  /*11400*/  ISETP.GE.AND P0, PT, R0, R9, PT ;  /* 0x000000090000720c */ /* 0x000fe20003f06270 */
[----:B------:R-:W-:-:S12]  /*11410*/  @P2 BRA `(.L_x_1062) ;  /* 0x0000000000342947 */ /* 0x000fd80003800000 */
[----:B------:R-:W-:Y:S02]  /*11420*/  ULDC UR5, c[0x0][0xac8] ;  /* 0x0002b20000057ab9 */ /* 0x000fe40000000800 */
[----:B------:R-:W-:Y:S02]  /*11430*/  ISETP.GE.AND P4, PT, R22, UR5, PT ;  /* 0x0000000516007c0c */ /* 0x000fe4000bf86270 */
[----:B------:R-:W-:Y:S02]  /*11440*/  ISETP.GE.AND P3, PT, R23, UR5, PT ;  /* 0x0000000517007c0c */ /* 0x000fe4000bf66270 */
[----:B------:R-:W-:-:S09]  /*11450*/  ISETP.GE.AND P2, PT, R192, UR5, PT ;  /* 0x00000005c0007c0c */ /* 0x000fd2000bf46270 */
[CC--:B-1----:R-:W-:Y:S02]  /*11460*/  @!P4 LEA R10, P6, R22.reuse, R7.reuse, 0x1 ;  /* 0x00000007160ac211 */ /* 0x0c2fe400078c08ff */
[C---:B------:R-:W-:Y:S02]  /*11470*/  @!P3 LEA R12, P5, R23.reuse, R7, 0x1 ;  /* 0x00000007170cb211 */ /* 0x040fe400078a08ff */
[----:B--2---:R-:W-:Y:S02]  /*11480*/  @!P4 LEA.HI.X R11, R22, R3, R206, 0x1, P6 ;  /* 0x00000003160bc211 */ /* 0x004fe400030f0cce */
[C---:B------:R-:W-:Y:S02]  /*11490*/  @!P2 LEA R2, P6, R192.reuse, R7, 0x1 ;  /* 0x00000007c002a211 */ /* 0x040fe400078c08ff */
[-C--:B------:R-:W-:Y:S01]  /*114a0*/  @!P3 LEA.HI.X R13, R23, R3.reuse, R205, 0x1, P5 ;  /* 0x00000003170db211 */ /* 0x080fe200028f0ccd */
[----:B------:R3:W-:Y:S01]  /*114b0*/  @!P4 ST.E.128 desc[UR36][R10.64], RZ ;  /* 0x000000ff0a00c985 */ /* 0x0007e2000c101d24 */
[----:B------:R-:W-:-:S03]  /*114c0*/  @!P2 LEA.HI.X R3, R192, R3, R204, 0x1, P6 ;  /* 0x00000003c003a211 */ /* 0x000fc600030f0ccc */
[----:B------:R3:W-:Y:S04]  /*114d0*/  @!P3 ST.E.128 desc[UR36][R12.64], RZ ;  /* 0x000000ff0c00b985 */ /* 0x0007e8000c101d24 */
[----:B------:R3:W-:Y:S02]  /*114e0*/  @!P2 ST.E.128 desc[UR36][R2.64], RZ ;  /* 0x000000ff0200a985 */ /* 0x0007e4000c101d24 */
.L_x_1062:
[----:B------:R-:W-:Y:S05]  /*114f0*/  BSYNC B1 ;  /* 0x0000000000017941 */ /* 0x000fea0003800000 */
.L_x_1061:
[----:B--23--:R2:W3:Y:S01]  /*11500*/  SHFL.IDX PT, R3, R5, 0x1, 0x181f ;  /* 0x00381f0005037f89 */ /* 0x00c4e200000e0000 */
[----:B------:R-:W-:Y:S03]  /*11510*/  BSSY B1, `(.L_x_1063) ;  /* 0x0000010000017945 */ /* 0x000fe60003800000 */
[----:B-1----:R2:W1:Y:S01]  /*11520*/  SHFL.IDX PT, R7, R4, 0x1, 0x181f ;  /* 0x00381f0004077f89 */ /* 0x00246200000e0000 */
        /* <DEDUP_REMOVED lines=8> */
[-C--:B---3--:R-:W-:Y:S02]  /*115b0*/  @!P4 LEA.HI.X R11, R22, R3.reuse, R206, 0x1, P1 ;  /* 0x00000003160bc211 */ /* 0x088fe400008f0cce */
[-C--:B------:R-:W-:Y:S02]  /*115c0*/  @!P5 LEA.HI.X R13, R23, R3.reuse, R205, 0x1, P2 ;  /* 0x00000003170dd211 */ /* 0x080fe400010f0ccd */
[----:B------:R-:W-:Y:S01]  /*115d0*/  @!P6 LEA.HI.X R3, R192, R3, R204, 0x1, P3 ;  /* 0x00000003c003e211 */ /* 0x000fe200018f0ccc */
[----:B------:R4:W-:Y:S04]  /*115e0*/  @!P4 ST.E.128 desc[UR36][R10.64], RZ ;  /* 0x000000ff0a00c985 */ /* 0x0009e8000c101d24 */
[----:B------:R4:W-:Y:S04]  /*115f0*/  @!P5 ST.E.128 desc[UR36][R12.64], RZ ;  /* 0x000000ff0c00d985 */ /* 0x0009e8000c101d24 */
[----:B------:R4:W-:Y:S02]  /*11600*/  @!P6 ST.E.128 desc[UR36][R2.64], RZ ;  /* 0x000000ff0200e985 */ /* 0x0009e4000c101d24 */
.L_x_1064:
[----:B------:R-:W-:Y:S05]  /*11610*/  BSYNC B1 ;  /* 0x0000000000017941 */ /* 0x000fea0003800000 */
.L_x_1063:
[----:B---34-:R3:W4:Y:S01]  /*11620*/  SHFL.IDX PT, R3, R5, 0x2, 0x181f ;  /* 0x00581f0005037f89 */ /* 0x01872200000e0000 */
        /* <DEDUP_REMOVED lines=16> */
.L_x_1066:
[----:B------:R-:W-:Y:S05]  /*11730*/  BSYNC B1 ;  /* 0x0000000000017941 */ /* 0x000fea0003800000 */
.L_x_1065:
[----:B------:R-:W-:Y:S01]  /*11740*/  VIADD R0, R6, 0x60 ;  /* 0x0000006006007836 */ /* 0x000fe20000000000 */
[----:B0-23--:R-:W0:Y:S04]  /*11750*/  SHFL.IDX PT, R5, R5, 0x3, 0x181f ;  /* 0x00781f0005057f89 */ /* 0x00de2800000e0000 */
[----:B------:R-:W-:Y:S01]  /*11760*/  ISETP.GE.AND P0, PT, R0, R9, PT ;  /* 0x000000090000720c */ /* 0x000fe20003f06270 */
[----:B-1--4-:R1:W2:-:S12]  /*11770*/  SHFL.IDX PT, R3, R4, 0x3, 0x181f ;  /* 0x00781f0004037f89 */ /* 0x01229800000e0000 */
        /* <DEDUP_REMOVED lines=14> */
.L_x_1058:
[----:B------:R-:W-:Y:S05]  /*11860*/  BSYNC B0 ;  /* 0x0000000000007941 */ /* 0x000fea0003800000 */
.L_x_1050:
[----:B------:R-:W-:Y:S02]  /*11870*/  ULDC UR5, c[0x0][0xc38] ;  /* 0x00030e0000057ab9 */ /* 0x000fe40000000800 */
[----:B------:R-:W-:-:S06]  /*11880*/  UISETP.GE.AND UP0, UPT, UR4, UR5, UPT ;  /* 0x000000050400728c */ /* 0x000fcc000bf06270 */
[----:B------:R-:W-:-:S13]  /*11890*/  PLOP3.LUT P0, PT, PT, PT, UP0, 0x80, 0x0 ;  /* 0x000000000000781c */ /* 0x000fda0003f0f008 */
[----:B------:R-:W-:Y:S05]  /*118a0*/  @!P0 BRA `(.L_x_1067) ;  /* 0xfffffef400188947 */ /* 0x000fea000383ffff */
[----:B------:R-:W-:Y:S05]  /*118b0*/  EXIT ;  /* 0x000000000000794d */ /* 0x000fea0003800000 */
.L_x_961:
[----:B------:R-:W-:-:S08]  /*118c0*/  NOP ;  /* 0x0000000000007918 */ /* 0x000fd00000000000 */
[----:B0-----:R-:W0:-:S00]  /*118d0*/  USETMAXREG.DEALLOC.CTAPOOL 0x28 ;  /* 0x00000028000079c8 */ /* 0x001e0000080e0500 */
[----:B0-----:R-:W-:-:S06]  /*118e0*/  LOP3.LUT R0, R0, 0x3, RZ, 0xc0, !PT ;  /* 0x0000000300007812 */ /* 0x001fcc00078ec0ff */
[----:B------:R-:W0:Y:S01]  /*118f0*/  S2UR UR10, SR_CTAID.X ;  /* 0x00000000000a79c3 */ /* 0x000e220000002500 */
[----:B------:R-:W-:Y:S01]  /*11900*/  LOP3.LUT R16, R16, 0xffffefff, RZ, 0xc0, !PT ;  /* 0xffffefff10107812 */ /* 0x000fe200078ec0ff */
[----:B------:R-:W-:Y:S01]  /*11910*/  STL [R1], RZ ;  /* 0x000000ff01007387 */ /* 0x000fe20000100800 */
[----:B------:R-:W-:Y:S02]  /*11920*/  IMAD.MOV.U32 R23, RZ, RZ, RZ ;  /* 0x000000ffff177224 */ /* 0x000fe400078e00ff */
[----:B------:R-:W-:Y:S01]  /*11930*/  IMAD.MOV.U32 R26, RZ, RZ, 0x1 ;  /* 0x00000001ff1a7424 */ /* 0x000fe200078e00ff */
[----:B------:R1:W2:Y:S02]  /*11940*/  SHFL.IDX PT, R2, R0, RZ, 0x1f ;  /* 0x00001fff00027589 */ /* 0x0002a400000e0000 */
[----:B-1----:R-:W0:Y:S01]  /*11950*/  LDC R0, c[0x0][0xc38] ;  /* 0x00030e00ff007b82 */ /* 0x002e220000000800 */
[----:B--2---:R-:W-:-:S13]  /*11960*/  ISETP.NE.AND P0, PT, R2, RZ, PT ;  /* 0x000000ff0200720c */ /* 0x004fda0003f05270 */
[----:B------:R-:W-:Y:S01]  /*11970*/  @P0 LOP3.LUT R16, R16, 0x1000, RZ, 0xfc, !PT ;  /* 0x0000100010100812 */ /* 0x000fe200078efcff */
[----:B------:R-:W-:Y:S06]  /*11980*/  @P0 BAR.ARV 0x4, 0x180 ;  /* 0x0106000000000b1d */ /* 0x000fec0000002000 */
[----:B0-----:R-:W-:-:S13]  /*11990*/  ISETP.LE.AND P0, PT, R0, UR10, PT ;  /* 0x0000000a00007c0c */ /* 0x001fda000bf03270 */
[----:B------:R-:W-:Y:S05]  /*119a0*/  @P0 BRA `(.L_x_1068) ;  /* 0x00000040005c0947 */ /* 0x000fea0003800000 */
[----:B------:R-:W2:Y:S01]  /*119b0*/  LDL R4, [R1+0x4] ;  /* 0x0000040001047983 */ /* 0x000ea20000100800 */
[----:B------:R-:W-:Y:S01]  /*119c0*/  IMAD.SHL.U32 R37, R3, 0x8, RZ ;  /* 0x0000000803257824 */ /* 0x000fe200078e00ff */
[----:B------:R-:W-:Y:S01]  /*119d0*/  ULDC UR9, c[0x0][0x2b8] ;  /* 0x0000ae0000097ab9 */ /* 0x000fe20000000800 */
[----:B------:R-:W-:Y:S01]  /*119e0*/  LOP3.LUT R16, R16, 0xfffffffd, RZ, 0xc0, !PT ;  /* 0xfffffffd10107812 */ /* 0x000fe200078ec0ff */
[----:B------:R-:W0:Y:S01]  /*119f0*/  S2UR UR8, SR_CgaCtaId ;  /* 0x00000000000879c3 */ /* 0x000e220000008800 */
[----:B------:R-:W-:Y:S01]  /*11a00*/  ULDC.64 UR4, c[0x0][0x418] ;  /* 0x0001060000047ab9 */ /* 0x000fe20000000a00 */
[C---:B------:R-:W-:Y:S01]  /*11a10*/  LOP3.LUT R0, R37.reuse, 0x1f8, RZ, 0xc0, !PT ;  /* 0x000001f825007812 */ /* 0x040fe200078ec0ff */
[----:B------:R-:W-:Y:S01]  /*11a20*/  UISETP.NE.U32.AND UP0, UPT, UR4, URZ, UPT ;  /* 0x0000003f0400728c */ /* 0x000fe2000bf05070 */
[----:B------:R1:W-:Y:S01]  /*11a30*/  STL [R1], RZ ;  /* 0x000000ff01007387 */ /* 0x0003e20000100800 */
[----:B------:R-:W-:Y:S01]  /*11a40*/  ULDC UR40, c[0x0][0x288] ;  /* 0x0000a20000287ab9 */ /* 0x000fe20000000800 */
[----:B------:R-:W-:Y:S01]  /*11a50*/  LOP3.LUT R0, R0, 0x38, R3, 0x78, !PT ;  /* 0x0000003800007812 */ /* 0x000fe200078e7803 */
[----:B------:R-:W-:Y:S01]  /*11a60*/  UISETP.NE.AND.EX UP0, UPT, UR5, URZ, UPT, UP0 ;  /* 0x0000003f0500728c */ /* 0x000fe2000bf05300 */
[----:B------:R-:W-:Y:S01]  /*11a70*/  IMAD.U32 R34, RZ, RZ, UR10 ;  /* 0x0000000aff227e24 */ /* 0x000fe2000f8e00ff */
[----:B------:R-:W-:Y:S01]  /*11a80*/  ULDC UR4, c[0x0][0x424] ;  /* 0x0001090000047ab9 */ /* 0x000fe20000000800 */
[----:B------:R-:W-:Y:S01]  /*11a90*/  LOP3.LUT R30, R0, 0x200, R37, 0xf8, !PT ;  /* 0x00000200001e7812 */ /* 0x000fe200078ef825 */
[----:B------:R-:W-:Y:S01]  /*11aa0*/  USEL UR4, UR4, 0x1, UP0 ;  /* 0x0000000104047887 */ /* 0x000fe20008000000 */
[----:B------:R-:W-:Y:S01]  /*11ab0*/  LOP3.LUT R37, R37, 0x38, RZ, 0xc0, !PT ;  /* 0x0000003825257812 */ /* 0x000fe200078ec0ff */
[----:B------:R-:W-:Y:S01]  /*11ac0*/  UMOV UR5, 0x400 ;  /* 0x0000040000057882 */ /* 0x000fe20000000000 */
[----:B------:R-:W-:Y:S01]  /*11ad0*/  ULDC UR39, c[0x0][0x448] ;  /* 0x0001120000277ab9 */ /* 0x000fe20000000800 */
[----:B------:R-:W-:Y:S01]  /*11ae0*/  IMAD.MOV.U32 R26, RZ, RZ, 0x1 ;  /* 0x00000001ff1a7424 */ /* 0x000fe200078e00ff */
[C---:B------:R-:W-:Y:S01]  /*11af0*/  LOP3.LUT R0, R37.reuse, 0x40, RZ, 0xfc, !PT ;  /* 0x0000004025007812 */ /* 0x040fe200078efcff */
[----:B------:R-:W-:Y:S01]  /*11b00*/  IMAD.MOV.U32 R23, RZ, RZ, RZ ;  /* 0x000000ffff177224 */ /* 0x000fe200078e00ff */
[----:B------:R-:W-:Y:S01]  /*11b10*/  LOP3.LUT R2, R37, 0x80, RZ, 0xfc, !PT ;  /* 0x0000008025027812 */ /* 0x000fe200078efcff */
[----:B------:R-:W-:Y:S01]  /*11b20*/  UIMAD UR39, UR39, UR40, URZ ;  /* 0x00000028272772a4 */ /* 0x000fe2000f8e023f */
[----:B------:R-:W-:Y:S01]  /*11b30*/  ISETP.GE.AND P1, PT, R0, UR9, PT ;  /* 0x0000000900007c0c */ /* 0x000fe2000bf26270 */
[----:B------:R-:W-:Y:S01]  /*11b40*/  ULDC UR47, c[0x0][0xc] ;  /* 0x00000300002f7ab9 */ /* 0x000fe20000000800 */
[----:B0-----:R-:W-:-:S06]  /*11b50*/  ULEA UR8, UR8, UR5, 0x18 ;  /* 0x0000000508087291 */ /* 0x001fcc000f8ec03f */
[----:B------:R-:W-:-:S04]  /*11b60*/  IMAD.U32 R17, RZ, RZ, UR8 ;  /* 0x00000008ff117e24 */ /* 0x000fc8000f8e00ff */
[----:B------:R-:W-:Y:S01]  /*11b70*/  IMAD R31, R30, 0x2, R17 ;  /* 0x000000021e1f7824 */ /* 0x000fe200078e0211 */
[----:B--2---:R-:W-:Y:S02]  /*11b80*/  R2UR UR6, R4 ;  /* 0x00000000040672ca */ /* 0x004fe400000e0000 */
[C---:B------:R-:W-:Y:S01]  /*11b90*/  LOP3.LUT R4, R3.reuse, 0x7f, RZ, 0xc0, !PT ;  /* 0x0000007f03047812 */ /* 0x040fe200078ec0ff */
[----:B------:R-:W-:-:S03]  /*11ba0*/  IMAD.SHL.U32 R3, R3, 0x10, RZ ;  /* 0x0000001003037824 */ /* 0x000fc600078e00ff */
[----:B------:R-:W-:-:S07]  /*11bb0*/  SHF.R.U32.HI R36, RZ, 0x3, R4 ;  /* 0x00000003ff247819 */ /* 0x000fce0000011604 */
[----:B------:R-:W-:-:S03]  /*11bc0*/  ULOP3.LUT UR48, UR6, 0x2, URZ, 0xfc, !UPT ;  /* 0x0000000206307892 */ /* 0x000fc6000f8efc3f */
[----:B------:R-:W-:Y:S02]  /*11bd0*/  ULDC.64 UR6, c[0x0][0x2f0] ;  /* 0x0000bc0000067ab9 */ /* 0x000fe40000000a00 */
[----:B------:R-:W-:Y:S01]  /*11be0*/  ISETP.GE.AND P0, PT, R0, UR7, PT ;  /* 0x0000000700007c0c */ /* 0x000fe2000bf06270 */
[----:B------:R-:W-:Y:S01]  /*11bf0*/  UIMAD UR38, UR4, UR6, URZ ;  /* 0x00000006042672a4 */ /* 0x000fe2000f8e023f */
[----:B------:R-:W-:-:S03]  /*11c00*/  ISETP.GE.AND P2, PT, R2, UR7, PT ;  /* 0x0000000702007c0c */ /* 0x000fc6000bf46270 */
[----:B------:R-:W-:Y:S02]  /*11c10*/  UIADD3 UR4, UR38, 0x5f, URZ ;  /* 0x0000005f26047890 */ /* 0x000fe4000fffe03f */
[----:B------:R-:W-:Y:S02]  /*11c20*/  UIADD3 UR49, UR38, 0x1, -UR40 ;  /* 0x0000000126317890 */ /* 0x000fe4000fffe828 */
[----:B------:R-:W-:Y:S02]  /*11c30*/  UIMAD.WIDE UR4, UR4, 0x2aaaaaab, URZ ;  /* 0x2aaaaaab040478a5 */ /* 0x000fe4000f8e023f */
[----:B------:R-:W-:Y:S02]  /*11c40*/  UIADD3 UR40, UR38, -UR40, URZ ;  /* 0x8000002826287290 */ /* 0x000fe4000fffe03f */
[----:B------:R-:W-:Y:S01]  /*11c50*/  @P0 LOP3.LUT R16, R16, 0x2, RZ, 0xfc, !PT ;  /* 0x0000000210100812 */ /* 0x000fe200078efcff */
[----:B------:R-:W-:Y:S01]  /*11c60*/  USHF.R.U32.HI UR41, URZ, 0x1f, UR5 ;  /* 0x0000001f3f297899 */ /* 0x000fe20008011605 */
[----:B------:R-:W-:-:S02]  /*11c70*/  ISETP.GE.AND P0, PT, R0, UR7, PT ;  /* 0x0000000700007c0c */ /* 0x000fc4000bf06270 */
[----:B------:R-:W-:Y:S01]  /*11c80*/  LOP3.LUT R16, R16, 0xfffffbff, RZ, 0xc0, !PT ;  /* 0xfffffbff10107812 */ /* 0x000fe200078ec0ff */
[----:B------:R-:W-:Y:S01]  /*11c90*/  ULEA.HI.SX32 UR41, UR5, UR41, 0x1c ;  /* 0x0000002905297291 */ /* 0x000fe2000f8fe23f */
[----:B------:R-:W-:Y:S02]  /*11ca0*/  LOP3.LUT R0, R36, 0x70, R3, 0xf8, !PT ;  /* 0x0000007024007812 */ /* 0x000fe400078ef803 */
[----:B------:R-:W-:Y:S02]  /*11cb0*/  @P1 LOP3.LUT R16, R16, 0x400, RZ, 0xfc, !PT ;  /* 0x0000040010101812 */ /* 0x000fe400078efcff */
[----:B------:R-:W-:Y:S02]  /*11cc0*/  ISETP.GE.AND P1, PT, R2, UR9, PT ;  /* 0x0000000902007c0c */ /* 0x000fe4000bf26270 */
[----:B------:R-:W-:-:S04]  /*11cd0*/  LOP3.LUT R16, R16, 0xffffffef, RZ, 0xc0, !PT ;  /* 0xffffffef10107812 */ /* 0x000fc800078ec0ff */
        /* <DEDUP_REMOVED lines=12> */
[----:B------:R-:W-:-:S04]  /*11da0*/  @P2 LOP3.LUT R16, R16, 0x4, RZ, 0xfc, !PT ;  /* 0x0000000410102812 */ /* 0x000fc800078efcff */
[----:B------:R-:W-:-:S04]  /*11db0*/  LOP3.LUT R16, R16, 0xfffff7ff, RZ, 0xc0, !PT ;  /* 0xfffff7ff10107812 */ /* 0x000fc800078ec0ff */
[----:B------:R-:W-:-:S04]  /*11dc0*/  LOP3.LUT R16, R16, 0xffffffdf, RZ, 0xc0, !PT ;  /* 0xffffffdf10107812 */ /* 0x000fc800078ec0ff */
[----:B------:R-:W-:-:S04]  /*11dd0*/  @P1 LOP3.LUT R16, R16, 0x20, RZ, 0xfc, !PT ;  /* 0x0000002010101812 */ /* 0x000fc800078efcff */
[----:B-1----:R-:W-:-:S07]  /*11de0*/  @P0 LOP3.LUT R16, R16, 0x800, RZ, 0xfc, !PT ;  /* 0x0000080010100812 */ /* 0x002fce00078efcff */
.L_x_1123:
[----:B------:R-:W-:Y:S01]  /*11df0*/  ULDC UR7, c[0x0][0xc60] ;  /* 0x0003180000077ab9 */ /* 0x000fe20000000800 */
[C---:B------:R-:W-:Y:S01]  /*11e00*/  R2UR UR42, R34.reuse ;  /* 0x00000000222a72ca */ /* 0x040fe200000e0000 */
[----:B------:R-:W-:Y:S01]  /*11e10*/  UISETP.NE.AND UP0, UPT, UR7, 0x1, UPT ;  /* 0x000000010700788c */ /* 0x000fe2000bf05270 */
[----:B------:R-:W-:-:S10]  /*11e20*/  R2UR UR6, R34 ;  /* 0x00000000220672ca */ /* 0x000fd400000e0000 */
        /* <DEDUP_REMOVED lines=9> */
[----:B0----5:R-:W-:Y:S05]  /*11ec0*/  @P0 BRA `(.L_x_1069) ;  /* 0x0000000000200947 */ /* 0x021fea0003800000 */
        /* <DEDUP_REMOVED lines=8> */
.L_x_1069:
[----:B------:R-:W-:Y:S01]  /*11f50*/  ULDC UR8, c[0x0][0xc54] ;  /* 0x0003150000087ab9 */ /* 0x000fe20000000800 */
[----:B------:R-:W-:Y:S01]  /*11f60*/  UMOV UR6, UR7 ;  /* 0x0000000700067c82 */ /* 0x000fe20008000000 */
[----:B------:R-:W-:-:S11]  /*11f70*/  UISETP.NE.AND UP0, UPT, UR8, 0x1, UPT ;  /* 0x000000010800788c */ /* 0x000fd6000bf05270 */
[----:B------:R-:W-:Y:S02]  /*11f80*/  @UP0 ULDC.64 UR10, c[0x0][0xc58] ;  /* 0x00031600000a0ab9 */ /* 0x000fe40000000a00 */
[----:B------:R-:W-:-:S04]  /*11f90*/  UIMAD.WIDE.U32 UR4, UR7, UR10, URZ ;  /* 0x0000000a070472a5 */ /* 0x000fc8000f8e003f */
[----:B------:R-:W-:-:S04]  /*11fa0*/  @UP0 USHF.R.U32.HI UR6, URZ, UR11, UR5 ;  /* 0x0000000b3f060299 */ /* 0x000fc80008011605 */
[----:B------:R-:W-:-:S12]  /*11fb0*/  UIMAD UR4, UR6, UR8, URZ ;  /* 0x00000008060472a4 */ /* 0x000fd8000f8e023f */
.L_x_1070:
[----:B------:R-:W-:Y:S01]  /*11fc0*/  ULDC UR5, c[0x0][0xc48] ;  /* 0x0003120000057ab9 */ /* 0x000fe20000000800 */
[----:B------:R-:W-:Y:S01]  /*11fd0*/  ULDC.64 UR8, c[0x0][0xa28] ;  /* 0x00028a0000087ab9 */ /* 0x000fe20000000a00 */
[----:B------:R-:W-:Y:S01]  /*11fe0*/  UISETP.NE.AND UP1, UPT, UR5, 0x1, UPT ;  /* 0x000000010500788c */ /* 0x000fe2000bf25270 */
[----:B------:R-:W-:Y:S01]  /*11ff0*/  IMAD.MOV.U32 R32, RZ, RZ, RZ ;  /* 0x000000ffff207224 */ /* 0x000fe200078e00ff */
[----:B------:R-:W-:Y:S02]  /*12000*/  UIADD3 UR4, UR7, -UR4, URZ ;  /* 0x8000000407047290 */ /* 0x000fe4000fffe03f */
[----:B------:R-:W-:Y:S01]  /*12010*/  UISETP.NE.U32.AND UP0, UPT, UR8, URZ, UPT ;  /* 0x0000003f0800728c */ /* 0x000fe2000bf05070 */
[----:B------:R-:W-:Y:S02]  /*12020*/  ULDC UR5, c[0x0][0xc54] ;  /* 0x0003150000057ab9 */ /* 0x000fe40000000800 */
[----:B------:R-:W-:Y:S02]  /*12030*/  UIMAD UR42, UR42, UR5, UR4 ;  /* 0x000000052a2a72a4 */ /* 0x000fe4000f8e0204 */
[----:B------:R-:W-:-:S02]  /*12040*/  UISETP.NE.AND.EX UP0, UPT, UR9, URZ, UPT, UP0 ;  /* 0x0000003f0900728c */ /* 0x000fc4000bf05300 */
[----:B------:R-:W-:Y:S01]  /*12050*/  @UP1 ULDC UR4, c[0x0][0xc4c] ;  /* 0x0003130000041ab9 */ /* 0x000fe20000000800 */
[----:B------:R-:W-:Y:S01]  /*12060*/  @UP1 ULDC UR7, c[0x0][0xc50] ;  /* 0x0003140000071ab9 */ /* 0x000fe20000000800 */
[----:B------:R-:W-:Y:S02]  /*12070*/  UIMAD.WIDE.U32 UR4, UR42, UR4, URZ ;  /* 0x000000042a0472a5 */ /* 0x000fe4000f8e003f */
[----:B------:R-:W-:Y:S01]  /*12080*/  UMOV UR43, UR42 ;  /* 0x0000002a002b7c82 */ /* 0x000fe20008000000 */
[----:B------:R-:W-:Y:S01]  /*12090*/  ULOP3.LUT UR6, UR6, 0x1ffffff, URZ, 0x3c, !UPT ;  /* 0x01ffffff06067892 */ /* 0x000fe2000f8e3c3f */
[----:B------:R-:W-:Y:S01]  /*120a0*/  PLOP3.LUT P0, PT, PT, PT, UP0, 0x80, 0x0 ;  /* 0x000000000000781c */ /* 0x000fe20003f0f008 */
[----:B------:R-:W-:-:S03]  /*120b0*/  @UP1 USHF.R.U32.HI UR43, URZ, UR7, UR5 ;  /* 0x000000073f2b1299 */ /* 0x000fc60008011605 */
[----:B------:R-:W-:Y:S02]  /*120c0*/  @UP0 ULDC.64 UR4, c[0x0][0xa28] ;  /* 0x00028a0000040ab9 */ /* 0x000fe40000000a00 */
[----:B------:R-:W-:-:S06]  /*120d0*/  @UP0 UIMAD.WIDE UR4, UR43, 0x4, UR4 ;  /* 0x000000042b0408a5 */ /* 0x000fcc000f8e0204 */
[----:B------:R-:W-:Y:S01]  /*120e0*/  IMAD.U32 R3, RZ, RZ, UR5 ;  /* 0x00000005ff037e24 */ /* 0x000fe2000f8e00ff */
[----:B------:R-:W-:Y:S01]  /*120f0*/  ULDC UR5, c[0x0][0x448] ;  /* 0x0001120000057ab9 */ /* 0x000fe20000000800 */
[----:B------:R-:W-:Y:S01]  /*12100*/  IMAD.U32 R2, RZ, RZ, UR4 ;  /* 0x00000004ff027e24 */ /* 0x000fe2000f8e00ff */
[----:B------:R-:W-:Y:S01]  /*12110*/  ULDC UR4, c[0x0][0xc3c] ;  /* 0x00030f0000047ab9 */ /* 0x000fe20000000800 */
[----:B------:R-:W-:Y:S02]  /*12120*/  UISETP.NE.AND UP2, UPT, UR5, 0x1, UPT ;  /* 0x000000010500788c */ /* 0x000fe4000bf45270 */
[----:B------:R-:W-:Y:S01]  /*12130*/  UIADD3 UR6, UR6, UR4, URZ ;  /* 0x0000000406067290 */ /* 0x000fe2000fffe03f */
[----:B------:R0:W5:Y:S01]  /*12140*/  @P0 LDG.E R32, desc[UR36][R2.64] ;  /* 0x0000002402200981 */ /* 0x000162000c1e1900 */
[----:B------:R-:W-:Y:S02]  /*12150*/  UP2UR UR50, UPR, URZ, 0x4 ;  /* 0x000000043f327883 */ /* 0x000fe40008000000 */
[----:B------:R-:W-:-:S04]  /*12160*/  USHF.L.U32 UR44, UR6, 0x7, URZ ;  /* 0x00000007062c7899 */ /* 0x000fc8000800063f */
[----:B------:R-:W-:Y:S01]  /*12170*/  UIADD3 UR6, UR44, 0x7f, URZ ;  /* 0x0000007f2c067890 */ /* 0x000fe2000fffe03f */
[----:B------:R-:W-:Y:S01]  /*12180*/  @UP2 ULDC UR4, c[0x0][0x44c] ;  /* 0x0001130000042ab9 */ /* 0x000fe20000000800 */
[----:B------:R-:W-:Y:S02]  /*12190*/  @UP2 ULDC UR7, c[0x0][0x450] ;  /* 0x0001140000072ab9 */ /* 0x000fe40000000800 */
[----:B------:R-:W-:-:S04]  /*121a0*/  UIMAD.WIDE.U32 UR4, UR6, UR4, URZ ;  /* 0x00000004060472a5 */ /* 0x000fc8000f8e003f */
[----:B------:R-:W-:-:S03]  /*121b0*/  @UP2 USHF.R.U32.HI UR6, URZ, UR7, UR5 ;  /* 0x000000073f062299 */ /* 0x000fc60008011605 */
[----:B------:R-:W-:Y:S01]  /*121c0*/  ULDC.64 UR4, c[0x0][0x9e0] ;  /* 0x0002780000047ab9 */ /* 0x000fe20000000a00 */
[----:B------:R-:W-:Y:S02]  /*121d0*/  UIADD3 UR6, UR49, UR6, URZ ;  /* 0x0000000631067290 */ /* 0x000fe4000fffe03f */
[----:B------:R-:W-:Y:S02]  /*121e0*/  UISETP.GE.AND UP0, UPT, UR5, 0x1, UPT ;  /* 0x000000010500788c */ /* 0x000fe4000bf06270 */
[----:B------:R-:W-:-:S04]  /*121f0*/  UIADD3 UR4, UR6, UR4, URZ ;  /* 0x0000000406047290 */ /* 0x000fc8000fffe03f */
[----:B------:R-:W-:-:S13]  /*12200*/  PLOP3.LUT P0, PT, PT, PT, UP0, 0x40, 0x0 ;  /* 0x000000000000781c */ /* 0x000fda0003f0e808 */
[----:B0-----:R-:W-:Y:S05]  /*12210*/  @P0 BRA `(.L_x_1071) ;  /* 0x0000000000440947 */ /* 0x001fea0003800000 */
[----:B------:R-:W-:Y:S01]  /*12220*/  ISETP.LT.AND P0, PT, RZ, UR6, PT ;  /* 0x00000006ff007c0c */ /* 0x000fe2000bf01270 */
[----:B------:R-:W-:-:S12]  /*12230*/  UIADD3 UR8, UR6, -0x1, URZ ;  /* 0xffffffff06087890 */ /* 0x000fd8000fffe03f */
[----:B------:R-:W-:Y:S05]  /*12240*/  @P0 BRA `(.L_x_1072) ;  /* 0x00000000001c0947 */ /* 0x000fea0003800000 */
[----:B------:R-:W-:Y:S02]  /*12250*/  UISETP.NE.AND UP1, UPT, UR5, 0x1, UPT ;  /* 0x000000010500788c */ /* 0x000fe4000bf25270 */
[----:B------:R-:W-:-:S09]  /*12260*/  UIADD3 UR8, -UR6, URZ, URZ ;  /* 0x0000003f06087290 */ /* 0x000fd2000fffe13f */
[----:B------:R-:W-:Y:S02]  /*12270*/  @UP1 ULDC.64 UR10, c[0x0][0x9e8] ;  /* 0x00027a00000a1ab9 */ /* 0x000fe40000000a00 */
[----:B------:R-:W-:-:S04]  /*12280*/  UIMAD.WIDE.U32 UR6, UR8, UR10, URZ ;  /* 0x0000000a080672a5 */ /* 0x000fc8000f8e003f */
[----:B------:R-:W-:-:S04]  /*12290*/  @UP1 USHF.R.U32.HI UR8, URZ, UR11, UR7 ;  /* 0x0000000b3f081299 */ /* 0x000fc80008011607 */
[----:B------:R-:W-:Y:S01]  /*122a0*/  ULOP3.LUT UR8, URZ, UR8, URZ, 0x33, !UPT ;  /* 0x000000083f087292 */ /* 0x000fe2000f8e333f */
[----:B------:R-:W-:Y:S11]  /*122b0*/  BRA `(.L_x_1073) ;  /* 0x0000000000107947 */ /* 0x000ff60003800000 */
.L_x_1072:
[----:B------:R-:W-:-:S11]  /*122c0*/  UISETP.NE.AND UP1, UPT, UR5, 0x1, UPT ;  /* 0x000000010500788c */ /* 0x000fd6000bf25270 */
[----:B------:R-:W-:Y:S02]  /*122d0*/  @UP1 ULDC.64 UR10, c[0x0][0x9e8] ;  /* 0x00027a00000a1ab9 */ /* 0x000fe40000000a00 */
[----:B------:R-:W-:-:S04]  /*122e0*/  UIMAD.WIDE.U32 UR6, UR8, UR10, URZ ;  /* 0x0000000a080672a5 */ /* 0x000fc8000f8e003f */
[----:B------:R-:W-:-:S12]  /*122f0*/  @UP1 USHF.R.U32.HI UR8, URZ, UR11, UR7 ;  /* 0x0000000b3f081299 */ /* 0x000fd80008011607 */
.L_x_1073:
[----:B------:R-:W-:-:S04]  /*12300*/  UIMAD UR8, UR8, UR5, UR5 ;  /* 0x00000005080872a4 */ /* 0x000fc8000f8e0205 */
[----:B------:R-:W-:-:S04]  /*12310*/  UISETP.LT.AND UP1, UPT, UR4, UR8, UPT ;  /* 0x000000080400728c */ /* 0x000fc8000bf21270 */
[----:B------:R-:W-:-:S12]  /*12320*/  USEL UR4, UR4, UR8, UP1 ;  /* 0x0000000804047287 */ /* 0x000fd80008800000 */
.L_x_1071:
[----:B------:R-:W-:Y:S01]  /*12330*/  UISETP.NE.AND UP1, UPT, UR50, URZ, UPT ;  /* 0x0000003f3200728c */ /* 0x000fe2000bf25270 */
[----:B------:R-:W-:Y:S01]  /*12340*/  PLOP3.LUT P0, PT, PT, PT, UP0, 0x40, 0x0 ;  /* 0x000000000000781c */ /* 0x000fe20003f0e808 */
[----:B------:R-:W-:Y:S01]  /*12350*/  UIADD3 UR6, UR4, 0x5f, URZ ;  /* 0x0000005f04067890 */ /* 0x000fe2000fffe03f */
[----:B------:R-:W-:-:S03]  /*12360*/  UMOV UR10, UR44 ;  /* 0x0000002c000a7c82 */ /* 0x000fc60008000000 */
[----:B------:R-:W-:-:S04]  /*12370*/  UIMAD.WIDE UR6, UR6, 0x2aaaaaab, URZ ;  /* 0x2aaaaaab060678a5 */ /* 0x000fc8000f8e023f */
[----:B------:R-:W-:Y:S01]  /*12380*/  USHF.R.U32.HI UR4, URZ, 0x1f, UR7 ;  /* 0x0000001f3f047899 */ /* 0x000fe20008011607 */
[----:B------:R-:W-:Y:S02]  /*12390*/  @UP1 ULDC UR8, c[0x0][0x44c] ;  /* 0x0001130000081ab9 */ /* 0x000fe40000000800 */
[----:B------:R-:W-:Y:S01]  /*123a0*/  @UP1 ULDC UR6, c[0x0][0x450] ;  /* 0x0001140000061ab9 */ /* 0x000fe20000000800 */
[----:B------:R-:W-:Y:S02]  /*123b0*/  UIMAD.WIDE.U32 UR8, UR44, UR8, URZ ;  /* 0x000000082c0872a5 */ /* 0x000fe4000f8e003f */
[----:B------:R-:W-:Y:S02]  /*123c0*/  ULEA.HI.SX32 UR4, UR7, UR4, 0x1c ;  /* 0x0000000407047291 */ /* 0x000fe4000f8fe23f */
[----:B------:R-:W-:Y:S02]  /*123d0*/  @UP1 USHF.R.U32.HI UR10, URZ, UR6, UR9 ;  /* 0x000000063f0a1299 */ /* 0x000fe40008011609 */
[----:B------:R-:W-:-:S02]  /*123e0*/  UISETP.LT.AND UP1, UPT, UR41, UR4, UPT ;  /* 0x000000042900728c */ /* 0x000fc4000bf21270 */
[----:B------:R-:W-:Y:S01]  /*123f0*/  UIADD3 UR6, UR40, UR10, URZ ;  /* 0x0000000a28067290 */ /* 0x000fe2000fffe03f */
[----:B------:R-:W-:Y:S01]  /*12400*/  ULDC UR8, c[0x0][0x9dc] ;  /* 0x0002770000087ab9 */ /* 0x000fe20000000800 */
[----:B------:R-:W-:Y:S02]  /*12410*/  USEL UR45, UR41, UR4, UP1 ;  /* 0x00000004292d7287 */ /* 0x000fe40008800000 */
[----:B------:R-:W-:Y:S01]  /*12420*/  UIADD3 UR8, UR6, -UR8, URZ ;  /* 0x8000000806087290 */ /* 0x000fe2000fffe03f */
[----:B------:R-:W-:Y:S11]  /*12430*/  @P0 BRA `(.L_x_1074) ;  /* 0x0000000000480947 */ /* 0x000ff60003800000 */
[----:B------:R-:W-:Y:S02]  /*12440*/  UMOV UR4, UR6 ;  /* 0x0000000600047c82 */ /* 0x000fe40008000000 */
[----:B------:R-:W-:-:S06]  /*12450*/  UISETP.GT.AND UP0, UPT, UR4, -0x1, UPT ;  /* 0xffffffff0400788c */ /* 0x000fcc000bf04270 */
[----:B------:R-:W-:-:S13]  /*12460*/  PLOP3.LUT P0, PT, PT, PT, UP0, 0x80, 0x0 ;  /* 0x000000000000781c */ /* 0x000fda0003f0f008 */
[----:B------:R-:W-:Y:S05]  /*12470*/  @P0 BRA `(.L_x_1075) ;  /* 0x00000000001c0947 */ /* 0x000fea0003800000 */
[----:B------:R-:W-:Y:S02]  /*12480*/  UISETP.NE.AND UP0, UPT, UR5, 0x1, UPT ;  /* 0x000000010500788c */ /* 0x000fe4000bf05270 */
[----:B------:R-:W-:-:S09]  /*12490*/  ULOP3.LUT UR4, URZ, UR4, URZ, 0x33, !UPT ;  /* 0x000000043f047292 */ /* 0x000fd2000f8e333f */
[----:B------:R-:W-:Y:S02]  /*124a0*/  @UP0 ULDC.64 UR10, c[0x0][0x9e8] ;  /* 0x00027a00000a0ab9 */ /* 0x000fe40000000a00 */
[----:B------:R-:W-:-:S04]  /*124b0*/  UIMAD.WIDE.U32 UR6, UR4, UR10, URZ ;  /* 0x0000000a040672a5 */ /* 0x000fc8000f8e003f */
[----:B------:R-:W-:-:S04]  /*124c0*/  @UP0 USHF.R.U32.HI UR4, URZ, UR11, UR7 ;  /* 0x0000000b3f040299 */ /* 0x000fc80008011607 */
[----:B------:R-:W-:Y:S01]  /*124d0*/  ULOP3.LUT UR4, URZ, UR4, URZ, 0x33, !UPT ;  /* 0x000000043f047292 */ /* 0x000fe2000f8e333f */
[----:B------:R-:W-:Y:S11]  /*124e0*/  BRA `(.L_x_1076) ;  /* 0x0000000000107947 */ /* 0x000ff60003800000 */
.L_x_1075:
[----:B------:R-:W-:-:S11]  /*124f0*/  UISETP.NE.AND UP0, UPT, UR5, 0x1, UPT ;  /* 0x000000010500788c */ /* 0x000fd6000bf05270 */
[----:B------:R-:W-:Y:S02]  /*12500*/  @UP0 ULDC.64 UR10, c[0x0][0x9e8] ;  /* 0x00027a00000a0ab9 */ /* 0x000fe40000000a00 */
[----:B------:R-:W-:-:S04]  /*12510*/  UIMAD.WIDE.U32 UR6, UR4, UR10, URZ ;  /* 0x0000000a040672a5 */ /* 0x000fc8000f8e003f */
[----:B------:R-:W-:-:S12]  /*12520*/  @UP0 USHF.R.U32.HI UR4, URZ, UR11, UR7 ;  /* 0x0000000b3f040299 */ /* 0x000fd80008011607 */
.L_x_1076:
[----:B------:R-:W-:-:S04]  /*12530*/  UIMAD UR4, UR4, UR5, URZ ;  /* 0x00000005040472a4 */ /* 0x000fc8000f8e023f */
[----:B------:R-:W-:-:S04]  /*12540*/  UISETP.LT.AND UP0, UPT, UR8, UR4, UPT ;  /* 0x000000040800728c */ /* 0x000fc8000bf01270 */
[----:B------:R-:W-:-:S12]  /*12550*/  USEL UR8, UR8, UR4, !UP0 ;  /* 0x0000000408087287 */ /* 0x000fd8000c000000 */
.L_x_1074:
[----:B------:R-:W-:Y:S01]  /*12560*/  UIMAD.WIDE UR4, UR8, 0x2aaaaaab, URZ ;  /* 0x2aaaaaab080478a5 */ /* 0x000fe2000f8e023f */
[----:B------:R-:W-:Y:S03]  /*12570*/  BSSY B7, `(.L_x_1077) ;  /* 0x0000341000077945 */ /* 0x000fe60003800000 */
[----:B------:R-:W-:-:S04]  /*12580*/  USHF.R.U32.HI UR4, URZ, 0x1f, UR5 ;  /* 0x0000001f3f047899 */ /* 0x000fc80008011605 */
[----:B------:R-:W-:-:S04]  /*12590*/  ULEA.HI.SX32 UR4, UR5, UR4, 0x1c ;  /* 0x0000000405047291 */ /* 0x000fc8000f8fe23f */
[----:B------:R-:W-:-:S04]  /*125a0*/  UISETP.LT.AND UP0, UPT, URZ, UR4, UPT ;  /* 0x000000043f00728c */ /* 0x000fc8000bf01270 */
[----:B------:R-:W-:-:S04]  /*125b0*/  USEL UR46, URZ, UR4, !UP0 ;  /* 0x000000043f2e7287 */ /* 0x000fc8000c000000 */
[----:B------:R-:W-:-:S06]  /*125c0*/  UISETP.GT.AND UP0, UPT, UR45, UR46, UPT ;  /* 0x0000002e2d00728c */ /* 0x000fcc000bf04270 */
[----:B------:R-:W-:-:S13]  /*125d0*/  PLOP3.LUT P0, PT, PT, PT, UP0, 0x80, 0x0 ;  /* 0x000000000000781c */ /* 0x000fda0003f0f008 */
[----:B------:R-:W-:Y:S05]  /*125e0*/  @P0 BRA `(.L_x_1078) ;  /* 0x0000000000440947 */ /* 0x000fea0003800000 */
[----:B------:R-:W0:Y:S02]  /*125f0*/  S2R R0, SR_TID.X ;  /* 0x0000000000007919 */ /* 0x000e240000002100 */
[----:B0-----:R-:W-:-:S04]  /*12600*/  LOP3.LUT R0, R0, 0x7f, RZ, 0xc0, !PT ;  /* 0x0000007f00007812 */ /* 0x001fc800078ec0ff */
[----:B------:R-:W-:-:S13]  /*12610*/  ISETP.NE.AND P2, PT, R0, RZ, PT ;  /* 0x000000ff0000720c */ /* 0x000fda0003f45270 */
[----:B------:R-:W-:Y:S05]  /*12620*/  @P2 BRA `(.L_x_1079) ;  /* 0x0000003000d42947 */ /* 0x000fea0003800000 */
[----:B------:R-:W0:Y:S01]  /*12630*/  S2R R7, SR_LANEID ;  /* 0x0000000000077919 */ /* 0x000e220000000000 */
[----:B------:R-:W-:Y:S01]  /*12640*/  VOTEU.ANY UR4, UPT, PT ;  /* 0x0000000000047886 */ /* 0x000fe200038e0100 */
[----:B------:R-:W1:Y:S01]  /*12650*/  LDC.64 R2, c[0x0][0xc80] ;  /* 0x00032000ff027b82 */ /* 0x000e620000000a00 */
[----:B------:R-:W0:Y:S08]  /*12660*/  FLO.U32 R0, UR4 ;  /* 0x0000000400007d00 */ /* 0x000e3000080e0000 */
[----:B------:R-:W1:Y:S01]  /*12670*/  POPC R5, UR4 ;  /* 0x0000000400057d09 */ /* 0x000e620008000000 */
[----:B0-----:R-:W-:-:S13]  /*12680*/  ISETP.EQ.U32.AND P0, PT, R0, R7, PT ;  /* 0x000000070000720c */ /* 0x001fda0003f02070 */
[----:B-1----:R-:W2:Y:S01]  /*12690*/  @P0 ATOMG.E.ADD.STRONG.GPU PT, R3, desc[UR36][R2.64], R5 ;  /* 0x00000005020309a8 */ /* 0x002ea200081ee1e4 */
[----:B------:R-:W0:Y:S02]  /*126a0*/  S2R R4, SR_LTMASK ;  /* 0x0000000000047919 */ /* 0x000e240000003900 */
[----:B0-----:R-:W-:-:S04]  /*126b0*/  LOP3.LUT R4, R4, UR4, RZ, 0xc0, !PT ;  /* 0x0000000404047c12 */ /* 0x001fc8000f8ec0ff */
[----:B------:R-:W0:Y:S01]  /*126c0*/  POPC R7, R4 ;  /* 0x0000000400077309 */ /* 0x000e220000000000 */
[----:B--2---:R-:W0:Y:S02]  /*126d0*/  SHFL.IDX PT, R0, R3, R0, 0x1f ;  /* 0x00001f0003007589 */ /* 0x004e2400000e0000 */
[----:B0-----:R-:W-:Y:S01]  /*126e0*/  IADD3 R34, R0, UR47, R7 ;  /* 0x0000002f00227c10 */ /* 0x001fe2000fffe007 */
[----:B------:R-:W-:Y:S06]  /*126f0*/  BRA `(.L_x_1079) ;  /* 0x0000003000a07947 */ /* 0x000fec0003800000 */
.L_x_1078:
[----:B------:R-:W-:Y:S01]  /*12700*/  VIADD R0, R17, 0x1e400 ;  /* 0x0001e40011007836 */ /* 0x000fe20000000000 */
[----:B------:R-:W-:Y:S04]  /*12710*/  BSSY B6, `(.L_x_1080) ;  /* 0x0000013000067945 */ /* 0x000fe80003800000 */
[----:B------:R-:W-:-:S13]  /*12720*/  LOP3.LUT P0, RZ, R0, 0x3ff, RZ, 0xc0, !PT ;  /* 0x000003ff00ff7812 */ /* 0x000fda000780c0ff */
[----:B------:R-:W-:Y:S05]  /*12730*/  @!P0 BRA `(.L_x_1081) ;  /* 0x0000000000408947 */ /* 0x000fea0003800000 */
[----:B------:R-:W-:Y:S01]  /*12740*/  MOV R2, 0x0 ;  /* 0x0000000000027802 */ /* 0x000fe20000000f00 */
[----:B------:R-:W-:Y:S01]  /*12750*/  ULDC.64 UR4, c[0x4][0x88] ;  /* 0x0100220000047ab9 */ /* 0x000fe20000000a00 */
[----:B------:R-:W-:Y:S01]  /*12760*/  ULDC.64 UR6, c[0x4][0x90] ;  /* 0x0100240000067ab9 */ /* 0x000fe20000000a00 */
[----:B------:R-:W-:Y:S02]  /*12770*/  IMAD.U32 R4, RZ, RZ, UR4 ;  /* 0x00000004ff047e24 */ /* 0x000fe4000f8e00ff */
[----:B------:R-:W-:Y:S01]  /*12780*/  IMAD.U32 R5, RZ, RZ, UR5 ;  /* 0x00000005ff057e24 */ /* 0x000fe2000f8e00ff */
[----:B------:R-:W0:Y:S01]  /*12790*/  LDC.64 R2, c[0x4][R2] ;  /* 0x0100000002027b82 */ /* 0x000e220000000a00 */
[----:B------:R-:W-:Y:S01]  /*127a0*/  ULDC.64 UR4, c[0x4][0x8] ;  /* 0x0100020000047ab9 */ /* 0x000fe20000000a00 */
[----:B------:R-:W-:Y:S02]  /*127b0*/  IMAD.U32 R6, RZ, RZ, UR6 ;  /* 0x00000006ff067e24 */ /* 0x000fe4000f8e00ff */
[----:B------:R-:W-:-:S02]  /*127c0*/  IMAD.U32 R7, RZ, RZ, UR7 ;  /* 0x00000007ff077e24 */ /* 0x000fc4000f8e00ff */
[----:B------:R-:W-:Y:S02]  /*127d0*/  IMAD.U32 R10, RZ, RZ, UR4 ;  /* 0x00000004ff0a7e24 */ /* 0x000fe4000f8e00ff */
[----:B------:R-:W-:Y:S02]  /*127e0*/  IMAD.U32 R11, RZ, RZ, UR5 ;  /* 0x00000005ff0b7e24 */ /* 0x000fe4000f8e00ff */
[----:B------:R-:W-:Y:S02]  /*127f0*/  IMAD.MOV.U32 R8, RZ, RZ, 0x70 ;  /* 0x00000070ff087424 */ /* 0x000fe400078e00ff */
[----:B------:R-:W-:Y:S02]  /*12800*/  IMAD.MOV.U32 R12, RZ, RZ, 0x1 ;  /* 0x00000001ff0c7424 */ /* 0x000fe400078e00ff */
[----:B------:R-:W-:-:S07]  /*12810*/  IMAD.MOV.U32 R13, RZ, RZ, RZ ;  /* 0x000000ffff0d7224 */ /* 0x000fce00078e00ff */
[----:B------:R-:W-:-:S07]  /*12820*/  LEPC R20, `(.L_x_1081) ;  /* 0x000000001014794e */ /* 0x000fce0000000000 */
[----:B0----5:R-:W-:Y:S05]  /*12830*/  CALL.ABS.NOINC R2 ;  /* 0x0000000002007343 */ /* 0x021fea0003c00000 */
.L_x_1081:
[----:B------:R-:W-:Y:S05]  /*12840*/  BSYNC B6 ;  /* 0x0000000000067941 */ /* 0x000fea0003800000 */
.L_x_1080:
        /* <DEDUP_REMOVED lines=19> */
[----:B-1---5:R-:W-:Y:S05]  /*12980*/  CALL.ABS.NOINC R2 ;  /* 0x0000000002007343 */ /* 0x022fea0003c00000 */
.L_x_1084:
[----:B------:R0:W1:Y:S01]  /*12990*/  LDC.64 R2, c[0x4][R18] ;  /* 0x0100000012027b82 */ /* 0x0000620000000a00 */
[----:B------:R-:W-:Y:S01]  /*129a0*/  ULDC.64 UR4, c[0x4][0x88] ;  /* 0x0100220000047ab9 */ /* 0x000fe20000000a00 */
[----:B------:R-:W-:Y:S01]  /*129b0*/  ULDC.64 UR6, c[0x4][0x90] ;  /* 0x0100240000067ab9 */ /* 0x000fe20000000a00 */
[----:B------:R-:W-:Y:S02]  /*129c0*/  IMAD.U32 R4, RZ, RZ, UR4 ;  /* 0x00000004ff047e24 */ /* 0x000fe4000f8e00ff */
        /* <DEDUP_REMOVED lines=11> */
.L_x_1083:
[----:B------:R-:W-:Y:S05]  /*12a80*/  BSYNC B6 ;  /* 0x0000000000067941 */ /* 0x000fea0003800000 */
.L_x_1082:
[----:B------:R-:W-:Y:S01]  /*12a90*/  ULDC.64 UR4, c[0x0][0x9f8] ;  /* 0x00027e0000047ab9 */ /* 0x000fe20000000a00 */
[----:B------:R-:W-:Y:S01]  /*12aa0*/  IMAD.U32 R29, RZ, RZ, UR43 ;  /* 0x0000002bff1d7e24 */ /* 0x000fe2000f8e00ff */
[----:B------:R-:W-:Y:S01]  /*12ab0*/  UISETP.NE.U32.AND UP0, UPT, UR4, URZ, UPT ;  /* 0x0000003f0400728c */ /* 0x000fe2000bf05070 */
[----:B------:R-:W0:Y:S03]  /*12ac0*/  LDC R10, c[0x0][0x430] ;  /* 0x00010c00ff0a7b82 */ /* 0x000e260000000800 */
[----:B------:R-:W-:-:S06]  /*12ad0*/  UISETP.NE.AND.EX UP0, UPT, UR5, URZ, UPT, UP0 ;  /* 0x0000003f0500728c */ /* 0x000fcc000bf05300 */
[----:B------:R-:W-:-:S05]  /*12ae0*/  PLOP3.LUT P0, PT, PT, PT, UP0, 0x80, 0x0 ;  /* 0x000000000000781c */ /* 0x000fca0003f0f008 */
[----:B------:R-:W-:Y:S02]  /*12af0*/  @UP0 ULDC.64 UR4, c[0x0][0x9f8] ;  /* 0x00027e0000040ab9 */ /* 0x000fe40000000a00 */
[----:B------:R-:W-:-:S06]  /*12b00*/  @UP0 UIMAD.WIDE UR4, UR43, 0x4, UR4 ;  /* 0x000000042b0408a5 */ /* 0x000fcc000f8e0204 */
[----:B------:R-:W-:Y:S01]  /*12b10*/  IMAD.U32 R2, RZ, RZ, UR4 ;  /* 0x00000004ff027e24 */ /* 0x000fe2000f8e00ff */
[----:B------:R-:W-:Y:S01]  /*12b20*/  ULDC UR4, c[0x0][0xc48] ;  /* 0x0003120000047ab9 */ /* 0x000fe20000000800 */
[----:B------:R-:W-:-:S05]  /*12b30*/  IMAD.U32 R3, RZ, RZ, UR5 ;  /* 0x00000005ff037e24 */ /* 0x000fca000f8e00ff */
[----:B------:R1:W5:Y:S01]  /*12b40*/  @P0 LDG.E R29, desc[UR36][R2.64] ;  /* 0x00000024021d0981 */ /* 0x000362000c1e1900 */
[----:B------:R-:W-:Y:S01]  /*12b50*/  UMOV UR5, 0xffffffff ;  /* 0xffffffff00057882 */ /* 0x000fe20000000000 */
[----:B------:R-:W-:Y:S02]  /*12b60*/  IMAD.U32 R22, RZ, RZ, UR4 ;  /* 0x00000004ff167e24 */ /* 0x000fe4000f8e00ff */
[----:B------:R-:W-:Y:S05]  /*12b70*/  BRA.DIV UR5, `(.L_x_1085) ;  /* 0x0000003605ac7947 */ /* 0x000fea000b800000 */
.L_x_1139:
[----:B------:R-:W2:Y:S01]  /*12b80*/  S2R R8, SR_TID.X ;  /* 0x0000000000087919 */ /* 0x000ea20000002100 */
[----:B------:R-:W-:Y:S01]  /*12b90*/  UIADD3 UR4, UR45, -0x1, URZ ;  /* 0xffffffff2d047890 */ /* 0x000fe2000fffe03f */
[----:B0-----:R-:W-:Y:S02]  /*12ba0*/  ISETP.NE.AND P1, PT, R10, 0x1, PT ;  /* 0x000000010a00780c */ /* 0x001fe40003f25270 */
[----:B-----5:R-:W-:Y:S02]  /*12bb0*/  SHF.R.S32.HI R33, RZ, 0x1f, R29 ;  /* 0x0000001fff217819 */ /* 0x020fe4000001141d */
[----:B------:R-:W-:Y:S01]  /*12bc0*/  LOP3.LUT R16, R16, 0xfffffeff, RZ, 0xc0, !PT ;  /* 0xfffffeff10107812 */ /* 0x000fe200078ec0ff */
[----:B------:R-:W-:-:S08]  /*12bd0*/  IMAD.U32 R7, RZ, RZ, UR4 ;  /* 0x00000004ff077e24 */ /* 0x000fd0000f8e00ff */
[----:B-1----:R-:W0:Y:S01]  /*12be0*/  @P1 LDC R3, c[0x0][0x434] ;  /* 0x00010d00ff031b82 */ /* 0x002e220000000800 */
[----:B------:R-:W-:-:S07]  /*12bf0*/  @P1 LOP3.LUT R16, R16, 0x100, RZ, 0xfc, !PT ;  /* 0x0000010010101812 */ /* 0x000fce00078efcff */
[----:B------:R-:W1:Y:S01]  /*12c00*/  @P1 LDC R5, c[0x0][0x438] ;  /* 0x00010e00ff051b82 */ /* 0x000e620000000800 */
[----:B--2---:R-:W-:-:S05]  /*12c10*/  IMAD.SHL.U32 R8, R8, 0x10, RZ ;  /* 0x0000001008087824 */ /* 0x004fca00078e00ff */
[----:B------:R-:W-:-:S05]  /*12c20*/  LOP3.LUT R8, R36, 0x70, R8, 0xf8, !PT ;  /* 0x0000007024087812 */ /* 0x000fca00078ef808 */
[----:B------:R-:W-:-:S04]  /*12c30*/  IMAD R7, R7, 0x60, R8 ;  /* 0x0000006007077824 */ /* 0x000fc800078e0208 */
[C---:B------:R-:W-:Y:S01]  /*12c40*/  IMAD.IADD R0, R7.reuse, 0x1, R32 ;  /* 0x0000000107007824 */ /* 0x040fe200078e0220 */
[----:B------:R-:W-:-:S03]  /*12c50*/  ISETP.GE.AND P0, PT, R7, UR38, PT ;  /* 0x0000002607007c0c */ /* 0x000fc6000bf06270 */
[----:B0-----:R-:W-:Y:S01]  /*12c60*/  @P1 IMAD.HI.U32 R2, R0, R3, RZ ;  /* 0x0000000300021227 */ /* 0x001fe200078e00ff */
[----:B------:R-:W-:-:S03]  /*12c70*/  ISETP.GT.U32.OR P0, PT, R8, 0x5f, P0 ;  /* 0x0000005f0800780c */ /* 0x000fc60000704470 */
[----:B------:R-:W-:Y:S01]  /*12c80*/  IMAD.MOV.U32 R9, RZ, RZ, R0 ;  /* 0x000000ffff097224 */ /* 0x000fe200078e0000 */
[----:B-1----:R-:W-:-:S09]  /*12c90*/  @P1 SHF.R.U32.HI R9, RZ, R5, R2 ;  /* 0x00000005ff091219 */ /* 0x002fd20000011602 */
[----:B------:R-:W0:Y:S01]  /*12ca0*/  @!P0 LDC.64 R6, c[0x0][0x428] ;  /* 0x00010a00ff068b82 */ /* 0x000e220000000a00 */
[----:B------:R-:W-:-:S07]  /*12cb0*/  @!P0 SHF.R.S32.HI R3, RZ, 0x1f, R9 ;  /* 0x0000001fff038819 */ /* 0x000fce0000011409 */
[----:B------:R-:W1:Y:S01]  /*12cc0*/  @!P0 LDC.64 R4, c[0x0][0x418] ;  /* 0x00010600ff048b82 */ /* 0x000e620000000a00 */
[----:B0-----:R-:W-:-:S04]  /*12cd0*/  @!P0 IMAD R2, R33, R6, RZ ;  /* 0x0000000621028224 */ /* 0x001fc800078e02ff */
[----:B------:R-:W-:Y:S02]  /*12ce0*/  @!P0 IMAD R7, R29, R7, R2 ;  /* 0x000000071d078224 */ /* 0x000fe400078e0202 */
[----:B------:R-:W-:-:S04]  /*12cf0*/  @!P0 IMAD.MOV.U32 R2, RZ, RZ, R9 ;  /* 0x000000ffff028224 */ /* 0x000fc800078e0009 */
[----:B------:R-:W-:-:S04]  /*12d00*/  @!P0 IMAD.WIDE.U32 R2, R29, R6, R2 ;  /* 0x000000061d028225 */ /* 0x000fc800078e0002 */
[----:B------:R-:W-:Y:S01]  /*12d10*/  @!P0 IMAD.IADD R3, R3, 0x1, R7 ;  /* 0x0000000103038824 */ /* 0x000fe200078e0207 */
[----:B-1----:R-:W-:Y:S01]  /*12d20*/  @!P0 LEA R4, P1, R2, R4, 0x2 ;  /* 0x0000000402048211 */ /* 0x002fe200078210ff */
[----:B------:R-:W-:-:S03]  /*12d30*/  IMAD.MOV.U32 R6, RZ, RZ, RZ ;  /* 0x000000ffff067224 */ /* 0x000fc600078e00ff */
[----:B------:R-:W-:Y:S01]  /*12d40*/  @!P0 LEA.HI.X R5, R2, R5, R3, 0x2, P1 ;  /* 0x0000000502058211 */ /* 0x000fe200008f1403 */
[----:B------:R-:W-:-:S04]  /*12d50*/  IMAD.MOV R7, RZ, RZ, -R9 ;  /* 0x000000ffff077224 */ /* 0x000fc800078e0a09 */
[----:B------:R0:W5:Y:S01]  /*12d60*/  @!P0 LDG.E R6, desc[UR36][R4.64] ;  /* 0x0000002404068981 */ /* 0x000162000c1e1900 */
[----:B------:R-:W-:Y:S01]  /*12d70*/  ISETP.GT.U32.AND P0, PT, R8, 0x5f, PT ;  /* 0x0000005f0800780c */ /* 0x000fe20003f04070 */
[----:B------:R-:W-:Y:S01]  /*12d80*/  IMAD R3, RZ, RZ, -UR43 ;  /* 0x8000002bff037e24 */ /* 0x000fe2000f8e02ff */
[----:B------:R-:W-:Y:S01]  /*12d90*/  LOP3.LUT R16, R16, 0xffffff7f, RZ, 0xc0, !PT ;  /* 0xffffff7f10107812 */ /* 0x000fe200078ec0ff */
[----:B------:R-:W-:Y:S02]  /*12da0*/  IMAD.U32 R24, RZ, RZ, UR4 ;  /* 0x00000004ff187e24 */ /* 0x000fe4000f8e00ff */
[----:B------:R-:W-:Y:S02]  /*12db0*/  IMAD R22, R22, R3, UR42 ;  /* 0x0000002a16167e24 */ /* 0x000fe4000f8e0203 */
[----:B0-----:R-:W-:-:S03]  /*12dc0*/  IMAD R5, R10, R7, R0 ;  /* 0x000000070a057224 */ /* 0x001fc600078e0200 */
[----:B------:R-:W-:Y:S01]  /*12dd0*/  SHF.R.S32.HI R28, RZ, 0x1f, R22 ;  /* 0x0000001fff1c7819 */ /* 0x000fe20000011416 */
[----:B------:R-:W-:-:S05]  /*12de0*/  IMAD.U32 R0, RZ, RZ, UR48 ;  /* 0x00000030ff007e24 */ /* 0x000fca000f8e00ff */
[----:B------:R-:W-:-:S13]  /*12df0*/  ISETP.NE.AND P2, PT, R0, 0x3, PT ;  /* 0x000000030000780c */ /* 0x000fda0003f45270 */
[----:B------:R-:W-:-:S04]  /*12e00*/  @P2 LOP3.LUT R16, R16, 0x80, RZ, 0xfc, !PT ;  /* 0x0000008010102812 */ /* 0x000fc800078efcff */
[----:B------:R-:W-:-:S04]  /*12e10*/  LOP3.LUT R16, R16, 0xffffffbf, RZ, 0xc0, !PT ;  /* 0xffffffbf10107812 */ /* 0x000fc800078ec0ff */
[----:B------:R-:W-:Y:S01]  /*12e20*/  @P0 LOP3.LUT R16, R16, 0x40, RZ, 0xfc, !PT ;  /* 0x0000004010100812 */ /* 0x000fe200078efcff */
[----:B------:R-:W-:Y:S06]  /*12e30*/  @!P2 BRA `(.L_x_1086) ;  /* 0x000000000004a947 */ /* 0x000fec0003800000 */
[----:B------:R-:W-:Y:S01]  /*12e40*/  BPT.TRAP 0x1 ;  /* 0x000000040000795c */ /* 0x000fe20000300000 */
.L_x_1086:
[----:B------:R-:W-:Y:S01]  /*12e50*/  SHF.R.S32.HI R7, RZ, 0x1f, R5 ;  /* 0x0000001fff077819 */ /* 0x000fe20000011405 */
[----:B------:R-:W-:Y:S01]  /*12e60*/  ULDC.64 UR4, c[0x0][0x328] ;  /* 0x0000ca0000047ab9 */ /* 0x000fe20000000a00 */
[----:B-----5:R-:W-:Y:S01]  /*12e70*/  SHF.R.S32.HI R4, RZ, 0x1f, R6 ;  /* 0x0000001fff047819 */ /* 0x020fe20000011406 */
[----:B------:R-:W-:Y:S01]  /*12e80*/  IMAD.WIDE.U32 R2, R5, UR4, RZ ;  /* 0x0000000405027c25 */ /* 0x000fe2000f8e00ff */
[----:B------:R-:W-:Y:S03]  /*12e90*/  BSSY B0, `(.L_x_1087) ;  /* 0x0000015000007945 */ /* 0x000fe60003800000 */
[----:B------:R-:W-:-:S04]  /*12ea0*/  IMAD R0, R7, UR4, RZ ;  /* 0x0000000407007c24 */ /* 0x000fc8000f8e02ff */
[----:B------:R-:W-:Y:S01]  /*12eb0*/  IMAD R9, R5, UR5, R0 ;  /* 0x0000000505097c24 */ /* 0x000fe2000f8e0200 */
[----:B------:R-:W-:Y:S01]  /*12ec0*/  ULDC.64 UR4, c[0x0][0x338] ;  /* 0x0000ce0000047ab9 */ /* 0x000fe20000000a00 */
[----:B------:R-:W-:Y:S02]  /*12ed0*/  IMAD R0, R23, 0x8, R17 ;  /* 0x0000000817007824 */ /* 0x000fe400078e0211 */
        /* <DEDUP_REMOVED lines=12> */
[----:B------:R-:W-:-:S04]  /*12fa0*/  SHF.L.U32 R3, R26, 0x1f, RZ ;  /* 0x0000001f1a037819 */ /* 0x000fc800000006ff */
[----:B------:R-:W-:-:S06]  /*12fb0*/  LEA.HI.X R19, R2, UR5, R19, 0x1, P0 ;  /* 0x0000000502137c11 */ /* 0x000fcc00080f0c13 */
[----:B------:R-:W0:Y:S02]  /*12fc0*/  SYNCS.PHASECHK.TRANS64.TRYWAIT P0, [R0+URZ+0x30840], R3 ;  /* 0x03084003000075a7 */ /* 0x000e24000800017f */
[----:B0-----:R-:W-:Y:S05]  /*12fd0*/  @!P0 BRA `(.L_x_1088) ;  /* 0x0000003000c08947 */ /* 0x001fea0003800000 */
.L_x_1140:
[----:B------:R-:W-:Y:S05]  /*12fe0*/  BSYNC B0 ;  /* 0x0000000000007941 */ /* 0x000fea0003800000 */
.L_x_1087:
        /* <DEDUP_REMOVED lines=12> */
[----:B------:R-:W-:Y:S01]  /*130b0*/  ULDC.64 UR4, c[0x0][0x308] ;  /* 0x0000c20000047ab9 */ /* 0x000fe20000000a00 */
[----:B------:R-:W-:Y:S02]  /*130c0*/  IMAD.MOV.U32 R7, RZ, RZ, -0x60 ;  /* 0xffffffa0ff077424 */ /* 0x000fe400078e00ff */
[----:B------:R-:W-:Y:S02]  /*130d0*/  IMAD.IADD R3, R3, 0x1, R5 ;  /* 0x0000000103037824 */ /* 0x000fe400078e0205 */
[----:B------:R-:W-:Y:S02]  /*130e0*/  IMAD R5, R28, UR4, RZ ;  /* 0x000000041c057c24 */ /* 0x000fe4000f8e02ff */
[----:B------:R-:W-:-:S04]  /*130f0*/  IMAD.WIDE.U32 R2, R22, UR4, R2 ;  /* 0x0000000416027c25 */ /* 0x000fc8000f8e0002 */
[----:B------:R-:W-:Y:S01]  /*13100*/  IMAD R5, R22, UR5, R5 ;  /* 0x0000000516057c24 */ /* 0x000fe2000f8e0205 */
[----:B------:R-:W-:Y:S01]  /*13110*/  ULDC.64 UR4, c[0x0][0x2e8] ;  /* 0x0000ba0000047ab9 */ /* 0x000fe20000000a00 */
[----:B------:R-:W-:Y:S01]  /*13120*/  IMAD R7, R24, R7, UR38 ;  /* 0x0000002618077e24 */ /* 0x000fe2000f8e0207 */
[C---:B------:R-:W-:Y:S01]  /*13130*/  LEA R4, P0, R2.reuse, UR4, 0x1 ;  /* 0x0000000402047c11 */ /* 0x040fe2000f8008ff */
[----:B------:R-:W-:Y:S01]  /*13140*/  IMAD.IADD R3, R3, 0x1, R5 ;  /* 0x0000000103037824 */ /* 0x000fe200078e0205 */
[----:B------:R-:W-:Y:S01]  /*13150*/  UMOV UR4, 0xffffffff ;  /* 0xffffffff00047882 */ /* 0x000fe20000000000 */
[----:B------:R-:W-:Y:S02]  /*13160*/  IMAD.IADD R7, R7, 0x1, -R36 ;  /* 0x0000000107077824 */ /* 0x000fe400078e0a24 */
[----:B------:R-:W-:Y:S01]  /*13170*/  IMAD R5, R23, 0x4800, R30 ;  /* 0x0000480017057824 */ /* 0x000fe200078e021e */
[----:B------:R-:W-:Y:S02]  /*13180*/  LEA.HI.X R6, R2, UR5, R3, 0x1, P0 ;  /* 0x0000000502067c11 */ /* 0x000fe400080f0c03 */
[----:B------:R-:W-:Y:S01]  /*13190*/  ISETP.GE.AND P0, PT, R7, 0x1, PT ;  /* 0x000000010700780c */ /* 0x000fe20003f06270 */
[----:B------:R-:W-:-:S12]  /*131a0*/  BRA.DIV UR4, `(.L_x_1089) ;  /* 0x0000003204607947 */ /* 0x000fd8000b800000 */
[----:B------:R-:W0:Y:S01]  /*131b0*/  SHFL.IDX PT, R14, R4, RZ, 0x181f ;  /* 0x00181fff040e7589 */ /* 0x000e2200000e0000 */
[----:B------:R-:W-:-:S03]  /*131c0*/  @P0 IMAD R9, R5, 0x2, R17 ;  /* 0x0000000205090824 */ /* 0x000fc600078e0211 */
[----:B------:R-:W1:Y:S04]  /*131d0*/  SHFL.IDX PT, R2, R6, RZ, 0x181f ;  /* 0x00181fff06027589 */ /* 0x000e6800000e0000 */
[----:B------:R-:W-:Y:S01]  /*131e0*/  SHFL.IDX PT, R8, R6, 0x1, 0x181f ;  /* 0x00381f0006087f89 */ /* 0x000fe200000e0000 */
[----:B0-----:R-:W-:-:S05]  /*131f0*/  @P0 LEA R14, P1, R37, R14, 0x1 ;  /* 0x0000000e250e0211 */ /* 0x001fca00078208ff */
[----:B-1----:R-:W-:Y:S02]  /*13200*/  @P0 IMAD.X R3, RZ, RZ, R2, P1 ;  /* 0x000000ffff030224 */ /* 0x002fe400008e0602 */
[----:B------:R-:W-:Y:S02]  /*13210*/  @P0 IMAD.MOV.U32 R2, RZ, RZ, R14 ;  /* 0x000000ffff020224 */ /* 0x000fe400078e000e */
[----:B------:R-:W0:Y:S04]  /*13220*/  SHFL.IDX PT, R14, R4, 0x1, 0x181f ;  /* 0x00381f00040e7f89 */ /* 0x000e2800000e0000 */
[----:B------:R-:W-:Y:S04]  /*13230*/  @P0 LDGSTS.E.BYPASS.LTC128B.128 [R9+0x1e400], desc[UR36][R2.64], !P4 ;  /* 0x1e40000002090fae */ /* 0x000fe8000e101d64 */
[----:B------:R-:W-:Y:S04]  /*13240*/  @P0 LDGSTS.E.BYPASS.LTC128B.128 [R9+0x21400], desc[UR36][R2.64+0x80], !P3 ;  /* 0x2140008002090fae */ /* 0x000fe8000d901d64 */
[----:B------:R1:W-:Y:S01]  /*13250*/  @P0 LDGSTS.E.BYPASS.LTC128B.128 [R9+0x24400], desc[UR36][R2.64+0x100], !P2 ;  /* 0x2440010002090fae */ /* 0x0003e2000d101d64 */
[----:B------:R-:W-:-:S13]  /*13260*/  ISETP.GE.AND P0, PT, R7, 0x11, PT ;  /* 0x000000110700780c */ /* 0x000fda0003f06270 */
[----:B0-----:R-:W-:Y:S01]  /*13270*/  @P0 LEA R14, P1, R37, R14, 0x1 ;  /* 0x0000000e250e0211 */ /* 0x001fe200078208ff */
[----:B------:R-:W-:-:S04]  /*13280*/  @P0 IMAD R25, R5, 0x2, R17 ;  /* 0x0000000205190824 */ /* 0x000fc800078e0211 */
[----:B------:R-:W-:Y:S02]  /*13290*/  @P0 IMAD.X R21, RZ, RZ, R8, P1 ;  /* 0x000000ffff150224 */ /* 0x000fe400008e0608 */
[----:B-1----:R-:W-:Y:S01]  /*132a0*/  @P0 IMAD.MOV.U32 R2, RZ, RZ, R14 ;  /* 0x000000ffff020224 */ /* 0x002fe200078e000e */
[----:B------:R-:W-:Y:S01]  /*132b0*/  SHFL.IDX PT, R8, R6, 0x2, 0x181f ;  /* 0x00581f0006087f89 */ /* 0x000fe200000e0000 */
[----:B------:R-:W-:-:S03]  /*132c0*/  @P0 IMAD.MOV.U32 R3, RZ, RZ, R21 ;  /* 0x000000ffff030224 */ /* 0x000fc600078e0015 */
        /* <DEDUP_REMOVED lines=31> */
[----:B------:R0:W1:Y:S01]  /*134c0*/  SHFL.IDX PT, R8, R6, 0x5, 0x181f ;  /* 0x00b81f0006087f89 */ /* 0x00006200000e0000 */
[----:B------:R-:W-:-:S03]  /*134d0*/  @P0 IMAD.MOV.U32 R3, RZ, RZ, R9 ;  /* 0x000000ffff030224 */ /* 0x000fc600078e0009 */
[----:B------:R0:W2:Y:S04]  /*134e0*/  SHFL.IDX PT, R14, R4, 0x5, 0x181f ;  /* 0x00b81f00040e7f89 */ /* 0x0000a800000e0000 */
[----:B------:R0:W-:Y:S04]  /*134f0*/  @P0 LDGSTS.E.BYPASS.LTC128B.128 [R21+0x20400], desc[UR36][R2.64], !P4 ;  /* 0x2040000002150fae */ /* 0x0001e8000e101d64 */
[----:B------:R0:W-:Y:S04]  /*13500*/  @P0 LDGSTS.E.BYPASS.LTC128B.128 [R21+0x23400], desc[UR36][R2.64+0x80], !P3 ;  /* 0x2340008002150fae */ /* 0x0001e8000d901d64 */
[----:B------:R0:W-:Y:S02]  /*13510*/  @P0 LDGSTS.E.BYPASS.LTC128B.128 [R21+0x26400], desc[UR36][R2.64+0x100], !P2 ;  /* 0x2640010002150fae */ /* 0x0001e4000d101d64 */
.L_x_1154:
[----:B------:R-:W-:-:S13]  /*13520*/  ISETP.GE.AND P0, PT, R7, 0x51, PT ;  /* 0x000000510700780c */ /* 0x000fda0003f06270 */
[----:B0-2---:R-:W-:Y:S01]  /*13530*/  @P0 LEA R2, P1, R37, R14, 0x1 ;  /* 0x0000000e25020211 */ /* 0x005fe200078208ff */
[----:B------:R-:W-:-:S04]  /*13540*/  @P0 IMAD R5, R5, 0x2, R17 ;  /* 0x0000000205050824 */ /* 0x000fc800078e0211 */
[----:B-1----:R-:W-:-:S05]  /*13550*/  @P0 IMAD.X R3, RZ, RZ, R8, P1 ;  /* 0x000000ffff030224 */ /* 0x002fca00008e0608 */
        /* <DEDUP_REMOVED lines=8> */
.L_x_1090:
        /* <DEDUP_REMOVED lines=10> */
.L_x_1091:
[----:B------:R1:W-:Y:S02]  /*13680*/  SYNCS.ARRIVE.TRANS64.A1T0 RZ, [R0+URZ+0x30830], RZ ;  /* 0x030830ff00ff79a7 */ /* 0x0003e4000810003f */
[----:B------:R-:W-:Y:S05]  /*13690*/  WARPSYNC.ALL ;  /* 0x0000000000007948 */ /* 0x000fea0003800000 */
[----:B------:R-:W-:Y:S01]  /*136a0*/  BSSY B6, `(.L_x_1092) ;  /* 0x0000015000067945 */ /* 0x000fe20003800000 */
[----:B-1----:R-:W-:Y:S01]  /*136b0*/  VIADD R0, R17, 0x12400 ;  /* 0x0001240011007836 */ /* 0x002fe20000000000 */
[----:B------:R-:W-:Y:S04]  /*136c0*/  BAR.SYNC.DEFER_BLOCKING 0x8, 0x180 ;  /* 0x0206000000007b1d */ /* 0x000fe80000010000 */
[----:B------:R-:W-:-:S13]  /*136d0*/  LOP3.LUT P0, RZ, R0, 0x3ff, RZ, 0xc0, !PT ;  /* 0x000003ff00ff7812 */ /* 0x000fda000780c0ff */
[----:B------:R-:W-:Y:S05]  /*136e0*/  @!P0 BRA `(.L_x_1093) ;  /* 0x0000000000408947 */ /* 0x000fea0003800000 */
[----:B0-----:R-:W-:Y:S01]  /*136f0*/  MOV R2, 0x0 ;  /* 0x0000000000027802 */ /* 0x001fe20000000f00 */
[----:B------:R-:W-:Y:S01]  /*13700*/  ULDC.64 UR6, c[0x4][0x88] ;  /* 0x0100220000067ab9 */ /* 0x000fe20000000a00 */
[----:B------:R-:W-:Y:S01]  /*13710*/  ULDC.64 UR8, c[0x4][0x90] ;  /* 0x0100240000087ab9 */ /* 0x000fe20000000a00 */
[----:B------:R-:W-:Y:S01]  /*13720*/  ULDC.64 UR4, c[0x4][0x20] ;  /* 0x0100080000047ab9 */ /* 0x000fe20000000a00 */
[----:B------:R-:W-:Y:S02]  /*13730*/  IMAD.U32 R4, RZ, RZ, UR6 ;  /* 0x00000006ff047e24 */ /* 0x000fe4000f8e00ff */
[----:B------:R-:W0:Y:S01]  /*13740*/  LDC.64 R2, c[0x4][R2] ;  /* 0x0100000002027b82 */ /* 0x000e220000000a00 */
[----:B------:R-:W-:Y:S02]  /*13750*/  IMAD.U32 R5, RZ, RZ, UR7 ;  /* 0x00000007ff057e24 */ /* 0x000fe4000f8e00ff */
        /* <DEDUP_REMOVED lines=8> */
[----:B0-----:R-:W-:Y:S05]  /*137e0*/  CALL.ABS.NOINC R2 ;  /* 0x0000000002007343 */ /* 0x001fea0003c00000 */
.L_x_1093:
[----:B------:R-:W-:Y:S05]  /*137f0*/  BSYNC B6 ;  /* 0x0000000000067941 */ /* 0x000fea0003800000 */
.L_x_1092:
[----:B0-----:R-:W0:Y:S01]  /*13800*/  S2R R2, SR_TID.X ;  /* 0x0000000000027919 */ /* 0x001e220000002100 */
[----:B------:R-:W-:Y:S01]  /*13810*/  UISETP.NE.AND UP0, UPT, UR50, URZ, UPT ;  /* 0x0000003f3200728c */ /* 0x000fe2000bf05270 */
[----:B------:R-:W-:Y:S01]  /*13820*/  R2UR UR6, R28 ;  /* 0x000000001c0672ca */ /* 0x000fe200000e0000 */
[----:B------:R-:W-:Y:S01]  /*13830*/  ULDC.64 UR8, c[0x0][0x2d8] ;  /* 0x0000b60000087ab9 */ /* 0x000fe20000000a00 */
[----:B------:R-:W-:Y:S02]  /*13840*/  R2UR UR7, R22 ;  /* 0x00000000160772ca */ /* 0x000fe400000e0000 */
[C---:B------:R-:W-:Y:S02]  /*13850*/  LOP3.LUT P3, RZ, R16.reuse, 0x800, RZ, 0xc0, !PT ;  /* 0x0000080010ff7812 */ /* 0x040fe4000786c0ff */
[----:B------:R-:W-:Y:S02]  /*13860*/  PLOP3.LUT P0, PT, PT, PT, UP0, 0x80, 0x0 ;  /* 0x000000000000781c */ /* 0x000fe40003f0f008 */
[----:B------:R-:W-:-:S02]  /*13870*/  LOP3.LUT P4, RZ, R16, 0x400, RZ, 0xc0, !PT ;  /* 0x0000040010ff7812 */ /* 0x000fc4000788c0ff */
[----:B------:R-:W-:Y:S01]  /*13880*/  @UP0 ULDC UR4, c[0x0][0x44c] ;  /* 0x0001130000040ab9 */ /* 0x000fe20000000800 */
[----:B------:R-:W-:Y:S02]  /*13890*/  LOP3.LUT P5, RZ, R16, 0x200, RZ, 0xc0, !PT ;  /* 0x0000020010ff7812 */ /* 0x000fe400078ac0ff */
[----:B------:R-:W-:-:S04]  /*138a0*/  UIMAD UR6, UR6, UR8, URZ ;  /* 0x00000008060672a4 */ /* 0x000fc8000f8e023f */
[----:B------:R-:W-:Y:S02]  /*138b0*/  UIMAD UR7, UR7, UR9, UR6 ;  /* 0x00000009070772a4 */ /* 0x000fe4000f8e0206 */
[----:B------:R-:W-:Y:S01]  /*138c0*/  USHF.R.S32.HI UR6, URZ, 0x1f, UR43 ;  /* 0x0000001f3f067899 */ /* 0x000fe2000801142b */
[----:B0-----:R-:W-:-:S05]  /*138d0*/  IMAD.SHL.U32 R2, R2, 0x10, RZ ;  /* 0x0000001002027824 */ /* 0x001fca00078e00ff */
[----:B------:R-:W-:-:S05]  /*138e0*/  LOP3.LUT R2, R36, 0x70, R2, 0xf8, !PT ;  /* 0x0000007024027812 */ /* 0x000fca00078ef802 */
[----:B------:R-:W-:-:S04]  /*138f0*/  VIADD R0, R2, UR44 ;  /* 0x0000002c02007c36 */ /* 0x000fc80008000000 */
[----:B------:R-:W-:Y:S01]  /*13900*/  @P0 IMAD.HI.U32 R3, R0, UR4, RZ ;  /* 0x0000000400030c27 */ /* 0x000fe2000f8e00ff */
[----:B------:R-:W-:Y:S01]  /*13910*/  PLOP3.LUT P0, PT, PT, PT, UP0, 0x80, 0x0 ;  /* 0x000000000000781c */ /* 0x000fe20003f0f008 */
[----:B------:R-:W-:Y:S02]  /*13920*/  @UP0 ULDC UR4, c[0x0][0x450] ;  /* 0x0001140000040ab9 */ /* 0x000fe40000000800 */
[----:B------:R-:W-:-:S10]  /*13930*/  IMAD.MOV.U32 R2, RZ, RZ, R0 ;  /* 0x000000ffff027224 */ /* 0x000fd400078e0000 */
[----:B------:R-:W-:Y:S02]  /*13940*/  @P0 SHF.R.U32.HI R2, RZ, UR4, R3 ;  /* 0x00000004ff020c19 */ /* 0x000fe40008011603 */
[----:B------:R-:W-:-:S03]  /*13950*/  R2UR UR4, R22 ;  /* 0x00000000160472ca */ /* 0x000fc600000e0000 */
[----:B------:R-:W-:-:S10]  /*13960*/  IMAD.MOV R5, RZ, RZ, -R2 ;  /* 0x000000ffff057224 */ /* 0x000fd400078e0a02 */
[----:B------:R-:W-:-:S03]  /*13970*/  UIMAD.WIDE.U32 UR4, UR4, UR8, URZ ;  /* 0x00000008040472a5 */ /* 0x000fc6000f8e003f */
[----:B------:R-:W-:Y:S01]  /*13980*/  ULDC.64 UR8, c[0x0][0x2e0] ;  /* 0x0000b80000087ab9 */ /* 0x000fe20000000a00 */
[----:B------:R-:W-:Y:S02]  /*13990*/  UIADD3 UR5, UR5, UR7, URZ ;  /* 0x0000000705057290 */ /* 0x000fe4000fffe03f */
[----:B------:R-:W-:Y:S01]  /*139a0*/  UIMAD UR6, UR6, UR8, URZ ;  /* 0x00000008060672a4 */ /* 0x000fe2000f8e023f */
[----:B------:R-:W-:Y:S01]  /*139b0*/  ULDC UR7, c[0x0][0x448] ;  /* 0x0001120000077ab9 */ /* 0x000fe20000000800 */
[----:B------:R-:W-:Y:S01]  /*139c0*/  UIMAD.WIDE.U32 UR4, UR43, UR8, UR4 ;  /* 0x000000082b0472a5 */ /* 0x000fe2000f8e0004 */
[----:B------:R-:W-:Y:S01]  /*139d0*/  IMAD R5, R5, UR7, R0 ;  /* 0x0000000705057c24 */ /* 0x000fe2000f8e0200 */
[----:B------:R-:W-:Y:S01]  /*139e0*/  UIMAD UR6, UR43, UR9, UR6 ;  /* 0x000000092b0672a4 */ /* 0x000fe2000f8e0206 */
[----:B------:R-:W-:Y:S02]  /*139f0*/  SHF.R.S32.HI R0, RZ, 0x1f, R2 ;  /* 0x0000001fff007819 */ /* 0x000fe40000011402 */
[----:B------:R-:W-:Y:S01]  /*13a00*/  ULDC.64 UR8, c[0x0][0x2d0] ;  /* 0x0000b40000087ab9 */ /* 0x000fe20000000a00 */
[----:B------:R-:W-:Y:S01]  /*13a10*/  UIADD3 UR5, UR5, UR6, URZ ;  /* 0x0000000605057290 */ /* 0x000fe2000fffe03f */
[----:B------:R-:W-:-:S02]  /*13a20*/  IMAD.U32 R9, RZ, RZ, UR8 ;  /* 0x00000008ff097e24 */ /* 0x000fc4000f8e00ff */
[----:B------:R-:W-:Y:S01]  /*13a30*/  IMAD R3, R0, UR8, RZ ;  /* 0x0000000800037c24 */ /* 0x000fe2000f8e02ff */
[----:B------:R-:W-:-:S03]  /*13a40*/  SHF.R.S32.HI R0, RZ, 0x1f, R5 ;  /* 0x0000001fff007819 */ /* 0x000fc60000011405 */
[C---:B------:R-:W-:Y:S02]  /*13a50*/  IMAD R7, R2.reuse, UR9, R3 ;  /* 0x0000000902077c24 */ /* 0x040fe4000f8e0203 */
[----:B------:R-:W-:Y:S01]  /*13a60*/  IMAD.WIDE.U32 R2, R2, R9, UR4 ;  /* 0x0000000402027e25 */ /* 0x000fe2000f8e0009 */
        /* <DEDUP_REMOVED lines=12> */
[----:B------:R-:W-:-:S03]  /*13b30*/  VIADD R4, R36, UR44 ;  /* 0x0000002c24047c36 */ /* 0x000fc60008000000 */
[----:B------:R-:W1:Y:S01]  /*13b40*/  SHFL.IDX PT, R2, R5, RZ, 0x181f ;  /* 0x00181fff05027589 */ /* 0x000e6200000e0000 */
[C---:B------:R-:W-:Y:S01]  /*13b50*/  VIADD R7, R4.reuse, 0x10 ;  /* 0x0000001004077836 */ /* 0x040fe20000000000 */
[----:B------:R-:W-:Y:S02]  /*13b60*/  ISETP.GE.AND P0, PT, R4, UR39, PT ;  /* 0x0000002704007c0c */ /* 0x000fe4000bf06270 */
[----:B------:R-:W-:Y:S11]  /*13b70*/  SHFL.IDX PT, R6, R5, 0x1, 0x181f ;  /* 0x00381f0005067f89 */ /* 0x000ff600000e0000 */
        /* <DEDUP_REMOVED lines=11> */
[----:B------:R-:W-:Y:S01]  /*13c30*/  SHFL.IDX PT, R6, R5, 0x2, 0x181f ;  /* 0x00581f0005067f89 */ /* 0x000fe200000e0000 */
[----:B------:R-:W-:Y:S02]  /*13c40*/  @!P0 IMAD.MOV.U32 R3, RZ, RZ, R7 ;  /* 0x000000ffff038224 */ /* 0x000fe400078e0007 */
[----:B------:R-:W-:Y:S01]  /*13c50*/  VIADD R7, R4, 0x20 ;  /* 0x0000002004077836 */ /* 0x000fe20000000000 */
        /* <DEDUP_REMOVED lines=52> */
[----:B------:R0:W1:Y:S01]  /*13fa0*/  SHFL.IDX PT, R6, R5, 0x7, 0x181f ;  /* 0x00f81f0005067f89 */ /* 0x00006200000e0000 */
[----:B------:R-:W-:-:S03]  /*13fb0*/  @!P0 IMAD.MOV.U32 R3, RZ, RZ, R7 ;  /* 0x000000ffff038224 */ /* 0x000fc600078e0007 */
[----:B------:R0:W2:Y:S04]  /*13fc0*/  SHFL.IDX PT, R14, R0, 0x7, 0x181f ;  /* 0x00f81f00000e7f89 */ /* 0x0000a800000e0000 */
[----:B------:R0:W-:Y:S04]  /*13fd0*/  @!P0 LDGSTS.E.BYPASS.LTC128B.128 [R31+0x15400], desc[UR36][R2.64], !P3 ;  /* 0x15400000021f8fae */ /* 0x0001e8000d901d64 */
[----:B------:R0:W-:Y:S04]  /*13fe0*/  @!P0 LDGSTS.E.BYPASS.LTC128B.128 [R31+0x19400], desc[UR36][R2.64+0x80], !P4 ;  /* 0x19400080021f8fae */ /* 0x0001e8000e101d64 */
[----:B------:R0:W-:Y:S02]  /*13ff0*/  @!P0 LDGSTS.E.BYPASS.LTC128B.128 [R31+0x1d400], desc[UR36][R2.64+0x100], !P5 ;  /* 0x1d400100021f8fae */ /* 0x0001e4000e901d64 */
.L_x_1171:
[----:B------:R-:W-:-:S05]  /*14000*/  VIADD R4, R4, 0x70 ;  /* 0x0000007004047836 */ /* 0x000fca0000000000 */
[----:B------:R-:W-:-:S13]  /*14010*/  ISETP.GE.AND P0, PT, R4, UR39, PT ;  /* 0x0000002704007c0c */ /* 0x000fda000bf06270 */
[----:B0-2---:R-:W-:-:S05]  /*14020*/  @!P0 LEA R2, P1, R37, R14, 0x1 ;  /* 0x0000000e25028211 */ /* 0x005fca00078208ff */
[----:B-1----:R-:W-:-:S05]  /*14030*/  @!P0 IMAD.X R3, RZ, RZ, R6, P1 ;  /* 0x000000ffff038224 */ /* 0x002fca00008e0606 */
[----:B------:R-:W-:Y:S01]  /*14040*/  @!PT LDS RZ, [RZ] ;  /* 0x00000000fffff984 */ /* 0x000fe20000000800 */
[----:B------:R-:W-:Y:S01]  /*14050*/  @!PT LDS RZ, [RZ] ;  /* 0x00000000fffff984 */ /* 0x000fe20000000800 */
[----:B------:R-:W-:Y:S01]  /*14060*/  @!PT LDS RZ, [RZ] ;  /* 0x00000000fffff984 */ /* 0x000fe20000000800 */
[----:B------:R0:W-:Y:S04]  /*14070*/  @!P0 LDGSTS.E.BYPASS.LTC128B.128 [R31+0x15c00], desc[UR36][R2.64], !P3 ;  /* 0x15c00000021f8fae */ /* 0x0001e8000d901d64 */
[----:B------:R0:W-:Y:S04]  /*14080*/  @!P0 LDGSTS.E.BYPASS.LTC128B.128 [R31+0x19c00], desc[UR36][R2.64+0x80], !P4 ;  /* 0x19c00080021f8fae */ /* 0x0001e8000e101d64 */
[----:B------:R0:W-:Y:S01]  /*14090*/  @!P0 LDGSTS.E.BYPASS.LTC128B.128 [R31+0x1dc00], desc[UR36][R2.64+0x100], !P5 ;  /* 0x1dc00100021f8fae */ /* 0x0001e2000e901d64 */
[----:B------:R-:W-:Y:S01]  /*140a0*/  PLOP3.LUT P0, PT, PT, PT, PT, 0x80, 0x0 ;  /* 0x000000000000781c */ /* 0x000fe20003f0f070 */
[----:B------:R-:W-:-:S12]  /*140b0*/  NOP ;  /* 0x0000000000007918 */ /* 0x000fd80000000000 */
.L_x_1095:
[----:B------:R-:W-:Y:S02]  /*140c0*/  PLOP3.LUT P1, PT, P1, P0, PT, 0xa2, 0x0 ;  /* 0x000000000000781c */ /* 0x000fe40000f21472 */
[----:B------:R-:W-:-:S08]  /*140d0*/  @P0 R2UR P1, UR4, R17 ;  /* 0x00000000110402ca */ /* 0x000fd00000020000 */
[----:B------:R-:W-:-:S05]  /*140e0*/  @P0 PLOP3.LUT P0, PT, P1, PT, PT, 0x80, 0x0 ;  /* 0x000000000000081c */ /* 0x000fca0000f0f070 */
[----:B------:R-:W-:Y:S01]  /*140f0*/  @!P1 SYNCS.ARRIVE.TRANS64.RED.A0T1 RZ, [UR4+0x30800], RZ ;  /* 0x030800ffffff99a7 */ /* 0x000fe20008200404 */
[----:B------:R-:W-:Y:S07]  /*14100*/  @!P1 ARRIVES.LDGSTSBAR.64.TRANSCNT [UR4+0x30800] ;  /* 0x03080000ff0099b0 */ /* 0x000fee0008000a84 */
[----:B------:R-:W-:Y:S05]  /*14110*/  @P0 BRA.U.ANY `(.L_x_1095) ;  /* 0xfffffffd00e80947 */ /* 0x000fea000393ffff */
[----:B0-----:R-:W2:Y:S02]  /*14120*/  LDL.LU R2, [R1] ;  /* 0x0000000001027983 */ /* 0x001ea40000300800 */
[----:B--2---:R-:W-:-:S05]  /*14130*/  VIADD R2, R2, 0x1 ;  /* 0x0000000102027836 */ /* 0x004fca0000000000 */
[----:B------:R0:W-:Y:S01]  /*14140*/  STL [R1], R2 ;  /* 0x0000000201007387 */ /* 0x0001e20000100800 */
        /* <DEDUP_REMOVED lines=9> */
.L_x_1172:
[----:B------:R-:W-:Y:S05]  /*141e0*/  BSYNC B0 ;  /* 0x0000000000007941 */ /* 0x000fea0003800000 */
.L_x_1096:
[----:B------:R-:W-:-:S04]  /*141f0*/  UIADD3 UR4, UR45, -0x2, URZ ;  /* 0xfffffffe2d047890 */ /* 0x000fc8000fffe03f */
[----:B------:R-:W-:-:S06]  /*14200*/  UISETP.GE.AND UP0, UPT, UR4, UR46, UPT ;  /* 0x0000002e0400728c */ /* 0x000fcc000bf06270 */
[----:B------:R-:W-:-:S13]  /*14210*/  PLOP3.LUT P0, PT, PT, PT, UP0, 0x40, 0x0 ;  /* 0x000000000000781c */ /* 0x000fda0003f0e808 */
[----:B------:R-:W-:Y:S05]  /*14220*/  @P0 BRA `(.L_x_1098) ;  /* 0x0000000c00f80947 */ /* 0x000fea0003800000 */
[----:B------:R-:W-:Y:S01]  /*14230*/  BSSY B0, `(.L_x_1098) ;  /* 0x00000fd000007945 */ /* 0x000fe20003800000 */
[----:B------:R-:W-:Y:S02]  /*14240*/  IMAD.MOV.U32 R9, RZ, RZ, R23 ;  /* 0x000000ffff097224 */ /* 0x000fe400078e0017 */
[----:B------:R-:W-:Y:S02]  /*14250*/  IMAD.MOV.U32 R20, RZ, RZ, R26 ;  /* 0x000000ffff147224 */ /* 0x000fe400078e001a */
[----:B------:R-:W-:Y:S02]  /*14260*/  IMAD.MOV.U32 R27, RZ, RZ, R24 ;  /* 0x000000ffff1b7224 */ /* 0x000fe400078e0018 */
[----:B------:R-:W-:-:S07]  /*14270*/  IMAD.U32 R8, RZ, RZ, UR4 ;  /* 0x00000004ff087e24 */ /* 0x000fce000f8e00ff */
.L_x_1111:
[----:B------:R-:W1:Y:S01]  /*14280*/  LDC R3, c[0x0][0x430] ;  /* 0x00010c00ff037b82 */ /* 0x000e620000000800 */
[----:B0-----:R-:W0:Y:S01]  /*14290*/  S2R R0, SR_TID.X ;  /* 0x0000000000007919 */ /* 0x001e220000002100 */
[----:B------:R-:W-:Y:S01]  /*142a0*/  IMAD R10, R8, 0x60, R32 ;  /* 0x00000060080a7824 */ /* 0x000fe200078e0220 */
[----:B------:R-:W-:Y:S01]  /*142b0*/  LOP3.LUT P1, RZ, R16, 0x80, RZ, 0xc0, !PT ;  /* 0x0000008010ff7812 */ /* 0x000fe2000782c0ff */
[----:B------:R-:W-:Y:S01]  /*142c0*/  VIADD R23, R9, 0x1 ;  /* 0x0000000109177836 */ /* 0x000fe20000000000 */
[----:B-1----:R-:W-:Y:S01]  /*142d0*/  ISETP.NE.AND P0, PT, R3, 0x1, PT ;  /* 0x000000010300780c */ /* 0x002fe20003f05270 */
[----:B0-----:R-:W-:-:S12]  /*142e0*/  IMAD.SHL.U32 R0, R0, 0x10, RZ ;  /* 0x0000001000007824 */ /* 0x001fd800078e00ff */
[----:B------:R-:W0:Y:S01]  /*142f0*/  @P0 LDC R3, c[0x0][0x434] ;  /* 0x00010d00ff030b82 */ /* 0x000e220000000800 */
[----:B------:R-:W-:-:S04]  /*14300*/  LOP3.LUT R0, R36, 0x70, R0, 0xf8, !PT ;  /* 0x0000007024007812 */ /* 0x000fc800078ef800 */
[C---:B------:R-:W-:Y:S01]  /*14310*/  ISETP.GT.U32.AND P2, PT, R0.reuse, 0x5f, PT ;  /* 0x0000005f0000780c */ /* 0x040fe20003f44070 */
[----:B------:R-:W-:Y:S02]  /*14320*/  IMAD.IADD R10, R0, 0x1, R10 ;  /* 0x00000001000a7824 */ /* 0x000fe400078e020a */
[----:B------:R-:W1:Y:S02]  /*14330*/  @P0 LDC R5, c[0x0][0x438] ;  /* 0x00010e00ff050b82 */ /* 0x000e640000000800 */
[----:B------:R-:W-:-:S08]  /*14340*/  IMAD.MOV.U32 R11, RZ, RZ, R10 ;  /* 0x000000ffff0b7224 */ /* 0x000fd000078e000a */
[----:B------:R-:W2:Y:S01]  /*14350*/  @!P2 LDC.64 R6, c[0x0][0x428] ;  /* 0x00010a00ff06ab82 */ /* 0x000ea20000000a00 */
[----:B0-----:R-:W-:-:S05]  /*14360*/  @P0 IMAD.HI.U32 R0, R10, R3, RZ ;  /* 0x000000030a000227 */ /* 0x001fca00078e00ff */
[----:B-1----:R-:W-:Y:S02]  /*14370*/  @P0 SHF.R.U32.HI R11, RZ, R5, R0 ;  /* 0x00000005ff0b0219 */ /* 0x002fe40000011600 */
[----:B------:R-:W0:Y:S02]  /*14380*/  @!P2 LDC.64 R4, c[0x0][0x418] ;  /* 0x00010600ff04ab82 */ /* 0x000e240000000a00 */
[--C-:B------:R-:W-:Y:S01]  /*14390*/  @!P2 SHF.R.S32.HI R3, RZ, 0x1f, R11.reuse ;  /* 0x0000001fff03a819 */ /* 0x100fe2000001140b */
[----:B------:R-:W-:Y:S02]  /*143a0*/  @!P2 IMAD.MOV.U32 R2, RZ, RZ, R11 ;  /* 0x000000ffff02a224 */ /* 0x000fe400078e000b */
[-C--:B--2---:R-:W-:Y:S02]  /*143b0*/  @!P2 IMAD R0, R33, R6.reuse, RZ ;  /* 0x000000062100a224 */ /* 0x084fe400078e02ff */
[----:B------:R-:W-:-:S04]  /*143c0*/  @!P2 IMAD.WIDE.U32 R2, R29, R6, R2 ;  /* 0x000000061d02a225 */ /* 0x000fc800078e0002 */
[----:B------:R-:W-:-:S04]  /*143d0*/  @!P2 IMAD R7, R29, R7, R0 ;  /* 0x000000071d07a224 */ /* 0x000fc800078e0200 */
[----:B------:R-:W-:Y:S01]  /*143e0*/  @!P2 IMAD.IADD R0, R7, 0x1, R3 ;  /* 0x000000010700a824 */ /* 0x000fe200078e0203 */
[----:B0-----:R-:W-:-:S04]  /*143f0*/  @!P2 LEA R4, P0, R2, R4, 0x2 ;  /* 0x000000040204a211 */ /* 0x001fc800078010ff */
[----:B------:R-:W-:Y:S01]  /*14400*/  @!P2 LEA.HI.X R5, R2, R5, R0, 0x2, P0 ;  /* 0x000000050205a211 */ /* 0x000fe200000f1400 */
[----:B------:R-:W-:Y:S01]  /*14410*/  IMAD.MOV.U32 R0, RZ, RZ, RZ ;  /* 0x000000ffff007224 */ /* 0x000fe200078e00ff */
[C---:B------:R-:W-:Y:S01]  /*14420*/  ISETP.NE.AND P0, PT, R23.reuse, 0x2, PT ;  /* 0x000000021700780c */ /* 0x040fe20003f05270 */
[----:B------:R-:W-:Y:S01]  /*14430*/  IMAD.MOV R7, RZ, RZ, -R11 ;  /* 0x000000ffff077224 */ /* 0x000fe200078e0a0b */
[----:B------:R-:W-:Y:S05]  /*14440*/  YIELD ;  /* 0x0000000000007946 */ /* 0x000fea0003800000 */
[----:B------:R-:W-:Y:S01]  /*14450*/  ULDC UR4, c[0x0][0x430] ;  /* 0x00010c0000047ab9 */ /* 0x000fe20000000800 */
[----:B------:R-:W-:Y:S01]  /*14460*/  SEL R3, RZ, 0x1, P0 ;  /* 0x00000001ff037807 */ /* 0x000fe20000000000 */
[----:B------:R0:W5:Y:S01]  /*14470*/  @!P2 LDG.E R0, desc[UR36][R4.64] ;  /* 0x000000240400a981 */ /* 0x000162000c1e1900 */
[----:B------:R-:W-:Y:S01]  /*14480*/  SEL R23, R23, RZ, P0 ;  /* 0x000000ff17177207 */ /* 0x000fe20000000000 */
[----:B------:R-:W-:Y:S01]  /*14490*/  IMAD.MOV.U32 R24, RZ, RZ, R8 ;  /* 0x000000ffff187224 */ /* 0x000fe200078e0008 */
[----:B------:R-:W-:Y:S01]  /*144a0*/  LOP3.LUT R26, R20, R3, RZ, 0x3c, !PT ;  /* 0x00000003141a7212 */ /* 0x000fe200078e3cff */
[----:B0-----:R-:W-:Y:S01]  /*144b0*/  IMAD R5, R7, UR4, R10 ;  /* 0x0000000407057c24 */ /* 0x001fe2000f8e020a */
[----:B------:R-:W-:Y:S06]  /*144c0*/  @!P1 BRA `(.L_x_1099) ;  /* 0x0000000000049947 */ /* 0x000fec0003800000 */
[----:B------:R-:W-:Y:S01]  /*144d0*/  BPT.TRAP 0x1 ;  /* 0x000000040000795c */ /* 0x000fe20000300000 */
.L_x_1099:
[----:B------:R-:W-:Y:S01]  /*144e0*/  IMAD R6, R23, 0x8, R17 ;  /* 0x0000000817067824 */ /* 0x000fe200078e0211 */
[----:B------:R-:W-:Y:S01]  /*144f0*/  SHF.L.U32 R3, R26, 0x1f, RZ ;  /* 0x0000001f1a037819 */ /* 0x000fe200000006ff */
[----:B------:R-:W-:Y:S03]  /*14500*/  BSSY B1, `(.L_x_1100) ;  /* 0x0000003000017945 */ /* 0x000fe60003800000 */
[----:B------:R-:W0:Y:S02]  /*14510*/  SYNCS.PHASECHK.TRANS64.TRYWAIT P0, [R6+URZ+0x30840], R3 ;  /* 0x03084003060075a7 */ /* 0x000e24000800017f */
[----:B0-----:R-:W-:Y:S05]  /*14520*/  @!P0 BRA `(.L_x_1101) ;  /* 0x0000003000248947 */ /* 0x001fea0003800000 */
.L_x_1173:
[----:B------:R-:W-:Y:S05]  /*14530*/  BSYNC B1 ;  /* 0x0000000000017941 */ /* 0x000fea0003800000 */
.L_x_1100:
[----:B------:R-:W-:Y:S01]  /*14540*/  SHF.R.S32.HI R21, RZ, 0x1f, R5 ;  /* 0x0000001fff157819 */ /* 0x000fe20000011405 */
[----:B------:R-:W-:Y:S01]  /*14550*/  ULDC.64 UR4, c[0x0][0x300] ;  /* 0x0000c00000047ab9 */ /* 0x000fe20000000a00 */
[----:B-----5:R-:W-:Y:S01]  /*14560*/  SHF.R.S32.HI R25, RZ, 0x1f, R0 ;  /* 0x0000001fff197819 */ /* 0x020fe20000011400 */
[----:B------:R-:W-:Y:S01]  /*14570*/  IMAD R8, R23, 0x4800, R30 ;  /* 0x0000480017087824 */ /* 0x000fe200078e021e */
        /* <DEDUP_REMOVED lines=16> */
[----:B------:R-:W-:-:S03]  /*14680*/  ULDC.64 UR4, c[0x0][0x2e8] ;  /* 0x0000ba0000047ab9 */ /* 0x000fc60000000a00 */
[----:B------:R-:W-:Y:S01]  /*14690*/  IMAD.IADD R3, R7, 0x1, R3 ;  /* 0x0000000107037824 */ /* 0x000fe200078e0203 */
[----:B------:R-:W-:Y:S01]  /*146a0*/  LEA R7, P0, R2, UR4, 0x1 ;  /* 0x0000000402077c11 */ /* 0x000fe2000f8008ff */
[----:B------:R-:W-:-:S03]  /*146b0*/  UMOV UR4, 0xffffffff ;  /* 0xffffffff00047882 */ /* 0x000fc60000000000 */
[----:B------:R-:W-:Y:S01]  /*146c0*/  LEA.HI.X R10, R2, UR5, R3, 0x1, P0 ;  /* 0x00000005020a7c11 */ /* 0x000fe200080f0c03 */
[----:B------:R-:W-:Y:S08]  /*146d0*/  BRA.DIV UR4, `(.L_x_1102) ;  /* 0x0000002e04cc7947 */ /* 0x000ff0000b800000 */
[----:B------:R-:W0:Y:S01]  /*146e0*/  SHFL.IDX PT, R14, R7, RZ, 0x181f ;  /* 0x00181fff070e7589 */ /* 0x000e2200000e0000 */
[----:B------:R-:W-:Y:S02]  /*146f0*/  IMAD.SHL.U32 R4, R37, 0x2, RZ ;  /* 0x0000000225047824 */ /* 0x000fe400078e00ff */
[----:B------:R-:W-:Y:S01]  /*14700*/  IMAD R8, R8, 0x2, R17 ;  /* 0x0000000208087824 */ /* 0x000fe200078e0211 */
        /* <DEDUP_REMOVED lines=16> */
[----:B------:R-:W0:Y:S03]  /*14810*/  SHFL.IDX PT, R14, R7, 0x3, 0x181f ;  /* 0x00781f00070e7f89 */ /* 0x000e2600000e0000 */
[----:B------:R-:W-:Y:S02]  /*14820*/  IMAD.X R3, RZ, RZ, R35, P0 ;  /* 0x000000ffff037224 */ /* 0x000fe400000e0623 */
        /* <DEDUP_REMOVED lines=18> */
.L_x_1187:
[----:B0-2---:R-:W-:-:S05]  /*14950*/  IADD3 R2, P0, R14, R4, RZ ;  /* 0x000000040e027210 */ /* 0x005fca0007f1e0ff */
[----:B-1----:R-:W-:Y:S01]  /*14960*/  IMAD.X R3, RZ, RZ, R35, P0 ;  /* 0x000000ffff037224 */ /* 0x002fe200000e0623 */
[----:B------:R-:W-:-:S04]  /*14970*/  PLOP3.LUT P0, PT, PT, PT, PT, 0x80, 0x0 ;  /* 0x000000000000781c */ /* 0x000fc80003f0f070 */
[----:B------:R-:W-:Y:S01]  /*14980*/  @!PT LDS RZ, [RZ] ;  /* 0x00000000fffff984 */ /* 0x000fe20000000800 */
[----:B------:R-:W-:Y:S01]  /*14990*/  @!PT LDS RZ, [RZ] ;  /* 0x00000000fffff984 */ /* 0x000fe20000000800 */
[----:B------:R-:W-:Y:S01]  /*149a0*/  @!PT LDS RZ, [RZ] ;  /* 0x00000000fffff984 */ /* 0x000fe20000000800 */
[----:B------:R0:W-:Y:S04]  /*149b0*/  LDGSTS.E.BYPASS.LTC128B.128 [R8+0x20c00], desc[UR36][R2.64], !P3 ;  /* 0x20c0000002087fae */ /* 0x0001e8000d901d64 */
[----:B------:R0:W-:Y:S04]  /*149c0*/  LDGSTS.E.BYPASS.LTC128B.128 [R8+0x23c00], desc[UR36][R2.64+0x80], !P2 ;  /* 0x23c0008002087fae */ /* 0x0001e8000d101d64 */
[----:B------:R0:W-:Y:S01]  /*149d0*/  LDGSTS.E.BYPASS.LTC128B.128 [R8+0x26c00], desc[UR36][R2.64+0x100], !P1 ;  /* 0x26c0010002087fae */ /* 0x0001e2000c901d64 */
[----:B------:R-:W-:Y:S01]  /*149e0*/  NOP ;  /* 0x0000000000007918 */ /* 0x000fe20000000000 */
.L_x_1103:
        /* <DEDUP_REMOVED lines=10> */
.L_x_1104:
[----:B------:R1:W-:Y:S01]  /*14a90*/  SYNCS.ARRIVE.TRANS64.A1T0 RZ, [R6+URZ+0x30830], RZ ;  /* 0x030830ff06ff79a7 */ /* 0x0003e2000810003f */
[----:B------:R-:W-:Y:S05]  /*14aa0*/  @!P2 BRA `(.L_x_1105) ;  /* 0x000000000004a947 */ /* 0x000fea0003800000 */
[----:B------:R-:W-:Y:S01]  /*14ab0*/  BPT.TRAP 0x1 ;  /* 0x000000040000795c */ /* 0x000fe20000300000 */
.L_x_1105:
[----:B0-----:R-:W-:Y:S01]  /*14ac0*/  SHF.L.U32 R3, R20, 0x1f, RZ ;  /* 0x0000001f14037819 */ /* 0x001fe200000006ff */
[----:B-1----:R-:W-:Y:S01]  /*14ad0*/  IMAD R6, R9, 0x8, R17 ;  /* 0x0000000809067824 */ /* 0x002fe200078e0211 */
[----:B------:R-:W-:Y:S03]  /*14ae0*/  BSSY B1, `(.L_x_1106) ;  /* 0x0000003000017945 */ /* 0x000fe60003800000 */
[----:B------:R-:W0:Y:S02]  /*14af0*/  SYNCS.PHASECHK.TRANS64.TRYWAIT P0, [R6+URZ+0x30860], R3 ;  /* 0x03086003060075a7 */ /* 0x000e24000800017f */
[----:B0-----:R-:W-:Y:S05]  /*14b00*/  @!P0 BRA `(.L_x_1107) ;  /* 0x0000003000788947 */ /* 0x001fea0003800000 */
.L_x_1188:
[----:B------:R-:W-:Y:S05]  /*14b10*/  BSYNC B1 ;  /* 0x0000000000017941 */ /* 0x000fea0003800000 */
.L_x_1106:
[----:B------:R-:W-:Y:S01]  /*14b20*/  IMAD.MOV.U32 R2, RZ, RZ, -0x60 ;  /* 0xffffffa0ff027424 */ /* 0x000fe200078e00ff */
[----:B------:R-:W-:Y:S01]  /*14b30*/  UMOV UR4, 0xffffffff ;  /* 0xffffffff00047882 */ /* 0x000fe20000000000 */
[C---:B------:R-:W-:Y:S01]  /*14b40*/  LOP3.LUT P3, RZ, R16.reuse, 0x20, RZ, 0xc0, !PT ;  /* 0x0000002010ff7812 */ /* 0x040fe2000786c0ff */
[----:B------:R-:W-:Y:S01]  /*14b50*/  IMAD R7, R9, 0x4800, R30 ;  /* 0x0000480009077824 */ /* 0x000fe200078e021e */
[C---:B------:R-:W-:Y:S01]  /*14b60*/  LOP3.LUT P2, RZ, R16.reuse, 0x10, RZ, 0xc0, !PT ;  /* 0x0000001010ff7812 */ /* 0x040fe2000784c0ff */
[----:B0-----:R-:W-:Y:S01]  /*14b70*/  IMAD R3, R27, R2, UR38 ;  /* 0x000000261b037e24 */ /* 0x001fe2000f8e0202 */
[----:B------:R-:W-:-:S03]  /*14b80*/  LOP3.LUT P1, RZ, R16, 0x8, RZ, 0xc0, !PT ;  /* 0x0000000810ff7812 */ /* 0x000fc6000782c0ff */
[----:B------:R-:W-:Y:S01]  /*14b90*/  IMAD.IADD R8, R3, 0x1, -R36 ;  /* 0x0000000103087824 */ /* 0x000fe200078e0a24 */
[----:B------:R-:W-:Y:S09]  /*14ba0*/  BRA.DIV UR4, `(.L_x_1108) ;  /* 0x0000003204647947 */ /* 0x000ff2000b800000 */
[----:B------:R-:W0:Y:S01]  /*14bb0*/  SHFL.IDX PT, R14, R18, RZ, 0x181f ;  /* 0x00181fff120e7589 */ /* 0x000e2200000e0000 */
[----:B------:R-:W-:-:S03]  /*14bc0*/  IMAD R7, R7, 0x2, R17 ;  /* 0x0000000207077824 */ /* 0x000fc600078e0211 */
[----:B------:R-:W1:Y:S01]  /*14bd0*/  SHFL.IDX PT, R3, R19, RZ, 0x181f ;  /* 0x00181fff13037589 */ /* 0x000e6200000e0000 */
[----:B0-----:R-:W-:-:S03]  /*14be0*/  IADD3 R2, P0, R14, R4, RZ ;  /* 0x000000040e027210 */ /* 0x001fc60007f1e0ff */
[----:B------:R-:W0:Y:S02]  /*14bf0*/  SHFL.IDX PT, R14, R18, 0x1, 0x181f ;  /* 0x00381f00120e7f89 */ /* 0x000e2400000e0000 */
[----:B-1----:R-:W-:Y:S01]  /*14c00*/  IMAD.X R3, RZ, RZ, R3, P0 ;  /* 0x000000ffff037224 */ /* 0x002fe200000e0603 */
[----:B------:R-:W-:-:S13]  /*14c10*/  ISETP.LT.OR P0, PT, R8, 0x1, P3 ;  /* 0x000000010800780c */ /* 0x000fda0001f01670 */
[----:B------:R-:W-:Y:S01]  /*14c20*/  LDGSTS.E.BYPASS.LTC128B.128 [R7+0x400], desc[UR36][R2.64], !P0 ;  /* 0x0040000002077fae */ /* 0x000fe2000c101d64 */
[----:B------:R-:W-:-:S13]  /*14c30*/  ISETP.LT.OR P0, PT, R8, 0x1, P2 ;  /* 0x000000010800780c */ /* 0x000fda0001701670 */
[----:B------:R-:W-:Y:S01]  /*14c40*/  LDGSTS.E.BYPASS.LTC128B.128 [R7+0x3400], desc[UR36][R2.64+0x80], !P0 ;  /* 0x0340008002077fae */ /* 0x000fe2000c101d64 */
[----:B------:R-:W-:-:S13]  /*14c50*/  ISETP.LT.OR P0, PT, R8, 0x1, P1 ;  /* 0x000000010800780c */ /* 0x000fda0000f01670 */
[----:B------:R1:W-:Y:S04]  /*14c60*/  LDGSTS.E.BYPASS.LTC128B.128 [R7+0x6400], desc[UR36][R2.64+0x100], !P0 ;  /* 0x0640010002077fae */ /* 0x0003e8000c101d64 */
[----:B-1----:R-:W1:Y:S01]  /*14c70*/  SHFL.IDX PT, R3, R19, 0x1, 0x181f ;  /* 0x00381f0013037f89 */ /* 0x002e6200000e0000 */
        /* <DEDUP_REMOVED lines=31> */
[----:B------:R-:W2:Y:S04]  /*14e70*/  SHFL.IDX PT, R19, R19, 0x5, 0x181f ;  /* 0x00b81f0013137f89 */ /* 0x000ea800000e0000 */
[----:B------:R3:W4:Y:S01]  /*14e80*/  SHFL.IDX PT, R14, R18, 0x5, 0x181f ;  /* 0x00b81f00120e7f89 */ /* 0x00072200000e0000 */
[----:B-1----:R-:W-:Y:S01]  /*14e90*/  IMAD.X R3, RZ, RZ, R3, P0 ;  /* 0x000000ffff037224 */ /* 0x002fe200000e0603 */
[----:B------:R-:W-:-:S13]  /*14ea0*/  ISETP.LT.OR P0, PT, R8, 0x41, P3 ;  /* 0x000000410800780c */ /* 0x000fda0001f01670 */
[----:B------:R3:W-:Y:S01]  /*14eb0*/  LDGSTS.E.BYPASS.LTC128B.128 [R7+0x2400], desc[UR36][R2.64], !P0 ;  /* 0x0240000002077fae */ /* 0x0007e2000c101d64 */
[----:B------:R-:W-:-:S13]  /*14ec0*/  ISETP.LT.OR P0, PT, R8, 0x41, P2 ;  /* 0x000000410800780c */ /* 0x000fda0001701670 */
[----:B------:R3:W-:Y:S01]  /*14ed0*/  LDGSTS.E.BYPASS.LTC128B.128 [R7+0x5400], desc[UR36][R2.64+0x80], !P0 ;  /* 0x0540008002077fae */ /* 0x0007e2000c101d64 */
[----:B------:R-:W-:-:S13]  /*14ee0*/  ISETP.LT.OR P0, PT, R8, 0x41, P1 ;  /* 0x000000410800780c */ /* 0x000fda0000f01670 */
[----:B--2-4-:R3:W-:Y:S02]  /*14ef0*/  LDGSTS.E.BYPASS.LTC128B.128 [R7+0x8400], desc[UR36][R2.64+0x100], !P0 ;  /* 0x0840010002077fae */ /* 0x0147e4000c101d64 */
.L_x_1202:
        /* <DEDUP_REMOVED lines=31> */
.L_x_1109:
        /* <DEDUP_REMOVED lines=10> */
.L_x_1110:
[C---:B------:R-:W-:Y:S01]  /*15190*/  ISETP.GT.AND P0, PT, R24.reuse, UR46, PT ;  /* 0x0000002e18007c0c */ /* 0x040fe2000bf04270 */
[----:B------:R1:W-:Y:S01]  /*151a0*/  SYNCS.ARRIVE.TRANS64.A1T0 RZ, [R6+URZ+0x30850], RZ ;  /* 0x030850ff06ff79a7 */ /* 0x0003e2000810003f */
[----:B------:R-:W-:Y:S02]  /*151b0*/  VIADD R8, R24, 0xffffffff ;  /* 0xffffffff18087836 */ /* 0x000fe40000000000 */
[----:B------:R-:W-:Y:S02]  /*151c0*/  IMAD.MOV.U32 R9, RZ, RZ, R23 ;  /* 0x000000ffff097224 */ /* 0x000fe400078e0017 */
[----:B------:R-:W-:Y:S02]  /*151d0*/  IMAD.MOV.U32 R20, RZ, RZ, R26 ;  /* 0x000000ffff147224 */ /* 0x000fe400078e001a */
[----:B------:R-:W-:-:S05]  /*151e0*/  IMAD.MOV.U32 R27, RZ, RZ, R24 ;  /* 0x000000ffff1b7224 */ /* 0x000fca00078e0018 */
[----:B-1----:R-:W-:Y:S05]  /*151f0*/  @P0 BRA `(.L_x_1111) ;  /* 0xfffffff000200947 */ /* 0x002fea000383ffff */
[----:B------:R-:W-:Y:S05]  /*15200*/  BSYNC B0 ;  /* 0x0000000000007941 */ /* 0x000fea0003800000 */
.L_x_1098:
[----:B0-----:R-:W0:Y:S01]  /*15210*/  S2R R0, SR_TID.X ;  /* 0x0000000000007919 */ /* 0x001e220000002100 */
[----:B------:R-:W-:Y:S01]  /*15220*/  BSSY B0, `(.L_x_1112) ;  /* 0x0000010000007945 */ /* 0x000fe20003800000 */
        /* <DEDUP_REMOVED lines=14> */
[----:B0-----:R-:W-:-:S07]  /*15310*/  IADD3 R34, R0, UR47, R7 ;  /* 0x0000002f00227c10 */ /* 0x001fce000fffe007 */
.L_x_1113:
[----:B------:R-:W-:Y:S05]  /*15320*/  BSYNC B0 ;  /* 0x0000000000007941 */ /* 0x000fea0003800000 */
.L_x_1112:
[----:B------:R-:W-:-:S13]  /*15330*/  LOP3.LUT P0, RZ, R16, 0x80, RZ, 0xc0, !PT ;  /* 0x0000008010ff7812 */ /* 0x000fda000780c0ff */
[----:B------:R-:W-:Y:S05]  /*15340*/  @!P0 BRA `(.L_x_1114) ;  /* 0x0000000000048947 */ /* 0x000fea0003800000 */
[----:B------:R-:W-:Y:S01]  /*15350*/  BPT.TRAP 0x1 ;  /* 0x000000040000795c */ /* 0x000fe20000300000 */
.L_x_1114:
[----:B------:R-:W-:Y:S01]  /*15360*/  IMAD R4, R23, 0x8, R17 ;  /* 0x0000000817047824 */ /* 0x000fe200078e0211 */
[----:B------:R-:W-:Y:S01]  /*15370*/  SHF.L.U32 R3, R26, 0x1f, RZ ;  /* 0x0000001f1a037819 */ /* 0x000fe200000006ff */
[----:B------:R-:W-:Y:S01]  /*15380*/  IMAD.MOV.U32 R5, RZ, RZ, -0x60 ;  /* 0xffffffa0ff057424 */ /* 0x000fe200078e00ff */
[----:B------:R-:W-:Y:S02]  /*15390*/  BSSY B0, `(.L_x_1115) ;  /* 0x0000004000007945 */ /* 0x000fe40003800000 */
[----:B------:R-:W0:Y:S01]  /*153a0*/  SYNCS.PHASECHK.TRANS64.TRYWAIT P0, [R4+URZ+0x30860], R3 ;  /* 0x03086003040075a7 */ /* 0x000e22000800017f */
[----:B------:R-:W-:Y:S01]  /*153b0*/  IMAD R5, R24, R5, UR38 ;  /* 0x0000002618057e24 */ /* 0x000fe2000f8e0205 */
[----:B0-----:R-:W-:Y:S06]  /*153c0*/  @!P0 BRA `(.L_x_1116) ;  /* 0x0000003000588947 */ /* 0x001fec0003800000 */
.L_x_1203:
[----:B------:R-:W-:Y:S05]  /*153d0*/  BSYNC B0 ;  /* 0x0000000000007941 */ /* 0x000fea0003800000 */
.L_x_1115:
        /* <DEDUP_REMOVED lines=8> */
[----:B------:R-:W-:-:S03]  /*15460*/  IMAD.SHL.U32 R6, R37, 0x2, RZ ;  /* 0x0000000225067824 */ /* 0x000fc600078e00ff */
[----:B------:R-:W0:Y:S04]  /*15470*/  SHFL.IDX PT, R0, R19, RZ, 0x181f ;  /* 0x00181fff13007589 */ /* 0x000e2800000e0000 */
[----:B------:R-:W-:Y:S01]  /*15480*/  SHFL.IDX PT, R7, R19, 0x1, 0x181f ;  /* 0x00381f0013077f89 */ /* 0x000fe200000e0000 */
[----:B-1----:R-:W-:-:S03]  /*15490*/  IADD3 R2, P0, R14, R6, RZ ;  /* 0x000000060e027210 */ /* 0x002fc60007f1e0ff */
[----:B------:R-:W1:Y:S02]  /*154a0*/  SHFL.IDX PT, R14, R18, 0x1, 0x181f ;  /* 0x00381f00120e7f89 */ /* 0x000e6400000e0000 */
[----:B0-----:R-:W-:Y:S01]  /*154b0*/  IMAD.X R3, RZ, RZ, R0, P0 ;  /* 0x000000ffff037224 */ /* 0x001fe200000e0600 */
[----:B------:R-:W-:Y:S01]  /*154c0*/  ISETP.LT.OR P0, PT, R5, 0x1, P4 ;  /* 0x000000010500780c */ /* 0x000fe20002701670 */
[----:B------:R-:W-:-:S12]  /*154d0*/  IMAD R0, R8, 0x2, R17 ;  /* 0x0000000208007824 */ /* 0x000fd800078e0211 */
[----:B------:R-:W-:Y:S01]  /*154e0*/  LDGSTS.E.BYPASS.LTC128B.128 [R0+0x400], desc[UR36][R2.64], !P0 ;  /* 0x0040000002007fae */ /* 0x000fe2000c101d64 */
[----:B------:R-:W-:-:S13]  /*154f0*/  ISETP.LT.OR P0, PT, R5, 0x1, P3 ;  /* 0x000000010500780c */ /* 0x000fda0001f01670 */
[----:B------:R-:W-:Y:S01]  /*15500*/  LDGSTS.E.BYPASS.LTC128B.128 [R0+0x3400], desc[UR36][R2.64+0x80], !P0 ;  /* 0x0340008002007fae */ /* 0x000fe2000c101d64 */
[----:B------:R-:W-:-:S13]  /*15510*/  ISETP.LT.OR P0, PT, R5, 0x1, P1 ;  /* 0x000000010500780c */ /* 0x000fda0000f01670 */
[----:B------:R1:W-:Y:S02]  /*15520*/  LDGSTS.E.BYPASS.LTC128B.128 [R0+0x6400], desc[UR36][R2.64+0x100], !P0 ;  /* 0x0640010002007fae */ /* 0x0003e4000c101d64 */
[----:B-1----:R-:W-:Y:S02]  /*15530*/  IADD3 R2, P0, R14, R6, RZ ;  /* 0x000000060e027210 */ /* 0x002fe40007f1e0ff */
[----:B------:R-:W0:Y:S03]  /*15540*/  SHFL.IDX PT, R14, R18, 0x2, 0x181f ;  /* 0x00581f00120e7f89 */ /* 0x000e2600000e0000 */
[----:B------:R-:W-:Y:S01]  /*15550*/  IMAD.X R3, RZ, RZ, R7, P0 ;  /* 0x000000ffff037224 */ /* 0x000fe200000e0607 */
[----:B------:R-:W-:Y:S01]  /*15560*/  ISETP.LT.OR P0, PT, R5, 0x11, P4 ;  /* 0x000000110500780c */ /* 0x000fe20002701670 */
[----:B------:R-:W1:-:S12]  /*15570*/  SHFL.IDX PT, R7, R19, 0x2, 0x181f ;  /* 0x00581f0013077f89 */ /* 0x000e5800000e0000 */
[----:B------:R-:W-:Y:S01]  /*15580*/  LDGSTS.E.BYPASS.LTC128B.128 [R0+0xc00], desc[UR36][R2.64], !P0 ;  /* 0x00c0000002007fae */ /* 0x000fe2000c101d64 */
[----:B------:R-:W-:-:S13]  /*15590*/  ISETP.LT.OR P0, PT, R5, 0x11, P3 ;  /* 0x000000110500780c */ /* 0x000fda0001f01670 */
[----:B------:R-:W-:Y:S01]  /*155a0*/  LDGSTS.E.BYPASS.LTC128B.128 [R0+0x3c00], desc[UR36][R2.64+0x80], !P0 ;  /* 0x03c0008002007fae */ /* 0x000fe2000c101d64 */
[----:B------:R-:W-:-:S13]  /*155b0*/  ISETP.LT.OR P0, PT, R5, 0x11, P1 ;  /* 0x000000110500780c */ /* 0x000fda0000f01670 */
[----:B------:R0:W-:Y:S02]  /*155c0*/  LDGSTS.E.BYPASS.LTC128B.128 [R0+0x6c00], desc[UR36][R2.64+0x100], !P0 ;  /* 0x06c0010002007fae */ /* 0x0001e4000c101d64 */
[----:B0-----:R-:W-:Y:S02]  /*155d0*/  IADD3 R2, P0, R14, R6, RZ ;  /* 0x000000060e027210 */ /* 0x001fe40007f1e0ff */
[----:B------:R-:W0:Y:S03]  /*155e0*/  SHFL.IDX PT, R14, R18, 0x3, 0x181f ;  /* 0x00781f00120e7f89 */ /* 0x000e2600000e0000 */
[----:B-1----:R-:W-:Y:S01]  /*155f0*/  IMAD.X R3, RZ, RZ, R7, P0 ;  /* 0x000000ffff037224 */ /* 0x002fe200000e0607 */
        /* <DEDUP_REMOVED lines=18> */
[----:B------:R2:W3:Y:S03]  /*15720*/  SHFL.IDX PT, R14, R18, 0x5, 0x181f ;  /* 0x00b81f00120e7f89 */ /* 0x0004e600000e0000 */
[----:B-1----:R-:W-:Y:S01]  /*15730*/  IMAD.X R3, RZ, RZ, R7, P0 ;  /* 0x000000ffff037224 */ /* 0x002fe200000e0607 */
[----:B------:R-:W-:Y:S01]  /*15740*/  ISETP.LT.OR P0, PT, R5, 0x41, P4 ;  /* 0x000000410500780c */ /* 0x000fe20002701670 */
[----:B------:R2:W1:-:S12]  /*15750*/  SHFL.IDX PT, R7, R19, 0x5, 0x181f ;  /* 0x00b81f0013077f89 */ /* 0x00045800000e0000 */
[----:B------:R2:W-:Y:S01]  /*15760*/  LDGSTS.E.BYPASS.LTC128B.128 [R0+0x2400], desc[UR36][R2.64], !P0 ;  /* 0x0240000002007fae */ /* 0x0005e2000c101d64 */
[----:B------:R-:W-:-:S13]  /*15770*/  ISETP.LT.OR P0, PT, R5, 0x41, P3 ;  /* 0x000000410500780c */ /* 0x000fda0001f01670 */
[----:B------:R2:W-:Y:S01]  /*15780*/  LDGSTS.E.BYPASS.LTC128B.128 [R0+0x5400], desc[UR36][R2.64+0x80], !P0 ;  /* 0x0540008002007fae */ /* 0x0005e2000c101d64 */
[----:B------:R-:W-:-:S13]  /*15790*/  ISETP.LT.OR P0, PT, R5, 0x41, P1 ;  /* 0x000000410500780c */ /* 0x000fda0000f01670 */
[----:B-1-3--:R2:W-:Y:S02]  /*157a0*/  LDGSTS.E.BYPASS.LTC128B.128 [R0+0x8400], desc[UR36][R2.64+0x100], !P0 ;  /* 0x0840010002007fae */ /* 0x00a5e4000c101d64 */
.L_x_1217:
[----:B0-2---:R-:W-:-:S05]  /*157b0*/  IADD3 R2, P0, R14, R6, RZ ;  /* 0x000000060e027210 */ /* 0x005fca0007f1e0ff */
[----:B------:R-:W-:Y:S01]  /*157c0*/  IMAD.X R3, RZ, RZ, R7, P0 ;  /* 0x000000ffff037224 */ /* 0x000fe200000e0607 */
        /* <DEDUP_REMOVED lines=11> */
.L_x_1118:
        /* <DEDUP_REMOVED lines=10> */
.L_x_1119:
[----:B------:R1:W-:Y:S01]  /*15920*/  SYNCS.ARRIVE.TRANS64.A1T0 RZ, [R4+URZ+0x30850], RZ ;  /* 0x030850ff04ff79a7 */ /* 0x0003e2000810003f */
[----:B------:R-:W-:-:S05]  /*15930*/  VIADD R23, R23, 0x1 ;  /* 0x0000000117177836 */ /* 0x000fca0000000000 */
[----:B------:R-:W-:-:S04]  /*15940*/  ISETP.NE.AND P0, PT, R23, 0x2, PT ;  /* 0x000000021700780c */ /* 0x000fc80003f05270 */
[----:B0-----:R-:W-:Y:S02]  /*15950*/  SEL R3, RZ, 0x1, P0 ;  /* 0x00000001ff037807 */ /* 0x001fe40000000000 */
[----:B------:R-:W-:Y:S02]  /*15960*/  SEL R23, R23, RZ, P0 ;  /* 0x000000ff17177207 */ /* 0x000fe40000000000 */
[----:B-1----:R-:W-:-:S07]  /*15970*/  LOP3.LUT R26, R26, R3, RZ, 0x3c, !PT ;  /* 0x000000031a1a7212 */ /* 0x002fce00078e3cff */
.L_x_1079:
[----:B------:R-:W-:Y:S05]  /*15980*/  BSYNC B7 ;  /* 0x0000000000077941 */ /* 0x000fea0003800000 */
.L_x_1077:
[----:B------:R-:W-:-:S13]  /*15990*/  LOP3.LUT P0, RZ, R16, 0x1000, RZ, 0xc0, !PT ;  /* 0x0000100010ff7812 */ /* 0x000fda000780c0ff */
[----:B------:R-:W-:Y:S05]  /*159a0*/  @!P0 BRA `(.L_x_1120) ;  /* 0x0000000000248947 */ /* 0x000fea0003800000 */
[----:B------:R-:W-:Y:S05]  /*159b0*/  WARPSYNC.ALL ;  /* 0x0000000000007948 */ /* 0x000fea0003800000 */
[----:B------:R-:W0:Y:S08]  /*159c0*/  S2UR UR5, SR_CgaCtaId ;  /* 0x00000000000579c3 */ /* 0x000e300000008800 */
[----:B------:R-:W-:Y:S06]  /*159d0*/  BAR.SYNC.DEFER_BLOCKING 0x5, 0x180 ;  /* 0x0146000000007b1d */ /* 0x000fec0000010000 */
[----:B------:R-:W-:-:S02]  /*159e0*/  UMOV UR4, 0x400 ;  /* 0x0000040000047882 */ /* 0x000fc40000000000 */
[----:B0-----:R-:W-:-:S06]  /*159f0*/  ULEA UR4, UR5, UR4, 0x18 ;  /* 0x0000000405047291 */ /* 0x001fcc000f8ec03f */
[----:B------:R-:W-:-:S05]  /*15a00*/  IMAD.U32 R17, RZ, RZ, UR4 ;  /* 0x00000004ff117e24 */ /* 0x000fca000f8e00ff */
[----:B------:R0:W1:Y:S01]  /*15a10*/  LDS R34, [R17+0x308d0] ;  /* 0x0308d00011227984 */ /* 0x0000620000000800 */
[----:B------:R-:W-:Y:S06]  /*15a20*/  BAR.ARV 0x4, 0x180 ;  /* 0x0106000000007b1d */ /* 0x000fec0000002000 */
[----:B------:R-:W-:Y:S05]  /*15a30*/  BRA `(.L_x_1121) ;  /* 0x00000000002c7947 */ /* 0x000fea0003800000 */
.L_x_1120:
[----:B------:R-:W-:-:S03]  /*15a40*/  UMOV UR4, 0xffffffff ;  /* 0xffffffff00047882 */ /* 0x000fc60000000000 */
[----:B------:R-:W-:Y:S05]  /*15a50*/  BRA.DIV UR4, `(.L_x_1122) ;  /* 0x0000003204f87947 */ /* 0x000fea000b800000 */
[----:B------:R0:W1:Y:S02]  /*15a60*/  SHFL.IDX PT, R14, R34, RZ, 0x1f ;  /* 0x00001fff220e7589 */ /* 0x00006400000e0000 */
.L_x_1220:
[----:B------:R-:W2:Y:S01]  /*15a70*/  @!P2 S2R R3, SR_CgaCtaId ;  /* 0x000000000003a919 */ /* 0x000ea20000008800 */
[----:B------:R-:W-:Y:S05]  /*15a80*/  WARPSYNC.ALL ;  /* 0x0000000000007948 */ /* 0x000fea0003800000 */
[----:B------:R-:W-:Y:S01]  /*15a90*/  BAR.SYNC.DEFER_BLOCKING 0x4, 0x180 ;  /* 0x0106000000007b1d */ /* 0x000fe20000010000 */
[----:B------:R-:W-:-:S04]  /*15aa0*/  @!P2 MOV R0, 0x400 ;  /* 0x000004000000a802 */ /* 0x000fc80000000f00 */
[----:B--2---:R-:W-:-:S05]  /*15ab0*/  @!P2 LEA R17, R3, R0, 0x18 ;  /* 0x000000000311a211 */ /* 0x004fca00078ec0ff */
[----:B------:R0:W-:Y:S02]  /*15ac0*/  @!P2 STS [R17+0x308d0], R34 ;  /* 0x0308d0221100a388 */ /* 0x0001e40000000800 */
[----:B01----:R-:W-:Y:S01]  /*15ad0*/  IMAD.MOV.U32 R34, RZ, RZ, R14 ;  /* 0x000000ffff227224 */ /* 0x003fe200078e000e */
[----:B------:R-:W-:Y:S06]  /*15ae0*/  BAR.ARV 0x5, 0x180 ;  /* 0x0146000000007b1d */ /* 0x000fec0000002000 */
.L_x_1121:
[----:B------:R-:W-:Y:S02]  /*15af0*/  ULDC UR4, c[0x0][0xc38] ;  /* 0x00030e0000047ab9 */ /* 0x000fe40000000800 */
[----:B-1----:R-:W-:-:S13]  /*15b00*/  ISETP.GE.AND P0, PT, R34, UR4, PT ;  /* 0x0000000422007c0c */ /* 0x002fda000bf06270 */
[----:B------:R-:W-:Y:S05]  /*15b10*/  @!P0 BRA `(.L_x_1123) ;  /* 0xffffffc000b48947 */ /* 0x000fea000383ffff */
.L_x_1068:
[----:B------:R-:W2:Y:S01]  /*15b20*/  LDL.LU R0, [R1] ;  /* 0x0000000001007983 */ /* 0x000ea20000300800 */
[----:B------:R-:W-:Y:S01]  /*15b30*/  BSSY B0, `(.L_x_1124) ;  /* 0x000000b000007945 */ /* 0x000fe20003800000 */
[----:B------:R-:W1:Y:S01]  /*15b40*/  S2R R5, SR_CgaCtaId ;  /* 0x0000000000057919 */ /* 0x000e620000008800 */
[----:B--2---:R-:W-:-:S05]  /*15b50*/  VIADD R0, R0, 0x1 ;  /* 0x0000000100007836 */ /* 0x004fca0000000000 */
[----:B------:R-:W-:-:S04]  /*15b60*/  LEA.HI R2, R0, R0, RZ, 0x1 ;  /* 0x0000000000027211 */ /* 0x000fc800078f08ff */
[----:B------:R-:W-:Y:S02]  /*15b70*/  LOP3.LUT R3, R2, 0xfffffffe, RZ, 0xc0, !PT ;  /* 0xfffffffe02037812 */ /* 0x000fe400078ec0ff */
[----:B------:R-:W-:-:S03]  /*15b80*/  MOV R2, 0x400 ;  /* 0x0000040000027802 */ /* 0x000fc60000000f00 */
[----:B------:R-:W-:Y:S01]  /*15b90*/  IMAD.IADD R0, R0, 0x1, -R3 ;  /* 0x0000000100007824 */ /* 0x000fe200078e0a03 */
[----:B-1----:R-:W-:-:S04]  /*15ba0*/  LEA R4, R5, R2, 0x18 ;  /* 0x0000000205047211 */ /* 0x002fc800078ec0ff */
[----:B------:R-:W-:-:S04]  /*15bb0*/  SHF.L.U32 R0, R0, 0x1f, RZ ;  /* 0x0000001f00007819 */ /* 0x000fc800000006ff */
[----:B------:R-:W1:Y:S02]  /*15bc0*/  SYNCS.PHASECHK.TRANS64.TRYWAIT P0, [R4+URZ+0x30820], R0 ;  /* 0x03082000040075a7 */ /* 0x000e64000800017f */
[----:B-1----:R-:W-:Y:S05]  /*15bd0*/  @!P0 BRA `(.L_x_1125) ;  /* 0x0000003000c08947 */ /* 0x002fea0003800000 */
.L_x_1221:
[----:B------:R-:W-:Y:S05]  /*15be0*/  BSYNC B0 ;  /* 0x0000000000007941 */ /* 0x000fea0003800000 */
.L_x_1124:
[----:B------:R-:W-:-:S03]  /*15bf0*/  UMOV UR4, 0xffffffff ;  /* 0xffffffff00047882 */ /* 0x000fc60000000000 */
[----:B------:R-:W-:Y:S05]  /*15c00*/  BRA.DIV UR4, `(.L_x_1126) ;  /* 0x0000003204c87947 */ /* 0x000fea000b800000 */
[----:B-1----:R-:W1:Y:S02]  /*15c10*/  S2R R0, SR_TID.X ;  /* 0x0000000000007919 */ /* 0x002e640000002100 */
[----:B-1----:R-:W-:-:S04]  /*15c20*/  SHF.R.U32.HI R0, RZ, 0x5, R0 ;  /* 0x00000005ff007819 */ /* 0x002fc80000011600 */
[----:B------:R-:W-:-:S05]  /*15c30*/  LOP3.LUT R0, R0, 0x3, RZ, 0xc0, !PT ;  /* 0x0000000300007812 */ /* 0x000fca00078ec0ff */
[----:B------:R1:W2:Y:S02]  /*15c40*/  SHFL.IDX PT, R14, R0, RZ, 0x1f ;  /* 0x00001fff000e7589 */ /* 0x0002a400000e0000 */
.L_x_1224:
[----:B--2---:R-:W-:Y:S01]  /*15c50*/  ISETP.NE.AND P0, PT, R14, RZ, PT ;  /* 0x000000ff0e00720c */ /* 0x004fe20003f05270 */
[----:B------:R-:W-:-:S12]  /*15c60*/  BSSY B0, `(.L_x_1127) ;  /* 0x0000026000007945 */ /* 0x000fd80003800000 */
[----:B------:R-:W-:Y:S05]  /*15c70*/  @P0 BRA `(.L_x_1128) ;  /* 0x0000000000900947 */ /* 0x000fea0003800000 */
[----:B------:R-:W-:-:S03]  /*15c80*/  UMOV UR4, 0xffffffff ;  /* 0xffffffff00047882 */ /* 0x000fc60000000000 */
[----:B------:R-:W-:Y:S05]  /*15c90*/  BRA.DIV UR4, `(.L_x_1129) ;  /* 0x0000003204d87947 */ /* 0x000fea000b800000 */
[----:B------:R-:W-:-:S13]  /*15ca0*/  ELECT P6, URZ, PT ;  /* 0x00000000003f782f */ /* 0x000fda00038c0000 */
.L_x_1227:
[----:B------:R-:W-:Y:S05]  /*15cb0*/  @!P6 BRA `(.L_x_1128) ;  /* 0x000000000080e947 */ /* 0x000fea0003800000 */
[----:B-1----:R-:W2:Y:S02]  /*15cc0*/  LDL R0, [R1+0x4] ;  /* 0x0000040001007983 */ /* 0x002ea40000100800 */
[----:B--2---:R-:W-:-:S13]  /*15cd0*/  R2UR UR4, R0 ;  /* 0x00000000000472ca */ /* 0x004fda00000e0000 */
[----:B------:R-:W-:-:S06]  /*15ce0*/  ULOP3.LUT UR4, UR4, 0x2, URZ, 0xfc, !UPT ;  /* 0x0000000204047892 */ /* 0x000fcc000f8efc3f */
[----:B------:R-:W-:-:S05]  /*15cf0*/  IMAD.U32 R0, RZ, RZ, UR4 ;  /* 0x00000004ff007e24 */ /* 0x000fca000f8e00ff */
[----:B------:R-:W-:-:S13]  /*15d00*/  ISETP.NE.AND P0, PT, R0, 0x3, PT ;  /* 0x000000030000780c */ /* 0x000fda0003f05270 */
[----:B------:R-:W-:Y:S05]  /*15d10*/  @!P0 BRA `(.L_x_1130) ;  /* 0x0000000000048947 */ /* 0x000fea0003800000 */
[----:B------:R-:W-:Y:S01]  /*15d20*/  BPT.TRAP 0x1 ;  /* 0x000000040000795c */ /* 0x000fe20000300000 */
.L_x_1130:
[C---:B------:R-:W-:Y:S01]  /*15d30*/  IMAD R5, R23.reuse, 0x8, R4 ;  /* 0x0000000817057824 */ /* 0x040fe200078e0204 */
[----:B------:R-:W-:Y:S01]  /*15d40*/  SHF.L.U32 R0, R26, 0x1f, RZ ;  /* 0x0000001f1a007819 */ /* 0x000fe200000006ff */
[----:B------:R-:W-:-:S03]  /*15d50*/  VIADD R23, R23, 0x1 ;  /* 0x0000000117177836 */ /* 0x000fc60000000000 */
[----:B------:R-:W1:Y:S02]  /*15d60*/  SYNCS.PHASECHK.TRANS64.TRYWAIT P1, [R5+URZ+0x30840], R0 ;  /* 0x03084000050075a7 */ /* 0x000e64000802017f */
[----:B------:R-:W-:-:S04]  /*15d70*/  ISETP.NE.AND P2, PT, R23, 0x2, PT ;  /* 0x000000021700780c */ /* 0x000fc80003f45270 */
[----:B------:R-:W-:Y:S01]  /*15d80*/  SEL R3, RZ, 0x1, P2 ;  /* 0x00000001ff037807 */ /* 0x000fe20001000000 */
[----:B-1----:R-:W-:Y:S08]  /*15d90*/  @!P1 BRA `(.L_x_1131) ;  /* 0x0000003000b89947 */ /* 0x002ff00003800000 */
.L_x_1228:
[----:B------:R-:W-:Y:S02]  /*15da0*/  SEL R23, R23, RZ, P2 ;  /* 0x000000ff17177207 */ /* 0x000fe40001000000 */
[----:B------:R-:W-:Y:S01]  /*15db0*/  LOP3.LUT R2, R26, R3, RZ, 0x3c, !PT ;  /* 0x000000031a027212 */ /* 0x000fe200078e3cff */
[----:B------:R-:W-:Y:S06]  /*15dc0*/  @!P0 BRA `(.L_x_1132) ;  /* 0x0000000000048947 */ /* 0x000fec0003800000 */
[----:B------:R-:W-:Y:S01]  /*15dd0*/  BPT.TRAP 0x1 ;  /* 0x000000040000795c */ /* 0x000fe20000300000 */
.L_x_1132:
[----:B------:R-:W-:Y:S01]  /*15de0*/  IMAD R23, R23, 0x8, R4 ;  /* 0x0000000817177824 */ /* 0x000fe200078e0204 */
[----:B------:R-:W-:-:S04]  /*15df0*/  SHF.L.U32 R2, R2, 0x1f, RZ ;  /* 0x0000001f02027819 */ /* 0x000fc800000006ff */
[----:B------:R-:W2:Y:S02]  /*15e00*/  SYNCS.PHASECHK.TRANS64.TRYWAIT P1, [R23+URZ+0x30840], R2 ;  /* 0x03084002170075a7 */ /* 0x000ea4000802017f */
[----:B--2---:R-:W-:Y:S05]  /*15e10*/  @!P1 BRA `(.L_x_1133) ;  /* 0x0000003000ac9947 */ /* 0x004fea0003800000 */
.L_x_1229:
[----:B------:R-:W-:Y:S05]  /*15e20*/  @!P0 BRA `(.L_x_1134) ;  /* 0x0000000000048947 */ /* 0x000fea0003800000 */
[----:B------:R-:W-:Y:S01]  /*15e30*/  BPT.TRAP 0x1 ;  /* 0x000000040000795c */ /* 0x000fe20000300000 */
.L_x_1134:
[----:B------:R-:W3:Y:S02]  /*15e40*/  SYNCS.PHASECHK.TRANS64.TRYWAIT P1, [R5+URZ+0x30860], R0 ;  /* 0x03086000050075a7 */ /* 0x000ee4000802017f */
[----:B---3--:R-:W-:Y:S05]  /*15e50*/  @!P1 BRA `(.L_x_1135) ;  /* 0x0000003000b09947 */ /* 0x008fea0003800000 */
.L_x_1230:
[----:B------:R-:W-:Y:S05]  /*15e60*/  @!P0 BRA `(.L_x_1136) ;  /* 0x0000000000048947 */ /* 0x000fea0003800000 */
[----:B------:R-:W-:Y:S01]  /*15e70*/  BPT.TRAP 0x1 ;  /* 0x000000040000795c */ /* 0x000fe20000300000 */
.L_x_1136:
[----:B----4-:R4:W0:Y:S02]  /*15e80*/  SYNCS.PHASECHK.TRANS64.TRYWAIT P0, [R23+URZ+0x30860], R2 ;  /* 0x03086002170075a7 */ /* 0x010824000800017f */
[----:B0-----:R-:W-:Y:S05]  /*15e90*/  @!P0 NANOSLEEP.SYNCS 0x989680 ;  /* 0x009896800000895d */ /* 0x001fea0003900000 */
[----:B------:R-:W0:Y:S02]  /*15ea0*/  @!P0 SYNCS.PHASECHK.TRANS64 P0, [R23+URZ+0x30860], R2 ;  /* 0x03086002170085a7 */ /* 0x000e24000800007f */
[----:B0-----:R-:W-:Y:S05]  /*15eb0*/  @!P0 BRA `(.L_x_1136) ;  /* 0xfffffffc00f08947 */ /* 0x001fea000383ffff */
.L_x_1128:
[----:B------:R-:W-:Y:S05]  /*15ec0*/  BSYNC B0 ;  /* 0x0000000000007941 */ /* 0x000fea0003800000 */
.L_x_1127:
[----:B------:R-:W-:Y:S05]  /*15ed0*/  EXIT ;  /* 0x000000000000794d */ /* 0x000fea0003800000 */
.L_x_973:
[----:B0-----:R-:W-:-:S04]  /*15ee0*/  IMAD.U32 R3, RZ, RZ, UR40 ;  /* 0x00000028ff037e24 */ /* 0x001fc8000f8e00ff */
[----:B------:R0:W1:Y:S03]  /*15ef0*/  SYNCS.PHASECHK.TRANS64.TRYWAIT P1, [R3+URZ+0x30800], R0 ;  /* 0x03080000030075a7 */ /* 0x000066000802017f */
[----:B-1----:R-:W-:Y:S05]  /*15f00*/  @!P1 NANOSLEEP.SYNCS 0x989680 ;  /* 0x009896800000995d */ /* 0x002fea0003900000 */
[----:B------:R-:W1:Y:S02]  /*15f10*/  @!P1 SYNCS.PHASECHK.TRANS64 P1, [R3+URZ+0x30800], R0 ;  /* 0x03080000030095a7 */ /* 0x000e64000802007f */
[----:B-1----:R-:W-:Y:S05]  /*15f20*/  @!P1 BRA `(.L_x_973) ;  /* 0xfffffffc00ec9947 */ /* 0x002fea000383ffff */
[----:B------:R-:W-:Y:S05]  /*15f30*/  BRA `(.L_x_1137) ;  /* 0xfffffebc00047947 */ /* 0x000fea000383ffff */
.L_x_977:
[----:B-1----:R1:W2:Y:S02]  /*15f40*/  SYNCS.PHASECHK.TRANS64.TRYWAIT P1, [R13+URZ+0x30830], R0 ;  /* 0x030830000d0075a7 */ /* 0x0022a4000802017f */
[----:B--2---:R-:W-:Y:S05]  /*15f50*/  @!P1 NANOSLEEP.SYNCS 0x989680 ;  /* 0x009896800000995d */ /* 0x004fea0003900000 */
[----:B------:R-:W2:Y:S02]  /*15f60*/  @!P1 SYNCS.PHASECHK.TRANS64 P1, [R13+URZ+0x30830], R0 ;  /* 0x030830000d0095a7 */ /* 0x000ea4000802007f */
[----:B--2---:R-:W-:Y:S05]  /*15f70*/  @!P1 BRA `(.L_x_977) ;  /* 0xfffffffc00f09947 */ /* 0x004fea000383ffff */
[----:B------:R-:W-:Y:S05]  /*15f80*/  BRA `(.L_x_976) ;  /* 0xfffffebc00207947 */ /* 0x000fea000383ffff */
.L_x_994:
[----:B-1----:R-:W-:-:S04]  /*15f90*/  IMAD.U32 R10, RZ, RZ, UR7 ;  /* 0x00000007ff0a7e24 */ /* 0x002fc8000f8e00ff */
[----:B------:R1:W2:Y:S03]  /*15fa0*/  SYNCS.PHASECHK.TRANS64.TRYWAIT P1, [R10+URZ+0x30830], R9 ;  /* 0x030830090a0075a7 */ /* 0x0002a6000802017f */
[----:B--2---:R-:W-:Y:S05]  /*15fb0*/  @!P1 NANOSLEEP.SYNCS 0x989680 ;  /* 0x009896800000995d */ /* 0x004fea0003900000 */
[----:B------:R-:W2:Y:S02]  /*15fc0*/  @!P1 SYNCS.PHASECHK.TRANS64 P1, [R10+URZ+0x30830], R9 ;  /* 0x030830090a0095a7 */ /* 0x000ea4000802007f */
[----:B--2---:R-:W-:Y:S05]  /*15fd0*/  @!P1 BRA `(.L_x_994) ;  /* 0xfffffffc00ec9947 */ /* 0x004fea000383ffff */
[----:B------:R-:W-:Y:S05]  /*15fe0*/  BRA `(.L_x_993) ;  /* 0xfffffeec00fc7947 */ /* 0x000fea000383ffff */
.L_x_998:
[----:B01----:R-:W-:-:S04]  /*15ff0*/  IMAD.U32 R9, RZ, RZ, UR6 ;  /* 0x00000006ff097e24 */ /* 0x003fc8000f8e00ff */
[----:B------:R0:W1:Y:S03]  /*16000*/  SYNCS.PHASECHK.TRANS64.TRYWAIT P1, [R9+URZ+0x30850], R0 ;  /* 0x03085000090075a7 */ /* 0x000066000802017f */
[----:B-1----:R-:W-:Y:S05]  /*16010*/  @!P1 NANOSLEEP.SYNCS 0x989680 ;  /* 0x009896800000995d */ /* 0x002fea0003900000 */
[----:B------:R-:W1:Y:S02]  /*16020*/  @!P1 SYNCS.PHASECHK.TRANS64 P1, [R9+URZ+0x30850], R0 ;  /* 0x03085000090095a7 */ /* 0x000e64000802007f */
[----:B-1----:R-:W-:Y:S05]  /*16030*/  @!P1 BRA `(.L_x_998) ;  /* 0xfffffffc00ec9947 */ /* 0x002fea000383ffff */
[----:B------:R-:W-:Y:S05]  /*16040*/  BRA `(.L_x_997) ;  /* 0xfffffef800ac7947 */ /* 0x000fea000383ffff */
.L_x_1017:
[----:B-1----:R-:W-:-:S04]  /*16050*/  IMAD.U32 R10, RZ, RZ, UR7 ;  /* 0x00000007ff0a7e24 */ /* 0x002fc8000f8e00ff */
[----:B------:R1:W2:Y:S03]  /*16060*/  SYNCS.PHASECHK.TRANS64.TRYWAIT P1, [R10+URZ+0x30830], R9 ;  /* 0x030830090a0075a7 */ /* 0x0002a6000802017f */
[----:B--2---:R-:W-:Y:S05]  /*16070*/  @!P1 NANOSLEEP.SYNCS 0x989680 ;  /* 0x009896800000995d */ /* 0x004fea0003900000 */
[----:B------:R-:W2:Y:S02]  /*16080*/  @!P1 SYNCS.PHASECHK.TRANS64 P1, [R10+URZ+0x30830], R9 ;  /* 0x030830090a0095a7 */ /* 0x000ea4000802007f */
[----:B--2---:R-:W-:Y:S05]  /*16090*/  @!P1 BRA `(.L_x_1017) ;  /* 0xfffffffc00ec9947 */ /* 0x004fea000383ffff */
[----:B------:R-:W-:Y:S05]  /*160a0*/  BRA `(.L_x_1016) ;  /* 0xffffff2800307947 */ /* 0x000fea000383ffff */
.L_x_1021:
[----:B01----:R-:W-:-:S04]  /*160b0*/  IMAD.U32 R9, RZ, RZ, UR6 ;  /* 0x00000006ff097e24 */ /* 0x003fc8000f8e00ff */
[----:B------:R0:W1:Y:S03]  /*160c0*/  SYNCS.PHASECHK.TRANS64.TRYWAIT P1, [R9+URZ+0x30850], R0 ;  /* 0x03085000090075a7 */ /* 0x000066000802017f */
[----:B-1----:R-:W-:Y:S05]  /*160d0*/  @!P1 NANOSLEEP.SYNCS 0x989680 ;  /* 0x009896800000995d */ /* 0x002fea0003900000 */
[----:B------:R-:W1:Y:S02]  /*160e0*/  @!P1 SYNCS.PHASECHK.TRANS64 P1, [R9+URZ+0x30850], R0 ;  /* 0x03085000090095a7 */ /* 0x000e64000802007f */
[----:B-1----:R-:W-:Y:S05]  /*160f0*/  @!P1 BRA `(.L_x_1021) ;  /* 0xfffffffc00ec9947 */ /* 0x002fea000383ffff */
[----:B------:R-:W-:Y:S05]  /*16100*/  BRA `(.L_x_1020) ;  /* 0xffffff3000e07947 */ /* 0x000fea000383ffff */
.L_x_1029:
[----:B-1----:R-:W-:-:S04]  /*16110*/  IMAD.U32 R10, RZ, RZ, UR6 ;  /* 0x00000006ff0a7e24 */ /* 0x002fc8000f8e00ff */
[----:B------:R1:W2:Y:S03]  /*16120*/  SYNCS.PHASECHK.TRANS64.TRYWAIT P1, [R10+URZ+0x30830], R9 ;  /* 0x030830090a0075a7 */ /* 0x0002a6000802017f */
[----:B--2---:R-:W-:Y:S05]  /*16130*/  @!P1 NANOSLEEP.SYNCS 0x989680 ;  /* 0x009896800000995d */ /* 0x004fea0003900000 */
[----:B------:R-:W2:Y:S02]  /*16140*/  @!P1 SYNCS.PHASECHK.TRANS64 P1, [R10+URZ+0x30830], R9 ;  /* 0x030830090a0095a7 */ /* 0x000ea4000802007f */
[----:B--2---:R-:W-:Y:S05]  /*16150*/  @!P1 BRA `(.L_x_1029) ;  /* 0xfffffffc00ec9947 */ /* 0x004fea000383ffff */
[----:B------:R-:W-:Y:S05]  /*16160*/  BRA `(.L_x_1028) ;  /* 0xffffff4c002c7947 */ /* 0x000fea000383ffff */
.L_x_1033:
[----:B01----:R-:W-:-:S04]  /*16170*/  IMAD.U32 R9, RZ, RZ, UR10 ;  /* 0x0000000aff097e24 */ /* 0x003fc8000f8e00ff */
[----:B------:R0:W1:Y:S03]  /*16180*/  SYNCS.PHASECHK.TRANS64.TRYWAIT P1, [R9+URZ+0x30850], R0 ;  /* 0x03085000090075a7 */ /* 0x000066000802017f */
[----:B-1----:R-:W-:Y:S05]  /*16190*/  @!P1 NANOSLEEP.SYNCS 0x989680 ;  /* 0x009896800000995d */ /* 0x002fea0003900000 */
[----:B------:R-:W1:Y:S02]  /*161a0*/  @!P1 SYNCS.PHASECHK.TRANS64 P1, [R9+URZ+0x30850], R0 ;  /* 0x03085000090095a7 */ /* 0x000e64000802007f */
[----:B-1----:R-:W-:Y:S05]  /*161b0*/  @!P1 BRA `(.L_x_1033) ;  /* 0xfffffffc00ec9947 */ /* 0x002fea000383ffff */
[----:B------:R-:W-:Y:S05]  /*161c0*/  BRA `(.L_x_1032) ;  /* 0xffffff5400dc7947 */ /* 0x000fea000383ffff */
.L_x_1048:
[----:B-1----:R-:W-:-:S04]  /*161d0*/  IMAD.U32 R5, RZ, RZ, UR5 ;  /* 0x00000005ff057e24 */ /* 0x002fc8000f8e00ff */
[----:B------:R1:W2:Y:S03]  /*161e0*/  SYNCS.PHASECHK.TRANS64.TRYWAIT P1, [R5+URZ+0x30850], R0 ;  /* 0x03085000050075a7 */ /* 0x0002a6000802017f */
[----:B--2---:R-:W-:Y:S05]  /*161f0*/  @!P1 NANOSLEEP.SYNCS 0x989680 ;  /* 0x009896800000995d */ /* 0x004fea0003900000 */
[----:B------:R-:W2:Y:S02]  /*16200*/  @!P1 SYNCS.PHASECHK.TRANS64 P1, [R5+URZ+0x30850], R0 ;  /* 0x03085000050095a7 */ /* 0x000ea4000802007f */
[----:B--2---:R-:W-:Y:S05]  /*16210*/  @!P1 BRA `(.L_x_1048) ;  /* 0xfffffffc00ec9947 */ /* 0x004fea000383ffff */
[----:B------:R-:W-:Y:S05]  /*16220*/  BRA `(.L_x_1047) ;  /* 0xffffff8800107947 */ /* 0x000fea000383ffff */
.L_x_1085:
[----:B------:R-:W2:Y:S01]  /*16230*/  S2R R18, SR_TID.X ;  /* 0x0000000000127919 */ /* 0x000ea20000002100 */
[----:B------:R-:W-:Y:S02]  /*16240*/  IMAD.MOV.U32 R12, RZ, RZ, RZ ;  /* 0x000000ffff0c7224 */ /* 0x000fe400078e00ff */
[----:B------:R-:W-:Y:S02]  /*16250*/  IMAD.MOV.U32 R11, RZ, RZ, 0x1f ;  /* 0x0000001fff0b7424 */ /* 0x000fe400078e00ff */
[----:B------:R-:W-:Y:S01]  /*16260*/  IMAD.MOV.U32 R15, RZ, RZ, -0x1 ;  /* 0xffffffffff0f7424 */ /* 0x000fe200078e00ff */
[----:B--2---:R-:W-:-:S04]  /*16270*/  SHF.R.U32.HI R18, RZ, 0x5, R18 ;  /* 0x00000005ff127819 */ /* 0x004fc80000011612 */
[----:B------:R-:W-:-:S05]  /*16280*/  LOP3.LUT R18, R18, 0x3, RZ, 0xc0, !PT ;  /* 0x0000000312127812 */ /* 0x000fca00078ec0ff */
[----:B------:R-:W-:-:S07]  /*16290*/  IMAD.MOV.U32 R13, RZ, RZ, R18 ;  /* 0x000000ffff0d7224 */ /* 0x000fce00078e0012 */
[----:B01---5:R-:W-:Y:S05]  /*162a0*/  WARPSYNC.COLLECTIVE R15, `(.L_x_1138) ;  /* 0x000000000f087348 */ /* 0x023fea0003c00000 */
[----:B------:R2:W3:Y:S02]  /*162b0*/  SHFL.IDX P6, R14, R13, R12, R11 ;  /* 0x0000000c0d0e7389 */ /* 0x0004e400000c000b */
[----:B0123-5:R-:W-:Y:S01]  /*162c0*/  ENDCOLLECTIVE ;  /* 0x000000000000791b */ /* 0x02ffe20003800000 */
.L_x_1138:
[----:B------:R-:W-:Y:S05]  /*162d0*/  BRA `(.L_x_1139) ;  /* 0xffffffc800287947 */ /* 0x000fea000383ffff */
.L_x_1088:
[----:B0-----:R0:W1:Y:S02]  /*162e0*/  SYNCS.PHASECHK.TRANS64.TRYWAIT P0, [R0+URZ+0x30840], R3 ;  /* 0x03084003000075a7 */ /* 0x001064000800017f */
[----:B-1----:R-:W-:Y:S05]  /*162f0*/  @!P0 NANOSLEEP.SYNCS 0x989680 ;  /* 0x009896800000895d */ /* 0x002fea0003900000 */
[----:B------:R-:W1:Y:S02]  /*16300*/  @!P0 SYNCS.PHASECHK.TRANS64 P0, [R0+URZ+0x30840], R3 ;  /* 0x03084003000085a7 */ /* 0x000e64000800007f */
[----:B-1----:R-:W-:Y:S05]  /*16310*/  @!P0 BRA `(.L_x_1088) ;  /* 0xfffffffc00f08947 */ /* 0x002fea000383ffff */
[----:B------:R-:W-:Y:S05]  /*16320*/  BRA `(.L_x_1140) ;  /* 0xffffffcc002c7947 */ /* 0x000fea000383ffff */
.L_x_1089:
        /* <DEDUP_REMOVED lines=8> */
.L_x_1142:
[----:B------:R-:W-:Y:S05]  /*163b0*/  BSYNC B0 ;  /* 0x0000000000007941 */ /* 0x000fea0003800000 */
.L_x_1141:
[----:B------:R-:W-:Y:S02]  /*163c0*/  IMAD.MOV.U32 R13, RZ, RZ, R4 ;  /* 0x000000ffff0d7224 */ /* 0x000fe400078e0004 */
[----:B------:R-:W-:Y:S02]  /*163d0*/  IMAD.MOV.U32 R12, RZ, RZ, RZ ;  /* 0x000000ffff0c7224 */ /* 0x000fe400078e00ff */
[----:B------:R-:W-:Y:S02]  /*163e0*/  IMAD.MOV.U32 R11, RZ, RZ, 0x181f ;  /* 0x0000181fff0b7424 */ /* 0x000fe400078e00ff */
[----:B------:R-:W-:Y:S02]  /*163f0*/  IMAD.MOV.U32 R15, RZ, RZ, -0x1 ;  /* 0xffffffffff0f7424 */ /* 0x000fe400078e00ff */
[----:B------:R-:W-:Y:S02]  /*16400*/  IMAD.MOV.U32 R2, RZ, RZ, R14 ;  /* 0x000000ffff027224 */ /* 0x000fe400078e000e */
[----:B------:R-:W-:-:S07]  /*16410*/  @P0 IMAD R9, R5, 0x2, R17 ;  /* 0x0000000205090824 */ /* 0x000fce00078e0211 */
[----:B------:R-:W-:Y:S05]  /*16420*/  WARPSYNC.COLLECTIVE R15, `(.L_x_1143) ;  /* 0x000000000f087348 */ /* 0x000fea0003c00000 */
[----:B------:R0:W1:Y:S02]  /*16430*/  SHFL.IDX P6, R14, R13, R12, R11 ;  /* 0x0000000c0d0e7389 */ /* 0x00006400000c000b */
[----:B01----:R-:W-:Y:S01]  /*16440*/  ENDCOLLECTIVE ;  /* 0x000000000000791b */ /* 0x003fe20003800000 */
.L_x_1143:
[----:B------:R-:W-:Y:S02]  /*16450*/  IMAD.MOV.U32 R13, RZ, RZ, R6 ;  /* 0x000000ffff0d7224 */ /* 0x000fe400078e0006 */
[----:B------:R-:W-:Y:S01]  /*16460*/  IMAD.MOV.U32 R12, RZ, RZ, 0x1 ;  /* 0x00000001ff0c7424 */ /* 0x000fe200078e00ff */
[----:B------:R-:W-:-:S05]  /*16470*/  @P0 LEA R14, P1, R37, R14, 0x1 ;  /* 0x0000000e250e0211 */ /* 0x000fca00078208ff */
[----:B------:R-:W-:Y:S02]  /*16480*/  @P0 IMAD.X R3, RZ, RZ, R2, P1 ;  /* 0x000000ffff030224 */ /* 0x000fe400008e0602 */
[----:B------:R-:W-:-:S07]  /*16490*/  @P0 IMAD.MOV.U32 R2, RZ, RZ, R14 ;  /* 0x000000ffff020224 */ /* 0x000fce00078e000e */
[----:B------:R-:W-:Y:S05]  /*164a0*/  WARPSYNC.COLLECTIVE R15, `(.L_x_1144) ;  /* 0x000000000f087348 */ /* 0x000fea0003c00000 */
[----:B------:R0:W1:Y:S02]  /*164b0*/  SHFL.IDX P6, R14, R13, R12, R11 ;  /* 0x0000000c0d0e7389 */ /* 0x00006400000c000b */
[----:B01----:R-:W-:Y:S01]  /*164c0*/  ENDCOLLECTIVE ;  /* 0x000000000000791b */ /* 0x003fe20003800000 */
.L_x_1144:
[----:B------:R-:W-:Y:S01]  /*164d0*/  @!PT LDS RZ, [RZ] ;  /* 0x00000000fffff984 */ /* 0x000fe20000000800 */
[----:B------:R-:W-:Y:S01]  /*164e0*/  @!PT LDS RZ, [RZ] ;  /* 0x00000000fffff984 */ /* 0x000fe20000000800 */
[----:B------:R-:W-:Y:S01]  /*164f0*/  @!PT LDS RZ, [RZ] ;  /* 0x00000000fffff984 */ /* 0x000fe20000000800 */
[----:B------:R0:W-:Y:S04]  /*16500*/  @P0 LDGSTS.E.BYPASS.LTC128B.128 [R9+0x1e400], desc[UR36][R2.64], !P4 ;  /* 0x1e40000002090fae */ /* 0x0001e8000e101d64 */
[----:B------:R0:W-:Y:S04]  /*16510*/  @P0 LDGSTS.E.BYPASS.LTC128B.128 [R9+0x21400], desc[UR36][R2.64+0x80], !P3 ;  /* 0x2140008002090fae */ /* 0x0001e8000d901d64 */
[----:B------:R0:W-:Y:S01]  /*16520*/  @P0 LDGSTS.E.BYPASS.LTC128B.128 [R9+0x24400], desc[UR36][R2.64+0x100], !P2 ;  /* 0x2440010002090fae */ /* 0x0001e2000d101d64 */
[----:B------:R-:W-:Y:S01]  /*16530*/  ISETP.GE.AND P0, PT, R7, 0x11, PT ;  /* 0x000000110700780c */ /* 0x000fe20003f06270 */
[----:B------:R-:W-:-:S02]  /*16540*/  IMAD.MOV.U32 R13, RZ, RZ, R4 ;  /* 0x000000ffff0d7224 */ /* 0x000fc400078e0004 */
[----:B------:R-:W-:-:S10]  /*16550*/  IMAD.MOV.U32 R8, RZ, RZ, R14 ;  /* 0x000000ffff087224 */ /* 0x000fd400078e000e */
[----:B0-----:R-:W-:Y:S05]  /*16560*/  WARPSYNC.COLLECTIVE R15, `(.L_x_1145) ;  /* 0x000000000f087348 */ /* 0x001fea0003c00000 */
[----:B------:R1:W2:Y:S02]  /*16570*/  SHFL.IDX P6, R14, R13, R12, R11 ;  /* 0x0000000c0d0e7389 */ /* 0x0002a400000c000b */
[----:B012---:R-:W-:Y:S01]  /*16580*/  ENDCOLLECTIVE ;  /* 0x000000000000791b */ /* 0x007fe20003800000 */
.L_x_1145:
[----:B------:R-:W-:Y:S02]  /*16590*/  @P0 IMAD R25, R5, 0x2, R17 ;  /* 0x0000000205190824 */ /* 0x000fe400078e0211 */
[----:B------:R-:W-:Y:S02]  /*165a0*/  IMAD.MOV.U32 R13, RZ, RZ, R6 ;  /* 0x000000ffff0d7224 */ /* 0x000fe400078e0006 */
[----:B------:R-:W-:Y:S01]  /*165b0*/  IMAD.MOV.U32 R12, RZ, RZ, 0x2 ;  /* 0x00000002ff0c7424 */ /* 0x000fe200078e00ff */
[----:B------:R-:W-:-:S05]  /*165c0*/  @P0 LEA R14, P1, R37, R14, 0x1 ;  /* 0x0000000e250e0211 */ /* 0x000fca00078208ff */
[----:B------:R-:W-:-:S08]  /*165d0*/  @P0 IMAD.MOV.U32 R2, RZ, RZ, R14 ;  /* 0x000000ffff020224 */ /* 0x000fd000078e000e */
[----:B------:R-:W-:Y:S05]  /*165e0*/  WARPSYNC.COLLECTIVE R15, `(.L_x_1146) ;  /* 0x000000000f087348 */ /* 0x000fea0003c00000 */
[----:B------:R0:W1:Y:S02]  /*165f0*/  SHFL.IDX P6, R14, R13, R12, R11 ;  /* 0x0000000c0d0e7389 */ /* 0x00006400000c000b */
[----:B01----:R-:W-:Y:S01]  /*16600*/  ENDCOLLECTIVE ;  /* 0x000000000000791b */ /* 0x003fe20003800000 */
.L_x_1146:
[----:B------:R-:W-:-:S04]  /*16610*/  @P0 IMAD.X R21, RZ, RZ, R8, P1 ;  /* 0x000000ffff150224 */ /* 0x000fc800008e0608 */
[----:B------:R-:W-:-:S05]  /*16620*/  @P0 IMAD.MOV.U32 R3, RZ, RZ, R21 ;  /* 0x000000ffff030224 */ /* 0x000fca00078e0015 */
[----:B------:R-:W-:Y:S01]  /*16630*/  @!PT LDS RZ, [RZ] ;  /* 0x00000000fffff984 */ /* 0x000fe20000000800 */
[----:B------:R-:W-:Y:S01]  /*16640*/  @!PT LDS RZ, [RZ] ;  /* 0x00000000fffff984 */ /* 0x000fe20000000800 */
[----:B------:R-:W-:Y:S01]  /*16650*/  @!PT LDS RZ, [RZ] ;  /* 0x00000000fffff984 */ /* 0x000fe20000000800 */
[----:B------:R0:W-:Y:S01]  /*16660*/  @P0 LDGSTS.E.BYPASS.LTC128B.128 [R25+0x1ec00], desc[UR36][R2.64], !P4 ;  /* 0x1ec0000002190fae */ /* 0x0001e2000e101d64 */
[----:B------:R-:W-:-:S03]  /*16670*/  IMAD.MOV.U32 R13, RZ, RZ, R4 ;  /* 0x000000ffff0d7224 */ /* 0x000fc600078e0004 */
[----:B------:R0:W-:Y:S04]  /*16680*/  @P0 LDGSTS.E.BYPASS.LTC128B.128 [R25+0x21c00], desc[UR36][R2.64+0x80], !P3 ;  /* 0x21c0008002190fae */ /* 0x0001e8000d901d64 */
[----:B------:R0:W-:Y:S01]  /*16690*/  @P0 LDGSTS.E.BYPASS.LTC128B.128 [R25+0x24c00], desc[UR36][R2.64+0x100], !P2 ;  /* 0x24c0010002190fae */ /* 0x0001e2000d101d64 */
[----:B------:R-:W-:Y:S01]  /*166a0*/  ISETP.GE.AND P0, PT, R7, 0x21, PT ;  /* 0x000000210700780c */ /* 0x000fe20003f06270 */
[----:B------:R-:W-:-:S12]  /*166b0*/  IMAD.MOV.U32 R8, RZ, RZ, R14 ;  /* 0x000000ffff087224 */ /* 0x000fd800078e000e */
[----:B0-----:R-:W-:Y:S05]  /*166c0*/  WARPSYNC.COLLECTIVE R15, `(.L_x_1147) ;  /* 0x000000000f087348 */ /* 0x001fea0003c00000 */
[----:B------:R1:W2:Y:S02]  /*166d0*/  SHFL.IDX P6, R14, R13, R12, R11 ;  /* 0x0000000c0d0e7389 */ /* 0x0002a400000c000b */
[----:B012---:R-:W-:Y:S01]  /*166e0*/  ENDCOLLECTIVE ;  /* 0x000000000000791b */ /* 0x007fe20003800000 */
.L_x_1147:
        /* <DEDUP_REMOVED lines=8> */
.L_x_1148:
        /* <DEDUP_REMOVED lines=14> */
.L_x_1149:
        /* <DEDUP_REMOVED lines=8> */
.L_x_1150:
        /* <DEDUP_REMOVED lines=14> */
.L_x_1151:
        /* <DEDUP_REMOVED lines=8> */
.L_x_1152:
        /* <DEDUP_REMOVED lines=9> */
[----:B------:R-:W-:-:S07]  /*16ac0*/  IMAD.MOV.U32 R8, RZ, RZ, R14 ;  /* 0x000000ffff087224 */ /* 0x000fce00078e000e */
[----:B0-----:R-:W-:Y:S05]  /*16ad0*/  WARPSYNC.COLLECTIVE R15, `(.L_x_1153) ;  /* 0x000000000f087348 */ /* 0x001fea0003c00000 */
[----:B------:R1:W2:Y:S02]  /*16ae0*/  SHFL.IDX P6, R14, R13, R12, R11 ;  /* 0x0000000c0d0e7389 */ /* 0x0002a400000c000b */
[----:B012---:R-:W-:Y:S01]  /*16af0*/  ENDCOLLECTIVE ;  /* 0x000000000000791b */ /* 0x007fe20003800000 */
.L_x_1153:
[----:B------:R-:W-:Y:S05]  /*16b00*/  BRA `(.L_x_1154) ;  /* 0xffffffc800847947 */ /* 0x000fea000383ffff */
.L_x_1094:
[----:B------:R-:W-:Y:S02]  /*16b10*/  IMAD.MOV.U32 R13, RZ, RZ, R5 ;  /* 0x000000ffff0d7224 */ /* 0x000fe400078e0005 */
[----:B------:R-:W-:Y:S02]  /*16b20*/  IMAD.MOV.U32 R12, RZ, RZ, RZ ;  /* 0x000000ffff0c7224 */ /* 0x000fe400078e00ff */
[----:B------:R-:W-:Y:S02]  /*16b30*/  IMAD.MOV.U32 R11, RZ, RZ, 0x181f ;  /* 0x0000181fff0b7424 */ /* 0x000fe400078e00ff */
[----:B------:R-:W-:Y:S02]  /*16b40*/  IMAD.MOV.U32 R15, RZ, RZ, -0x1 ;  /* 0xffffffffff0f7424 */ /* 0x000fe400078e00ff */
[----:B------:R-:W-:-:S07]  /*16b50*/  VIADD R4, R36, UR44 ;  /* 0x0000002c24047c36 */ /* 0x000fce0008000000 */
[----:B------:R-:W-:Y:S05]  /*16b60*/  WARPSYNC.COLLECTIVE R15, `(.L_x_1155) ;  /* 0x000000000f087348 */ /* 0x000fea0003c00000 */
[----:B------:R0:W1:Y:S02]  /*16b70*/  SHFL.IDX P6, R14, R13, R12, R11 ;  /* 0x0000000c0d0e7389 */ /* 0x00006400000c000b */
[----:B01----:R-:W-:Y:S01]  /*16b80*/  ENDCOLLECTIVE ;  /* 0x000000000000791b */ /* 0x003fe20003800000 */
.L_x_1155:
[C---:B------:R-:W-:Y:S01]  /*16b90*/  VIADD R6, R4.reuse, 0x10 ;  /* 0x0000001004067836 */ /* 0x040fe20000000000 */
[----:B------:R-:W-:Y:S01]  /*16ba0*/  ISETP.GE.AND P0, PT, R4, UR39, PT ;  /* 0x0000002704007c0c */ /* 0x000fe2000bf06270 */
[----:B------:R-:W-:Y:S02]  /*16bb0*/  IMAD.MOV.U32 R13, RZ, RZ, R0 ;  /* 0x000000ffff0d7224 */ /* 0x000fe400078e0000 */
[----:B------:R-:W-:-:S10]  /*16bc0*/  IMAD.MOV.U32 R2, RZ, RZ, R14 ;  /* 0x000000ffff027224 */ /* 0x000fd400078e000e */
[----:B------:R-:W-:Y:S05]  /*16bd0*/  WARPSYNC.COLLECTIVE R15, `(.L_x_1156) ;  /* 0x000000000f087348 */ /* 0x000fea0003c00000 */
[----:B------:R0:W1:Y:S02]  /*16be0*/  SHFL.IDX P6, R14, R13, R12, R11 ;  /* 0x0000000c0d0e7389 */ /* 0x00006400000c000b */
[----:B01----:R-:W-:Y:S01]  /*16bf0*/  ENDCOLLECTIVE ;  /* 0x000000000000791b */ /* 0x003fe20003800000 */
.L_x_1156:
        /* <DEDUP_REMOVED lines=8> */
.L_x_1157:
[----:B------:R-:W-:Y:S01]  /*16c80*/  @!PT LDS RZ, [RZ] ;  /* 0x00000000fffff984 */ /* 0x000fe20000000800 */
[----:B------:R-:W-:Y:S01]  /*16c90*/  @!PT LDS RZ, [RZ] ;  /* 0x00000000fffff984 */ /* 0x000fe20000000800 */
[----:B------:R-:W-:Y:S01]  /*16ca0*/  @!PT LDS RZ, [RZ] ;  /* 0x00000000fffff984 */ /* 0x000fe20000000800 */
[----:B------:R0:W-:Y:S04]  /*16cb0*/  @!P0 LDGSTS.E.BYPASS.LTC128B.128 [R31+0x12400], desc[UR36][R2.64], !P3 ;  /* 0x12400000021f8fae */ /* 0x0001e8000d901d64 */
[----:B------:R0:W-:Y:S04]  /*16cc0*/  @!P0 LDGSTS.E.BYPASS.LTC128B.128 [R31+0x16400], desc[UR36][R2.64+0x80], !P4 ;  /* 0x16400080021f8fae */ /* 0x0001e8000e101d64 */
[----:B------:R0:W-:Y:S01]  /*16cd0*/  @!P0 LDGSTS.E.BYPASS.LTC128B.128 [R31+0x1a400], desc[UR36][R2.64+0x100], !P5 ;  /* 0x1a400100021f8fae */ /* 0x0001e2000e901d64 */
[----:B------:R-:W-:Y:S01]  /*16ce0*/  ISETP.GE.AND P0, PT, R6, UR39, PT ;  /* 0x0000002706007c0c */ /* 0x000fe2000bf06270 */
[----:B------:R-:W-:-:S02]  /*16cf0*/  IMAD.MOV.U32 R13, RZ, RZ, R0 ;  /* 0x000000ffff0d7224 */ /* 0x000fc400078e0000 */
[----:B------:R-:W-:-:S10]  /*16d00*/  IMAD.MOV.U32 R6, RZ, RZ, R14 ;  /* 0x000000ffff067224 */ /* 0x000fd400078e000e */
[----:B0-----:R-:W-:Y:S05]  /*16d10*/  WARPSYNC.COLLECTIVE R15, `(.L_x_1158) ;  /* 0x000000000f087348 */ /* 0x001fea0003c00000 */
[----:B------:R1:W2:Y:S02]  /*16d20*/  SHFL.IDX P6, R14, R13, R12, R11 ;  /* 0x0000000c0d0e7389 */ /* 0x0002a400000c000b */
[----:B012---:R-:W-:Y:S01]  /*16d30*/  ENDCOLLECTIVE ;  /* 0x000000000000791b */ /* 0x007fe20003800000 */
.L_x_1158:
[----:B------:R-:W-:Y:S02]  /*16d40*/  IMAD.MOV.U32 R13, RZ, RZ, R5 ;  /* 0x000000ffff0d7224 */ /* 0x000fe400078e0005 */
[----:B------:R-:W-:Y:S01]  /*16d50*/  IMAD.MOV.U32 R12, RZ, RZ, 0x2 ;  /* 0x00000002ff0c7424 */ /* 0x000fe200078e00ff */
[----:B------:R-:W-:-:S05]  /*16d60*/  @!P0 LEA R14, P1, R37, R14, 0x1 ;  /* 0x0000000e250e8211 */ /* 0x000fca00078208ff */
[----:B------:R-:W-:-:S08]  /*16d70*/  @!P0 IMAD.MOV.U32 R2, RZ, RZ, R14 ;  /* 0x000000ffff028224 */ /* 0x000fd000078e000e */
[----:B------:R-:W-:Y:S05]  /*16d80*/  WARPSYNC.COLLECTIVE R15, `(.L_x_1159) ;  /* 0x000000000f087348 */ /* 0x000fea0003c00000 */
[----:B------:R0:W1:Y:S02]  /*16d90*/  SHFL.IDX P6, R14, R13, R12, R11 ;  /* 0x0000000c0d0e7389 */ /* 0x00006400000c000b */
[----:B01----:R-:W-:Y:S01]  /*16da0*/  ENDCOLLECTIVE ;  /* 0x000000000000791b */ /* 0x003fe20003800000 */
.L_x_1159:
[----:B------:R-:W-:Y:S02]  /*16db0*/  @!P0 IMAD.X R7, RZ, RZ, R6, P1 ;  /* 0x000000ffff078224 */ /* 0x000fe400008e0606 */
[----:B------:R-:W-:Y:S02]  /*16dc0*/  VIADD R6, R4, 0x20 ;  /* 0x0000002004067836 */ /* 0x000fe40000000000 */
[----:B------:R-:W-:-:S05]  /*16dd0*/  @!P0 IMAD.MOV.U32 R3, RZ, RZ, R7 ;  /* 0x000000ffff038224 */ /* 0x000fca00078e0007 */
        /* <DEDUP_REMOVED lines=12> */
.L_x_1160:
[----:B------:R-:W-:Y:S02]  /*16ea0*/  IMAD.MOV.U32 R13, RZ, RZ, R5 ;  /* 0x000000ffff0d7224 */ /* 0x000fe400078e0005 */
[----:B------:R-:W-:Y:S01]  /*16eb0*/  IMAD.MOV.U32 R12, RZ, RZ, 0x3 ;  /* 0x00000003ff0c7424 */ /* 0x000fe200078e00ff */
[----:B------:R-:W-:-:S05]  /*16ec0*/  @!P0 LEA R14, P1, R37, R14, 0x1 ;  /* 0x0000000e250e8211 */ /* 0x000fca00078208ff */
[----:B------:R-:W-:-:S08]  /*16ed0*/  @!P0 IMAD.MOV.U32 R2, RZ, RZ, R14 ;  /* 0x000000ffff028224 */ /* 0x000fd000078e000e */
[----:B------:R-:W-:Y:S05]  /*16ee0*/  WARPSYNC.COLLECTIVE R15, `(.L_x_1161) ;  /* 0x000000000f087348 */ /* 0x000fea0003c00000 */
[----:B------:R0:W1:Y:S02]  /*16ef0*/  SHFL.IDX P6, R14, R13, R12, R11 ;  /* 0x0000000c0d0e7389 */ /* 0x00006400000c000b */
[----:B01----:R-:W-:Y:S01]  /*16f00*/  ENDCOLLECTIVE ;  /* 0x000000000000791b */ /* 0x003fe20003800000 */
.L_x_1161:
        /* <DEDUP_REMOVED lines=15> */
.L_x_1162:
[----:B------:R-:W-:Y:S02]  /*17000*/  IMAD.MOV.U32 R13, RZ, RZ, R5 ;  /* 0x000000ffff0d7224 */ /* 0x000fe400078e0005 */
[----:B------:R-:W-:Y:S01]  /*17010*/  IMAD.MOV.U32 R12, RZ, RZ, 0x4 ;  /* 0x00000004ff0c7424 */ /* 0x000fe200078e00ff */
[----:B------:R-:W-:-:S05]  /*17020*/  @!P0 LEA R14, P1, R37, R14, 0x1 ;  /* 0x0000000e250e8211 */ /* 0x000fca00078208ff */
[----:B------:R-:W-:-:S08]  /*17030*/  @!P0 IMAD.MOV.U32 R2, RZ, RZ, R14 ;  /* 0x000000ffff028224 */ /* 0x000fd000078e000e */
[----:B------:R-:W-:Y:S05]  /*17040*/  WARPSYNC.COLLECTIVE R15, `(.L_x_1163) ;  /* 0x000000000f087348 */ /* 0x000fea0003c00000 */
[----:B------:R0:W1:Y:S02]  /*17050*/  SHFL.IDX P6, R14, R13, R12, R11 ;  /* 0x0000000c0d0e7389 */ /* 0x00006400000c000b */
[----:B01----:R-:W-:Y:S01]  /*17060*/  ENDCOLLECTIVE ;  /* 0x000000000000791b */ /* 0x003fe20003800000 */
.L_x_1163:
        /* <DEDUP_REMOVED lines=15> */
.L_x_1164:
[----:B------:R-:W-:Y:S02]  /*17160*/  IMAD.MOV.U32 R13, RZ, RZ, R5 ;  /* 0x000000ffff0d7224 */ /* 0x000fe400078e0005 */
[----:B------:R-:W-:Y:S01]  /*17170*/  IMAD.MOV.U32 R12, RZ, RZ, 0x5 ;  /* 0x00000005ff0c7424 */ /* 0x000fe200078e00ff */
[----:B------:R-:W-:-:S05]  /*17180*/  @!P0 LEA R14, P1, R37, R14, 0x1 ;  /* 0x0000000e250e8211 */ /* 0x000fca00078208ff */
[----:B------:R-:W-:-:S08]  /*17190*/  @!P0 IMAD.MOV.U32 R2, RZ, RZ, R14 ;  /* 0x000000ffff028224 */ /* 0x000fd000078e000e */
[----:B------:R-:W-:Y:S05]  /*171a0*/  WARPSYNC.COLLECTIVE R15, `(.L_x_1165) ;  /* 0x000000000f087348 */ /* 0x000fea0003c00000 */
[----:B------:R0:W1:Y:S02]  /*171b0*/  SHFL.IDX P6, R14, R13, R12, R11 ;  /* 0x0000000c0d0e7389 */ /* 0x00006400000c000b */
[----:B01----:R-:W-:Y:S01]  /*171c0*/  ENDCOLLECTIVE ;  /* 0x000000000000791b */ /* 0x003fe20003800000 */
.L_x_1165:
        /* <DEDUP_REMOVED lines=15> */
.L_x_1166:
[----:B------:R-:W-:Y:S02]  /*172c0*/  IMAD.MOV.U32 R13, RZ, RZ, R5 ;  /* 0x000000ffff0d7224 */ /* 0x000fe400078e0005 */
[----:B------:R-:W-:Y:S01]  /*172d0*/  IMAD.MOV.U32 R12, RZ, RZ, 0x6 ;  /* 0x00000006ff0c7424 */ /* 0x000fe200078e00ff */
[----:B------:R-:W-:-:S05]  /*172e0*/  @!P0 LEA R14, P1, R37, R14, 0x1 ;  /* 0x0000000e250e8211 */ /* 0x000fca00078208ff */
[----:B------:R-:W-:-:S08]  /*172f0*/  @!P0 IMAD.MOV.U32 R2, RZ, RZ, R14 ;  /* 0x000000ffff028224 */ /* 0x000fd000078e000e */
[----:B------:R-:W-:Y:S05]  /*17300*/  WARPSYNC.COLLECTIVE R15, `(.L_x_1167) ;  /* 0x000000000f087348 */ /* 0x000fea0003c00000 */
[----:B------:R0:W1:Y:S02]  /*17310*/  SHFL.IDX P6, R14, R13, R12, R11 ;  /* 0x0000000c0d0e7389 */ /* 0x00006400000c000b */
[----:B01----:R-:W-:Y:S01]  /*17320*/  ENDCOLLECTIVE ;  /* 0x000000000000791b */ /* 0x003fe20003800000 */
.L_x_1167:
        /* <DEDUP_REMOVED lines=15> */
.L_x_1168:
[----:B------:R-:W-:Y:S02]  /*17420*/  IMAD.MOV.U32 R13, RZ, RZ, R5 ;  /* 0x000000ffff0d7224 */ /* 0x000fe400078e0005 */
[----:B------:R-:W-:Y:S01]  /*17430*/  IMAD.MOV.U32 R12, RZ, RZ, 0x7 ;  /* 0x00000007ff0c7424 */ /* 0x000fe200078e00ff */
[----:B------:R-:W-:-:S05]  /*17440*/  @!P0 LEA R14, P1, R37, R14, 0x1 ;  /* 0x0000000e250e8211 */ /* 0x000fca00078208ff */
[----:B------:R-:W-:-:S08]  /*17450*/  @!P0 IMAD.MOV.U32 R2, RZ, RZ, R14 ;  /* 0x000000ffff028224 */ /* 0x000fd000078e000e */
[----:B------:R-:W-:Y:S05]  /*17460*/  WARPSYNC.COLLECTIVE R15, `(.L_x_1169) ;  /* 0x000000000f087348 */ /* 0x000fea0003c00000 */
[----:B------:R0:W1:Y:S02]  /*17470*/  SHFL.IDX P6, R14, R13, R12, R11 ;  /* 0x0000000c0d0e7389 */ /* 0x00006400000c000b */
[----:B01----:R-:W-:Y:S01]  /*17480*/  ENDCOLLECTIVE ;  /* 0x000000000000791b */ /* 0x003fe20003800000 */
.L_x_1169:
[----:B------:R-:W-:-:S04]  /*17490*/  @!P0 IMAD.X R7, RZ, RZ, R6, P1 ;  /* 0x000000ffff078224 */ /* 0x000fc800008e0606 */
        /* <DEDUP_REMOVED lines=8> */
[----:B------:R-:W-:-:S07]  /*17520*/  IMAD.MOV.U32 R6, RZ, RZ, R14 ;  /* 0x000000ffff067224 */ /* 0x000fce00078e000e */
[----:B0-----:R-:W-:Y:S05]  /*17530*/  WARPSYNC.COLLECTIVE R15, `(.L_x_1170) ;  /* 0x000000000f087348 */ /* 0x001fea0003c00000 */
[----:B------:R1:W2:Y:S02]  /*17540*/  SHFL.IDX P6, R14, R13, R12, R11 ;  /* 0x0000000c0d0e7389 */ /* 0x0002a400000c000b */
[----:B012---:R-:W-:Y:S01]  /*17550*/  ENDCOLLECTIVE ;  /* 0x000000000000791b */ /* 0x007fe20003800000 */
.L_x_1170:
[----:B------:R-:W-:Y:S05]  /*17560*/  BRA `(.L_x_1171) ;  /* 0xffffffc800a47947 */ /* 0x000fea000383ffff */
.L_x_1097:
[----:B0-----:R0:W1:Y:S02]  /*17570*/  SYNCS.PHASECHK.TRANS64.TRYWAIT P0, [R17+URZ+0x30820], R0 ;  /* 0x03082000110075a7 */ /* 0x001064000800017f */
[----:B-1----:R-:W-:Y:S05]  /*17580*/  @!P0 NANOSLEEP.SYNCS 0x989680 ;  /* 0x009896800000895d */ /* 0x002fea0003900000 */
[----:B------:R-:W1:Y:S02]  /*17590*/  @!P0 SYNCS.PHASECHK.TRANS64 P0, [R17+URZ+0x30820], R0 ;  /* 0x03082000110085a7 */ /* 0x000e64000800007f */
[----:B-1----:R-:W-:Y:S05]  /*175a0*/  @!P0 BRA `(.L_x_1097) ;  /* 0xfffffffc00f08947 */ /* 0x002fea000383ffff */
[----:B------:R-:W-:Y:S05]  /*175b0*/  BRA `(.L_x_1172) ;  /* 0xffffffcc00087947 */ /* 0x000fea000383ffff */
.L_x_1101:
[----:B0-----:R0:W1:Y:S02]  /*175c0*/  SYNCS.PHASECHK.TRANS64.TRYWAIT P0, [R6+URZ+0x30840], R3 ;  /* 0x03084003060075a7 */ /* 0x001064000800017f */
[----:B-1----:R-:W-:Y:S05]  /*175d0*/  @!P0 NANOSLEEP.SYNCS 0x989680 ;  /* 0x009896800000895d */ /* 0x002fea0003900000 */
[----:B------:R-:W1:Y:S02]  /*175e0*/  @!P0 SYNCS.PHASECHK.TRANS64 P0, [R6+URZ+0x30840], R3 ;  /* 0x03084003060085a7 */ /* 0x000e64000800007f */
[----:B-1----:R-:W-:Y:S05]  /*175f0*/  @!P0 BRA `(.L_x_1101) ;  /* 0xfffffffc00f08947 */ /* 0x002fea000383ffff */
[----:B------:R-:W-:Y:S05]  /*17600*/  BRA `(.L_x_1173) ;  /* 0xffffffcc00c87947 */ /* 0x000fea000383ffff */
.L_x_1102:
        /* <DEDUP_REMOVED lines=8> */
.L_x_1175:
[----:B------:R-:W-:Y:S05]  /*17690*/  BSYNC B1 ;  /* 0x0000000000017941 */ /* 0x000fea0003800000 */
.L_x_1174:
        /* <DEDUP_REMOVED lines=9> */
.L_x_1176:
[----:B------:R-:W-:Y:S02]  /*17730*/  IMAD R8, R8, 0x2, R17 ;  /* 0x0000000208087824 */ /* 0x000fe400078e0211 */
[----:B------:R-:W-:Y:S02]  /*17740*/  IMAD.MOV.U32 R13, RZ, RZ, R10 ;  /* 0x000000ffff0d7224 */ /* 0x000fe400078e000a */
[----:B------:R-:W-:Y:S01]  /*17750*/  IMAD.MOV.U32 R12, RZ, RZ, 0x1 ;  /* 0x00000001ff0c7424 */ /* 0x000fe200078e00ff */
[----:B------:R-:W-:-:S13]  /*17760*/  IADD3 R2, P0, R14, R4, RZ ;  /* 0x000000040e027210 */ /* 0x000fda0007f1e0ff */
[----:B------:R-:W-:Y:S05]  /*17770*/  WARPSYNC.COLLECTIVE R15, `(.L_x_1177) ;  /* 0x000000000f087348 */ /* 0x000fea0003c00000 */
[----:B------:R0:W1:Y:S02]  /*17780*/  SHFL.IDX P6, R14, R13, R12, R11 ;  /* 0x0000000c0d0e7389 */ /* 0x00006400000c000b */
[----:B01----:R-:W-:Y:S01]  /*17790*/  ENDCOLLECTIVE ;  /* 0x000000000000791b */ /* 0x003fe20003800000 */
.L_x_1177:
[----:B------:R-:W-:-:S05]  /*177a0*/  IMAD.X R3, RZ, RZ, R3, P0 ;  /* 0x000000ffff037224 */ /* 0x000fca00000e0603 */
[----:B------:R-:W-:Y:S01]  /*177b0*/  @!PT LDS RZ, [RZ] ;  /* 0x00000000fffff984 */ /* 0x000fe20000000800 */
[----:B------:R-:W-:Y:S01]  /*177c0*/  @!PT LDS RZ, [RZ] ;  /* 0x00000000fffff984 */ /* 0x000fe20000000800 */
[----:B------:R-:W-:Y:S01]  /*177d0*/  @!PT LDS RZ, [RZ] ;  /* 0x00000000fffff984 */ /* 0x000fe20000000800 */
[----:B------:R-:W-:Y:S04]  /*177e0*/  LDGSTS.E.BYPASS.LTC128B.128 [R8+0x1e400], desc[UR36][R2.64], !P3 ;  /* 0x1e40000002087fae */ /* 0x000fe8000d901d64 */
[----:B------:R-:W-:Y:S01]  /*177f0*/  LDGSTS.E.BYPASS.LTC128B.128 [R8+0x21400], desc[UR36][R2.64+0x80], !P2 ;  /* 0x2140008002087fae */ /* 0x000fe2000d101d64 */
[----:B------:R-:W-:-:S03]  /*17800*/  IMAD.MOV.U32 R13, RZ, RZ, R7 ;  /* 0x000000ffff0d7224 */ /* 0x000fc600078e0007 */
[----:B------:R0:W-:Y:S02]  /*17810*/  LDGSTS.E.BYPASS.LTC128B.128 [R8+0x24400], desc[UR36][R2.64+0x100], !P1 ;  /* 0x2440010002087fae */ /* 0x0001e4000c901d64 */
[----:B0-----:R-:W-:-:S07]  /*17820*/  IMAD.MOV.U32 R3, RZ, RZ, R14 ;  /* 0x000000ffff037224 */ /* 0x001fce00078e000e */
[----:B------:R-:W-:Y:S05]  /*17830*/  WARPSYNC.COLLECTIVE R15, `(.L_x_1178) ;  /* 0x000000000f087348 */ /* 0x000fea0003c00000 */
[----:B------:R0:W1:Y:S02]  /*17840*/  SHFL.IDX P6, R14, R13, R12, R11 ;  /* 0x0000000c0d0e7389 */ /* 0x00006400000c000b */
[----:B01----:R-:W-:Y:S01]  /*17850*/  ENDCOLLECTIVE ;  /* 0x000000000000791b */ /* 0x003fe20003800000 */
.L_x_1178:
[----:B------:R-:W-:Y:S02]  /*17860*/  IMAD.MOV.U32 R13, RZ, RZ, R10 ;  /* 0x000000ffff0d7224 */ /* 0x000fe400078e000a */
[----:B------:R-:W-:Y:S01]  /*17870*/  IMAD.MOV.U32 R12, RZ, RZ, 0x2 ;  /* 0x00000002ff0c7424 */ /* 0x000fe200078e00ff */
[----:B------:R-:W-:-:S13]  /*17880*/  IADD3 R2, P0, R14, R4, RZ ;  /* 0x000000040e027210 */ /* 0x000fda0007f1e0ff */
[----:B------:R-:W-:Y:S05]  /*17890*/  WARPSYNC.COLLECTIVE R15, `(.L_x_1179) ;  /* 0x000000000f087348 */ /* 0x000fea0003c00000 */
[----:B------:R0:W1:Y:S02]  /*178a0*/  SHFL.IDX P6, R14, R13, R12, R11 ;  /* 0x0000000c0d0e7389 */ /* 0x00006400000c000b */
[----:B01----:R-:W-:Y:S01]  /*178b0*/  ENDCOLLECTIVE ;  /* 0x000000000000791b */ /* 0x003fe20003800000 */
.L_x_1179:
        /* <DEDUP_REMOVED lines=12> */
.L_x_1180:
[----:B------:R-:W-:Y:S02]  /*17980*/  IMAD.MOV.U32 R13, RZ, RZ, R10 ;  /* 0x000000ffff0d7224 */ /* 0x000fe400078e000a */
[----:B------:R-:W-:Y:S01]  /*17990*/  IMAD.MOV.U32 R12, RZ, RZ, 0x3 ;  /* 0x00000003ff0c7424 */ /* 0x000fe200078e00ff */
[----:B------:R-:W-:-:S13]  /*179a0*/  IADD3 R2, P0, R14, R4, RZ ;  /* 0x000000040e027210 */ /* 0x000fda0007f1e0ff */
[----:B------:R-:W-:Y:S05]  /*179b0*/  WARPSYNC.COLLECTIVE R15, `(.L_x_1181) ;  /* 0x000000000f087348 */ /* 0x000fea0003c00000 */
[----:B------:R0:W1:Y:S02]  /*179c0*/  SHFL.IDX P6, R14, R13, R12, R11 ;  /* 0x0000000c0d0e7389 */ /* 0x00006400000c000b */
[----:B01----:R-:W-:Y:S01]  /*179d0*/  ENDCOLLECTIVE ;  /* 0x000000000000791b */ /* 0x003fe20003800000 */
.L_x_1181:
        /* <DEDUP_REMOVED lines=12> */
.L_x_1182:
[----:B------:R-:W-:Y:S02]  /*17aa0*/  IMAD.MOV.U32 R13, RZ, RZ, R10 ;  /* 0x000000ffff0d7224 */ /* 0x000fe400078e000a */
[----:B------:R-:W-:Y:S01]  /*17ab0*/  IMAD.MOV.U32 R12, RZ, RZ, 0x4 ;  /* 0x00000004ff0c7424 */ /* 0x000fe200078e00ff */
[----:B------:R-:W-:-:S13]  /*17ac0*/  IADD3 R2, P0, R14, R4, RZ ;  /* 0x000000040e027210 */ /* 0x000fda0007f1e0ff */
[----:B------:R-:W-:Y:S05]  /*17ad0*/  WARPSYNC.COLLECTIVE R15, `(.L_x_1183) ;  /* 0x000000000f087348 */ /* 0x000fea0003c00000 */
[----:B------:R0:W1:Y:S02]  /*17ae0*/  SHFL.IDX P6, R14, R13, R12, R11 ;  /* 0x0000000c0d0e7389 */ /* 0x00006400000c000b */
[----:B01----:R-:W-:Y:S01]  /*17af0*/  ENDCOLLECTIVE ;  /* 0x000000000000791b */ /* 0x003fe20003800000 */
.L_x_1183:
        /* <DEDUP_REMOVED lines=12> */
.L_x_1184:
[----:B------:R-:W-:Y:S02]  /*17bc0*/  IMAD.MOV.U32 R13, RZ, RZ, R10 ;  /* 0x000000ffff0d7224 */ /* 0x000fe400078e000a */
[----:B------:R-:W-:Y:S01]  /*17bd0*/  IMAD.MOV.U32 R12, RZ, RZ, 0x5 ;  /* 0x00000005ff0c7424 */ /* 0x000fe200078e00ff */
[----:B------:R-:W-:-:S13]  /*17be0*/  IADD3 R2, P0, R14, R4, RZ ;  /* 0x000000040e027210 */ /* 0x000fda0007f1e0ff */
[----:B------:R-:W-:Y:S05]  /*17bf0*/  WARPSYNC.COLLECTIVE R15, `(.L_x_1185) ;  /* 0x000000000f087348 */ /* 0x000fea0003c00000 */
[----:B------:R0:W1:Y:S02]  /*17c00*/  SHFL.IDX P6, R14, R13, R12, R11 ;  /* 0x0000000c0d0e7389 */ /* 0x00006400000c000b */
[----:B01----:R-:W-:Y:S01]  /*17c10*/  ENDCOLLECTIVE ;  /* 0x000000000000791b */ /* 0x003fe20003800000 */
.L_x_1185:
        /* <DEDUP_REMOVED lines=12> */
.L_x_1186:
[----:B------:R-:W-:Y:S05]  /*17ce0*/  BRA `(.L_x_1187) ;  /* 0xffffffcc00187947 */ /* 0x000fea000383ffff */
.L_x_1107:
[----:B0-----:R0:W1:Y:S02]  /*17cf0*/  SYNCS.PHASECHK.TRANS64.TRYWAIT P0, [R6+URZ+0x30860], R3 ;  /* 0x03086003060075a7 */ /* 0x001064000800017f */
[----:B-1----:R-:W-:Y:S05]  /*17d00*/  @!P0 NANOSLEEP.SYNCS 0x989680 ;  /* 0x009896800000895d */ /* 0x002fea0003900000 */
[----:B------:R-:W1:Y:S02]  /*17d10*/  @!P0 SYNCS.PHASECHK.TRANS64 P0, [R6+URZ+0x30860], R3 ;  /* 0x03086003060085a7 */ /* 0x000e64000800007f */
[----:B-1----:R-:W-:Y:S05]  /*17d20*/  @!P0 BRA `(.L_x_1107) ;  /* 0xfffffffc00f08947 */ /* 0x002fea000383ffff */
[----:B------:R-:W-:Y:S05]  /*17d30*/  BRA `(.L_x_1188) ;  /* 0xffffffcc00747947 */ /* 0x000fea000383ffff */
.L_x_1108:
        /* <DEDUP_REMOVED lines=8> */
.L_x_1190:
[----:B------:R-:W-:Y:S05]  /*17dc0*/  BSYNC B1 ;  /* 0x0000000000017941 */ /* 0x000fea0003800000 */
.L_x_1189:
        /* <DEDUP_REMOVED lines=9> */
.L_x_1191:
[----:B------:R-:W-:Y:S02]  /*17e60*/  IMAD.MOV.U32 R13, RZ, RZ, R19 ;  /* 0x000000ffff0d7224 */ /* 0x000fe400078e0013 */
[----:B------:R-:W-:Y:S01]  /*17e70*/  IMAD.MOV.U32 R12, RZ, RZ, 0x1 ;  /* 0x00000001ff0c7424 */ /* 0x000fe200078e00ff */
[----:B------:R-:W-:-:S13]  /*17e80*/  IADD3 R2, P0, R14, R4, RZ ;  /* 0x000000040e027210 */ /* 0x000fda0007f1e0ff */
[----:B------:R-:W-:Y:S05]  /*17e90*/  WARPSYNC.COLLECTIVE R15, `(.L_x_1192) ;  /* 0x000000000f087348 */ /* 0x000fea0003c00000 */
[----:B------:R0:W1:Y:S02]  /*17ea0*/  SHFL.IDX P6, R14, R13, R12, R11 ;  /* 0x0000000c0d0e7389 */ /* 0x00006400000c000b */
[----:B01----:R-:W-:Y:S01]  /*17eb0*/  ENDCOLLECTIVE ;  /* 0x000000000000791b */ /* 0x003fe20003800000 */
.L_x_1192:
        /* <DEDUP_REMOVED lines=15> */
.L_x_1193:
[----:B------:R-:W-:Y:S02]  /*17fb0*/  IMAD.MOV.U32 R13, RZ, RZ, R19 ;  /* 0x000000ffff0d7224 */ /* 0x000fe400078e0013 */
[----:B------:R-:W-:Y:S01]  /*17fc0*/  IMAD.MOV.U32 R12, RZ, RZ, 0x2 ;  /* 0x00000002ff0c7424 */ /* 0x000fe200078e00ff */
[----:B------:R-:W-:-:S13]  /*17fd0*/  IADD3 R2, P0, R14, R4, RZ ;  /* 0x000000040e027210 */ /* 0x000fda0007f1e0ff */
[----:B------:R-:W-:Y:S05]  /*17fe0*/  WARPSYNC.COLLECTIVE R15, `(.L_x_1194) ;  /* 0x000000000f087348 */ /* 0x000fea0003c00000 */
[----:B------:R0:W1:Y:S02]  /*17ff0*/  SHFL.IDX P6, R14, R13, R12, R11 ;  /* 0x0000000c0d0e7389 */ /* 0x00006400000c000b */
[----:B01----:R-:W-:Y:S01]  /*18000*/  ENDCOLLECTIVE ;  /* 0x000000000000791b */ /* 0x003fe20003800000 */
.L_x_1194:
        /* <DEDUP_REMOVED lines=15> */
.L_x_1195:
[----:B------:R-:W-:Y:S02]  /*18100*/  IMAD.MOV.U32 R13, RZ, RZ, R19 ;  /* 0x000000ffff0d7224 */ /* 0x000fe400078e0013 */
[----:B------:R-:W-:Y:S01]  /*18110*/  IMAD.MOV.U32 R12, RZ, RZ, 0x3 ;  /* 0x00000003ff0c7424 */ /* 0x000fe200078e00ff */
[----:B------:R-:W-:-:S13]  /*18120*/  IADD3 R2, P0, R14, R4, RZ ;  /* 0x000000040e027210 */ /* 0x000fda0007f1e0ff */
[----:B------:R-:W-:Y:S05]  /*18130*/  WARPSYNC.COLLECTIVE R15, `(.L_x_1196) ;  /* 0x000000000f087348 */ /* 0x000fea0003c00000 */
[----:B------:R0:W1:Y:S02]  /*18140*/  SHFL.IDX P6, R14, R13, R12, R11 ;  /* 0x0000000c0d0e7389 */ /* 0x00006400000c000b */
[----:B01----:R-:W-:Y:S01]  /*18150*/  ENDCOLLECTIVE ;  /* 0x000000000000791b */ /* 0x003fe20003800000 */
.L_x_1196:
        /* <DEDUP_REMOVED lines=15> */
.L_x_1197:
[----:B------:R-:W-:Y:S02]  /*18250*/  IMAD.MOV.U32 R13, RZ, RZ, R19 ;  /* 0x000000ffff0d7224 */ /* 0x000fe400078e0013 */
[----:B------:R-:W-:Y:S01]  /*18260*/  IMAD.MOV.U32 R12, RZ, RZ, 0x4 ;  /* 0x00000004ff0c7424 */ /* 0x000fe200078e00ff */
[----:B------:R-:W-:-:S13]  /*18270*/  IADD3 R2, P0, R14, R4, RZ ;  /* 0x000000040e027210 */ /* 0x000fda0007f1e0ff */
[----:B------:R-:W-:Y:S05]  /*18280*/  WARPSYNC.COLLECTIVE R15, `(.L_x_1198) ;  /* 0x000000000f087348 */ /* 0x000fea0003c00000 */
[----:B------:R0:W1:Y:S02]  /*18290*/  SHFL.IDX P6, R14, R13, R12, R11 ;  /* 0x0000000c0d0e7389 */ /* 0x00006400000c000b */
[----:B01----:R-:W-:Y:S01]  /*182a0*/  ENDCOLLECTIVE ;  /* 0x000000000000791b */ /* 0x003fe20003800000 */
.L_x_1198:
        /* <DEDUP_REMOVED lines=15> */
.L_x_1199:
[----:B------:R-:W-:Y:S02]  /*183a0*/  IMAD.MOV.U32 R13, RZ, RZ, R19 ;  /* 0x000000ffff0d7224 */ /* 0x000fe400078e0013 */
[----:B------:R-:W-:Y:S01]  /*183b0*/  IMAD.MOV.U32 R12, RZ, RZ, 0x5 ;  /* 0x00000005ff0c7424 */ /* 0x000fe200078e00ff */
[----:B------:R-:W-:-:S13]  /*183c0*/  IADD3 R2, P0, R14, R4, RZ ;  /* 0x000000040e027210 */ /* 0x000fda0007f1e0ff */
[----:B------:R-:W-:Y:S05]  /*183d0*/  WARPSYNC.COLLECTIVE R15, `(.L_x_1200) ;  /* 0x000000000f087348 */ /* 0x000fea0003c00000 */
[----:B------:R0:W1:Y:S02]  /*183e0*/  SHFL.IDX P6, R14, R13, R12, R11 ;  /* 0x0000000c0d0e7389 */ /* 0x00006400000c000b */
[----:B01----:R-:W-:Y:S01]  /*183f0*/  ENDCOLLECTIVE ;  /* 0x000000000000791b */ /* 0x003fe20003800000 */
.L_x_1200:
        /* <DEDUP_REMOVED lines=12> */
.L_x_1201:
[----:B------:R-:W-:Y:S01]  /*184c0*/  @!PT LDS RZ, [RZ] ;  /* 0x00000000fffff984 */ /* 0x000fe20000000800 */
[----:B------:R-:W-:Y:S01]  /*184d0*/  @!PT LDS RZ, [RZ] ;  /* 0x00000000fffff984 */ /* 0x000fe20000000800 */
[----:B------:R-:W-:Y:S01]  /*184e0*/  @!PT LDS RZ, [RZ] ;  /* 0x00000000fffff984 */ /* 0x000fe20000000800 */
[----:B------:R0:W-:Y:S01]  /*184f0*/  LDGSTS.E.BYPASS.LTC128B.128 [R7+0x5400], desc[UR36][R2.64+0x80], !P0 ;  /* 0x0540008002077fae */ /* 0x0001e2000c101d64 */
[----:B------:R-:W-:-:S13]  /*18500*/  ISETP.LT.OR P0, PT, R8, 0x41, P1 ;  /* 0x000000410800780c */ /* 0x000fda0000f01670 */
[----:B------:R0:W-:Y:S01]  /*18510*/  LDGSTS.E.BYPASS.LTC128B.128 [R7+0x8400], desc[UR36][R2.64+0x100], !P0 ;  /* 0x0840010002077fae */ /* 0x0001e2000c101d64 */
[----:B------:R-:W-:Y:S05]  /*18520*/  BRA `(.L_x_1202) ;  /* 0xffffffc800747947 */ /* 0x000fea000383ffff */
.L_x_1116:
[----:B0-----:R0:W1:Y:S02]  /*18530*/  SYNCS.PHASECHK.TRANS64.TRYWAIT P0, [R4+URZ+0x30860], R3 ;  /* 0x03086003040075a7 */ /* 0x001064000800017f */
[----:B-1----:R-:W-:Y:S05]  /*18540*/  @!P0 NANOSLEEP.SYNCS 0x989680 ;  /* 0x009896800000895d */ /* 0x002fea0003900000 */
[----:B------:R-:W1:Y:S02]  /*18550*/  @!P0 SYNCS.PHASECHK.TRANS64 P0, [R4+URZ+0x30860], R3 ;  /* 0x03086003040085a7 */ /* 0x000e64000800007f */
[----:B-1----:R-:W-:Y:S05]  /*18560*/  @!P0 BRA `(.L_x_1116) ;  /* 0xfffffffc00f08947 */ /* 0x002fea000383ffff */
[----:B------:R-:W-:Y:S05]  /*18570*/  BRA `(.L_x_1203) ;  /* 0xffffffcc00947947 */ /* 0x000fea000383ffff */
.L_x_1117:
        /* <DEDUP_REMOVED lines=8> */
.L_x_1205:
[----:B------:R-:W-:Y:S05]  /*18600*/  BSYNC B0 ;  /* 0x0000000000007941 */ /* 0x000fea0003800000 */
.L_x_1204:
        /* <DEDUP_REMOVED lines=9> */
.L_x_1206:
[----:B------:R-:W-:Y:S02]  /*186a0*/  IMAD.MOV.U32 R13, RZ, RZ, R19 ;  /* 0x000000ffff0d7224 */ /* 0x000fe400078e0013 */
[----:B------:R-:W-:Y:S01]  /*186b0*/  IMAD.MOV.U32 R12, RZ, RZ, 0x1 ;  /* 0x00000001ff0c7424 */ /* 0x000fe200078e00ff */
[----:B------:R-:W-:-:S13]  /*186c0*/  IADD3 R2, P0, R14, R6, RZ ;  /* 0x000000060e027210 */ /* 0x000fda0007f1e0ff */
[----:B------:R-:W-:Y:S05]  /*186d0*/  WARPSYNC.COLLECTIVE R15, `(.L_x_1207) ;  /* 0x000000000f087348 */ /* 0x000fea0003c00000 */
[----:B------:R0:W1:Y:S02]  /*186e0*/  SHFL.IDX P6, R14, R13, R12, R11 ;  /* 0x0000000c0d0e7389 */ /* 0x00006400000c000b */
[----:B01----:R-:W-:Y:S01]  /*186f0*/  ENDCOLLECTIVE ;  /* 0x000000000000791b */ /* 0x003fe20003800000 */
.L_x_1207:
[----:B------:R-:W-:Y:S01]  /*18700*/  IMAD.X R3, RZ, RZ, R0, P0 ;  /* 0x000000ffff037224 */ /* 0x000fe200000e0600 */
[----:B------:R-:W-:Y:S01]  /*18710*/  ISETP.LT.OR P0, PT, R5, 0x1, P4 ;  /* 0x000000010500780c */ /* 0x000fe20002701670 */
[----:B------:R-:W-:Y:S02]  /*18720*/  IMAD R0, R8, 0x2, R17 ;  /* 0x0000000208007824 */ /* 0x000fe400078e0211 */
[----:B------:R-:W-:-:S10]  /*18730*/  IMAD.MOV.U32 R13, RZ, RZ, R18 ;  /* 0x000000ffff0d7224 */ /* 0x000fd400078e0012 */
        /* <DEDUP_REMOVED lines=9> */
.L_x_1208:
        /* <DEDUP_REMOVED lines=12> */
.L_x_1209:
        /* <DEDUP_REMOVED lines=12> */
.L_x_1210:
        /* <DEDUP_REMOVED lines=12> */
.L_x_1211:
        /* <DEDUP_REMOVED lines=12> */
.L_x_1212:
        /* <DEDUP_REMOVED lines=12> */
.L_x_1213:
        /* <DEDUP_REMOVED lines=12> */
.L_x_1214:
        /* <DEDUP_REMOVED lines=12> */
.L_x_1215:
        /* <DEDUP_REMOVED lines=12> */
.L_x_1216:
[----:B------:R-:W-:Y:S01]  /*18dd0*/  @!PT LDS RZ, [RZ] ;  /* 0x00000000fffff984 */ /* 0x000fe20000000800 */
[----:B------:R-:W-:Y:S01]  /*18de0*/  @!PT LDS RZ, [RZ] ;  /* 0x00000000fffff984 */ /* 0x000fe20000000800 */
[----:B------:R-:W-:Y:S01]  /*18df0*/  @!PT LDS RZ, [RZ] ;  /* 0x00000000fffff984 */ /* 0x000fe20000000800 */
[----:B------:R0:W-:Y:S01]  /*18e00*/  LDGSTS.E.BYPASS.LTC128B.128 [R0+0x5400], desc[UR36][R2.64+0x80], !P0 ;  /* 0x0540008002007fae */ /* 0x0001e2000c101d64 */
[----:B------:R-:W-:-:S13]  /*18e10*/  ISETP.LT.OR P0, PT, R5, 0x41, P1 ;  /* 0x000000410500780c */ /* 0x000fda0000f01670 */
[----:B------:R0:W-:Y:S01]  /*18e20*/  LDGSTS.E.BYPASS.LTC128B.128 [R0+0x8400], desc[UR36][R2.64+0x100], !P0 ;  /* 0x0840010002007fae */ /* 0x0001e2000c101d64 */
[----:B------:R-:W-:Y:S05]  /*18e30*/  BRA `(.L_x_1217) ;  /* 0xffffffc8005c7947 */ /* 0x000fea000383ffff */
.L_x_1122:
[----:B------:R-:W-:Y:S01]  /*18e40*/  BSSY B0, `(.L_x_1218) ;  /* 0x0000008000007945 */ /* 0x000fe20003800000 */
[----:B------:R-:W-:Y:S02]  /*18e50*/  IMAD.MOV.U32 R13, RZ, RZ, R34 ;  /* 0x000000ffff0d7224 */ /* 0x000fe400078e0022 */
[----:B------:R-:W-:Y:S02]  /*18e60*/  IMAD.MOV.U32 R12, RZ, RZ, RZ ;  /* 0x000000ffff0c7224 */ /* 0x000fe400078e00ff */
[----:B------:R-:W-:Y:S02]  /*18e70*/  IMAD.MOV.U32 R11, RZ, RZ, 0x1f ;  /* 0x0000001fff0b7424 */ /* 0x000fe400078e00ff */
[----:B------:R-:W-:-:S07]  /*18e80*/  IMAD.MOV.U32 R15, RZ, RZ, -0x1 ;  /* 0xffffffffff0f7424 */ /* 0x000fce00078e00ff */
[----:B-----5:R-:W-:Y:S05]  /*18e90*/  WARPSYNC.COLLECTIVE R15, `(.L_x_1219) ;  /* 0x000000000f087348 */ /* 0x020fea0003c00000 */
[----:B------:R0:W1:Y:S02]  /*18ea0*/  SHFL.IDX P6, R14, R13, R12, R11 ;  /* 0x0000000c0d0e7389 */ /* 0x00006400000c000b */
[----:B01---5:R-:W-:Y:S01]  /*18eb0*/  ENDCOLLECTIVE ;  /* 0x000000000000791b */ /* 0x023fe20003800000 */
.L_x_1219:
[----:B------:R-:W-:Y:S05]  /*18ec0*/  BSYNC B0 ;  /* 0x0000000000007941 */ /* 0x000fea0003800000 */
.L_x_1218:
[----:B------:R-:W-:Y:S05]  /*18ed0*/  BRA `(.L_x_1220) ;  /* 0xffffffc800e47947 */ /* 0x000fea000383ffff */
.L_x_1125:
[----:B-1----:R1:W2:Y:S02]  /*18ee0*/  SYNCS.PHASECHK.TRANS64.TRYWAIT P0, [R4+URZ+0x30820], R0 ;  /* 0x03082000040075a7 */ /* 0x0022a4000800017f */
[----:B--2---:R-:W-:Y:S05]  /*18ef0*/  @!P0 NANOSLEEP.SYNCS 0x989680 ;  /* 0x009896800000895d */ /* 0x004fea0003900000 */
[----:B------:R-:W2:Y:S02]  /*18f00*/  @!P0 SYNCS.PHASECHK.TRANS64 P0, [R4+URZ+0x30820], R0 ;  /* 0x03082000040085a7 */ /* 0x000ea4000800007f */
[----:B--2---:R-:W-:Y:S05]  /*18f10*/  @!P0 BRA `(.L_x_1125) ;  /* 0xfffffffc00f08947 */ /* 0x004fea000383ffff */
[----:B------:R-:W-:Y:S05]  /*18f20*/  BRA `(.L_x_1221) ;  /* 0xffffffcc002c7947 */ /* 0x000fea000383ffff */
.L_x_1126:
[----:B------:R-:W2:Y:S01]  /*18f30*/  S2R R2, SR_TID.X ;  /* 0x0000000000027919 */ /* 0x000ea20000002100 */
[----:B------:R-:W-:Y:S01]  /*18f40*/  BSSY B0, `(.L_x_1222) ;  /* 0x000000a000007945 */ /* 0x000fe20003800000 */
        /* <DEDUP_REMOVED lines=9> */
.L_x_1223:
[----:B------:R-:W-:Y:S05]  /*18fe0*/  BSYNC B0 ;  /* 0x0000000000007941 */ /* 0x000fea0003800000 */
.L_x_1222:
[----:B------:R-:W-:Y:S05]  /*18ff0*/  BRA `(.L_x_1224) ;  /* 0xffffffcc00147947 */ /* 0x000fea000383ffff */
.L_x_1129:
[----:B------:R-:W-:Y:S01]  /*19000*/  BSSY B1, `(.L_x_1225) ;  /* 0x0000006000017945 */ /* 0x000fe20003800000 */
[----:B------:R-:W-:-:S07]  /*19010*/  IMAD.MOV.U32 R15, RZ, RZ, -0x1 ;  /* 0xffffffffff0f7424 */ /* 0x000fce00078e00ff */
[----:B01---5:R-:W-:Y:S05]  /*19020*/  WARPSYNC.COLLECTIVE R15, `(.L_x_1226) ;  /* 0x000000000f0c7348 */ /* 0x023fea0003c00000 */
[----:B------:R-:W-:Y:S02]  /*19030*/  ELECT P6, UR62, PT ;  /* 0x00000000003e782f */ /* 0x000fe400038c0000 */
[----:B------:R-:W-:Y:S01]  /*19040*/  MOV R14, UR62 ;  /* 0x0000003e000e7c02 */ /* 0x000fe20008000f00 */
[----:B01---5:R-:W-:Y:S10]  /*19050*/  ENDCOLLECTIVE ;  /* 0x000000000000791b */ /* 0x023ff40003800000 */
.L_x_1226:
[----:B------:R-:W-:Y:S05]  /*19060*/  BSYNC B1 ;  /* 0x0000000000017941 */ /* 0x000fea0003800000 */
.L_x_1225:
[----:B------:R-:W-:Y:S05]  /*19070*/  BRA `(.L_x_1227) ;  /* 0xffffffcc000c7947 */ /* 0x000fea000383ffff */
.L_x_1131:
[----:B-1----:R1:W2:Y:S02]  /*19080*/  SYNCS.PHASECHK.TRANS64.TRYWAIT P1, [R5+URZ+0x30840], R0 ;  /* 0x03084000050075a7 */ /* 0x0022a4000802017f */
[----:B--2---:R-:W-:Y:S05]  /*19090*/  @!P1 NANOSLEEP.SYNCS 0x989680 ;  /* 0x009896800000995d */ /* 0x004fea0003900000 */
[----:B------:R-:W2:Y:S02]  /*190a0*/  @!P1 SYNCS.PHASECHK.TRANS64 P1, [R5+URZ+0x30840], R0 ;  /* 0x03084000050095a7 */ /* 0x000ea4000802007f */
[----:B--2---:R-:W-:Y:S05]  /*190b0*/  @!P1 BRA `(.L_x_1131) ;  /* 0xfffffffc00f09947 */ /* 0x004fea000383ffff */
[----:B------:R-:W-:Y:S05]  /*190c0*/  BRA `(.L_x_1228) ;  /* 0xffffffcc00347947 */ /* 0x000fea000383ffff */
.L_x_1133:
[----:B--2---:R2:W3:Y:S02]  /*190d0*/  SYNCS.PHASECHK.TRANS64.TRYWAIT P1, [R23+URZ+0x30840], R2 ;  /* 0x03084002170075a7 */ /* 0x0044e4000802017f */
[----:B---3--:R-:W-:Y:S05]  /*190e0*/  @!P1 NANOSLEEP.SYNCS 0x989680 ;  /* 0x009896800000995d */ /* 0x008fea0003900000 */
[----:B------:R-:W3:Y:S02]  /*190f0*/  @!P1 SYNCS.PHASECHK.TRANS64 P1, [R23+URZ+0x30840], R2 ;  /* 0x03084002170095a7 */ /* 0x000ee4000802007f */
[----:B---3--:R-:W-:Y:S05]  /*19100*/  @!P1 BRA `(.L_x_1133) ;  /* 0xfffffffc00f09947 */ /* 0x008fea000383ffff */
[----:B------:R-:W-:Y:S05]  /*19110*/  BRA `(.L_x_1229) ;  /* 0xffffffcc00407947 */ /* 0x000fea000383ffff */
.L_x_1135:
[----:B---3--:R3:W4:Y:S02]  /*19120*/  SYNCS.PHASECHK.TRANS64.TRYWAIT P1, [R5+URZ+0x30860], R0 ;  /* 0x03086000050075a7 */ /* 0x008724000802017f */
[----:B----4-:R-:W-:Y:S05]  /*19130*/  @!P1 NANOSLEEP.SYNCS 0x989680 ;  /* 0x009896800000995d */ /* 0x010fea0003900000 */
[----:B------:R-:W4:Y:S02]  /*19140*/  @!P1 SYNCS.PHASECHK.TRANS64 P1, [R5+URZ+0x30860], R0 ;  /* 0x03086000050095a7 */ /* 0x000f24000802007f */
[----:B----4-:R-:W-:Y:S05]  /*19150*/  @!P1 BRA `(.L_x_1135) ;  /* 0xfffffffc00f09947 */ /* 0x010fea000383ffff */
[----:B------:R-:W-:Y:S05]  /*19160*/  BRA `(.L_x_1230) ;  /* 0xffffffcc003c7947 */ /* 0x000fea000383ffff */
.L_x_1231:
        /* <DEDUP_REMOVED lines=9> */
.L_x_3223:


//--------------------- .text._ZN7cutlass13device_kernelIN5flash11enable_sm90INS1_16FlashAttnFwdSm90INS1_25CollectiveMainloopFwdSm90ILi2EN4cute5tupleIJNS5_1CILi1EEES8_S8_EEENS6_IJNS7_ILi128EEENS7_ILi96EEENS7_ILi192EEEEEELi192ENS_10bfloat16_tEfNS_4arch4Sm90ELb0ELb1ELb1ELb1ELb1ELb0ELb0ELb1ELb1ELb1ELb0ELb0EEENS1_21CollectiveEpilogueFwdINS6_IJSA_SC_SB_EEES9_SE_SG_Li256ELb1ELb1ELb0ELb0EEENS1_36VarlenDynamicPersistentTileSchedulerILi128ELi96ELi256ELi128ELb0ELb1ELb1ELb1ELb0ELb1EEEEEEEEEvNT_6ParamsE --------------------------
	.section	.text._ZN7cutlass13device_kernelIN5flash11enable_sm90INS1_16FlashAttnFwdSm90INS1_25CollectiveMainloopFwdSm90ILi2EN4cute5tupleIJNS5_1CILi1EEES8_S8_EEENS6_IJNS7_ILi128EEENS7_ILi96EEENS7_ILi192EEEEEELi192ENS_10bfloat16_tEfNS_4arch4Sm90ELb0ELb1ELb1ELb1ELb1ELb0ELb0ELb1ELb1ELb1ELb0ELb0EEENS1_21CollectiveEpilogueFwdINS6_IJSA_SC_SB_EEES9_SE_SG_Li256ELb1ELb1ELb0ELb0EEENS1_36VarlenDynamicPersistentTileSchedulerILi128ELi96ELi256ELi128ELb0ELb1ELb1ELb1ELb0ELb1EEEEEEEEEvNT_6ParamsE,"ax",@progbits
	.align	128
.text._ZN7cutlass13device_kernelIN5flash11enable_sm90INS1_16FlashAttnFwdSm90INS1_25CollectiveMainloopFwdSm90ILi2EN4cute5tupleIJNS5_1CILi1EEES8_S8_EEENS6_IJNS7_ILi128EEENS7_ILi96EEENS7_ILi192EEEEEELi192ENS_10bfloat16_tEfNS_4arch4Sm90ELb0ELb1ELb1ELb1ELb1ELb0ELb0ELb1ELb1ELb1ELb0ELb0EEENS1_21CollectiveEpilogueFwdINS6_IJSA_SC_SB_EEES9_SE_SG_Li256ELb1ELb1ELb0ELb0EEENS1_36VarlenDynamicPersistentTileSchedulerILi128ELi96ELi256ELi128ELb0ELb1ELb1ELb1ELb0ELb1EEEEEEEEEvNT_6ParamsE:
        .type           _ZN7cutlass13device_kernelIN5flash11enable_sm90INS1_16FlashAttnFwdSm90INS1_25CollectiveMainloopFwdSm90ILi2EN4cute5tupleIJNS5_1CILi1EEES8_S8_EEENS6_IJNS7_ILi128EEENS7_ILi96EEENS7_ILi192EEEEEELi192ENS_10bfloat16_tEfNS_4arch4Sm90ELb0ELb1ELb1ELb1ELb1ELb0ELb0ELb1ELb1ELb1ELb0ELb0EEENS1_21CollectiveEpilogueFwdINS6_IJSA_SC_SB_EEES9_SE_SG_Li256ELb1ELb1ELb0ELb0EEENS1_36VarlenDynamicPersistentTileSchedulerILi128ELi96ELi256ELi128ELb0ELb1ELb1ELb1ELb0ELb1EEEEEEEEEvNT_6ParamsE,@function
        .size           _ZN7cutlass13device_kernelIN5flash11enable_sm90INS1_16FlashAttnFwdSm90INS1_25CollectiveMainloopFwdSm90ILi2EN4cute5tupleIJNS5_1CILi1EEES8_S8_EEENS6_IJNS7_ILi128EEENS7_ILi96EEENS7_ILi192EEEEEELi192ENS_10bfloat16_tEfNS_4arch4Sm90ELb0ELb1ELb1ELb1ELb1ELb0ELb0ELb1ELb1ELb1ELb0ELb0EEENS1_21CollectiveEpilogueFwdINS6_IJSA_SC_SB_EEES9_SE_SG_Li256ELb1ELb1ELb0ELb0EEENS1_36VarlenDynamicPersistentTileSchedulerILi128ELi96ELi256ELi128ELb0ELb1ELb1ELb1ELb0ELb1EEEEEEEEEvNT_6ParamsE,(.L_x_3224 - _ZN7cutlass13device_kernelIN5flash11enable_sm90INS1_16FlashAttnFwdSm90INS1_25CollectiveMainloopFwdSm90ILi2EN4cute5tupleIJNS5_1CILi1EEES8_S8_EEENS6_IJNS7_ILi128EEENS7_ILi96EEENS7_ILi192EEEEEELi192ENS_10bfloat16_tEfNS_4arch4Sm90ELb0ELb1ELb1ELb1ELb1ELb0ELb0ELb1ELb1ELb1ELb0ELb0EEENS1_21CollectiveEpilogueFwdINS6_IJSA_SC_SB_EEES9_SE_SG_Li256ELb1ELb1ELb0ELb0EEENS1_36VarlenDynamicPersistentTileSchedulerILi128ELi96ELi256ELi128ELb0ELb1ELb1ELb1ELb0ELb1EEEEEEEEEvNT_6ParamsE)
        .other          _ZN7cutlass13device_kernelIN5flash11enable_sm90INS1_16FlashAttnFwdSm90INS1_25CollectiveMainloopFwdSm90ILi2EN4cute5tupleIJNS5_1CILi1EEES8_S8_EEENS6_IJNS7_ILi128EEENS7_ILi96EEENS7_ILi192EEEEEELi192ENS_10bfloat16_tEfNS_4arch4Sm90ELb0ELb1ELb1ELb1ELb1ELb0ELb0ELb1ELb1ELb1ELb0ELb0EEENS1_21CollectiveEpilogueFwdINS6_IJSA_SC_SB_EEES9_SE_SG_Li256ELb1ELb1ELb0ELb0EEENS1_36VarlenDynamicPersistentTileSchedulerILi128ELi96ELi256ELi128ELb0ELb1ELb1ELb1ELb0ELb1EEEEEEEEEvNT_6ParamsE,@"STO_CUDA_ENTRY STV_DEFAULT"
_ZN7cutlass13device_kernelIN5flash11enable_sm90INS1_16FlashAttnFwdSm90INS1_25CollectiveMainloopFwdSm90ILi2EN4cute5tupleIJNS5_1CILi1EEES8_S8_EEENS6_IJNS7_ILi128EEENS7_ILi96EEENS7_ILi192EEEEEELi192ENS_10bfloat16_tEfNS_4arch4Sm90ELb0ELb1ELb1ELb1ELb1ELb0ELb0ELb1ELb1ELb1ELb0ELb0EEENS1_21CollectiveEpilogueFwdINS6_IJSA_SC_SB_EEES9_SE_SG_Li256ELb1ELb1ELb0ELb0EEENS1_36VarlenDynamicPersistentTileSchedulerILi128ELi96ELi256ELi128ELb0ELb1ELb1ELb1ELb0ELb1EEEEEEEEEvNT_6ParamsE:
        /* <DEDUP_REMOVED lines=45> */
.L_x_1232:
        /* <DEDUP_REMOVED lines=22> */
.L_x_1233:
        /* <DEDUP_REMOVED lines=18> */
.L_x_1234:
        /* <DEDUP_REMOVED lines=22> */
.L_x_1235:
        /* <DEDUP_REMOVED lines=22> */
.L_x_1236:
[----:B------:R-:W-:Y:S01]  /*0810*/  ISETP.NE.AND P0, PT, R3, RZ, PT ;  /* 0x000000ff0300720c */ /* 0x000fe20003f05270 */
[----:B------:R-:W-:Y:S01]  /*0820*/  IMAD.MOV.U32 R3, RZ, RZ, 0x1 ;  /* 0x00000001ff037424 */ /* 0x000fe200078e00ff */
[----:B------:R-:W-:Y:S01]  /*0830*/  NOP ;  /* 0x0000000000007918 */ /* 0x000fe20000000000 */
[----:B------:R-:W-:-:S03]  /*0840*/  ULDC.64 UR36, c[0x0][0x208] ;  /* 0x0000820000247ab9 */ /* 0x000fc60000000a00 */
[----:B------:R-:W-:-:S05]  /*0850*/  SEL R3, R3, 0x2, !P0 ;  /* 0x0000000203037807 */ /* 0x000fca0004000000 */
[----:B------:R0:W-:Y:S02]  /*0860*/  STL [R1+0x10], R3 ;  /* 0x0000100301007387 */ /* 0x0001e40000100800 */
[----:B01234-:R-:W-:Y:S06]  /*0870*/  BAR.SYNC.DEFER_BLOCKING 0x0 ;  /* 0x0000000000007b1d */ /* 0x01ffec0000010000 */
[----:B------:R-:W-:Y:S05]  /*0880*/  @!P0 BRA `(.L_x_1237) ;  /* 0x0000011000288947 */ /* 0x000fea0003800000 */
.L_x_1238:
[----:B------:R-:W-:-:S08]  /*0890*/  NOP ;  /* 0x0000000000007918 */ /* 0x000fd00000000000 */
[----:B------:R-:W0:Y:S02]  /*08a0*/  USETMAXREG.TRY_ALLOC.CTAPOOL UP0, 0xe8 ;  /* 0x000000e8000079c8 */ /* 0x000e240008000600 */
[----:B0-----:R-:W-:-:S13]  /*08b0*/  PLOP3.LUT P0, PT, PT, PT, UP0, 0x80, 0x0 ;  /* 0x000000000000781c */ /* 0x001fda0003f0f008 */
[----:B------:R-:W-:Y:S05]  /*08c0*/  @!P0 BRA `(.L_x_1238) ;  /* 0xfffffffc00f08947 */ /* 0x000fea000383ffff */
[----:B------:R-:W0:Y:S08]  /*08d0*/  S2UR UR5, SR_CgaCtaId ;  /* 0x00000000000579c3 */ /* 0x000e300000008800 */
[----:B------:R-:W-:Y:S06]  /*08e0*/  BAR.ARV 0x8, 0x180 ;  /* 0x0206000000007b1d */ /* 0x000fec0000002000 */
[----:B------:R-:W-:-:S02]  /*08f0*/  UMOV UR4, 0x400 ;  /* 0x0000040000047882 */ /* 0x000fc40000000000 */
[----:B------:R-:W-:Y:S01]  /*0900*/  BAR.SYNC.DEFER_BLOCKING 0x5, 0x180 ;  /* 0x0146000000007b1d */ /* 0x000fe20000010000 */
[----:B0-----:R-:W-:-:S09]  /*0910*/  ULEA UR4, UR5, UR4, 0x18 ;  /* 0x0000000405047291 */ /* 0x001fd2000f8ec03f */
[----:B------:R-:W0:Y:S01]  /*0920*/  LDS.128 R40, [UR4+0x308d0] ;  /* 0x0308d004ff287984 */ /* 0x000e220008000c00 */
[----:B------:R-:W-:Y:S01]  /*0930*/  ULDC UR4, c[0x0][0xc3c] ;  /* 0x00030f0000047ab9 */ /* 0x000fe20000000800 */
[----:B------:R-:W-:Y:S06]  /*0940*/  BAR.ARV 0x4, 0x180 ;  /* 0x0106000000007b1d */ /* 0x000fec0000002000 */
[----:B0-----:R-:W-:-:S13]  /*0950*/  ISETP.GE.AND P0, PT, R43, UR4, PT ;  /* 0x000000042b007c0c */ /* 0x001fda000bf06270 */
[----:B------:R-:W-:Y:S05]  /*0960*/  @P0 EXIT ;  /* 0x000000000000094d */ /* 0x000fea0003800000 */
[----:B------:R-:W2:Y:S01]  /*0970*/  LDL.LU R10, [R1+0x10] ;  /* 0x00001000010a7983 */ /* 0x000ea20000300800 */
[----:B------:R-:W-:Y:S01]  /*0980*/  VIADD R210, R0, 0xffffff80 ;  /* 0xffffff8000d27836 */ /* 0x000fe20000000000 */
[----:B------:R-:W-:Y:S01]  /*0990*/  UMOV UR39, URZ ;  /* 0x0000003f00277c82 */ /* 0x000fe20008000000 */
[----:B------:R-:W-:Y:S01]  /*09a0*/  IMAD.MOV.U32 R201, RZ, RZ, RZ ;  /* 0x000000ffffc97224 */ /* 0x000fe200078e00ff */
[----:B------:R-:W-:Y:S02]  /*09b0*/  UMOV UR38, URZ ;  /* 0x0000003f00267c82 */ /* 0x000fe40008000000 */
[----:B------:R-:W-:-:S04]  /*09c0*/  SHF.R.S32.HI R3, RZ, 0x1f, R210 ;  /* 0x0000001fff037819 */ /* 0x000fc800000114d2 */
[CC--:B------:R-:W-:Y:S02]  /*09d0*/  LEA.HI R5, R3.reuse, R210.reuse, RZ, 0x7 ;  /* 0x000000d203057211 */ /* 0x0c0fe400078f38ff */
[-C--:B------:R-:W-:Y:S02]  /*09e0*/  LEA.HI R0, R3, R210.reuse, RZ, 0x4 ;  /* 0x000000d203007211 */ /* 0x080fe400078f20ff */
[----:B------:R-:W-:Y:S02]  /*09f0*/  LOP3.LUT R7, R5, 0xffffff80, RZ, 0xc0, !PT ;  /* 0xffffff8005077812 */ /* 0x000fe400078ec0ff */
[----:B------:R-:W-:Y:S02]  /*0a00*/  SHF.R.S32.HI R9, RZ, 0x4, R0 ;  /* 0x00000004ff097819 */ /* 0x000fe40000011400 */
[----:B------:R-:W-:Y:S01]  /*0a10*/  LEA.HI R2, R3, R210, RZ, 0x5 ;  /* 0x000000d203027211 */ /* 0x000fe200078f28ff */
[----:B------:R-:W-:Y:S01]  /*0a20*/  IMAD.IADD R202, R210, 0x1, -R7 ;  /* 0x00000001d2ca7824 */ /* 0x000fe200078e0a07 */
[----:B------:R-:W-:-:S02]  /*0a30*/  LOP3.LUT R7, R0, 0x3fffff0, RZ, 0xc0, !PT ;  /* 0x03fffff000077812 */ /* 0x000fc400078ec0ff */
[----:B------:R-:W-:Y:S01]  /*0a40*/  LEA.HI R0, R0, R9, RZ, 0x1 ;  /* 0x0000000900007211 */ /* 0x000fe200078f08ff */
[----:B------:R-:W-:Y:S01]  /*0a50*/  IMAD.SHL.U32 R2, R2, 0x20, RZ ;  /* 0x0000002002027824 */ /* 0x000fe200078e00ff */
[----:B------:R-:W-:Y:S01]  /*0a60*/  SHF.R.S32.HI R11, RZ, 0x1f, R202 ;  /* 0x0000001fff0b7819 */ /* 0x000fe200000114ca */
[----:B------:R-:W-:Y:S01]  /*0a70*/  IMAD.IADD R7, R210, 0x1, -R7 ;  /* 0x00000001d2077824 */ /* 0x000fe200078e0a07 */
[----:B------:R-:W-:Y:S02]  /*0a80*/  LOP3.LUT R0, R0, 0x1ffffffe, RZ, 0xc0, !PT ;  /* 0x1ffffffe00007812 */ /* 0x000fe400078ec0ff */
[----:B------:R-:W-:Y:S02]  /*0a90*/  LEA.HI R4, R11, R202, RZ, 0x2 ;  /* 0x000000ca0b047211 */ /* 0x000fe400078f10ff */
[----:B------:R-:W-:Y:S01]  /*0aa0*/  LEA.HI R8, R3, R210, RZ, 0x2 ;  /* 0x000000d203087211 */ /* 0x000fe200078f10ff */
[----:B------:R-:W-:Y:S01]  /*0ab0*/  IMAD.IADD R0, R9, 0x1, -R0 ;  /* 0x0000000109007824 */ /* 0x000fe200078e0a00 */
[----:B------:R-:W-:-:S02]  /*0ac0*/  SHF.R.S32.HI R6, RZ, 0x2, R4 ;  /* 0x00000002ff067819 */ /* 0x000fc40000011404 */
[----:B------:R-:W-:Y:S02]  /*0ad0*/  SHF.R.S32.HI R13, RZ, 0x1f, R4 ;  /* 0x0000001fff0d7819 */ /* 0x000fe40000011404 */
[----:B------:R-:W-:Y:S02]  /*0ae0*/  LOP3.LUT R9, R8, 0xfffffffc, RZ, 0xc0, !PT ;  /* 0xfffffffc08097812 */ /* 0x000fe400078ec0ff */
[----:B------:R-:W-:Y:S02]  /*0af0*/  LEA.HI R3, R3, R210, RZ, 0x3 ;  /* 0x000000d203037211 */ /* 0x000fe400078f18ff */
[----:B------:R-:W-:Y:S01]  /*0b00*/  LEA.HI R13, R13, R6, RZ, 0x3 ;  /* 0x000000060d0d7211 */ /* 0x000fe200078f18ff */
[----:B------:R-:W-:Y:S01]  /*0b10*/  IMAD.IADD R9, R210, 0x1, -R9 ;  /* 0x00000001d2097824 */ /* 0x000fe200078e0a09 */
[----:B------:R-:W-:Y:S02]  /*0b20*/  SHF.R.S32.HI R204, RZ, 0x7, R5 ;  /* 0x00000007ffcc7819 */ /* 0x000fe40000011405 */
[----:B------:R-:W-:-:S02]  /*0b30*/  LOP3.LUT R2, R2, 0xfffffc00, RZ, 0xc0, !PT ;  /* 0xfffffc0002027812 */ /* 0x000fc400078ec0ff */
[----:B------:R-:W-:Y:S02]  /*0b40*/  LOP3.LUT R197, R3, 0xfffffff8, RZ, 0xc0, !PT ;  /* 0xfffffff803c57812 */ /* 0x000fe400078ec0ff */
[----:B------:R-:W-:Y:S01]  /*0b50*/  LOP3.LUT R13, R13, 0xfffffff8, RZ, 0xc0, !PT ;  /* 0xfffffff80d0d7812 */ /* 0x000fe200078ec0ff */
[----:B------:R-:W-:Y:S01]  /*0b60*/  IMAD R7, R7, 0x40, R2 ;  /* 0x0000004007077824 */ /* 0x000fe200078e0202 */
[----:B------:R-:W-:Y:S01]  /*0b70*/  LEA.HI R11, R11, R202, RZ, 0x5 ;  /* 0x000000ca0b0b7211 */ /* 0x000fe200078f28ff */
[----:B------:R-:W-:Y:S01]  /*0b80*/  IMAD.IADD R197, R210, 0x1, -R197 ;  /* 0x00000001d2c57824 */ /* 0x000fe200078e0ac5 */
[----:B------:R-:W-:Y:S01]  /*0b90*/  LEA.HI R5, R5, R204, RZ, 0x1 ;  /* 0x000000cc05057211 */ /* 0x000fe200078f08ff */
[----:B------:R-:W-:Y:S01]  /*0ba0*/  IMAD.IADD R6, R6, 0x1, -R13 ;  /* 0x0000000106067824 */ /* 0x000fe200078e0a0d */
[----:B------:R-:W-:Y:S01]  /*0bb0*/  SHF.R.S32.HI R11, RZ, 0x5, R11 ;  /* 0x00000005ff0b7819 */ /* 0x000fe2000001140b */
[----:B------:R-:W-:Y:S01]  /*0bc0*/  IMAD.SHL.U32 R193, R197, 0x8, RZ ;  /* 0x00000008c5c17824 */ /* 0x000fe200078e00ff */
[----:B------:R-:W-:Y:S01]  /*0bd0*/  LEA.HI R2, R9, R9, RZ, 0x1 ;  /* 0x0000000909027211 */ /* 0x000fe200078f08ff */
[----:B------:R-:W-:Y:S01]  /*0be0*/  IMAD R206, R0, 0x8, R7 ;  /* 0x0000000800ce7824 */ /* 0x000fe200078e0207 */
[----:B------:R-:W-:Y:S01]  /*0bf0*/  LOP3.LUT R5, R5, 0x3fffffe, RZ, 0xc0, !PT ;  /* 0x03fffffe05057812 */ /* 0x000fe200078ec0ff */
[----:B------:R-:W-:Y:S01]  /*0c00*/  IMAD R6, R11, 0x10, R6 ;  /* 0x000000100b067824 */ /* 0x000fe200078e0206 */
[----:B------:R-:W-:Y:S01]  /*0c10*/  LOP3.LUT R2, R2, 0x1ffffffe, RZ, 0xc0, !PT ;  /* 0x1ffffffe02027812 */ /* 0x000fe200078ec0ff */
[C---:B------:R-:W-:Y:S01]  /*0c20*/  VIADD R195, R193.reuse, 0x40 ;  /* 0x00000040c1c37836 */ /* 0x040fe20000000000 */
[----:B------:R-:W-:Y:S01]  /*0c30*/  LOP3.LUT R23, R4, 0x7ffffffc, RZ, 0xc0, !PT ;  /* 0x7ffffffc04177812 */ /* 0x000fe200078ec0ff */
[----:B------:R-:W-:Y:S01]  /*0c40*/  IMAD.IADD R5, R204, 0x1, -R5 ;  /* 0x00000001cc057824 */ /* 0x000fe200078e0a05 */
[----:B------:R-:W-:Y:S01]  /*0c50*/  SHF.R.S32.HI R200, RZ, 0x3, R3 ;  /* 0x00000003ffc87819 */ /* 0x000fe20000011403 */
[----:B------:R-:W-:Y:S01]  /*0c60*/  VIADD R196, R193, 0x80 ;  /* 0x00000080c1c47836 */ /* 0x000fe20000000000 */
[----:B------:R-:W-:Y:S01]  /*0c70*/  SHF.R.S32.HI R209, RZ, 0x1f, R193 ;  /* 0x0000001fffd17819 */ /* 0x000fe200000114c1 */
[----:B------:R-:W-:Y:S01]  /*0c80*/  IMAD.IADD R2, R9, 0x1, -R2 ;  /* 0x0000000109027824 */ /* 0x000fe200078e0a02 */
[----:B------:R-:W-:Y:S01]  /*0c90*/  SHF.R.S32.HI R208, RZ, 0x1f, R195 ;  /* 0x0000001fffd07819 */ /* 0x000fe200000114c3 */
[----:B------:R-:W-:Y:S01]  /*0ca0*/  IMAD R205, R5, 0x40, R6 ;  /* 0x0000004005cd7824 */ /* 0x000fe200078e0206 */
[----:B------:R-:W-:Y:S01]  /*0cb0*/  SHF.R.S32.HI R207, RZ, 0x1f, R196 ;  /* 0x0000001fffcf7819 */ /* 0x000fe200000114c4 */
[----:B------:R-:W-:-:S02]  /*0cc0*/  IMAD.IADD R23, R202, 0x1, -R23 ;  /* 0x00000001ca177824 */ /* 0x000fc400078e0a17 */
[----:B------:R-:W-:Y:S01]  /*0cd0*/  IMAD R192, R2, 0x8, R205 ;  /* 0x0000000802c07824 */ /* 0x000fe200078e02cd */
[----:B--2---:R-:W-:-:S07]  /*0ce0*/  LOP3.LUT R19, R10, 0x1, RZ, 0xfc, !PT ;  /* 0x000000010a137812 */ /* 0x004fce00078efcff */
.L_x_1346:
[----:B0-----:R-:W0:Y:S01]  /*0cf0*/  LDC.64 R2, c[0x0][0xa28] ;  /* 0x00028a00ff027b82 */ /* 0x001e220000000a00 */
[----:B------:R-:W-:Y:S01]  /*0d00*/  IMAD.MOV.U32 R0, RZ, RZ, RZ ;  /* 0x000000ffff007224 */ /* 0x000fe200078e00ff */
[----:B------:R-:W-:Y:S01]  /*0d10*/  ULDC.64 UR4, c[0x0][0x418] ;  /* 0x0001060000047ab9 */ /* 0x000fe20000000a00 */
[----:B------:R-:W-:-:S05]  /*0d20*/  ULDC.64 UR6, c[0x0][0xa20] ;  /* 0x0002880000067ab9 */ /* 0x000fca0000000a00 */
[----:B--234-:R-:W1:Y:S01]  /*0d30*/  LDC.64 R4, c[0x0][0xa18] ;  /* 0x00028600ff047b82 */ /* 0x01ce620000000a00 */
[----:B0-----:R-:W-:-:S04]  /*0d40*/  ISETP.NE.U32.AND P0, PT, R2, RZ, PT ;  /* 0x000000ff0200720c */ /* 0x001fc80003f05070 */
[----:B------:R-:W-:Y:S02]  /*0d50*/  ISETP.NE.AND.EX P0, PT, R3, RZ, PT, P0 ;  /* 0x000000ff0300720c */ /* 0x000fe40003f05300 */
[----:B-1----:R-:W-:-:S04]  /*0d60*/  ISETP.NE.U32.AND P1, PT, R4, RZ, PT ;  /* 0x000000ff0400720c */ /* 0x002fc80003f25070 */
[----:B------:R-:W-:-:S07]  /*0d70*/  ISETP.NE.AND.EX P1, PT, R5, RZ, PT, P1 ;  /* 0x000000ff0500720c */ /* 0x000fce0003f25310 */
[----:B------:R-:W0:Y:S08]  /*0d80*/  @P0 LDC.64 R2, c[0x0][0xa28] ;  /* 0x00028a00ff020b82 */ /* 0x000e300000000a00 */
[----:B------:R-:W1:Y:S01]  /*0d90*/  @P1 LDC.64 R4, c[0x0][0xa18] ;  /* 0x00028600ff041b82 */ /* 0x000e620000000a00 */
[----:B0-----:R-:W-:-:S05]  /*0da0*/  @P0 IMAD.WIDE R2, R43, 0x4, R2 ;  /* 0x000000042b020825 */ /* 0x001fca00078e0202 */
[----:B------:R0:W5:Y:S01]  /*0db0*/  @P0 LDG.E R0, desc[UR36][R2.64] ;  /* 0x0000002402000981 */ /* 0x000162000c1e1900 */
[----:B-1----:R-:W-:-:S05]  /*0dc0*/  @P1 IMAD.WIDE R4, R43, 0x4, R4 ;  /* 0x000000042b041825 */ /* 0x002fca00078e0204 */
[----:B------:R0:W5:Y:S01]  /*0dd0*/  @P1 LDG.E R18, desc[UR36][R4.64] ;  /* 0x0000002404121981 */ /* 0x000162000c1e1900 */
[----:B------:R-:W-:Y:S01]  /*0de0*/  UISETP.NE.U32.AND UP0, UPT, UR4, URZ, UPT ;  /* 0x0000003f0400728c */ /* 0x000fe2000bf05070 */
[----:B------:R-:W-:Y:S01]  /*0df0*/  ISETP.NE.U32.AND P2, PT, RZ, UR6, PT ;  /* 0x00000006ff007c0c */ /* 0x000fe2000bf45070 */
[----:B------:R-:W-:Y:S01]  /*0e00*/  IMAD.MOV.U32 R198, RZ, RZ, R42 ;  /* 0x000000ffffc67224 */ /* 0x000fe200078e002a */
[----:B------:R-:W-:Y:S01]  /*0e10*/  ULDC UR4, c[0x0][0x424] ;  /* 0x0001090000047ab9 */ /* 0x000fe20000000800 */
[----:B------:R-:W-:Y:S01]  /*0e20*/  UISETP.NE.AND.EX UP0, UPT, UR5, URZ, UPT, UP0 ;  /* 0x0000003f0500728c */ /* 0x000fe2000bf05300 */
[----:B------:R-:W-:Y:S02]  /*0e30*/  ISETP.NE.AND.EX P2, PT, RZ, UR7, PT, P2 ;  /* 0x00000007ff007c0c */ /* 0x000fe4000bf45320 */
[----:B------:R-:W-:Y:S01]  /*0e40*/  ULDC UR5, c[0x0][0x2f0] ;  /* 0x0000bc0000057ab9 */ /* 0x000fe20000000800 */
[----:B------:R-:W-:-:S04]  /*0e50*/  USEL UR4, UR4, 0x1, UP0 ;  /* 0x0000000104047887 */ /* 0x000fc80008000000 */
[----:B------:R-:W-:Y:S01]  /*0e60*/  UIMAD UR4, UR4, UR5, URZ ;  /* 0x00000005040472a4 */ /* 0x000fe2000f8e023f */
[----:B0-----:R-:W-:Y:S11]  /*0e70*/  @P1 BRA `(.L_x_1239) ;  /* 0x0000000000281947 */ /* 0x001ff60003800000 */
[----:B------:R-:W-:Y:S01]  /*0e80*/  ULDC.64 UR6, c[0x0][0xa00] ;  /* 0x0002800000067ab9 */ /* 0x000fe20000000a00 */
[----:B-----5:R-:W0:Y:S01]  /*0e90*/  LDC R18, c[0x0][0x288] ;  /* 0x0000a200ff127b82 */ /* 0x020e220000000800 */
[----:B------:R-:W-:-:S04]  /*0ea0*/  ISETP.NE.U32.AND P0, PT, RZ, UR6, PT ;  /* 0x00000006ff007c0c */ /* 0x000fc8000bf05070 */
[----:B------:R-:W-:-:S13]  /*0eb0*/  ISETP.NE.AND.EX P0, PT, RZ, UR7, PT, P0 ;  /* 0x00000007ff007c0c */ /* 0x000fda000bf05300 */
[----:B------:R-:W-:Y:S05]  /*0ec0*/  @!P0 BRA `(.L_x_1239) ;  /* 0x0000000000148947 */ /* 0x000fea0003800000 */
[----:B------:R-:W1:Y:S02]  /*0ed0*/  LDC.64 R2, c[0x0][0xa00] ;  /* 0x00028000ff027b82 */ /* 0x000e640000000a00 */
[----:B-1----:R-:W-:-:S05]  /*0ee0*/  IMAD.WIDE R2, R43, 0x4, R2 ;  /* 0x000000042b027825 */ /* 0x002fca00078e0202 */
[----:B0-----:R-:W2:Y:S04]  /*0ef0*/  LDG.E R18, desc[UR36][R2.64] ;  /* 0x0000002402127981 */ /* 0x001ea8000c1e1900 */
[----:B------:R-:W2:Y:S02]  /*0f00*/  LDG.E R5, desc[UR36][R2.64+0x4] ;  /* 0x0000042402057981 */ /* 0x000ea4000c1e1900 */
[----:B--2---:R-:W-:-:S07]  /*0f10*/  IMAD.IADD R18, R5, 0x1, -R18 ;  /* 0x0000000105127824 */ /* 0x004fce00078e0a12 */
.L_x_1239:
[----:B------:R-:W-:Y:S02]  /*0f20*/  IMAD.U32 R17, RZ, RZ, UR4 ;  /* 0x00000004ff117e24 */ /* 0x000fe4000f8e00ff */
[----:B------:R-:W-:Y:S01]  /*0f30*/  IMAD.MOV.U32 R199, RZ, RZ, R43 ;  /* 0x000000ffffc77224 */ /* 0x000fe200078e002b */
[----:B------:R-:W-:Y:S06]  /*0f40*/  @!P2 BRA `(.L_x_1240) ;  /* 0x000000000010a947 */ /* 0x000fec0003800000 */
[----:B------:R-:W1:Y:S02]  /*0f50*/  LDC.64 R2, c[0x0][0xa20] ;  /* 0x00028800ff027b82 */ /* 0x000e640000000a00 */
[----:B-1----:R-:W-:-:S05]  /*0f60*/  IMAD.WIDE R2, R43, 0x4, R2 ;  /* 0x000000042b027825 */ /* 0x002fca00078e0202 */
[----:B------:R1:W5:Y:S01]  /*0f70*/  LDG.E R17, desc[UR36][R2.64] ;  /* 0x0000002402117981 */ /* 0x000362000c1e1900 */
[----:B------:R-:W-:Y:S05]  /*0f80*/  BRA `(.L_x_1241) ;  /* 0x0000000000247947 */ /* 0x000fea0003800000 */
.L_x_1240:
[----:B------:R-:W-:Y:S02]  /*0f90*/  ULDC.64 UR4, c[0x0][0xa08] ;  /* 0x0002820000047ab9 */ /* 0x000fe40000000a00 */
[----:B------:R-:W-:-:S04]  /*0fa0*/  ISETP.NE.U32.AND P0, PT, RZ, UR4, PT ;  /* 0x00000004ff007c0c */ /* 0x000fc8000bf05070 */
[----:B------:R-:W-:-:S13]  /*0fb0*/  ISETP.NE.AND.EX P0, PT, RZ, UR5, PT, P0 ;  /* 0x00000005ff007c0c */ /* 0x000fda000bf05300 */
[----:B------:R-:W-:Y:S05]  /*0fc0*/  @!P0 BRA `(.L_x_1241) ;  /* 0x0000000000148947 */ /* 0x000fea0003800000 */
[----:B------:R-:W1:Y:S02]  /*0fd0*/  LDC.64 R2, c[0x0][0xa08] ;  /* 0x00028200ff027b82 */ /* 0x000e640000000a00 */
[----:B-1----:R-:W-:-:S05]  /*0fe0*/  IMAD.WIDE R2, R43, 0x4, R2 ;  /* 0x000000042b027825 */ /* 0x002fca00078e0202 */
[----:B------:R-:W2:Y:S04]  /*0ff0*/  LDG.E R17, desc[UR36][R2.64] ;  /* 0x0000002402117981 */ /* 0x000ea8000c1e1900 */
[----:B------:R-:W2:Y:S02]  /*1000*/  LDG.E R4, desc[UR36][R2.64+0x4] ;  /* 0x0000042402047981 */ /* 0x000ea4000c1e1900 */
[----:B--2---:R-:W-:-:S07]  /*1010*/  IMAD.IADD R17, R4, 0x1, -R17 ;  /* 0x0000000104117824 */ /* 0x004fce00078e0a11 */
.L_x_1241:
[----:B------:R-:W2:Y:S01]  /*1020*/  LDC R203, c[0x0][0x448] ;  /* 0x00011200ffcb7b82 */ /* 0x000ea20000000800 */
[----:B------:R-:W-:Y:S01]  /*1030*/  IMAD.SHL.U32 R22, R41, 0x80, RZ ;  /* 0x0000008029167824 */ /* 0x000fe200078e00ff */
[----:B------:R-:W-:Y:S01]  /*1040*/  LOP3.LUT R16, R16, 0xffefffff, RZ, 0xc0, !PT ;  /* 0xffefffff10107812 */ /* 0x000fe200078ec0ff */
[----:B-----5:R-:W-:Y:S02]  /*1050*/  IMAD.IADD R17, R17, 0x1, -R0 ;  /* 0x0000000111117824 */ /* 0x020fe400078e0a00 */
[----:B-1----:R-:W-:-:S03]  /*1060*/  VIADD R2, R22, 0x7f ;  /* 0x0000007f16027836 */ /* 0x002fc60000000000 */
[----:B------:R-:W1:Y:S01]  /*1070*/  LDC.64 R8, c[0x0][0x9e0] ;  /* 0x00027800ff087b82 */ /* 0x000e620000000a00 */
[----:B--2---:R-:W-:Y:S02]  /*1080*/  ISETP.NE.AND P2, PT, R203, 0x1, PT ;  /* 0x00000001cb00780c */ /* 0x004fe40003f45270 */
[----:B-1----:R-:W-:-:S11]  /*1090*/  ISETP.GE.AND P1, PT, R9, 0x1, PT ;  /* 0x000000010900780c */ /* 0x002fd60003f26270 */
[----:B------:R-:W1:Y:S01]  /*10a0*/  @P2 LDC R3, c[0x0][0x44c] ;  /* 0x00011300ff032b82 */ /* 0x000e620000000800 */
[----:B------:R-:W-:-:S04]  /*10b0*/  @P2 LOP3.LUT R16, R16, 0x100000, RZ, 0xfc, !PT ;  /* 0x0010000010102812 */ /* 0x000fc800078efcff */
[----:B------:R-:W-:-:S03]  /*10c0*/  LOP3.LUT R16, R16, 0xfff7ffff, RZ, 0xc0, !PT ;  /* 0xfff7ffff10107812 */ /* 0x000fc600078ec0ff */
[----:B------:R-:W2:Y:S01]  /*10d0*/  @P2 LDC R5, c[0x0][0x450] ;  /* 0x00011400ff052b82 */ /* 0x000ea20000000800 */
[----:B------:R-:W-:Y:S01]  /*10e0*/  @P1 LOP3.LUT R16, R16, 0x80000, RZ, 0xfc, !PT ;  /* 0x0008000010101812 */ /* 0x000fe200078efcff */
[----:B-1----:R-:W-:Y:S01]  /*10f0*/  @P2 IMAD.HI.U32 R0, R2, R3, RZ ;  /* 0x0000000302002227 */ /* 0x002fe200078e00ff */
[----:B0-----:R-:W-:-:S04]  /*1100*/  IADD3 R3, R17, 0x1, -R18 ;  /* 0x0000000111037810 */ /* 0x001fc80007ffe812 */
        /* <DEDUP_REMOVED lines=14> */
.L_x_1243:
[----:B------:R-:W-:-:S13]  /*11f0*/  ISETP.NE.AND P0, PT, R9, 0x1, PT ;  /* 0x000000010900780c */ /* 0x000fda0003f05270 */
[----:B------:R-:W0:Y:S02]  /*1200*/  @P0 LDC.64 R4, c[0x0][0x9e8] ;  /* 0x00027a00ff040b82 */ /* 0x000e240000000a00 */
[----:B0-----:R-:W-:-:S05]  /*1210*/  @P0 IMAD.HI.U32 R4, R2, R4, RZ ;  /* 0x0000000402040227 */ /* 0x001fca00078e00ff */
[----:B------:R-:W-:-:S07]  /*1220*/  @P0 SHF.R.U32.HI R2, RZ, R5, R4 ;  /* 0x00000005ff020219 */ /* 0x000fce0000011604 */
.L_x_1244:
[----:B------:R-:W-:-:S05]  /*1230*/  IMAD R3, R2, R9, R9 ;  /* 0x0000000902037224 */ /* 0x000fca00078e0209 */
[----:B------:R-:W-:-:S07]  /*1240*/  VIMNMX R0, R0, R3, PT ;  /* 0x0000000300007248 */ /* 0x000fce0003fe0100 */
.L_x_1242:
[----:B------:R-:W0:Y:S01]  /*1250*/  @P2 LDC R3, c[0x0][0x44c] ;  /* 0x00011300ff032b82 */ /* 0x000e220000000800 */
[----:B------:R-:W-:Y:S01]  /*1260*/  VIADD R2, R0, 0x5f ;  /* 0x0000005f00027836 */ /* 0x000fe20000000000 */
[----:B------:R-:W-:Y:S01]  /*1270*/  ULDC UR4, c[0x0][0x9dc] ;  /* 0x0002770000047ab9 */ /* 0x000fe20000000800 */
[----:B------:R-:W-:Y:S02]  /*1280*/  VIADD R0, R17, 0x5f ;  /* 0x0000005f11007836 */ /* 0x000fe40000000000 */
[----:B------:R-:W-:Y:S02]  /*1290*/  IMAD.MOV.U32 R7, RZ, RZ, R22 ;  /* 0x000000ffff077224 */ /* 0x000fe400078e0016 */
[----:B------:R-:W-:Y:S01]  /*12a0*/  IMAD.HI R0, R0, 0x2aaaaaab, RZ ;  /* 0x2aaaaaab00007827 */ /* 0x000fe200078e02ff */
[----:B------:R-:W1:Y:S03]  /*12b0*/  @P2 LDC R4, c[0x0][0x450] ;  /* 0x00011400ff042b82 */ /* 0x000e660000000800 */
[----:B------:R-:W-:-:S04]  /*12c0*/  IMAD.HI R2, R2, 0x2aaaaaab, RZ ;  /* 0x2aaaaaab02027827 */ /* 0x000fc800078e02ff */
[----:B------:R-:W-:Y:S01]  /*12d0*/  IMAD.IADD R74, R17, 0x1, -R18 ;  /* 0x00000001114a7824 */ /* 0x000fe200078e0a12 */
[----:B------:R-:W-:-:S04]  /*12e0*/  SHF.R.U32.HI R5, RZ, 0x1f, R2 ;  /* 0x0000001fff057819 */ /* 0x000fc80000011602 */
[----:B------:R-:W-:Y:S01]  /*12f0*/  LEA.HI.SX32 R72, R2, R5, 0x1c ;  /* 0x0000000502487211 */ /* 0x000fe200078fe2ff */
[----:B0-----:R-:W-:-:S05]  /*1300*/  @P2 IMAD.HI.U32 R3, R22, R3, RZ ;  /* 0x0000000316032227 */ /* 0x001fca00078e00ff */
[----:B-1----:R-:W-:Y:S02]  /*1310*/  @P2 SHF.R.U32.HI R7, RZ, R4, R3 ;  /* 0x00000004ff072219 */ /* 0x002fe40000011603 */
[----:B------:R-:W-:-:S04]  /*1320*/  SHF.R.U32.HI R3, RZ, 0x1f, R0 ;  /* 0x0000001fff037819 */ /* 0x000fc80000011600 */
[----:B------:R-:W-:Y:S01]  /*1330*/  LEA.HI.SX32 R3, R0, R3, 0x1c ;  /* 0x0000000300037211 */ /* 0x000fe200078fe2ff */
[----:B------:R-:W-:-:S03]  /*1340*/  IMAD.IADD R0, R74, 0x1, R7 ;  /* 0x000000014a007824 */ /* 0x000fc600078e0207 */
[----:B------:R-:W-:Y:S01]  /*1350*/  VIMNMX R72, R3, R72, PT ;  /* 0x0000004803487248 */ /* 0x000fe20003fe0100 */
[----:B------:R-:W-:Y:S01]  /*1360*/  VIADD R2, R0, -UR4 ;  /* 0x8000000400027c36 */ /* 0x000fe20008000000 */
[----:B------:R-:W-:Y:S06]  /*1370*/  @!P1 BRA `(.L_x_1245) ;  /* 0x00000000003c9947 */ /* 0x000fec0003800000 */
        /* <DEDUP_REMOVED lines=9> */
.L_x_1246:
[----:B------:R-:W-:-:S13]  /*1410*/  ISETP.NE.AND P0, PT, R9, 0x1, PT ;  /* 0x000000010900780c */ /* 0x000fda0003f05270 */
[----:B------:R-:W0:Y:S02]  /*1420*/  @P0 LDC.64 R4, c[0x0][0x9e8] ;  /* 0x00027a00ff040b82 */ /* 0x000e240000000a00 */
[----:B0-----:R-:W-:-:S05]  /*1430*/  @P0 IMAD.HI.U32 R4, R0, R4, RZ ;  /* 0x0000000400040227 */ /* 0x001fca00078e00ff */
[----:B------:R-:W-:-:S07]  /*1440*/  @P0 SHF.R.U32.HI R0, RZ, R5, R4 ;  /* 0x00000005ff000219 */ /* 0x000fce0000011604 */
.L_x_1247:
[----:B------:R-:W-:-:S05]  /*1450*/  IMAD R3, R0, R9, RZ ;  /* 0x0000000900037224 */ /* 0x000fca00078e02ff */
[----:B------:R-:W-:-:S07]  /*1460*/  VIMNMX R2, R2, R3, !PT ;  /* 0x0000000302027248 */ /* 0x000fce0007fe0100 */
.L_x_1245:
[----:B------:R-:W-:Y:S01]  /*1470*/  IMAD.HI R0, R2, 0x2aaaaaab, RZ ;  /* 0x2aaaaaab02007827 */ /* 0x000fe200078e02ff */
[----:B------:R-:W-:Y:S02]  /*1480*/  PLOP3.LUT P0, PT, PT, PT, PT, 0x80, 0x0 ;  /* 0x000000000000781c */ /* 0x000fe40003f0f070 */
[----:B------:R-:W-:Y:S02]  /*1490*/  CS2R R118, SRZ ;  /* 0x0000000000767805 */ /* 0x000fe4000001ff00 */
[----:B------:R-:W-:Y:S02]  /*14a0*/  CS2R R116, SRZ ;  /* 0x0000000000747805 */ /* 0x000fe4000001ff00 */
[----:B------:R-:W-:Y:S02]  /*14b0*/  CS2R R114, SRZ ;  /* 0x0000000000727805 */ /* 0x000fe4000001ff00 */
[----:B------:R-:W-:Y:S02]  /*14c0*/  SHF.R.U32.HI R3, RZ, 0x1f, R0 ;  /* 0x0000001fff037819 */ /* 0x000fe40000011600 */
[----:B------:R-:W-:-:S02]  /*14d0*/  CS2R R112, SRZ ;  /* 0x0000000000707805 */ /* 0x000fc4000001ff00 */
[----:B------:R-:W-:Y:S02]  /*14e0*/  CS2R R110, SRZ ;  /* 0x00000000006e7805 */ /* 0x000fe4000001ff00 */
[----:B------:R-:W-:Y:S02]  /*14f0*/  CS2R R108, SRZ ;  /* 0x00000000006c7805 */ /* 0x000fe4000001ff00 */
[----:B------:R-:W-:Y:S01]  /*1500*/  LEA.HI.SX32 R3, R0, R3, 0x1c ;  /* 0x0000000300037211 */ /* 0x000fe200078fe2ff */
[----:B------:R-:W-:Y:S01]  /*1510*/  IMAD.MOV.U32 R0, RZ, RZ, RZ ;  /* 0x000000ffff007224 */ /* 0x000fe200078e00ff */
[----:B------:R-:W-:Y:S02]  /*1520*/  CS2R R106, SRZ ;  /* 0x00000000006a7805 */ /* 0x000fe4000001ff00 */
[----:B------:R-:W-:Y:S02]  /*1530*/  CS2R R104, SRZ ;  /* 0x0000000000687805 */ /* 0x000fe4000001ff00 */
[----:B------:R-:W-:-:S02]  /*1540*/  VIMNMX R194, RZ, R3, !PT ;  /* 0x00000003ffc27248 */ /* 0x000fc40007fe0100 */
[----:B------:R-:W-:Y:S02]  /*1550*/  CS2R R56, SRZ ;  /* 0x0000000000387805 */ /* 0x000fe4000001ff00 */
[----:B------:R-:W-:Y:S02]  /*1560*/  CS2R R98, SRZ ;  /* 0x0000000000627805 */ /* 0x000fe4000001ff00 */
[----:B------:R-:W-:Y:S02]  /*1570*/  CS2R R100, SRZ ;  /* 0x0000000000647805 */ /* 0x000fe4000001ff00 */
[----:B------:R-:W-:Y:S02]  /*1580*/  ISETP.GT.AND P1, PT, R72, R194, PT ;  /* 0x000000c24800720c */ /* 0x000fe40003f24270 */
        /* <DEDUP_REMOVED lines=12> */
[----:B------:R-:W-:Y:S01]  /*1650*/  CS2R R32, SRZ ;  /* 0x0000000000207805 */ /* 0x000fe2000001ff00 */
[----:B------:R-:W-:Y:S01]  /*1660*/  IMAD.MOV.U32 R73, RZ, RZ, RZ ;  /* 0x000000ffff497224 */ /* 0x000fe200078e00ff */
        /* <DEDUP_REMOVED lines=22> */
[----:B------:R-:W-:Y:S01]  /*17d0*/  CS2R R6, SRZ ;  /* 0x0000000000067805 */ /* 0x000fe2000001ff00 */
[----:B------:R-:W-:Y:S01]  /*17e0*/  IMAD.MOV.U32 R52, RZ, RZ, RZ ;  /* 0x000000ffff347224 */ /* 0x000fe200078e00ff */
[----:B------:R-:W-:Y:S01]  /*17f0*/  CS2R R4, SRZ ;  /* 0x0000000000047805 */ /* 0x000fe2000001ff00 */
        /* <DEDUP_REMOVED lines=32> */
.L_x_1249:
[----:B------:R-:W-:Y:S02]  /*1a00*/  LEA.HI R0, R201, R201, RZ, 0x1 ;  /* 0x000000c9c9007211 */ /* 0x000fe400078f08ff */
[----:B------:R-:W-:Y:S02]  /*1a10*/  ISETP.NE.AND P0, PT, R19, 0x3, PT ;  /* 0x000000031300780c */ /* 0x000fe40003f05270 */
[----:B------:R-:W-:-:S05]  /*1a20*/  LOP3.LUT R0, R0, 0xfffffffe, RZ, 0xc0, !PT ;  /* 0xfffffffe00007812 */ /* 0x000fca00078ec0ff */
[----:B------:R-:W-:-:S05]  /*1a30*/  IMAD.IADD R0, R201, 0x1, -R0 ;  /* 0x00000001c9007824 */ /* 0x000fca00078e0a00 */
[----:B------:R-:W-:-:S04]  /*1a40*/  SHF.L.U32 R0, R0, 0x1f, RZ ;  /* 0x0000001f00007819 */ /* 0x000fc800000006ff */
[----:B------:R-:W0:Y:S02]  /*1a50*/  SYNCS.PHASECHK.TRANS64.TRYWAIT P1, [UR40+0x30800], R0 ;  /* 0x03080000ff0075a7 */ /* 0x000e240008020168 */
[----:B0-----:R-:W-:Y:S05]  /*1a60*/  @!P1 BRA `(.L_x_1250) ;  /* 0x0000015800c49947 */ /* 0x001fea0003800000 */
.L_x_1441:
[----:B------:R-:W-:Y:S05]  /*1a70*/  @!P0 BRA `(.L_x_1251) ;  /* 0x0000000000048947 */ /* 0x000fea0003800000 */
[----:B------:R-:W-:Y:S01]  /*1a80*/  BPT.TRAP 0x1 ;  /* 0x000000040000795c */ /* 0x000fe20000300000 */
.L_x_1251:
[----:B------:R-:W-:Y:S02]  /*1a90*/  IMAD.U32 R13, RZ, RZ, UR38 ;  /* 0x00000026ff0d7e24 */ /* 0x000fe4000f8e00ff */
[----:B0-----:R-:W-:-:S03]  /*1aa0*/  IMAD.U32 R0, RZ, RZ, UR39 ;  /* 0x00000027ff007e24 */ /* 0x001fc6000f8e00ff */
[----:B------:R-:W-:Y:S02]  /*1ab0*/  LEA R13, R13, UR40, 0x3 ;  /* 0x000000280d0d7c11 */ /* 0x000fe4000f8e18ff */
[----:B------:R-:W-:-:S04]  /*1ac0*/  SHF.L.U32 R0, R0, 0x1f, RZ ;  /* 0x0000001f00007819 */ /* 0x000fc800000006ff */
[----:B------:R0:W1:Y:S01]  /*1ad0*/  SYNCS.PHASECHK.TRANS64.TRYWAIT P1, [R13+URZ+0x30830], R0 ;  /* 0x030830000d0075a7 */ /* 0x000062000802017f */
[----:B------:R-:W-:Y:S05]  /*1ae0*/  @!P0 BRA `(.L_x_1252) ;  /* 0x0000000000048947 */ /* 0x000fea0003800000 */
[----:B------:R-:W-:Y:S01]  /*1af0*/  BPT.TRAP 0x1 ;  /* 0x000000040000795c */ /* 0x000fe20000300000 */
.L_x_1252:
[----:B-1----:R-:W-:Y:S05]  /*1b00*/  @P1 BRA `(.L_x_1253) ;  /* 0x0000000000081947 */ /* 0x002fea0003800000 */
[----:B------:R-:W1:Y:S02]  /*1b10*/  SYNCS.PHASECHK.TRANS64.TRYWAIT P1, [R13+URZ+0x30830], R0 ;  /* 0x030830000d0075a7 */ /* 0x000e64000802017f */
[----:B-1----:R-:W-:Y:S05]  /*1b20*/  @!P1 BRA `(.L_x_1254) ;  /* 0x0000015800ac9947 */ /* 0x002fea0003800000 */
.L_x_1253:
        /* <DEDUP_REMOVED lines=99> */
.L_x_1255:
[----:B------:R-:W-:Y:S01]  /*2160*/  ISETP.NE.AND P2, PT, R203, 0x1, PT ;  /* 0x00000001cb00780c */ /* 0x000fe20003f45270 */
[----:B------:R-:W-:Y:S01]  /*2170*/  ULDC UR5, c[0x0][0x9d8] ;  /* 0x0002760000057ab9 */ /* 0x000fe20000000800 */
[----:B------:R-:W-:Y:S01]  /*2180*/  R2UR UR4, R13 ;  /* 0x000000000d0472ca */ /* 0x000fe200000e0000 */
[----:B------:R-:W-:Y:S01]  /*2190*/  FMUL.FTZ R10, R24, UR5 ;  /* 0x00000005180a7c20 */ /* 0x000fe20008410000 */
[----:B------:R-:W-:Y:S01]  /*21a0*/  FMUL.FTZ R3, R26, UR5 ;  /* 0x000000051a037c20 */ /* 0x000fe20008410000 */
[----:B01----:R-:W-:Y:S02]  /*21b0*/  IMAD.IADD R13, R192, 0x1, R22 ;  /* 0x00000001c00d7824 */ /* 0x003fe400078e0216 */
[----:B------:R-:W-:Y:S01]  /*21c0*/  FMUL.FTZ R29, R29, UR5 ;  /* 0x000000051d1d7c20 */ /* 0x000fe20008410000 */
[----:B------:R-:W-:Y:S01]  /*21d0*/  FMUL.FTZ R33, R33, UR5 ;  /* 0x0000000521217c20 */ /* 0x000fe20008410000 */
[----:B------:R-:W-:Y:S01]  /*21e0*/  FMUL.FTZ R9, R31, UR5 ;  /* 0x000000051f097c20 */ /* 0x000fe20008410000 */
[----:B------:R-:W-:Y:S01]  /*21f0*/  FMUL.FTZ R25, R25, UR5 ;  /* 0x0000000519197c20 */ /* 0x000fe20008410000 */
[----:B------:R0:W1:Y:S01]  /*2200*/  MUFU.TANH R76, R29 ;  /* 0x0000001d004c7308 */ /* 0x0000620000002400 */
[----:B------:R-:W-:-:S02]  /*2210*/  IMAD.MOV.U32 R31, RZ, RZ, -0x60 ;  /* 0xffffffa0ff1f7424 */ /* 0x000fc400078e00ff */
[----:B------:R-:W-:Y:S01]  /*2220*/  FMUL.FTZ R28, R28, UR5 ;  /* 0x000000051c1c7c20 */ /* 0x000fe20008410000 */
[----:B------:R-:W2:Y:S01]  /*2230*/  @P2 LDC R24, c[0x0][0x44c] ;  /* 0x00011300ff182b82 */ /* 0x000ea20000000800 */
[----:B------:R-:W-:Y:S01]  /*2240*/  FMUL.FTZ R0, R27, UR5 ;  /* 0x000000051b007c20 */ /* 0x000fe20008410000 */
[----:B------:R-:W-:Y:S01]  /*2250*/  UIADD3 UR4, UR4, 0x30840, URZ ;  /* 0x0003084004047890 */ /* 0x000fe2000fffe03f */
[----:B------:R-:W-:Y:S01]  /*2260*/  FMUL.FTZ R2, R30, UR5 ;  /* 0x000000051e027c20 */ /* 0x000fe20008410000 */
[----:B------:R-:W-:Y:S01]  /*2270*/  FMUL.FTZ R32, R32, UR5 ;  /* 0x0000000520207c20 */ /* 0x000fe20008410000 */
[----:B------:R-:W3:Y:S01]  /*2280*/  MUFU.TANH R77, R33 ;  /* 0x00000021004d7308 */ /* 0x000ee20000002400 */
[----:B0-----:R-:W-:Y:S01]  /*2290*/  IMAD.MOV.U32 R29, RZ, RZ, R13 ;  /* 0x000000ffff1d7224 */ /* 0x001fe200078e000d */
[----:B------:R-:W-:Y:S01]  /*22a0*/  UPRMT UR4, UR60, 0x654, UR4 ;  /* 0x000006543c047896 */ /* 0x000fe20008000004 */
[----:B------:R-:W0:Y:S01]  /*22b0*/  @P2 LDC R26, c[0x0][0x450] ;  /* 0x00011400ff1a2b82 */ /* 0x000e220000000800 */
[----:B------:R-:W-:Y:S01]  /*22c0*/  FMUL.FTZ R12, R34, UR5 ;  /* 0x00000005220c7c20 */ /* 0x000fe20008410000 */
[----:B------:R-:W-:Y:S01]  /*22d0*/  FMUL.FTZ R14, R35, UR5 ;  /* 0x00000005230e7c20 */ /* 0x000fe20008410000 */
[----:B------:R-:W-:Y:S01]  /*22e0*/  FMUL.FTZ R36, R36, UR5 ;  /* 0x0000000524247c20 */ /* 0x000fe20008410000 */
[----:B------:R-:W-:Y:S01]  /*22f0*/  FMUL.FTZ R37, R37, UR5 ;  /* 0x0000000525257c20 */ /* 0x000fe20008410000 */
[----:B------:R4:W0:Y:S01]  /*2300*/  MUFU.TANH R73, R25 ;  /* 0x0000001900497308 */ /* 0x0008220000002400 */
        /* <DEDUP_REMOVED lines=10> */
[----:B--2---:R-:W-:-:S04]  /*23b0*/  @P2 IMAD.HI.U32 R15, R13, R24, RZ ;  /* 0x000000180d0f2227 */ /* 0x004fc800078e00ff */
[----:B------:R-:W-:Y:S01]  /*23c0*/  FMUL.FTZ R49, R49, UR5 ;  /* 0x0000000531317c20 */ /* 0x000fe20008410000 */
[----:B------:R-:W-:Y:S01]  /*23d0*/  FMUL.FTZ R50, R50, UR5 ;  /* 0x0000000532327c20 */ /* 0x000fe20008410000 */
[----:B------:R-:W-:Y:S01]  /*23e0*/  FMUL.FTZ R51, R51, UR5 ;  /* 0x0000000533337c20 */ /* 0x000fe20008410000 */
[----:B------:R-:W-:Y:S01]  /*23f0*/  FMUL.FTZ R53, R53, UR5 ;  /* 0x0000000535357c20 */ /* 0x000fe20008410000 */
[----:B------:R-:W-:Y:S01]  /*2400*/  FMUL.FTZ R55, R55, UR5 ;  /* 0x0000000537377c20 */ /* 0x000fe20008410000 */
[----:B------:R-:W-:Y:S01]  /*2410*/  FMUL.FTZ R57, R57, UR5 ;  /* 0x0000000539397c20 */ /* 0x000fe20008410000 */
[----:B------:R-:W-:Y:S01]  /*2420*/  FMUL.FTZ R59, R59, UR5 ;  /* 0x000000053b3b7c20 */ /* 0x000fe20008410000 */
[----:B0-----:R-:W-:Y:S01]  /*2430*/  @P2 SHF.R.U32.HI R29, RZ, R26, R15 ;  /* 0x0000001aff1d2219 */ /* 0x001fe2000001160f */
[----:B------:R-:W-:Y:S02]  /*2440*/  IMAD R26, R72, R31, 0x61 ;  /* 0x00000061481a7424 */ /* 0x000fe400078e021f */
[----:B------:R-:W-:Y:S01]  /*2450*/  FMUL.FTZ R61, R61, UR5 ;  /* 0x000000053d3d7c20 */ /* 0x000fe20008410000 */
[----:B----4-:R-:W-:Y:S01]  /*2460*/  FMUL.FTZ R25, R63, UR5 ;  /* 0x000000053f197c20 */ /* 0x010fe20008410000 */
        /* <DEDUP_REMOVED lines=9> */
[----:B------:R2:W4:Y:S01]  /*2500*/  MUFU.TANH R75, R28 ;  /* 0x0000001c004b7308 */ /* 0x0005220000002400 */
[----:B------:R-:W-:Y:S01]  /*2510*/  FMUL.FTZ R46, R46, UR5 ;  /* 0x000000052e2e7c20 */ /* 0x000fe20008410000 */
[----:B------:R-:W-:Y:S01]  /*2520*/  FMUL.FTZ R52, R52, UR5 ;  /* 0x0000000534347c20 */ /* 0x000fe20008410000 */
[----:B------:R-:W-:Y:S01]  /*2530*/  FMUL.FTZ R62, R62, UR5 ;  /* 0x000000053e3e7c20 */ /* 0x000fe20008410000 */
[----:B------:R-:W-:Y:S01]  /*2540*/  LOP3.LUT P1, RZ, R16, 0x80000, RZ, 0xc0, !PT ;  /* 0x0008000010ff7812 */ /* 0x000fe2000782c0ff */
[----:B------:R-:W-:Y:S01]  /*2550*/  IMAD R24, R72, -0x60, R17 ;  /* 0xffffffa048187824 */ /* 0x000fe200078e0211 */
[----:B------:R-:W-:Y:S01]  /*2560*/  ULDC UR50, c[0x0][0x9dc] ;  /* 0x0002770000327ab9 */ /* 0x000fe20000000800 */
[----:B------:R-:W-:Y:S01]  /*2570*/  SYNCS.ARRIVE.TRANS64.RED.A1T0 RZ, [UR4], RZ ;  /* 0x000000ffffff79a7 */ /* 0x000fe20008100404 */
[----:B------:R-:W0:Y:S01]  /*2580*/  MUFU.TANH R10, R10 ;  /* 0x0000000a000a7308 */ /* 0x000e220000002400 */
[----:B--2---:R-:W-:-:S02]  /*2590*/  IMAD R28, R23, -0x2, R26 ;  /* 0xfffffffe171c7824 */ /* 0x004fc400078e021a */
[----:B------:R-:W-:Y:S01]  /*25a0*/  FMUL.FTZ R54, R54, UR5 ;  /* 0x0000000536367c20 */ /* 0x000fe20008410000 */
[----:B------:R-:W-:Y:S01]  /*25b0*/  ULOP3.LUT UR4, URZ, UR50, URZ, 0x33, !UPT ;  /* 0x000000323f047292 */ /* 0x000fe2000f8e333f */
[----:B------:R-:W-:Y:S01]  /*25c0*/  FMUL.FTZ R56, R56, UR5 ;  /* 0x0000000538387c20 */ /* 0x000fe20008410000 */
[----:B------:R-:W-:Y:S01]  /*25d0*/  VIADD R24, R24, 0x60 ;  /* 0x0000006018187836 */ /* 0x000fe20000000000 */
[----:B------:R-:W-:Y:S01]  /*25e0*/  IADD3 R30, -R18, R28, R17 ;  /* 0x0000001c121e7210 */ /* 0x000fe20007ffe111 */
[----:B------:R-:W-:Y:S01]  /*25f0*/  FMUL.FTZ R58, R58, UR5 ;  /* 0x000000053a3a7c20 */ /* 0x000fe20008410000 */
[----:B------:R-:W2:Y:S01]  /*2600*/  MUFU.TANH R3, R3 ;  /* 0x0000000300037308 */ /* 0x000ea20000002400 */
[----:B------:R-:W-:Y:S01]  /*2610*/  FMUL.FTZ R60, R60, UR5 ;  /* 0x000000053c3c7c20 */ /* 0x000fe20008410000 */
[----:B------:R-:W-:Y:S02]  /*2620*/  ULDC UR5, c[0x0][0x9e0] ;  /* 0x0002780000057ab9 */ /* 0x000fe40000000800 */
[----:B------:R-:W-:-:S04]  /*2630*/  VIADD R63, R30, UR5 ;  /* 0x000000051e3f7c36 */ /* 0x000fc80008000000 */
        /* <DEDUP_REMOVED lines=39> */
[----:B------:R1:W2:Y:S01]  /*28b0*/  MUFU.TANH R38, R56 ;  /* 0x0000003800267308 */ /* 0x0002a20000002400 */
[----:B-----5:R-:W-:-:S07]  /*28c0*/  IMAD R54, R23, -0x2, R24 ;  /* 0xfffffffe17367824 */ /* 0x020fce00078e0218 */
[----:B------:R5:W2:Y:S01]  /*28d0*/  MUFU.TANH R79, R58 ;  /* 0x0000003a004f7308 */ /* 0x000aa20000002400 */
[----:B-1----:R-:W-:-:S04]  /*28e0*/  VIADD R56, R30, UR4 ;  /* 0x000000041e387c36 */ /* 0x002fc80008000000 */
[----:B0-----:R-:W-:-:S03]  /*28f0*/  IMAD.IADD R31, R56, 0x1, R33 ;  /* 0x00000001381f7824 */ /* 0x001fc600078e0221 */
[----:B------:R0:W1:Y:S01]  /*2900*/  MUFU.TANH R34, R60 ;  /* 0x0000003c00227308 */ /* 0x0000620000002400 */
[----:B-----5:R-:W-:Y:S01]  /*2910*/  VIADD R58, R26, 0xffffffff ;  /* 0xffffffff1a3a7836 */ /* 0x020fe20000000000 */
[----:B------:R-:W-:Y:S01]  /*2920*/  VIADDMNMX R26, R33, R63, R54, PT ;  /* 0x0000003f211a7246 */ /* 0x000fe20003800136 */
[----:B0-----:R-:W-:Y:S01]  /*2930*/  VIADD R60, R28, 0xffffffff ;  /* 0xffffffff1c3c7836 */ /* 0x001fe20000000000 */
[----:B--234-:R-:W-:Y:S06]  /*2940*/  @!P1 BRA `(.L_x_1256) ;  /* 0x00000000005c9947 */ /* 0x01cfec0003800000 */
[----:B------:R-:W-:Y:S01]  /*2950*/  IADD3 R33, -R18, R17, R33 ;  /* 0x0000001112217210 */ /* 0x000fe20007ffe121 */
        /* <DEDUP_REMOVED lines=12> */
.L_x_1258:
[----:B------:R-:W-:Y:S02]  /*2a20*/  ULDC UR4, c[0x0][0x9e4] ;  /* 0x0002790000047ab9 */ /* 0x000fe40000000800 */
[----:B------:R-:W-:-:S05]  /*2a30*/  IMAD.U32 R28, RZ, RZ, UR4 ;  /* 0x00000004ff1c7e24 */ /* 0x000fca000f8e00ff */
[----:B------:R-:W-:-:S13]  /*2a40*/  ISETP.NE.AND P1, PT, R28, 0x1, PT ;  /* 0x000000011c00780c */ /* 0x000fda0003f25270 */
[----:B------:R-:W0:Y:S02]  /*2a50*/  @P1 LDC.64 R66, c[0x0][0x9e8] ;  /* 0x00027a00ff421b82 */ /* 0x000e240000000a00 */
[----:B0-----:R-:W-:-:S05]  /*2a60*/  @P1 IMAD.HI.U32 R24, R33, R66, RZ ;  /* 0x0000004221181227 */ /* 0x001fca00078e00ff */
[----:B------:R-:W-:-:S07]  /*2a70*/  @P1 SHF.R.U32.HI R33, RZ, R67, R24 ;  /* 0x00000043ff211219 */ /* 0x000fce0000011618 */
.L_x_1259:
[----:B------:R-:W-:Y:S05]  /*2a80*/  BSYNC B0 ;  /* 0x0000000000007941 */ /* 0x000fea0003800000 */
.L_x_1257:
[----:B------:R-:W-:-:S05]  /*2a90*/  IMAD R33, R33, R28, R60 ;  /* 0x0000001c21217224 */ /* 0x000fca00078e023c */
[----:B------:R-:W-:Y:S02]  /*2aa0*/  VIADDMNMX R26, R33, R28, R26, PT ;  /* 0x0000001c211a7246 */ /* 0x000fe4000380011a */
[----:B------:R-:W-:-:S07]  /*2ab0*/  VIMNMX R31, R31, R33, !PT ;  /* 0x000000211f1f7248 */ /* 0x000fce0007fe0100 */
.L_x_1256:
[C---:B------:R-:W-:Y:S01]  /*2ac0*/  ISETP.GE.AND P6, PT, R58.reuse, 0x9, PT ;  /* 0x000000093a00780c */ /* 0x040fe20003fc6270 */
[----:B------:R-:W0:Y:S01]  /*2ad0*/  SHFL.IDX PT, R29, R29, 0x1, 0x1c1f ;  /* 0x003c1f001d1d7f89 */ /* 0x000e2200000e0000 */
        /* <DEDUP_REMOVED lines=11> */
[----:B------:R-:W-:Y:S01]  /*2b90*/  FSEL R84, R76, -INF , !P2 ;  /* 0xff8000004c547808 */ /* 0x000fe20005000000 */
[----:B0-----:R-:W-:Y:S01]  /*2ba0*/  IMAD.IADD R33, R56, 0x1, R29 ;  /* 0x0000000138217824 */ /* 0x001fe200078e021d */
        /* <DEDUP_REMOVED lines=74> */
[----:B-1----:R-:W-:Y:S02]  /*3050*/  FSEL R34, R34, -INF , !P2 ;  /* 0xff80000022227808 */ /* 0x002fe40005000000 */
        /* <DEDUP_REMOVED lines=25> */
[----:B------:R-:W-:Y:S02]  /*31f0*/  VIADDMNMX R31, R29, R63, R54, PT ;  /* 0x0000003f1d1f7246 */ /* 0x000fe40003800136 */
[----:B------:R-:W-:-:S04]  /*3200*/  ISETP.LT.OR P5, PT, R26, 0x5a, P5 ;  /* 0x0000005a1a00780c */ /* 0x000fc80002fa1670 */
[----:B------:R-:W-:Y:S02]  /*3210*/  FSEL R26, R69, -INF , !P5 ;  /* 0xff800000451a7808 */ /* 0x000fe40006800000 */
[----:B------:R-:W-:-:S13]  /*3220*/  LOP3.LUT P5, RZ, R16, 0x80000, RZ, 0xc0, !PT ;  /* 0x0008000010ff7812 */ /* 0x000fda00078ac0ff */
[----:B------:R-:W-:Y:S05]  /*3230*/  @!P5 BRA `(.L_x_1260) ;  /* 0x00000000005cd947 */ /* 0x000fea0003800000 */
        /* <DEDUP_REMOVED lines=13> */
.L_x_1262:
[----:B------:R-:W-:Y:S02]  /*3310*/  ULDC UR4, c[0x0][0x9e4] ;  /* 0x0002790000047ab9 */ /* 0x000fe40000000800 */
[----:B------:R-:W-:-:S05]  /*3320*/  IMAD.U32 R37, RZ, RZ, UR4 ;  /* 0x00000004ff257e24 */ /* 0x000fca000f8e00ff */
[----:B------:R-:W-:-:S13]  /*3330*/  ISETP.NE.AND P5, PT, R37, 0x1, PT ;  /* 0x000000012500780c */ /* 0x000fda0003fa5270 */
[----:B------:R-:W0:Y:S02]  /*3340*/  @P5 LDC.64 R48, c[0x0][0x9e8] ;  /* 0x00027a00ff305b82 */ /* 0x000e240000000a00 */
[----:B0-----:R-:W-:-:S05]  /*3350*/  @P5 IMAD.HI.U32 R10, R29, R48, RZ ;  /* 0x000000301d0a5227 */ /* 0x001fca00078e00ff */
[----:B------:R-:W-:-:S07]  /*3360*/  @P5 SHF.R.U32.HI R29, RZ, R49, R10 ;  /* 0x00000031ff1d5219 */ /* 0x000fce000001160a */
.L_x_1263:
[----:B------:R-:W-:Y:S05]  /*3370*/  BSYNC B0 ;  /* 0x0000000000007941 */ /* 0x000fea0003800000 */
.L_x_1261:
[----:B------:R-:W-:-:S05]  /*3380*/  IMAD R10, R29, R37, R60 ;  /* 0x000000251d0a7224 */ /* 0x000fca00078e023c */
[----:B------:R-:W-:Y:S02]  /*3390*/  VIADDMNMX R31, R10, R37, R31, PT ;  /* 0x000000250a1f7246 */ /* 0x000fe4000380011f */
[----:B------:R-:W-:-:S07]  /*33a0*/  VIMNMX R33, R33, R10, !PT ;  /* 0x0000000a21217248 */ /* 0x000fce0007fe0100 */
.L_x_1260:
[C---:B------:R-:W-:Y:S01]  /*33b0*/  ISETP.GT.AND P1, PT, R33.reuse, 0x1, !P1 ;  /* 0x000000012100780c */ /* 0x040fe20004f24270 */
[----:B------:R-:W-:Y:S01]  /*33c0*/  ULDC UR4, c[0x0][0x988] ;  /* 0x0002620000047ab9 */ /* 0x000fe20000000800 */
[----:B------:R-:W-:Y:S02]  /*33d0*/  ISETP.GT.AND P6, PT, R33, 0x8, !P6 ;  /* 0x000000082100780c */ /* 0x000fe400077c4270 */
        /* <DEDUP_REMOVED lines=9> */
[----:B------:R-:W-:Y:S01]  /*3470*/  FSEL R58, R9, -INF , !P1 ;  /* 0xff800000093a7808 */ /* 0x000fe20004800000 */
[----:B------:R-:W-:Y:S01]  /*3480*/  IMAD.U32 R9, RZ, RZ, UR4 ;  /* 0x00000004ff097e24 */ /* 0x000fe2000f8e00ff */
[----:B------:R-:W-:-:S02]  /*3490*/  ISETP.NE.AND P1, PT, R66, RZ, PT ;  /* 0x000000ff4200720c */ /* 0x000fc40003f25270 */
[C---:B------:R-:W-:Y:S02]  /*34a0*/  ISETP.GT.AND P4, PT, R33.reuse, RZ, !P4 ;  /* 0x000000ff2100720c */ /* 0x040fe40006784270 */
[----:B------:R-:W-:Y:S02]  /*34b0*/  ISETP.GT.AND P1, PT, R33, 0x10, !P1 ;  /* 0x000000102100780c */ /* 0x000fe40004f24270 */
[C---:B------:R-:W-:Y:S02]  /*34c0*/  ISETP.LT.OR P4, PT, R31.reuse, 0x1, P4 ;  /* 0x000000011f00780c */ /* 0x040fe40002781670 */
[----:B------:R-:W-:Y:S02]  /*34d0*/  ISETP.LT.OR P1, PT, R31, 0x11, P1 ;  /* 0x000000111f00780c */ /* 0x000fe40000f21670 */
[----:B------:R-:W-:Y:S02]  /*34e0*/  ISETP.GT.AND P2, PT, R33, 0x51, !P2 ;  /* 0x000000512100780c */ /* 0x000fe40005744270 */
[----:B------:R-:W-:-:S02]  /*34f0*/  FSEL R60, R12, -INF , !P1 ;  /* 0xff8000000c3c7808 */ /* 0x000fc40004800000 */
[----:B------:R-:W-:Y:S02]  /*3500*/  ISETP.NE.AND P1, PT, R67, RZ, PT ;  /* 0x000000ff4300720c */ /* 0x000fe40003f25270 */
[C---:B------:R-:W-:Y:S02]  /*3510*/  ISETP.GT.AND P3, PT, R33.reuse, 0x58, !P3 ;  /* 0x000000582100780c */ /* 0x040fe40005f64270 */
[----:B------:R-:W-:Y:S02]  /*3520*/  ISETP.GT.AND P1, PT, R33, 0x11, !P1 ;  /* 0x000000112100780c */ /* 0x000fe40004f24270 */
[C---:B------:R-:W-:Y:S02]  /*3530*/  ISETP.LT.OR P2, PT, R31.reuse, 0x52, P2 ;  /* 0x000000521f00780c */ /* 0x040fe40001741670 */
[C---:B------:R-:W-:Y:S02]  /*3540*/  ISETP.LT.OR P1, PT, R31.reuse, 0x12, P1 ;  /* 0x000000121f00780c */ /* 0x040fe40000f21670 */
[----:B------:R-:W-:-:S02]  /*3550*/  ISETP.LT.OR P3, PT, R31, 0x59, P3 ;  /* 0x000000591f00780c */ /* 0x000fc40001f61670 */
[----:B------:R-:W-:Y:S02]  /*3560*/  FSEL R62, R14, -INF , !P1 ;  /* 0xff8000000e3e7808 */ /* 0x000fe40004800000 */
[----:B------:R-:W-:Y:S02]  /*3570*/  ISETP.GT.AND P1, PT, R33, 0x18, !P6 ;  /* 0x000000182100780c */ /* 0x000fe40007724270 */
[----:B------:R-:W-:Y:S02]  /*3580*/  ISETP.NE.AND P6, PT, R78, RZ, PT ;  /* 0x000000ff4e00720c */ /* 0x000fe40003fc5270 */
[----:B------:R-:W-:-:S04]  /*3590*/  ISETP.LT.OR P1, PT, R31, 0x19, P1 ;  /* 0x000000191f00780c */ /* 0x000fc80000f21670 */
        /* <DEDUP_REMOVED lines=37> */
[----:B------:R-:W-:Y:S01]  /*37f0*/  FSEL R76, R47, -INF , !P1 ;  /* 0xff8000002f4c7808 */ /* 0x000fe20004800000 */
[----:B------:R-:W-:Y:S01]  /*3800*/  IMAD.MOV.U32 R47, RZ, RZ, R22 ;  /* 0x000000ffff2f7224 */ /* 0x000fe200078e0016 */
        /* <DEDUP_REMOVED lines=23> */
[----:B------:R-:W-:Y:S02]  /*3980*/  ISETP.LT.OR P1, PT, R31, 0x3a, P1 ;  /* 0x0000003a1f00780c */ /* 0x000fe40000f21670 */
[----:B------:R-:W-:Y:S01]  /*3990*/  FMNMX.FTZ R3, R21, R54, !PT ;  /* 0x0000003615037209 */ /* 0x000fe20007810000 */
[----:B------:R-:W0:Y:S01]  /*39a0*/  SHFL.BFLY PT, R10, R27, 0x1, 0x1f ;  /* 0x0c201f001b0a7f89 */ /* 0x000e2200000e0000 */
[----:B------:R-:W-:Y:S02]  /*39b0*/  FSEL R14, R55, -INF , !P1 ;  /* 0xff800000370e7808 */ /* 0x000fe40004800000 */
[----:B------:R-:W-:-:S02]  /*39c0*/  ISETP.NE.AND P1, PT, R53, RZ, PT ;  /* 0x000000ff3500720c */ /* 0x000fc40003f25270 */
[----:B------:R-:W-:Y:S02]  /*39d0*/  FMNMX.FTZ R3, R56, R3, !PT ;  /* 0x0000000338037209 */ /* 0x000fe40007810000 */
[----:B------:R-:W-:Y:S02]  /*39e0*/  ISETP.GT.AND P1, PT, R33, 0x40, !P1 ;  /* 0x000000402100780c */ /* 0x000fe40004f24270 */
[----:B------:R-:W-:Y:S02]  /*39f0*/  FMNMX.FTZ R3, R58, R3, !PT ;  /* 0x000000033a037209 */ /* 0x000fe40007810000 */
[----:B------:R-:W-:-:S04]  /*3a00*/  ISETP.LT.OR P1, PT, R31, 0x41, P1 ;  /* 0x000000411f00780c */ /* 0x000fc80000f21670 */
[----:B------:R-:W-:Y:S02]  /*3a10*/  FSEL R12, R79, -INF , !P1 ;  /* 0xff8000004f0c7808 */ /* 0x000fe40004800000 */
[----:B------:R-:W-:Y:S02]  /*3a20*/  ISETP.GT.AND P1, PT, R33, 0x41, !P6 ;  /* 0x000000412100780c */ /* 0x000fe40007724270 */
[----:B------:R-:W-:Y:S02]  /*3a30*/  ISETP.NE.AND P6, PT, R61, RZ, PT ;  /* 0x000000ff3d00720c */ /* 0x000fe40003fc5270 */
[----:B------:R-:W-:Y:S02]  /*3a40*/  ISETP.LT.OR P1, PT, R31, 0x42, P1 ;  /* 0x000000421f00780c */ /* 0x000fe40000f21670 */
[----:B0-----:R-:W-:Y:S02]  /*3a50*/  FMNMX.FTZ R10, R27, R10, !PT ;  /* 0x0000000a1b0a7209 */ /* 0x001fe40007810000 */
[----:B------:R-:W-:-:S02]  /*3a60*/  FSEL R2, R59, -INF , !P1 ;  /* 0xff8000003b027808 */ /* 0x000fc40004800000 */
[----:B------:R-:W-:Y:S01]  /*3a70*/  ISETP.GT.AND P1, PT, R33, 0x48, !P5 ;  /* 0x000000482100780c */ /* 0x000fe20006f24270 */
[----:B------:R-:W-:Y:S01]  /*3a80*/  FMUL.FTZ R29, R10, R9 ;  /* 0x000000090a1d7220 */ /* 0x000fe20000410000 */
[----:B------:R-:W-:Y:S02]  /*3a90*/  ISETP.NE.AND P5, PT, R85, RZ, PT ;  /* 0x000000ff5500720c */ /* 0x000fe40003fa5270 */
[----:B------:R-:W-:-:S04]  /*3aa0*/  ISETP.LT.OR P1, PT, R31, 0x49, P1 ;  /* 0x000000491f00780c */ /* 0x000fc80000f21670 */
[----:B------:R-:W-:Y:S02]  /*3ab0*/  FSEL R0, R80, -INF , !P1 ;  /* 0xff80000050007808 */ /* 0x000fe40004800000 */
[----:B------:R-:W-:-:S04]  /*3ac0*/  FSETP.NEU.FTZ.AND P1, PT, R10, -INF , PT ;  /* 0xff8000000a00780b */ /* 0x000fc80003f3d000 */
[----:B------:R-:W-:Y:S02]  /*3ad0*/  FSEL R29, R29, RZ, P1 ;  /* 0x000000ff1d1d7208 */ /* 0x000fe40000800000 */
[----:B------:R-:W-:Y:S02]  /*3ae0*/  ISETP.GT.AND P1, PT, R33, 0x49, !P5 ;  /* 0x000000492100780c */ /* 0x000fe40006f24270 */
[----:B------:R-:W-:Y:S01]  /*3af0*/  ISETP.NE.AND P5, PT, R65, RZ, PT ;  /* 0x000000ff4100720c */ /* 0x000fe20003fa5270 */
[-CC-:B------:R-:W-:Y:S01]  /*3b00*/  FFMA.FTZ R27, R82, R9.reuse, -R29.reuse ;  /* 0x00000009521b7223 */ /* 0x180fe2000001081d */
[----:B------:R-:W-:Y:S01]  /*3b10*/  ISETP.LT.OR P1, PT, R31, 0x4a, P1 ;  /* 0x0000004a1f00780c */ /* 0x000fe20000f21670 */
[-CC-:B------:R-:W-:Y:S01]  /*3b20*/  FFMA.FTZ R35, R84, R9.reuse, -R29.reuse ;  /* 0x0000000954237223 */ /* 0x180fe2000001081d */
[----:B------:R-:W-:Y:S01]  /*3b30*/  ISETP.GT.AND P4, PT, R33, 0x59, !P5 ;  /* 0x000000592100780c */ /* 0x000fe20006f84270 */
[-CC-:B------:R-:W-:Y:S01]  /*3b40*/  FFMA.FTZ R37, R86, R9.reuse, -R29.reuse ;  /* 0x0000000956257223 */ /* 0x180fe2000001081d */
[----:B------:R-:W-:Y:S01]  /*3b50*/  FSEL R80, R25, -INF , !P1 ;  /* 0xff80000019507808 */ /* 0x000fe20004800000 */
[--C-:B------:R-:W-:Y:S01]  /*3b60*/  FFMA.FTZ R188, R188, R9, -R29.reuse ;  /* 0x00000009bcbc7223 */ /* 0x100fe2000001081d */
[----:B------:R-:W-:Y:S01]  /*3b70*/  FMNMX.FTZ R25, R60, R3, !PT ;  /* 0x000000033c197209 */ /* 0x000fe20007810000 */
[--C-:B------:R-:W-:Y:S01]  /*3b80*/  FFMA.FTZ R190, R190, R9, -R29.reuse ;  /* 0x00000009bebe7223 */ /* 0x100fe2000001081d */
[----:B------:R-:W-:Y:S01]  /*3b90*/  ISETP.GT.AND P1, PT, R33, 0x50, !P6 ;  /* 0x000000502100780c */ /* 0x000fe20007724270 */
[----:B------:R0:W-:Y:S01]  /*3ba0*/  MUFU.EX2 R3, R27 ;  /* 0x0000001b00037308 */ /* 0x0001e20000000800 */
[----:B------:R-:W-:Y:S01]  /*3bb0*/  FMNMX.FTZ R25, R62, R25, !PT ;  /* 0x000000193e197209 */ /* 0x000fe20007810000 */
[-CC-:B------:R-:W-:Y:S01]  /*3bc0*/  FFMA.FTZ R26, R26, R9.reuse, -R29.reuse ;  /* 0x000000091a1a7223 */ /* 0x180fe2000001081d */
[----:B------:R-:W-:Y:S01]  /*3bd0*/  ISETP.LT.OR P1, PT, R31, 0x51, P1 ;  /* 0x000000511f00780c */ /* 0x000fe20000f21670 */
[--C-:B------:R-:W-:Y:S01]  /*3be0*/  FFMA.FTZ R39, R90, R9, -R29.reuse ;  /* 0x000000095a277223 */ /* 0x100fe2000001081d */
[----:B------:R-:W-:Y:S01]  /*3bf0*/  FMNMX.FTZ R25, R48, R25, !PT ;  /* 0x0000001930197209 */ /* 0x000fe20007810000 */
[-CC-:B------:R-:W-:Y:S01]  /*3c00*/  FFMA.FTZ R41, R92, R9.reuse, -R29.reuse ;  /* 0x000000095c297223 */ /* 0x180fe2000001081d */
[----:B------:R-:W-:Y:S01]  /*3c10*/  FSEL R82, R11, -INF , !P1 ;  /* 0xff8000000b527808 */ /* 0x000fe20004800000 */
[--C-:B------:R-:W-:Y:S01]  /*3c20*/  FFMA.FTZ R11, R96, R9, -R29.reuse ;  /* 0x00000009600b7223 */ /* 0x100fe2000001081d */
[----:B------:R-:W-:Y:S01]  /*3c30*/  FMNMX.FTZ R25, R64, R25, !PT ;  /* 0x0000001940197209 */ /* 0x000fe20007810000 */
[--C-:B0-----:R-:W-:Y:S01]  /*3c40*/  FFMA.FTZ R27, R88, R9, -R29.reuse ;  /* 0x00000009581b7223 */ /* 0x101fe2000001081d */
[----:B------:R-:W-:Y:S01]  /*3c50*/  FSEL R84, R8, -INF , !P2 ;  /* 0xff80000008547808 */ /* 0x000fe20005000000 */
[----:B------:R-:W-:Y:S01]  /*3c60*/  MUFU.EX2 R180, R11 ;  /* 0x0000000b00b47308 */ /* 0x000fe20000000800 */
[----:B------:R-:W-:Y:S01]  /*3c70*/  FMNMX.FTZ R25, R66, R25, !PT ;  /* 0x0000001942197209 */ /* 0x000fe20007810000 */
[-CC-:B------:R-:W-:Y:S01]  /*3c80*/  FFMA.FTZ R52, R52, R9.reuse, -R29.reuse ;  /* 0x0000000934347223 */ /* 0x180fe2000001081d */
[----:B------:R-:W-:Y:S01]  /*3c90*/  ISETP.LT.OR P4, PT, R31, 0x5a, P4 ;  /* 0x0000005a1f00780c */ /* 0x000fe20002781670 */
[--C-:B------:R-:W-:Y:S01]  /*3ca0*/  FFMA.FTZ R46, R46, R9, -R29.reuse ;  /* 0x000000092e2e7223 */ /* 0x100fe2000001081d */
[----:B------:R-:W-:Y:S01]  /*3cb0*/  FMNMX.FTZ R25, R68, R25, !PT ;  /* 0x0000001944197209 */ /* 0x000fe20007810000 */
[--C-:B------:R-:W-:Y:S01]  /*3cc0*/  FFMA.FTZ R44, R44, R9, -R29.reuse ;  /* 0x000000092c2c7223 */ /* 0x100fe2000001081d */
[----:B------:R-:W-:Y:S01]  /*3cd0*/  FSEL R86, R15, -INF , !P3 ;  /* 0xff8000000f567808 */ /* 0x000fe20005800000 */
[----:B------:R-:W0:Y:S01]  /*3ce0*/  MUFU.EX2 R188, R188 ;  /* 0x000000bc00bc7308 */ /* 0x000e220000000800 */
[----:B------:R-:W-:Y:S01]  /*3cf0*/  FMNMX.FTZ R25, R70, R25, !PT ;  /* 0x0000001946197209 */ /* 0x000fe20007810000 */
[-CC-:B------:R-:W-:Y:S01]  /*3d00*/  FFMA.FTZ R42, R42, R9.reuse, -R29.reuse ;  /* 0x000000092a2a7223 */ /* 0x180fe2000001081d */
[----:B------:R-:W-:Y:S01]  /*3d10*/  FSEL R88, R13, -INF , !P4 ;  /* 0xff8000000d587808 */ /* 0x000fe20006000000 */
[--C-:B------:R-:W-:Y:S01]  /*3d20*/  FFMA.FTZ R13, R98, R9, -R29.reuse ;  /* 0x00000009620d7223 */ /* 0x100fe2000001081d */
[----:B------:R-:W-:Y:S01]  /*3d30*/  FMNMX.FTZ R25, R76, R25, !PT ;  /* 0x000000194c197209 */ /* 0x000fe20007810000 */
[-CC-:B------:R-:W-:Y:S01]  /*3d40*/  FFMA.FTZ R40, R40, R9.reuse, -R29.reuse ;  /* 0x0000000928287223 */ /* 0x180fe2000001081d */
[--C-:B------:R-:W-:Y:S01]  /*3d50*/  FFMA.FTZ R38, R38, R9, -R29.reuse ;  /* 0x0000000926267223 */ /* 0x100fe2000001081d */
[----:B------:R-:W1:Y:S01]  /*3d60*/  MUFU.EX2 R190, R190 ;  /* 0x000000be00be7308 */ /* 0x000e620000000800 */
[----:B------:R-:W-:Y:S01]  /*3d70*/  FMNMX.FTZ R25, R78, R25, !PT ;  /* 0x000000194e197209 */ /* 0x000fe20007810000 */
[-CC-:B------:R-:W-:Y:S01]  /*3d80*/  FFMA.FTZ R36, R36, R9.reuse, -R29.reuse ;  /* 0x0000000924247223 */ /* 0x180fe2000001081d */
[-CC-:B------:R-:W-:Y:S01]  /*3d90*/  FFMA.FTZ R34, R34, R9.reuse, -R29.reuse ;  /* 0x0000000922227223 */ /* 0x180fe2000001081d */
[--C-:B------:R-:W-:Y:S01]  /*3da0*/  FFMA.FTZ R32, R32, R9, -R29.reuse ;  /* 0x0000000920207223 */ /* 0x100fe2000001081d */
[----:B------:R-:W-:Y:S01]  /*3db0*/  FMNMX.FTZ R25, R50, R25, !PT ;  /* 0x0000001932197209 */ /* 0x000fe20007810000 */
[-CC-:B------:R-:W-:Y:S01]  /*3dc0*/  FFMA.FTZ R30, R30, R9.reuse, -R29.reuse ;  /* 0x000000091e1e7223 */ /* 0x180fe2000001081d */
[----:B------:R-:W-:Y:S01]  /*3dd0*/  FFMA.FTZ R28, R28, R9, -R29 ;  /* 0x000000091c1c7223 */ /* 0x000fe2000001081d */
[----:B------:R-:W2:Y:S01]  /*3de0*/  MUFU.EX2 R35, R35 ;  /* 0x0000002300237308 */ /* 0x000ea20000000800 */
[----:B------:R-:W-:Y:S01]  /*3df0*/  FMNMX.FTZ R25, R20, R25, !PT ;  /* 0x0000001914197209 */ /* 0x000fe20007810000 */
[----:B0-----:R-:W-:Y:S01]  /*3e00*/  FADD.FTZ R43, R188, R3 ;  /* 0x00000003bc2b7221 */ /* 0x001fe20000010000 */
[----:B------:R-:W-:Y:S01]  /*3e10*/  FFMA.FTZ R24, R24, R9, -R29 ;  /* 0x0000000918187223 */ /* 0x000fe2000001081d */
[----:B------:R-:W-:-:S02]  /*3e20*/  ISETP.NE.AND P5, PT, R203, 0x1, PT ;  /* 0x00000001cb00780c */ /* 0x000fc40003fa5270 */
[----:B------:R-:W-:Y:S02]  /*3e30*/  FMNMX.FTZ R25, R14, R25, !PT ;  /* 0x000000190e197209 */ /* 0x000fe40007810000 */
[----:B------:R-:W0:Y:S01]  /*3e40*/  MUFU.EX2 R37, R37 ;  /* 0x0000002500257308 */ /* 0x000e220000000800 */
[----:B------:R-:W-:Y:S02]  /*3e50*/  F2FP.BF16.F32.PACK_AB R188, R3, R188 ;  /* 0x000000bc03bc723e */ /* 0x000fe400000010ff */
[----:B------:R-:W-:-:S04]  /*3e60*/  FMNMX.FTZ R25, R12, R25, !PT ;  /* 0x000000190c197209 */ /* 0x000fc80007810000 */
[----:B------:R-:W-:Y:S01]  /*3e70*/  FMNMX.FTZ R25, R2, R25, !PT ;  /* 0x0000001902197209 */ /* 0x000fe20007810000 */
[----:B------:R3:W4:Y:S01]  /*3e80*/  MUFU.EX2 R184, R27 ;  /* 0x0000001b00b87308 */ /* 0x0007220000000800 */
[----:B------:R-:W5:Y:S02]  /*3e90*/  @P5 LDC R49, c[0x0][0x44c] ;  /* 0x00011300ff315b82 */ /* 0x000f640000000800 */
[----:B------:R-:W-:-:S04]  /*3ea0*/  FMNMX.FTZ R25, R0, R25, !PT ;  /* 0x0000001900197209 */ /* 0x000fc80007810000 */
[----:B------:R-:W-:Y:S01]  /*3eb0*/  FMNMX.FTZ R25, R80, R25, !PT ;  /* 0x0000001950197209 */ /* 0x000fe20007810000 */
[----:B------:R-:W4:Y:S01]  /*3ec0*/  MUFU.EX2 R39, R39 ;  /* 0x0000002700277308 */ /* 0x000f220000000800 */
[----:B---3--:R-:W-:Y:S02]  /*3ed0*/  FFMA.FTZ R27, R94, R9, -R29 ;  /* 0x000000095e1b7223 */ /* 0x008fe4000001081d */
[----:B------:R-:W-:-:S04]  /*3ee0*/  FMNMX.FTZ R25, R82, R25, !PT ;  /* 0x0000001952197209 */ /* 0x000fc80007810000 */
[----:B------:R-:W-:Y:S01]  /*3ef0*/  FMNMX.FTZ R25, R84, R25, !PT ;  /* 0x0000001954197209 */ /* 0x000fe20007810000 */
[----:B------:R1:W-:Y:S03]  /*3f00*/  MUFU.EX2 R29, R26 ;  /* 0x0000001a001d7308 */ /* 0x0003e60000000800 */
[----:B------:R-:W-:-:S04]  /*3f10*/  FMNMX.FTZ R25, R86, R25, !PT ;  /* 0x0000001956197209 */ /* 0x000fc80007810000 */
[----:B------:R-:W-:Y:S01]  /*3f20*/  FMNMX.FTZ R25, R88, R25, !PT ;  /* 0x0000001958197209 */ /* 0x000fe20007810000 */
[----:B------:R-:W3:Y:S01]  /*3f30*/  MUFU.EX2 R186, R41 ;  /* 0x0000002900ba7308 */ /* 0x000ee20000000800 */
[----:B-1----:R-:W-:Y:S01]  /*3f40*/  FADD.FTZ R26, R190, R43 ;  /* 0x0000002bbe1a7221 */ /* 0x002fe20000010000 */
[----:B-----5:R-:W-:Y:S01]  /*3f50*/  @P5 IMAD.HI.U32 R49, R22, R49, RZ ;  /* 0x0000003116315227 */ /* 0x020fe200078e00ff */
[C---:B--2---:R-:W-:Y:S01]  /*3f60*/  F2FP.BF16.F32.PACK_AB R190, R35.reuse, R190 ;  /* 0x000000be23be723e */ /* 0x044fe200000010ff */
[----:B------:R-:W1:Y:S02]  /*3f70*/  SHFL.BFLY PT, R8, R25, 0x2, 0x1f ;  /* 0x0c401f0019087f89 */ /* 0x000e6400000e0000 */
[----:B------:R-:W-:Y:S02]  /*3f80*/  FADD.FTZ R26, R35, R26 ;  /* 0x0000001a231a7221 */ /* 0x000fe40000010000 */
[----:B------:R-:W2:Y:S02]  /*3f90*/  MUFU.EX2 R27, R27 ;  /* 0x0000001b001b7308 */ /* 0x000ea40000000800 */
[----:B0-----:R-:W-:-:S06]  /*3fa0*/  FADD.FTZ R45, R37, R26 ;  /* 0x0000001a252d7221 */ /* 0x001fcc0000010000 */
[----:B------:R4:W-:Y:S08]  /*3fb0*/  MUFU.EX2 R41, R28 ;  /* 0x0000001c00297308 */ /* 0x0009f00000000800 */
[----:B------:R-:W-:Y:S01]  /*3fc0*/  MUFU.EX2 R13, R13 ;  /* 0x0000000d000d7308 */ /* 0x000fe20000000800 */
[C---:B----4-:R-:W-:Y:S01]  /*3fd0*/  FADD.FTZ R28, R184.reuse, R45 ;  /* 0x0000002db81c7221 */ /* 0x050fe20000010000 */
[----:B------:R-:W-:-:S02]  /*3fe0*/  F2FP.BF16.F32.PACK_AB R184, R184, R37 ;  /* 0x00000025b8b8723e */ /* 0x000fc400000010ff */
[----:B-1----:R-:W-:Y:S01]  /*3ff0*/  FMNMX.FTZ R11, R25, R8, !PT ;  /* 0x00000008190b7209 */ /* 0x002fe20007810000 */
[----:B------:R-:W-:-:S03]  /*4000*/  FADD.FTZ R45, R39, R28 ;  /* 0x0000001c272d7221 */ /* 0x000fc60000010000 */
[----:B------:R-:W0:Y:S01]  /*4010*/  MUFU.EX2 R52, R52 ;  /* 0x0000003400347308 */ /* 0x000e220000000800 */
[----:B------:R-:W1:Y:S01]  /*4020*/  SHFL.BFLY PT, R8, R11, 0x1, 0x1f ;  /* 0x0c201f000b087f89 */ /* 0x000e6200000e0000 */
[C---:B---3--:R-:W-:Y:S01]  /*4030*/  FADD.FTZ R28, R186.reuse, R45 ;  /* 0x0000002dba1c7221 */ /* 0x048fe20000010000 */
[----:B------:R-:W-:-:S03]  /*4040*/  F2FP.BF16.F32.PACK_AB R186, R186, R39 ;  /* 0x00000027baba723e */ /* 0x000fc600000010ff */
[----:B--2---:R-:W-:Y:S02]  /*4050*/  FADD.FTZ R45, R27, R28 ;  /* 0x0000001c1b2d7221 */ /* 0x004fe40000010000 */
[----:B------:R-:W-:Y:S01]  /*4060*/  MUFU.EX2 R46, R46 ;  /* 0x0000002e002e7308 */ /* 0x000fe20000000800 */
[----:B------:R-:W2:Y:S07]  /*4070*/  @P5 LDC R28, c[0x0][0x450] ;  /* 0x00011400ff1c5b82 */ /* 0x000eae0000000800 */
[----:B------:R-:W3:Y:S01]  /*4080*/  MUFU.EX2 R15, R44 ;  /* 0x0000002c000f7308 */ /* 0x000ee20000000800 */
[----:B0-----:R-:W-:-:S07]  /*4090*/  F2FP.BF16.F32.PACK_AB R182, R52, R13 ;  /* 0x0000000d34b6723e */ /* 0x001fce00000010ff */
[----:B------:R-:W-:Y:S01]  /*40a0*/  MUFU.EX2 R42, R42 ;  /* 0x0000002a002a7308 */ /* 0x000fe20000000800 */
[----:B-1----:R-:W-:-:S04]  /*40b0*/  FMNMX.FTZ R8, R11, R8, !PT ;  /* 0x000000080b087209 */ /* 0x002fc80007810000 */
[C---:B------:R-:W-:Y:S01]  /*40c0*/  FSETP.NEU.FTZ.AND P1, PT, R8.reuse, -INF , PT ;  /* 0xff8000000800780b */ /* 0x040fe20003f3d000 */
[-C--:B------:R-:W-:Y:S02]  /*40d0*/  FMUL.FTZ R11, R8, R9.reuse ;  /* 0x00000009080b7220 */ /* 0x080fe40000410000 */
[----:B------:R-:W0:Y:S01]  /*40e0*/  MUFU.EX2 R31, R40 ;  /* 0x00000028001f7308 */ /* 0x000e220000000800 */
[----:B--2---:R-:W-:Y:S02]  /*40f0*/  @P5 SHF.R.U32.HI R47, RZ, R28, R49 ;  /* 0x0000001cff2f5219 */ /* 0x004fe40000011631 */
[----:B------:R-:W-:Y:S02]  /*4100*/  FSEL R11, R11, RZ, P1 ;  /* 0x000000ff0b0b7208 */ /* 0x000fe40000800000 */
[----:B------:R-:W-:Y:S01]  /*4110*/  LOP3.LUT P5, RZ, R16, 0x80000, RZ, 0xc0, !PT ;  /* 0x0008000010ff7812 */ /* 0x000fe200078ac0ff */
[----:B------:R-:W-:Y:S01]  /*4120*/  IMAD.IADD R74, R74, 0x1, R47 ;  /* 0x000000014a4a7824 */ /* 0x000fe200078e022f */
[----:B---3--:R-:W-:Y:S01]  /*4130*/  F2FP.BF16.F32.PACK_AB R176, R15, R46 ;  /* 0x0000002e0fb0723e */ /* 0x008fe200000010ff */
[-CC-:B------:R-:W-:Y:S01]  /*4140*/  FFMA.FTZ R21, R21, R9.reuse, -R11.reuse ;  /* 0x0000000915157223 */ /* 0x180fe2000001080b */
        /* <DEDUP_REMOVED lines=14> */
[-CC-:B------:R-:W-:Y:S01]  /*4230*/  FFMA.FTZ R78, R78, R9.reuse, -R11.reuse ;  /* 0x000000094e4e7223 */ /* 0x180fe2000001080b */
        /* <DEDUP_REMOVED lines=10> */
[----:B------:R-:W-:Y:S01]  /*42e0*/  FFMA.FTZ R88, R88, R9, -R11 ;  /* 0x0000000958587223 */ /* 0x000fe2000001080b */
[----:B0-----:R-:W-:-:S03]  /*42f0*/  F2FP.BF16.F32.PACK_AB R178, R31, R42 ;  /* 0x0000002a1fb2723e */ /* 0x001fc600000010ff */
[----:B------:R-:W0:Y:S01]  /*4300*/  MUFU.EX2 R191, R58 ;  /* 0x0000003a00bf7308 */ /* 0x000e220000000800 */
[----:B-1----:R-:W-:Y:S01]  /*4310*/  FADD.FTZ R43, R21, R54 ;  /* 0x00000036152b7221 */ /* 0x002fe20000010000 */
[----:B------:R-:W-:Y:S01]  /*4320*/  F2FP.BF16.F32.PACK_AB R189, R54, R21 ;  /* 0x0000001536bd723e */ /* 0x000fe200000010ff */
[----:B------:R-:W-:-:S05]  /*4330*/  VIADD R21, R72, 0xfffffffe ;  /* 0xfffffffe48157836 */ /* 0x000fca0000000000 */
[----:B------:R-:W1:Y:S01]  /*4340*/  MUFU.EX2 R60, R60 ;  /* 0x0000003c003c7308 */ /* 0x000e620000000800 */
[----:B--2---:R-:W-:-:S07]  /*4350*/  FADD.FTZ R26, R56, R43 ;  /* 0x0000002b381a7221 */ /* 0x004fce0000010000 */
[----:B------:R-:W2:Y:S01]  /*4360*/  MUFU.EX2 R185, R62 ;  /* 0x0000003e00b97308 */ /* 0x000ea20000000800 */
[C---:B0-----:R-:W-:Y:S01]  /*4370*/  FADD.FTZ R43, R191.reuse, R26 ;  /* 0x0000001abf2b7221 */ /* 0x041fe20000010000 */
[----:B------:R-:W-:-:S06]  /*4380*/  F2FP.BF16.F32.PACK_AB R191, R191, R56 ;  /* 0x00000038bfbf723e */ /* 0x000fcc00000010ff */
[----:B------:R-:W0:Y:S01]  /*4390*/  MUFU.EX2 R48, R48 ;  /* 0x0000003000307308 */ /* 0x000e220000000800 */
[----:B-1----:R-:W-:-:S07]  /*43a0*/  FADD.FTZ R26, R60, R43 ;  /* 0x0000002b3c1a7221 */ /* 0x002fce0000010000 */
[----:B------:R-:W1:Y:S01]  /*43b0*/  MUFU.EX2 R187, R64 ;  /* 0x0000004000bb7308 */ /* 0x000e620000000800 */
[C---:B--2---:R-:W-:Y:S01]  /*43c0*/  FADD.FTZ R43, R185.reuse, R26 ;  /* 0x0000001ab92b7221 */ /* 0x044fe20000010000 */
[C---:B------:R-:W-:Y:S01]  /*43d0*/  FADD.FTZ R26, R180.reuse, R45 ;  /* 0x0000002db41a7221 */ /* 0x040fe20000010000 */
[----:B------:R-:W-:Y:S02]  /*43e0*/  F2FP.BF16.F32.PACK_AB R180, R180, R27 ;  /* 0x0000001bb4b4723e */ /* 0x000fe400000010ff */
[----:B------:R-:W-:Y:S01]  /*43f0*/  F2FP.BF16.F32.PACK_AB R185, R185, R60 ;  /* 0x0000003cb9b9723e */ /* 0x000fe200000010ff */
[----:B------:R-:W-:Y:S02]  /*4400*/  FADD.FTZ R45, R13, R26 ;  /* 0x0000001a0d2d7221 */ /* 0x000fe40000010000 */
[----:B------:R-:W2:Y:S02]  /*4410*/  MUFU.EX2 R66, R66 ;  /* 0x0000004200427308 */ /* 0x000ea40000000800 */
[----:B------:R-:W-:-:S04]  /*4420*/  FADD.FTZ R45, R52, R45 ;  /* 0x0000002d342d7221 */ /* 0x000fc80000010000 */
[----:B------:R-:W-:Y:S02]  /*4430*/  FADD.FTZ R26, R46, R45 ;  /* 0x0000002d2e1a7221 */ /* 0x000fe40000010000 */
[----:B------:R-:W3:Y:S02]  /*4440*/  MUFU.EX2 R181, R68 ;  /* 0x0000004400b57308 */ /* 0x000ee40000000800 */
[----:B------:R-:W-:-:S06]  /*4450*/  FADD.FTZ R45, R15, R26 ;  /* 0x0000001a0f2d7221 */ /* 0x000fcc0000010000 */
[----:B------:R-:W4:Y:S08]  /*4460*/  MUFU.EX2 R70, R70 ;  /* 0x0000004600467308 */ /* 0x000f300000000800 */
[----:B------:R0:W-:Y:S08]  /*4470*/  MUFU.EX2 R179, R14 ;  /* 0x0000000e00b37308 */ /* 0x0001f00000000800 */
[----:B------:R-:W5:Y:S01]  /*4480*/  MUFU.EX2 R183, R76 ;  /* 0x0000004c00b77308 */ /* 0x000f620000000800 */
[----:B0-----:R-:W-:-:S04]  /*4490*/  FADD.FTZ R14, R48, R43 ;  /* 0x0000002b300e7221 */ /* 0x001fc80000010000 */
[C---:B-1----:R-:W-:Y:S01]  /*44a0*/  FADD.FTZ R43, R187.reuse, R14 ;  /* 0x0000000ebb2b7221 */ /* 0x042fe20000010000 */
[----:B------:R-:W-:Y:S02]  /*44b0*/  F2FP.BF16.F32.PACK_AB R187, R187, R48 ;  /* 0x00000030bbbb723e */ /* 0x000fe400000010ff */
[----:B------:R-:W0:Y:S01]  /*44c0*/  MUFU.EX2 R78, R78 ;  /* 0x0000004e004e7308 */ /* 0x000e220000000800 */
[----:B--2---:R-:W-:-:S04]  /*44d0*/  FADD.FTZ R14, R66, R43 ;  /* 0x0000002b420e7221 */ /* 0x004fc80000010000 */
[C---:B---3--:R-:W-:Y:S01]  /*44e0*/  FADD.FTZ R43, R181.reuse, R14 ;  /* 0x0000000eb52b7221 */ /* 0x048fe20000010000 */
[----:B------:R-:W-:Y:S01]  /*44f0*/  FADD.FTZ R14, R42, R45 ;  /* 0x0000002d2a0e7221 */ /* 0x000fe20000010000 */
[----:B------:R-:W-:Y:S01]  /*4500*/  F2FP.BF16.F32.PACK_AB R181, R181, R66 ;  /* 0x00000042b5b5723e */ /* 0x000fe200000010ff */
[----:B------:R-:W1:Y:S08]  /*4510*/  MUFU.EX2 R177, R50 ;  /* 0x0000003200b17308 */ /* 0x000e700000000800 */
[----:B------:R-:W2:Y:S08]  /*4520*/  MUFU.EX2 R20, R20 ;  /* 0x0000001400147308 */ /* 0x000eb00000000800 */
[----:B------:R4:W-:Y:S08]  /*4530*/  MUFU.EX2 R173, R2 ;  /* 0x0000000200ad7308 */ /* 0x0009f00000000800 */
[----:B------:R-:W3:Y:S01]  /*4540*/  MUFU.EX2 R12, R12 ;  /* 0x0000000c000c7308 */ /* 0x000ee20000000800 */
[----:B----4-:R-:W-:Y:S01]  /*4550*/  FADD.FTZ R2, R70, R43 ;  /* 0x0000002b46027221 */ /* 0x010fe20000010000 */
[----:B------:R-:W-:-:S03]  /*4560*/  FADD.FTZ R43, R31, R14 ;  /* 0x0000000e1f2b7221 */ /* 0x000fc60000010000 */
[C---:B-----5:R-:W-:Y:S01]  /*4570*/  FADD.FTZ R11, R183.reuse, R2 ;  /* 0x00000002b70b7221 */ /* 0x060fe20000010000 */
[----:B------:R-:W-:Y:S02]  /*4580*/  F2FP.BF16.F32.PACK_AB R183, R183, R70 ;  /* 0x00000046b7b7723e */ /* 0x000fe400000010ff */
[----:B------:R-:W4:Y:S01]  /*4590*/  MUFU.EX2 R38, R38 ;  /* 0x0000002600267308 */ /* 0x000f220000000800 */
[----:B0-----:R-:W-:-:S04]  /*45a0*/  FADD.FTZ R2, R78, R11 ;  /* 0x0000000b4e027221 */ /* 0x001fc80000010000 */
[C---:B-1----:R-:W-:Y:S01]  /*45b0*/  FADD.FTZ R3, R177.reuse, R2 ;  /* 0x00000002b1037221 */ /* 0x042fe20000010000 */
[----:B------:R-:W-:Y:S02]  /*45c0*/  F2FP.BF16.F32.PACK_AB R177, R177, R78 ;  /* 0x0000004eb1b1723e */ /* 0x000fe400000010ff */
[----:B------:R-:W0:Y:S01]  /*45d0*/  MUFU.EX2 R25, R36 ;  /* 0x0000002400197308 */ /* 0x000e220000000800 */
[----:B--2---:R-:W-:-:S04]  /*45e0*/  FADD.FTZ R2, R20, R3 ;  /* 0x0000000314027221 */ /* 0x004fc80000010000 */
[C---:B------:R-:W-:Y:S01]  /*45f0*/  FADD.FTZ R3, R179.reuse, R2 ;  /* 0x00000002b3037221 */ /* 0x040fe20000010000 */
[----:B------:R-:W-:Y:S02]  /*4600*/  F2FP.BF16.F32.PACK_AB R179, R179, R20 ;  /* 0x00000014b3b3723e */ /* 0x000fe400000010ff */
[----:B------:R-:W1:Y:S01]  /*4610*/  MUFU.EX2 R0, R0 ;  /* 0x0000000000007308 */ /* 0x000e620000000800 */
[----:B---3--:R-:W-:Y:S01]  /*4620*/  FADD.FTZ R2, R12, R3 ;  /* 0x000000030c027221 */ /* 0x008fe20000010000 */
[----:B----4-:R-:W-:-:S03]  /*4630*/  FADD.FTZ R14, R38, R43 ;  /* 0x0000002b260e7221 */ /* 0x010fc60000010000 */
[C---:B------:R-:W-:Y:S01]  /*4640*/  FADD.FTZ R3, R173.reuse, R2 ;  /* 0x00000002ad037221 */ /* 0x040fe20000010000 */
[----:B------:R-:W-:Y:S02]  /*4650*/  F2FP.BF16.F32.PACK_AB R173, R173, R12 ;  /* 0x0000000cadad723e */ /* 0x000fe400000010ff */
[----:B------:R-:W2:Y:S01]  /*4660*/  MUFU.EX2 R34, R34 ;  /* 0x0000002200227308 */ /* 0x000ea20000000800 */
[C---:B0-----:R-:W-:Y:S01]  /*4670*/  FADD.FTZ R11, R25.reuse, R14 ;  /* 0x0000000e190b7221 */ /* 0x041fe20000010000 */
[----:B------:R-:W-:-:S06]  /*4680*/  F2FP.BF16.F32.PACK_AB R172, R25, R38 ;  /* 0x0000002619ac723e */ /* 0x000fcc00000010ff */
[----:B------:R-:W0:Y:S01]  /*4690*/  MUFU.EX2 R175, R80 ;  /* 0x0000005000af7308 */ /* 0x000e220000000800 */
[----:B-1----:R-:W-:-:S07]  /*46a0*/  FADD.FTZ R2, R0, R3 ;  /* 0x0000000300027221 */ /* 0x002fce0000010000 */
[----:B------:R-:W1:Y:S01]  /*46b0*/  MUFU.EX2 R33, R32 ;  /* 0x0000002000217308 */ /* 0x000e620000000800 */
[----:B--2---:R-:W-:-:S07]  /*46c0*/  FADD.FTZ R14, R34, R11 ;  /* 0x0000000b220e7221 */ /* 0x004fce0000010000 */
[----:B------:R-:W2:Y:S01]  /*46d0*/  MUFU.EX2 R82, R82 ;  /* 0x0000005200527308 */ /* 0x000ea20000000800 */
[C---:B0-----:R-:W-:Y:S01]  /*46e0*/  FADD.FTZ R3, R175.reuse, R2 ;  /* 0x00000002af037221 */ /* 0x041fe20000010000 */
[----:B------:R-:W-:Y:S01]  /*46f0*/  F2FP.BF16.F32.PACK_AB R175, R175, R0 ;  /* 0x00000000afaf723e */ /* 0x000fe200000010ff */
[----:B------:R-:W-:-:S05]  /*4700*/  VIADD R0, R74, UR5 ;  /* 0x000000054a007c36 */ /* 0x000fca0008000000 */
[----:B------:R-:W0:Y:S01]  /*4710*/  MUFU.EX2 R30, R30 ;  /* 0x0000001e001e7308 */ /* 0x000e220000000800 */
[C---:B-1----:R-:W-:Y:S01]  /*4720*/  FADD.FTZ R11, R33.reuse, R14 ;  /* 0x0000000e210b7221 */ /* 0x042fe20000010000 */
[----:B------:R-:W-:-:S06]  /*4730*/  F2FP.BF16.F32.PACK_AB R174, R33, R34 ;  /* 0x0000002221ae723e */ /* 0x000fcc00000010ff */
[----:B------:R-:W1:Y:S01]  /*4740*/  MUFU.EX2 R169, R84 ;  /* 0x0000005400a97308 */ /* 0x000e620000000800 */
[----:B--2---:R-:W-:-:S07]  /*4750*/  FADD.FTZ R2, R82, R3 ;  /* 0x0000000352027221 */ /* 0x004fce0000010000 */
[----:B------:R-:W2:Y:S01]  /*4760*/  MUFU.EX2 R86, R86 ;  /* 0x0000005600567308 */ /* 0x000ea20000000800 */
[----:B0-----:R-:W-:Y:S01]  /*4770*/  FADD.FTZ R14, R30, R11 ;  /* 0x0000000b1e0e7221 */ /* 0x001fe20000010000 */
[----:B------:R-:W-:-:S03]  /*4780*/  F2FP.BF16.F32.PACK_AB R168, R41, R30 ;  /* 0x0000001e29a8723e */ /* 0x000fc600000010ff */
[----:B------:R-:W-:-:S03]  /*4790*/  FADD.FTZ R11, R41, R14 ;  /* 0x0000000e290b7221 */ /* 0x000fc60000010000 */
[----:B------:R-:W0:Y:S01]  /*47a0*/  MUFU.EX2 R24, R24 ;  /* 0x0000001800187308 */ /* 0x000e220000000800 */
[C---:B-1----:R-:W-:Y:S01]  /*47b0*/  FADD.FTZ R3, R169.reuse, R2 ;  /* 0x00000002a9037221 */ /* 0x042fe20000010000 */
[----:B------:R-:W-:-:S06]  /*47c0*/  F2FP.BF16.F32.PACK_AB R169, R169, R82 ;  /* 0x00000052a9a9723e */ /* 0x000fcc00000010ff */
[----:B------:R-:W1:Y:S01]  /*47d0*/  MUFU.EX2 R171, R88 ;  /* 0x0000005800ab7308 */ /* 0x000e620000000800 */
[----:B--2---:R-:W-:Y:S01]  /*47e0*/  FADD.FTZ R2, R86, R3 ;  /* 0x0000000356027221 */ /* 0x004fe20000010000 */
[----:B0-----:R-:W-:Y:S01]  /*47f0*/  FADD.FTZ R14, R24, R11 ;  /* 0x0000000b180e7221 */ /* 0x001fe20000010000 */
[----:B------:R-:W-:-:S03]  /*4800*/  F2FP.BF16.F32.PACK_AB R170, R29, R24 ;  /* 0x000000181daa723e */ /* 0x000fc600000010ff */
[----:B------:R-:W-:Y:S01]  /*4810*/  FADD.FTZ R11, R29, R14 ;  /* 0x0000000e1d0b7221 */ /* 0x000fe20000010000 */
[C---:B-1----:R-:W-:Y:S01]  /*4820*/  FADD.FTZ R3, R171.reuse, R2 ;  /* 0x00000002ab037221 */ /* 0x042fe20000010000 */
[----:B------:R-:W-:Y:S01]  /*4830*/  F2FP.BF16.F32.PACK_AB R171, R171, R86 ;  /* 0x00000056abab723e */ /* 0x000fe200000010ff */
[----:B------:R-:W-:Y:S06]  /*4840*/  @!P5 BRA `(.L_x_1264) ;  /* 0x000000000048d947 */ /* 0x000fec0003800000 */
[C---:B------:R-:W-:Y:S01]  /*4850*/  ISETP.GT.AND P1, PT, R74.reuse, RZ, PT ;  /* 0x000000ff4a00720c */ /* 0x040fe20003f24270 */
[----:B------:R-:W-:-:S12]  /*4860*/  VIADD R13, R74, 0xffffffff ;  /* 0xffffffff4a0d7836 */ /* 0x000fd80000000000 */
[----:B------:R-:W-:Y:S05]  /*4870*/  @P1 BRA `(.L_x_1265) ;  /* 0x0000000000201947 */ /* 0x000fea0003800000 */
[----:B------:R-:W0:Y:S01]  /*4880*/  LDC R12, c[0x0][0x9e4] ;  /* 0x00027900ff0c7b82 */ /* 0x000e220000000800 */
[----:B------:R-:W-:Y:S02]  /*4890*/  IADD3 R13, -R74, RZ, RZ ;  /* 0x000000ff4a0d7210 */ /* 0x000fe40007ffe1ff */
[----:B0-----:R-:W-:-:S13]  /*48a0*/  ISETP.NE.AND P1, PT, R12, 0x1, PT ;  /* 0x000000010c00780c */ /* 0x001fda0003f25270 */
[----:B------:R-:W0:Y:S02]  /*48b0*/  @P1 LDC.64 R14, c[0x0][0x9e8] ;  /* 0x00027a00ff0e1b82 */ /* 0x000e240000000a00 */
[----:B0-----:R-:W-:-:S05]  /*48c0*/  @P1 IMAD.HI.U32 R2, R13, R14, RZ ;  /* 0x0000000e0d021227 */ /* 0x001fca00078e00ff */
[----:B------:R-:W-:-:S04]  /*48d0*/  @P1 SHF.R.U32.HI R13, RZ, R15, R2 ;  /* 0x0000000fff0d1219 */ /* 0x000fc80000011602 */
[----:B------:R-:W-:Y:S01]  /*48e0*/  LOP3.LUT R13, RZ, R13, RZ, 0x33, !PT ;  /* 0x0000000dff0d7212 */ /* 0x000fe200078e33ff */
[----:B------:R-:W-:Y:S06]  /*48f0*/  BRA `(.L_x_1266) ;  /* 0x0000000000147947 */ /* 0x000fec0003800000 */
.L_x_1265:
[----:B------:R-:W0:Y:S02]  /*4900*/  LDC R12, c[0x0][0x9e4] ;  /* 0x00027900ff0c7b82 */ /* 0x000e240000000800 */
[----:B0-----:R-:W-:-:S13]  /*4910*/  ISETP.NE.AND P1, PT, R12, 0x1, PT ;  /* 0x000000010c00780c */ /* 0x001fda0003f25270 */
[----:B------:R-:W0:Y:S02]  /*4920*/  @P1 LDC.64 R14, c[0x0][0x9e8] ;  /* 0x00027a00ff0e1b82 */ /* 0x000e240000000a00 */
[----:B0-----:R-:W-:-:S05]  /*4930*/  @P1 IMAD.HI.U32 R2, R13, R14, RZ ;  /* 0x0000000e0d021227 */ /* 0x001fca00078e00ff */
[----:B------:R-:W-:-:S07]  /*4940*/  @P1 SHF.R.U32.HI R13, RZ, R15, R2 ;  /* 0x0000000fff0d1219 */ /* 0x000fce0000011602 */
.L_x_1266:
[----:B------:R-:W-:-:S05]  /*4950*/  IMAD R13, R13, R12, R12 ;  /* 0x0000000c0d0d7224 */ /* 0x000fca00078e020c */
[----:B------:R-:W-:-:S07]  /*4960*/  VIMNMX R0, R0, R13, PT ;  /* 0x0000000d00007248 */ /* 0x000fce0003fe0100 */
.L_x_1264:
[----:B------:R-:W-:Y:S01]  /*4970*/  IMAD.HI R12, R0, 0x2aaaaaab, RZ ;  /* 0x2aaaaaab000c7827 */ /* 0x000fe200078e02ff */
[----:B------:R-:W-:Y:S02]  /*4980*/  CS2R R118, SRZ ;  /* 0x0000000000767805 */ /* 0x000fe4000001ff00 */
[----:B------:R-:W-:Y:S02]  /*4990*/  CS2R R116, SRZ ;  /* 0x0000000000747805 */ /* 0x000fe4000001ff00 */
[----:B------:R-:W-:Y:S01]  /*49a0*/  CS2R R114, SRZ ;  /* 0x0000000000727805 */ /* 0x000fe2000001ff00 */
[----:B------:R-:W-:Y:S01]  /*49b0*/  IMAD.MOV.U32 R2, RZ, RZ, 0x3f800000 ;  /* 0x3f800000ff027424 */ /* 0x000fe200078e00ff */
[----:B------:R-:W-:Y:S01]  /*49c0*/  SHF.R.U32.HI R13, RZ, 0x1f, R12 ;  /* 0x0000001fff0d7819 */ /* 0x000fe2000001160c */
[----:B------:R-:W-:Y:S01]  /*49d0*/  IMAD.MOV.U32 R0, RZ, RZ, 0x3f800000 ;  /* 0x3f800000ff007424 */ /* 0x000fe200078e00ff */
[----:B------:R-:W-:Y:S02]  /*49e0*/  CS2R R112, SRZ ;  /* 0x0000000000707805 */ /* 0x000fe4000001ff00 */
[----:B------:R-:W-:-:S02]  /*49f0*/  CS2R R110, SRZ ;  /* 0x00000000006e7805 */ /* 0x000fc4000001ff00 */
[----:B------:R-:W-:Y:S02]  /*4a00*/  LEA.HI.SX32 R13, R12, R13, 0x1c ;  /* 0x0000000d0c0d7211 */ /* 0x000fe400078fe2ff */
[----:B------:R-:W-:Y:S02]  /*4a10*/  CS2R R108, SRZ ;  /* 0x00000000006c7805 */ /* 0x000fe4000001ff00 */
[----:B------:R-:W-:Y:S02]  /*4a20*/  CS2R R106, SRZ ;  /* 0x00000000006a7805 */ /* 0x000fe4000001ff00 */
[----:B------:R-:W-:Y:S02]  /*4a30*/  CS2R R104, SRZ ;  /* 0x0000000000687805 */ /* 0x000fe4000001ff00 */
[----:B------:R-:W-:Y:S02]  /*4a40*/  VIMNMX R14, R194, R13, !PT ;  /* 0x0000000dc20e7248 */ /* 0x000fe40007fe0100 */
[----:B------:R-:W-:-:S02]  /*4a50*/  CS2R R102, SRZ ;  /* 0x0000000000667805 */ /* 0x000fc4000001ff00 */
[----:B------:R-:W-:Y:S02]  /*4a60*/  CS2R R100, SRZ ;  /* 0x0000000000647805 */ /* 0x000fe4000001ff00 */
[----:B------:R-:W-:Y:S02]  /*4a70*/  CS2R R98, SRZ ;  /* 0x0000000000627805 */ /* 0x000fe4000001ff00 */
[----:B------:R-:W-:Y:S02]  /*4a80*/  ISETP.GE.AND P1, PT, R21, R14, PT ;  /* 0x0000000e1500720c */ /* 0x000fe40003f26270 */
        /* <DEDUP_REMOVED lines=37> */
[----:B------:R-:W-:Y:S06]  /*4ce0*/  @!P1 BRA `(.L_x_1267) ;  /* 0x0000003400d89947 */ /* 0x000fec0003800000 */
[----:B------:R-:W-:Y:S01]  /*4cf0*/  IMAD.MOV.U32 R13, RZ, RZ, R8 ;  /* 0x000000ffff0d7224 */ /* 0x000fe200078e0008 */
[----:B------:R-:W-:Y:S01]  /*4d00*/  UMOV UR41, UR39 ;  /* 0x0000002700297c82 */ /* 0x000fe20008000000 */
[----:B------:R-:W-:Y:S01]  /*4d10*/  IMAD.MOV.U32 R12, RZ, RZ, R10 ;  /* 0x000000ffff0c7224 */ /* 0x000fe200078e000a */
[----:B------:R-:W-:Y:S01]  /*4d20*/  UMOV UR4, UR38 ;  /* 0x0000002600047c82 */ /* 0x000fe20008000000 */
[----:B------:R-:W-:Y:S01]  /*4d30*/  IMAD.MOV.U32 R15, RZ, RZ, R21 ;  /* 0x000000ffff0f7224 */ /* 0x000fe200078e0015 */
[----:B------:R-:W-:Y:S01]  /*4d40*/  ULDC UR43, c[0x0][0x9e4] ;  /* 0x00027900002b7ab9 */ /* 0x000fe20000000800 */
[----:B------:R-:W-:Y:S01]  /*4d50*/  IMAD.MOV.U32 R2, RZ, RZ, 0x3f800000 ;  /* 0x3f800000ff027424 */ /* 0x000fe200078e00ff */
[----:B------:R-:W-:Y:S01]  /*4d60*/  ULDC UR50, c[0x0][0x9dc] ;  /* 0x0002770000327ab9 */ /* 0x000fe20000000800 */
[----:B------:R-:W-:Y:S01]  /*4d70*/  IMAD.MOV.U32 R119, RZ, RZ, RZ ;  /* 0x000000ffff777224 */ /* 0x000fe200078e00ff */
[----:B------:R-:W-:Y:S01]  /*4d80*/  ULDC UR5, c[0x0][0x9d8] ;  /* 0x0002760000057ab9 */ /* 0x000fe20000000800 */
[----:B------:R-:W-:-:S05]  /*4d90*/  ULDC UR51, c[0x0][0x9e0] ;  /* 0x0002780000337ab9 */ /* 0x000fca0000000800 */
.L_x_1286:
[----:B------:R-:W-:-:S04]  /*4da0*/  UISETP.NE.AND UP0, UPT, UR4, 0x1, UPT ;  /* 0x000000010400788c */ /* 0x000fc8000bf05270 */
[----:B------:R-:W-:-:S04]  /*4db0*/  USEL UR39, URZ, 0x1, UP0 ;  /* 0x000000013f277887 */ /* 0x000fc80008000000 */
[----:B------:R-:W-:Y:S01]  /*4dc0*/  ULOP3.LUT UR39, UR41, UR39, URZ, 0x3c, !UPT ;  /* 0x0000002729277292 */ /* 0x000fe2000f8e3c3f */
[----:B------:R-:W-:Y:S11]  /*4dd0*/  @!P0 BRA `(.L_x_1268) ;  /* 0x0000000000048947 */ /* 0x000ff60003800000 */
[----:B------:R-:W-:Y:S01]  /*4de0*/  BPT.TRAP 0x1 ;  /* 0x000000040000795c */ /* 0x000fe20000300000 */
.L_x_1268:
        /* <DEDUP_REMOVED lines=9> */
.L_x_1269:
[----:B-1----:R-:W-:Y:S05]  /*4e80*/  @P1 BRA `(.L_x_1270) ;  /* 0x0000000000081947 */ /* 0x002fea0003800000 */
[----:B------:R-:W1:Y:S02]  /*4e90*/  SYNCS.PHASECHK.TRANS64.TRYWAIT P1, [UR7+0x30830], R8 ;  /* 0x03083008ff0075a7 */ /* 0x000e640008020147 */
[----:B-1----:R-:W-:Y:S05]  /*4ea0*/  @!P1 BRA `(.L_x_1271) ;  /* 0x0000012400e09947 */ /* 0x002fea0003800000 */
.L_x_1270:
        /* <DEDUP_REMOVED lines=169> */
.L_x_1272:
[----:B------:R-:W-:Y:S01]  /*5940*/  ULEA UR6, UR4, UR40, 0x3 ;  /* 0x0000002804067291 */ /* 0x000fe2000f8e183f */
[----:B------:R-:W-:-:S05]  /*5950*/  IMAD.U32 R0, RZ, RZ, UR41 ;  /* 0x00000029ff007e24 */ /* 0x000fca000f8e00ff */
[----:B------:R-:W-:-:S04]  /*5960*/  SHF.L.U32 R0, R0, 0x1f, RZ ;  /* 0x0000001f00007819 */ /* 0x000fc800000006ff */
[----:B------:R2:W3:Y:S01]  /*5970*/  SYNCS.PHASECHK.TRANS64.TRYWAIT P1, [UR6+0x30850], R0 ;  /* 0x03085000ff0075a7 */ /* 0x0004e20008020146 */
[----:B------:R-:W-:Y:S05]  /*5980*/  @!P0 BRA `(.L_x_1273) ;  /* 0x0000000000048947 */ /* 0x000fea0003800000 */
[----:B------:R-:W-:Y:S01]  /*5990*/  BPT.TRAP 0x1 ;  /* 0x000000040000795c */ /* 0x000fe20000300000 */
.L_x_1273:
[----:B---3--:R-:W-:Y:S05]  /*59a0*/  @P1 BRA `(.L_x_1274) ;  /* 0x0000000000081947 */ /* 0x008fea0003800000 */
[----:B------:R-:W3:Y:S02]  /*59b0*/  SYNCS.PHASECHK.TRANS64.TRYWAIT P1, [UR6+0x30850], R0 ;  /* 0x03085000ff0075a7 */ /* 0x000ee40008020146 */
[----:B---3--:R-:W-:Y:S05]  /*59c0*/  @!P1 BRA `(.L_x_1275) ;  /* 0x0000011c00309947 */ /* 0x008fea0003800000 */
.L_x_1274:
        /* <DEDUP_REMOVED lines=36> */
[----:B------:R-:W-:Y:S05]  /*5c10*/  @!P0 BRA `(.L_x_1276) ;  /* 0x0000000000048947 */ /* 0x000fea0003800000 */
[----:B------:R-:W-:Y:S01]  /*5c20*/  BPT.TRAP 0x1 ;  /* 0x000000040000795c */ /* 0x000fe20000300000 */
.L_x_1276:
[----:B------:R-:W-:Y:S01]  /*5c30*/  ISETP.NE.AND P2, PT, R203, 0x1, PT ;  /* 0x00000001cb00780c */ /* 0x000fe20003f45270 */
[----:B------:R-:W-:Y:S01]  /*5c40*/  FMUL.FTZ R10, R126, UR5 ;  /* 0x000000057e0a7c20 */ /* 0x000fe20008410000 */
[----:B------:R-:W-:Y:S01]  /*5c50*/  FMUL.FTZ R20, R127, UR5 ;  /* 0x000000057f147c20 */ /* 0x000fe20008410000 */
[----:B------:R-:W-:Y:S01]  /*5c60*/  FMUL.FTZ R216, R129, UR5 ;  /* 0x0000000581d87c20 */ /* 0x000fe20008410000 */
[----:B------:R-:W-:Y:S01]  /*5c70*/  FMUL.FTZ R129, R143, UR5 ;  /* 0x000000058f817c20 */ /* 0x000fe20008410000 */
[----:B------:R-:W-:Y:S01]  /*5c80*/  FMUL.FTZ R143, R153, UR5 ;  /* 0x00000005998f7c20 */ /* 0x000fe20008410000 */
[----:B------:R-:W-:Y:S02]  /*5c90*/  IMAD.IADD R153, R192, 0x1, R22 ;  /* 0x00000001c0997824 */ /* 0x000fe400078e0216 */
[----:B------:R-:W-:Y:S01]  /*5ca0*/  FMUL.FTZ R186, R121, UR5 ;  /* 0x0000000579ba7c20 */ /* 0x000fe20008410000 */
[----:B------:R-:W-:Y:S01]  /*5cb0*/  FMUL.FTZ R214, R128, UR5 ;  /* 0x0000000580d67c20 */ /* 0x000fe20008410000 */
[----:B------:R-:W-:Y:S01]  /*5cc0*/  FMUL.FTZ R121, R134, UR5 ;  /* 0x0000000586797c20 */ /* 0x000fe20008410000 */
[----:B------:R-:W-:Y:S01]  /*5cd0*/  FMUL.FTZ R128, R142, UR5 ;  /* 0x000000058e807c20 */ /* 0x000fe20008410000 */
[----:B------:R-:W-:Y:S01]  /*5ce0*/  FMUL.FTZ R142, R144, UR5 ;  /* 0x00000005908e7c20 */ /* 0x000fe20008410000 */
[----:B------:R-:W-:Y:S01]  /*5cf0*/  FMUL.FTZ R134, R150, UR5 ;  /* 0x0000000596867c20 */ /* 0x000fe20008410000 */
[----:B------:R-:W3:Y:S01]  /*5d00*/  @P2 LDC R126, c[0x0][0x44c] ;  /* 0x00011300ff7e2b82 */ /* 0x000ee20000000800 */
[----:B------:R-:W-:Y:S01]  /*5d10*/  FMUL.FTZ R144, R145, UR5 ;  /* 0x0000000591907c20 */ /* 0x000fe20008410000 */
[----:B------:R-:W-:Y:S01]  /*5d20*/  FMUL.FTZ R150, R152, UR5 ;  /* 0x0000000598967c20 */ /* 0x000fe20008410000 */
[----:B------:R-:W-:Y:S01]  /*5d30*/  FMUL.FTZ R145, R156, UR5 ;  /* 0x000000059c917c20 */ /* 0x000fe20008410000 */
[----:B01----:R-:W-:Y:S01]  /*5d40*/  FMUL.FTZ R8, R120, UR5 ;  /* 0x0000000578087c20 */ /* 0x003fe20008410000 */
[----:B------:R-:W-:Y:S01]  /*5d50*/  FMUL.FTZ R156, R161, UR5 ;  /* 0x00000005a19c7c20 */ /* 0x000fe20008410000 */
[----:B------:R-:W-:Y:S01]  /*5d60*/  FMUL.FTZ R120, R131, UR5 ;  /* 0x0000000583787c20 */ /* 0x000fe20008410000 */
[----:B------:R-:W-:Y:S01]  /*5d70*/  IMAD R161, R15, -0x60, RZ ;  /* 0xffffffa00fa17824 */ /* 0x000fe200078e02ff */
[----:B------:R-:W0:Y:S01]  /*5d80*/  @P2 LDC R127, c[0x0][0x450] ;  /* 0x00011400ff7f2b82 */ /* 0x000e220000000800 */
[----:B------:R-:W-:Y:S01]  /*5d90*/  FMUL.FTZ R131, R146, UR5 ;  /* 0x0000000592837c20 */ /* 0x000fe20008410000 */
[----:B--2---:R-:W-:Y:S01]  /*5da0*/  FMUL.FTZ R0, R122, UR5 ;  /* 0x000000057a007c20 */ /* 0x004fe20008410000 */
        /* <DEDUP_REMOVED lines=13> */
[----:B---3--:R-:W-:-:S04]  /*5e80*/  @P2 IMAD.HI.U32 R126, R153, R126, RZ ;  /* 0x0000007e997e2227 */ /* 0x008fc800078e00ff */
        /* <DEDUP_REMOVED lines=22> */
[----:B------:R-:W1:Y:S01]  /*5ff0*/  MUFU.TANH R8, R8 ;  /* 0x0000000800087308 */ /* 0x000e620000002400 */
[----:B------:R-:W-:Y:S02]  /*6000*/  UPRMT UR7, UR60, 0x654, UR7 ;  /* 0x000006543c077896 */ /* 0x000fe40008000007 */
[----:B------:R-:W-:Y:S01]  /*6010*/  ULOP3.LUT UR4, URZ, UR50, URZ, 0x33, !UPT ;  /* 0x000000323f047292 */ /* 0x000fe2000f8e333f */
[----:B------:R-:W-:Y:S01]  /*6020*/  IADD3 R127, -R18, R126, R17 ;  /* 0x0000007e127f7210 */ /* 0x000fe20007ffe111 */
[----:B------:R-:W-:-:S03]  /*6030*/  VIADD R151, R126, 0xffffffff ;  /* 0xffffffff7e977836 */ /* 0x000fc60000000000 */
[----:B------:R-:W2:Y:S01]  /*6040*/  MUFU.TANH R186, R186 ;  /* 0x000000ba00ba7308 */ /* 0x000ea20000002400 */
[C---:B------:R-:W-:Y:S01]  /*6050*/  VIADD R163, R127.reuse, UR51 ;  /* 0x000000337fa37c36 */ /* 0x040fe20008000000 */
[----:B------:R-:W-:Y:S01]  /*6060*/  SYNCS.ARRIVE.TRANS64.RED.A1T0 RZ, [UR7], RZ ;  /* 0x000000ffffff79a7 */ /* 0x000fe20008100407 */
[----:B------:R-:W-:Y:S02]  /*6070*/  VIADD R167, R127, UR4 ;  /* 0x000000047fa77c36 */ /* 0x000fe40008000000 */
[----:B0-----:R-:W-:-:S03]  /*6080*/  IMAD.IADD R155, R163, 0x1, R152 ;  /* 0x00000001a39b7824 */ /* 0x001fc600078e0298 */
        /* <DEDUP_REMOVED lines=48> */
[----:B------:R-:W-:Y:S01]  /*6390*/  IADD3 R152, -R18, R17, R152 ;  /* 0x0000001112987210 */ /* 0x000fe20007ffe198 */
        /* <DEDUP_REMOVED lines=11> */
.L_x_1279:
[----:B------:R-:W-:-:S05]  /*6450*/  IMAD.U32 R158, RZ, RZ, UR43 ;  /* 0x0000002bff9e7e24 */ /* 0x000fca000f8e00ff */
[----:B------:R-:W-:-:S13]  /*6460*/  ISETP.NE.AND P1, PT, R158, 0x1, PT ;  /* 0x000000019e00780c */ /* 0x000fda0003f25270 */
[----:B------:R-:W1:Y:S02]  /*6470*/  @P1 LDC.64 R126, c[0x0][0x9e8] ;  /* 0x00027a00ff7e1b82 */ /* 0x000e640000000a00 */
[----:B-1----:R-:W-:-:S05]  /*6480*/  @P1 IMAD.HI.U32 R126, R152, R126, RZ ;  /* 0x0000007e987e1227 */ /* 0x002fca00078e00ff */
[----:B------:R-:W-:-:S07]  /*6490*/  @P1 SHF.R.U32.HI R152, RZ, R127, R126 ;  /* 0x0000007fff981219 */ /* 0x000fce000001167e */
.L_x_1280:
[----:B------:R-:W-:Y:S05]  /*64a0*/  BSYNC B0 ;  /* 0x0000000000007941 */ /* 0x000fea0003800000 */
.L_x_1278:
[----:B------:R-:W-:-:S05]  /*64b0*/  IMAD R152, R152, R158, R151 ;  /* 0x0000009e98987224 */ /* 0x000fca00078e0297 */
[----:B------:R-:W-:Y:S02]  /*64c0*/  VIADDMNMX R155, R152, R158, R155, PT ;  /* 0x0000009e989b7246 */ /* 0x000fe4000380019b */
[----:B------:R-:W-:-:S07]  /*64d0*/  VIMNMX R157, R157, R152, !PT ;  /* 0x000000989d9d7248 */ /* 0x000fce0007fe0100 */
.L_x_1277:
[C---:B------:R-:W-:Y:S02]  /*64e0*/  ISETP.GE.AND P1, PT, R161.reuse, 0x2, PT ;  /* 0x00000002a100780c */ /* 0x040fe40003f26270 */
        /* <DEDUP_REMOVED lines=128> */
[----:B------:R-:W-:Y:S01]  /*6cf0*/  ISETP.GE.AND P6, PT, R161, 0x5a, PT ;  /* 0x0000005aa100780c */ /* 0x000fe20003fc6270 */
[----:B------:R-:W0:-:S12]  /*6d00*/  SHFL.IDX PT, R8, R153, 0x1, 0x1c1f ;  /* 0x003c1f0099087f89 */ /* 0x000e1800000e0000 */
[----:B------:R-:W-:Y:S02]  /*6d10*/  @P6 LOP3.LUT R16, R16, 0x1, RZ, 0xfc, !PT ;  /* 0x0000000110106812 */ /* 0x000fe400078efcff */
[----:B------:R-:W-:-:S04]  /*6d20*/  ISETP.GT.AND P6, PT, R157, 0x59, !P6 ;  /* 0x000000599d00780c */ /* 0x000fc800077c4270 */
[----:B------:R-:W-:-:S04]  /*6d30*/  ISETP.LT.OR P6, PT, R155, 0x5a, P6 ;  /* 0x0000005a9b00780c */ /* 0x000fc800037c1670 */
[----:B------:R-:W-:Y:S02]  /*6d40*/  FSEL R126, R165, -INF , !P6 ;  /* 0xff800000a57e7808 */ /* 0x000fe40007000000 */
[----:B------:R-:W-:Y:S01]  /*6d50*/  LOP3.LUT P6, RZ, R16, 0x80000, RZ, 0xc0, !PT ;  /* 0x0008000010ff7812 */ /* 0x000fe200078cc0ff */
[--C-:B0-----:R-:W-:Y:S02]  /*6d60*/  IMAD.IADD R141, R163, 0x1, R8.reuse ;  /* 0x00000001a38d7824 */ /* 0x101fe400078e0208 */
[----:B------:R-:W-:-:S10]  /*6d70*/  IMAD.IADD R143, R167, 0x1, R8 ;  /* 0x00000001a78f7824 */ /* 0x000fd400078e0208 */
[----:B------:R-:W-:Y:S05]  /*6d80*/  @!P6 BRA `(.L_x_1281) ;  /* 0x000000000054e947 */ /* 0x000fea0003800000 */
[----:B------:R-:W-:Y:S01]  /*6d90*/  IADD3 R145, -R18, R17, R8 ;  /* 0x0000001112917210 */ /* 0x000fe20007ffe108 */
        /* <DEDUP_REMOVED lines=11> */
.L_x_1283:
[----:B------:R-:W-:-:S05]  /*6e50*/  IMAD.U32 R168, RZ, RZ, UR43 ;  /* 0x0000002bffa87e24 */ /* 0x000fca000f8e00ff */
[----:B------:R-:W-:-:S13]  /*6e60*/  ISETP.NE.AND P6, PT, R168, 0x1, PT ;  /* 0x00000001a800780c */ /* 0x000fda0003fc5270 */
[----:B------:R-:W0:Y:S02]  /*6e70*/  @P6 LDC.64 R8, c[0x0][0x9e8] ;  /* 0x00027a00ff086b82 */ /* 0x000e240000000a00 */
[----:B0-----:R-:W-:-:S05]  /*6e80*/  @P6 IMAD.HI.U32 R8, R145, R8, RZ ;  /* 0x0000000891086227 */ /* 0x001fca00078e00ff */
[----:B------:R-:W-:-:S07]  /*6e90*/  @P6 SHF.R.U32.HI R145, RZ, R9, R8 ;  /* 0x00000009ff916219 */ /* 0x000fce0000011608 */
.L_x_1284:
[----:B------:R-:W-:Y:S05]  /*6ea0*/  BSYNC B0 ;  /* 0x0000000000007941 */ /* 0x000fea0003800000 */
.L_x_1282:
[----:B------:R-:W-:-:S05]  /*6eb0*/  IMAD R8, R145, R168, R151 ;  /* 0x000000a891087224 */ /* 0x000fca00078e0297 */
[----:B------:R-:W-:Y:S02]  /*6ec0*/  VIADDMNMX R141, R8, R168, R141, PT ;  /* 0x000000a8088d7246 */ /* 0x000fe4000380018d */
[----:B------:R-:W-:-:S07]  /*6ed0*/  VIMNMX R143, R143, R8, !PT ;  /* 0x000000088f8f7248 */ /* 0x000fce0007fe0100 */
.L_x_1281:
[C---:B------:R-:W-:Y:S02]  /*6ee0*/  ISETP.GT.AND P1, PT, R143.reuse, 0x1, !P1 ;  /* 0x000000018f00780c */ /* 0x040fe40004f24270 */
        /* <DEDUP_REMOVED lines=45> */
[----:B------:R-:W-:Y:S02]  /*71c0*/  LOP3.LUT P2, RZ, R16, 0x40, RZ, 0xc0, !PT ;  /* 0x0000004010ff7812 */ /* 0x000fe4000784c0ff */
[----:B------:R-:W-:-:S02]  /*71d0*/  ISETP.LT.OR P1, PT, R141, 0x22, P1 ;  /* 0x000000228d00780c */ /* 0x000fc40000f21670 */
[----:B------:R-:W-:Y:S02]  /*71e0*/  FMNMX.FTZ R9, R146, R9, !PT ;  /* 0x0000000992097209 */ /* 0x000fe40007810000 */
[----:B------:R-:W-:Y:S02]  /*71f0*/  FSEL R124, R124, -INF , !P1 ;  /* 0xff8000007c7c7808 */ /* 0x000fe40004800000 */
[----:B------:R-:W-:Y:S02]  /*7200*/  LOP3.LUT P1, RZ, R16, 0x4000, RZ, 0xc0, !PT ;  /* 0x0000400010ff7812 */ /* 0x000fe4000782c0ff */
[----:B------:R-:W-:Y:S02]  /*7210*/  FMNMX.FTZ R9, R148, R9, !PT ;  /* 0x0000000994097209 */ /* 0x000fe40007810000 */
[----:B------:R-:W-:Y:S02]  /*7220*/  ISETP.GT.AND P1, PT, R143, 0x28, !P1 ;  /* 0x000000288f00780c */ /* 0x000fe40004f24270 */
[----:B------:R-:W-:-:S02]  /*7230*/  LOP3.LUT P6, RZ, R16, 0x20, RZ, 0xc0, !PT ;  /* 0x0000002010ff7812 */ /* 0x000fc400078cc0ff */
        /* <DEDUP_REMOVED lines=15> */
[----:B------:R-:W-:Y:S02]  /*7330*/  FMNMX.FTZ R9, R154, R9, !PT ;  /* 0x000000099a097209 */ /* 0x000fe40007810000 */
[----:B------:R-:W-:Y:S02]  /*7340*/  FSEL R178, R131, -INF , !P1 ;  /* 0xff80000083b27808 */ /* 0x000fe40004800000 */
[----:B------:R-:W-:-:S02]  /*7350*/  LOP3.LUT P1, RZ, R16, 0x800, RZ, 0xc0, !PT ;  /* 0x0000080010ff7812 */ /* 0x000fc4000782c0ff */
[----:B------:R-:W-:Y:S02]  /*7360*/  FMNMX.FTZ R8, R126, R9, !PT ;  /* 0x000000097e087209 */ /* 0x000fe40007810000 */
[C---:B------:R-:W-:Y:S02]  /*7370*/  ISETP.GT.AND P1, PT, R143.reuse, 0x31, !P1 ;  /* 0x000000318f00780c */ /* 0x040fe40004f24270 */
[----:B------:R-:W-:Y:S01]  /*7380*/  ISETP.GT.AND P3, PT, R143, 0x50, !P3 ;  /* 0x000000508f00780c */ /* 0x000fe20005f64270 */
[----:B------:R-:W0:Y:S01]  /*7390*/  SHFL.BFLY PT, R9, R8, 0x2, 0x1f ;  /* 0x0c401f0008097f89 */ /* 0x000e2200000e0000 */
        /* <DEDUP_REMOVED lines=8> */
[----:B------:R-:W-:-:S02]  /*7420*/  ISETP.GT.AND P5, PT, R143, 0x58, !P5 ;  /* 0x000000588f00780c */ /* 0x000fc40006fa4270 */
[----:B------:R-:W-:Y:S02]  /*7430*/  FSEL R134, R134, -INF , !P1 ;  /* 0xff80000086867808 */ /* 0x000fe40004800000 */
[----:B------:R-:W-:Y:S02]  /*7440*/  LOP3.LUT P1, RZ, R16, 0x200, RZ, 0xc0, !PT ;  /* 0x0000020010ff7812 */ /* 0x000fe4000782c0ff */
[----:B------:R-:W-:Y:S02]  /*7450*/  ISETP.LT.OR P4, PT, R141, 0x52, P4 ;  /* 0x000000528d00780c */ /* 0x000fe40002781670 */
[----:B------:R-:W-:Y:S02]  /*7460*/  ISETP.GT.AND P1, PT, R143, 0x39, !P1 ;  /* 0x000000398f00780c */ /* 0x000fe40004f24270 */
[----:B0-----:R-:W-:Y:S02]  /*7470*/  FMNMX.FTZ R121, R8, R9, !PT ;  /* 0x0000000908797209 */ /* 0x001fe40007810000 */
[C---:B------:R-:W-:Y:S01]  /*7480*/  ISETP.LT.OR P1, PT, R141.reuse, 0x3a, P1 ;  /* 0x0000003a8d00780c */ /* 0x040fe20000f21670 */
[----:B------:R-:W0:Y:S01]  /*7490*/  LDC R9, c[0x0][0x988] ;  /* 0x00026200ff097b82 */ /* 0x000e220000000800 */
[----:B------:R-:W-:Y:S01]  /*74a0*/  ISETP.LT.OR P5, PT, R141, 0x59, P5 ;  /* 0x000000598d00780c */ /* 0x000fe20002fa1670 */
[----:B------:R-:W1:Y:S01]  /*74b0*/  SHFL.BFLY PT, R10, R121, 0x1, 0x1f ;  /* 0x0c201f00790a7f89 */ /* 0x000e6200000e0000 */
[----:B------:R-:W-:-:S02]  /*74c0*/  FSEL R180, R135, -INF , !P1 ;  /* 0xff80000087b47808 */ /* 0x000fc40004800000 */
[----:B------:R-:W-:-:S04]  /*74d0*/  LOP3.LUT P1, RZ, R16, 0x100, RZ, 0xc0, !PT ;  /* 0x0000010010ff7812 */ /* 0x000fc8000782c0ff */
[----:B------:R-:W-:-:S04]  /*74e0*/  ISETP.GT.AND P1, PT, R143, 0x40, !P1 ;  /* 0x000000408f00780c */ /* 0x000fc80004f24270 */
[----:B------:R-:W-:-:S04]  /*74f0*/  ISETP.LT.OR P1, PT, R141, 0x41, P1 ;  /* 0x000000418d00780c */ /* 0x000fc80000f21670 */
[----:B------:R-:W-:Y:S02]  /*7500*/  FSEL R136, R136, -INF , !P1 ;  /* 0xff80000088887808 */ /* 0x000fe40004800000 */
[----:B------:R-:W-:-:S04]  /*7510*/  LOP3.LUT P1, RZ, R16, 0x80, RZ, 0xc0, !PT ;  /* 0x0000008010ff7812 */ /* 0x000fc8000782c0ff */
[----:B------:R-:W-:Y:S02]  /*7520*/  ISETP.GT.AND P1, PT, R143, 0x41, !P1 ;  /* 0x000000418f00780c */ /* 0x000fe40004f24270 */
[----:B-1----:R-:W-:Y:S02]  /*7530*/  FMNMX.FTZ R10, R121, R10, !PT ;  /* 0x0000000a790a7209 */ /* 0x002fe40007810000 */
[----:B------:R-:W-:-:S03]  /*7540*/  ISETP.LT.OR P1, PT, R141, 0x42, P1 ;  /* 0x000000428d00780c */ /* 0x000fc60000f21670 */
[----:B0-----:R-:W-:Y:S01]  /*7550*/  FMUL.FTZ R145, R10, R9 ;  /* 0x000000090a917220 */ /* 0x001fe20000410000 */
        /* <DEDUP_REMOVED lines=18> */
[--C-:B------:R-:W-:Y:S01]  /*7680*/  FFMA.FTZ R129, R212, R9, -R145.reuse ;  /* 0x00000009d4817223 */ /* 0x100fe20000010891 */
[----:B------:R-:W-:Y:S01]  /*7690*/  FMNMX.FTZ R21, R168, R21, !PT ;  /* 0x00000015a8157209 */ /* 0x000fe20007810000 */
[-CC-:B------:R-:W-:Y:S01]  /*76a0*/  FFMA.FTZ R212, R216, R9.reuse, -R145.reuse ;  /* 0x00000009d8d47223 */ /* 0x180fe20000010891 */
[----:B------:R-:W-:Y:S01]  /*76b0*/  FSEL R216, R125, -INF , !P4 ;  /* 0xff8000007dd87808 */ /* 0x000fe20006000000 */
        /* <DEDUP_REMOVED lines=10> */
[----:B------:R-:W-:Y:S01]  /*7760*/  MUFU.EX2 R188, R188 ;  /* 0x000000bc00bc7308 */ /* 0x000fe20000000800 */
[----:B------:R-:W-:Y:S01]  /*7770*/  FSEL R143, R10, RZ, P1 ;  /* 0x000000ff0a8f7208 */ /* 0x000fe20000800000 */
        /* <DEDUP_REMOVED lines=23> */
[----:B------:R-:W-:-:S02]  /*78f0*/  FFMA.FTZ R141, R156, R9, -R145 ;  /* 0x000000099c8d7223 */ /* 0x000fc40000010891 */
        /* <DEDUP_REMOVED lines=22> */
[----:B0-----:R-:W-:Y:S01]  /*7a60*/  FMNMX.FTZ R0, R131, R0, !PT ;  /* 0x0000000083007209 */ /* 0x001fe20007810000 */
[----:B------:R-:W-:-:S06]  /*7a70*/  FFMA.FTZ R131, R166, R9, -R145 ;  /* 0x00000009a6837223 */ /* 0x000fcc0000010891 */
[----:B------:R-:W-:Y:S01]  /*7a80*/  MUFU.EX2 R144, R144 ;  /* 0x0000009000907308 */ /* 0x000fe20000000800 */
[----:B------:R-:W0:Y:S07]  /*7a90*/  SHFL.BFLY PT, R125, R0, 0x1, 0x1f ;  /* 0x0c201f00007d7f89 */ /* 0x000e2e00000e0000 */
[----:B------:R-:W-:Y:S08]  /*7aa0*/  MUFU.EX2 R135, R135 ;  /* 0x0000008700877308 */ /* 0x000ff00000000800 */
[----:B------:R-:W-:Y:S08]  /*7ab0*/  MUFU.EX2 R142, R142 ;  /* 0x0000008e008e7308 */ /* 0x000ff00000000800 */
[----:B------:R-:W-:Y:S01]  /*7ac0*/  MUFU.EX2 R133, R133 ;  /* 0x0000008500857308 */ /* 0x000fe20000000800 */
[----:B0-----:R-:W-:Y:S01]  /*7ad0*/  FMNMX.FTZ R8, R0, R125, !PT ;  /* 0x0000007d00087209 */ /* 0x001fe20007810000 */
[----:B------:R-:W-:Y:S01]  /*7ae0*/  FADD.FTZ R0, -R143, R12 ;  /* 0x0000000c8f007221 */ /* 0x000fe20000010100 */
[----:B------:R-:W-:-:S02]  /*7af0*/  FFMA.FTZ R12, R126, R9, -R145 ;  /* 0x000000097e0c7223 */ /* 0x000fc40000010891 */
[C---:B------:R-:W-:Y:S01]  /*7b00*/  FSETP.NEU.FTZ.AND P1, PT, R8.reuse, -INF , PT ;  /* 0xff8000000800780b */ /* 0x040fe20003f3d000 */
[-C--:B------:R-:W-:Y:S01]  /*7b10*/  FMUL.FTZ R143, R8, R9.reuse ;  /* 0x00000009088f7220 */ /* 0x080fe20000410000 */
[----:B------:R-:W-:Y:S01]  /*7b20*/  FMUL.FTZ R0, R0, R9 ;  /* 0x0000000900007220 */ /* 0x000fe20000410000 */
[----:B------:R-:W-:Y:S03]  /*7b30*/  MUFU.EX2 R125, R154 ;  /* 0x0000009a007d7308 */ /* 0x000fe60000000800 */
[----:B------:R-:W-:-:S05]  /*7b40*/  FSEL R143, R143, RZ, P1 ;  /* 0x000000ff8f8f7208 */ /* 0x000fca0000800000 */
[-CC-:B------:R-:W-:Y:S01]  /*7b50*/  FFMA.FTZ R126, R2, R9.reuse, -R143.reuse ;  /* 0x00000009027e7223 */ /* 0x180fe2000001088f */
[----:B------:R-:W-:Y:S01]  /*7b60*/  FSEL R2, R8, RZ, P1 ;  /* 0x000000ff08027208 */ /* 0x000fe20000800000 */
[-CC-:B------:R-:W-:Y:S01]  /*7b70*/  FFMA.FTZ R189, R226, R9.reuse, -R143.reuse ;  /* 0x00000009e2bd7223 */ /* 0x180fe2000001088f */
[----:B------:R-:W0:Y:S01]  /*7b80*/  MUFU.EX2 R0, R0 ;  /* 0x0000000000007308 */ /* 0x000e220000000800 */
[-CC-:B------:R-:W-:Y:S01]  /*7b90*/  FFMA.FTZ R191, R168, R9.reuse, -R143.reuse ;  /* 0x00000009a8bf7223 */ /* 0x180fe2000001088f */
[-C--:B------:R-:W-:Y:S01]  /*7ba0*/  FFMA.FTZ R20, R20, R9.reuse, -R143 ;  /* 0x0000000914147223 */ /* 0x080fe2000001088f */
[----:B------:R-:W-:Y:S01]  /*7bb0*/  FADD.FTZ R2, -R2, R13 ;  /* 0x0000000d02027221 */ /* 0x000fe20000010100 */
[-CC-:B------:R-:W-:Y:S01]  /*7bc0*/  FFMA.FTZ R185, R170, R9.reuse, -R143.reuse ;  /* 0x00000009aab97223 */ /* 0x180fe2000001088f */
[-CC-:B------:R-:W-:Y:S01]  /*7bd0*/  FFMA.FTZ R120, R120, R9.reuse, -R143.reuse ;  /* 0x0000000978787223 */ /* 0x180fe2000001088f */
[-CC-:B------:R-:W-:Y:S01]  /*7be0*/  FFMA.FTZ R187, R172, R9.reuse, -R143.reuse ;  /* 0x00000009acbb7223 */ /* 0x180fe2000001088f */
[-C--:B------:R-:W-:Y:S01]  /*7bf0*/  FMUL.FTZ R2, R2, R9.reuse ;  /* 0x0000000902027220 */ /* 0x080fe20000410000 */
[----:B------:R-:W-:Y:S01]  /*7c00*/  MUFU.EX2 R189, R189 ;  /* 0x000000bd00bd7308 */ /* 0x000fe20000000800 */
[-CC-:B------:R-:W-:Y:S01]  /*7c10*/  FFMA.FTZ R122, R122, R9.reuse, -R143.reuse ;  /* 0x000000097a7a7223 */ /* 0x180fe2000001088f */
[-CC-:B------:R-:W-:Y:S01]  /*7c20*/  FFMA.FTZ R181, R174, R9.reuse, -R143.reuse ;  /* 0x00000009aeb57223 */ /* 0x180fe2000001088f */
[-CC-:B------:R-:W-:Y:S01]  /*7c30*/  FFMA.FTZ R124, R124, R9.reuse, -R143.reuse ;  /* 0x000000097c7c7223 */ /* 0x180fe2000001088f */
[-CC-:B------:R-:W-:Y:S01]  /*7c40*/  FFMA.FTZ R183, R128, R9.reuse, -R143.reuse ;  /* 0x0000000980b77223 */ /* 0x180fe2000001088f */
[-CC-:B------:R-:W-:Y:S01]  /*7c50*/  FFMA.FTZ R128, R176, R9.reuse, -R143.reuse ;  /* 0x00000009b0807223 */ /* 0x180fe2000001088f */
[-CC-:B------:R-:W-:Y:S01]  /*7c60*/  FFMA.FTZ R177, R178, R9.reuse, -R143.reuse ;  /* 0x00000009b2b17223 */ /* 0x180fe2000001088f */
[----:B------:R-:W-:Y:S01]  /*7c70*/  FFMA.FTZ R132, R132, R9, -R143 ;  /* 0x0000000984847223 */ /* 0x000fe2000001088f */
[----:B------:R-:W1:Y:S01]  /*7c80*/  MUFU.EX2 R2, R2 ;  /* 0x0000000200027308 */ /* 0x000e620000000800 */
[----:B0-----:R-:W-:Y:S01]  /*7c90*/  FFMA.FTZ R11, R0, R11, R123 ;  /* 0x0000000b000b7223 */ /* 0x001fe2000001007b */
[-CC-:B------:R-:W-:Y:S01]  /*7ca0*/  FFMA.FTZ R179, R134, R9.reuse, -R143.reuse ;  /* 0x0000000986b37223 */ /* 0x180fe2000001088f */
[-CC-:B------:R-:W-:Y:S01]  /*7cb0*/  FFMA.FTZ R134, R180, R9.reuse, -R143.reuse ;  /* 0x00000009b4867223 */ /* 0x180fe2000001088f */
[-C--:B------:R-:W-:Y:S01]  /*7cc0*/  FFMA.FTZ R173, R136, R9.reuse, -R143 ;  /* 0x0000000988ad7223 */ /* 0x080fe2000001088f */
[----:B------:R-:W-:Y:S01]  /*7cd0*/  FADD.FTZ R11, R188, R11 ;  /* 0x0000000bbc0b7221 */ /* 0x000fe20000010000 */
[-CC-:B------:R-:W-:Y:S01]  /*7ce0*/  FFMA.FTZ R136, R182, R9.reuse, -R143.reuse ;  /* 0x00000009b6887223 */ /* 0x180fe2000001088f */
[-C--:B------:R-:W-:Y:S01]  /*7cf0*/  FFMA.FTZ R175, R138, R9.reuse, -R143 ;  /* 0x000000098aaf7223 */ /* 0x080fe2000001088f */
[----:B------:R-:W0:Y:S01]  /*7d00*/  MUFU.EX2 R126, R126 ;  /* 0x0000007e007e7308 */ /* 0x000e220000000800 */
[----:B------:R-:W-:Y:S01]  /*7d10*/  FADD.FTZ R154, R190, R11 ;  /* 0x0000000bbe9a7221 */ /* 0x000fe20000010000 */
[-CC-:B------:R-:W-:Y:S01]  /*7d20*/  FFMA.FTZ R169, R140, R9.reuse, -R143.reuse ;  /* 0x000000098ca97223 */ /* 0x180fe2000001088f */
[-CC-:B------:R-:W-:Y:S01]  /*7d30*/  FFMA.FTZ R138, R184, R9.reuse, -R143.reuse ;  /* 0x00000009b88a7223 */ /* 0x180fe2000001088f */
[-CC-:B------:R-:W-:Y:S01]  /*7d40*/  FFMA.FTZ R216, R216, R9.reuse, -R143.reuse ;  /* 0x00000009d8d87223 */ /* 0x180fe2000001088f */
[----:B------:R-:W-:Y:S01]  /*7d50*/  FADD.FTZ R154, R129, R154 ;  /* 0x0000009a819a7221 */ /* 0x000fe20000010000 */
[-CC-:B------:R-:W-:Y:S01]  /*7d60*/  FFMA.FTZ R218, R218, R9.reuse, -R143.reuse ;  /* 0x00000009dada7223 */ /* 0x180fe2000001088f */
[----:B------:R-:W-:Y:S01]  /*7d70*/  FFMA.FTZ R143, R160, R9, -R143 ;  /* 0x00000009a08f7223 */ /* 0x000fe2000001088f */
[----:B------:R-:W2:Y:S01]  /*7d80*/  MUFU.EX2 R191, R191 ;  /* 0x000000bf00bf7308 */ /* 0x000ea20000000800 */
[----:B-1----:R-:W-:-:S07]  /*7d90*/  FFMA.FTZ R3, R2, R3, R189 ;  /* 0x0000000302037223 */ /* 0x002fce00000100bd */
[----:B------:R-:W1:Y:S01]  /*7da0*/  MUFU.EX2 R20, R20 ;  /* 0x0000001400147308 */ /* 0x000e620000000800 */
[----:B0-----:R-:W-:-:S07]  /*7db0*/  FADD.FTZ R150, R126, R3 ;  /* 0x000000037e967221 */ /* 0x001fce0000010000 */
[----:B------:R-:W0:Y:S01]  /*7dc0*/  MUFU.EX2 R185, R185 ;  /* 0x000000b900b97308 */ /* 0x000e220000000800 */
[----:B--2---:R-:W-:-:S07]  /*7dd0*/  FADD.FTZ R3, R191, R150 ;  /* 0x00000096bf037221 */ /* 0x004fce0000010000 */
[----:B------:R-:W2:Y:S01]  /*7de0*/  MUFU.EX2 R120, R120 ;  /* 0x0000007800787308 */ /* 0x000ea20000000800 */
[----:B-1----:R-:W-:Y:S01]  /*7df0*/  FADD.FTZ R150, R20, R3 ;  /* 0x0000000314967221 */ /* 0x002fe20000010000 */
[----:B------:R-:W-:-:S04]  /*7e00*/  FADD.FTZ R3, R121, R154 ;  /* 0x0000009a79037221 */ /* 0x000fc80000010000 */
[----:B------:R-:W-:Y:S02]  /*7e10*/  FADD.FTZ R3, R212, R3 ;  /* 0x00000003d4037221 */ /* 0x000fe40000010000 */
[----:B------:R-:W1:Y:S01]  /*7e20*/  MUFU.EX2 R187, R187 ;  /* 0x000000bb00bb7308 */ /* 0x000e620000000800 */
[----:B0-----:R-:W-:Y:S01]  /*7e30*/  FADD.FTZ R11, R185, R150 ;  /* 0x00000096b90b7221 */ /* 0x001fe20000010000 */
[----:B------:R-:W-:-:S04]  /*7e40*/  FADD.FTZ R154, R186, R3 ;  /* 0x00000003ba9a7221 */ /* 0x000fc80000010000 */
[----:B------:R-:W-:Y:S02]  /*7e50*/  FADD.FTZ R154, R127, R154 ;  /* 0x0000009a7f9a7221 */ /* 0x000fe40000010000 */
[----:B------:R-:W0:Y:S01]  /*7e60*/  MUFU.EX2 R122, R122 ;  /* 0x0000007a007a7308 */ /* 0x000e220000000800 */
[----:B--2---:R-:W-:-:S07]  /*7e70*/  FADD.FTZ R150, R120, R11 ;  /* 0x0000000b78967221 */ /* 0x004fce0000010000 */
[----:B------:R-:W2:Y:S01]  /*7e80*/  MUFU.EX2 R181, R181 ;  /* 0x000000b500b57308 */ /* 0x000ea20000000800 */
[----:B-1----:R-:W-:-:S07]  /*7e90*/  FADD.FTZ R3, R187, R150 ;  /* 0x00000096bb037221 */ /* 0x002fce0000010000 */
[----:B------:R-:W1:Y:S01]  /*7ea0*/  MUFU.EX2 R124, R124 ;  /* 0x0000007c007c7308 */ /* 0x000e620000000800 */
[----:B0-----:R-:W-:Y:S01]  /*7eb0*/  FADD.FTZ R150, R122, R3 ;  /* 0x000000037a967221 */ /* 0x001fe20000010000 */
[----:B------:R-:W-:-:S06]  /*7ec0*/  FADD.FTZ R3, R21, R154 ;  /* 0x0000009a15037221 */ /* 0x000fcc0000010000 */
[----:B------:R-:W0:Y:S01]  /*7ed0*/  MUFU.EX2 R183, R183 ;  /* 0x000000b700b77308 */ /* 0x000e220000000800 */
[----:B--2---:R-:W-:Y:S01]  /*7ee0*/  FADD.FTZ R11, R181, R150 ;  /* 0x00000096b50b7221 */ /* 0x004fe20000010000 */
[----:B------:R-:W-:-:S04]  /*7ef0*/  FADD.FTZ R150, R214, R3 ;  /* 0x00000003d6967221 */ /* 0x000fc80000010000 */
[----:B------:R-:W-:Y:S02]  /*7f00*/  FADD.FTZ R3, R139, R150 ;  /* 0x000000968b037221 */ /* 0x000fe40000010000 */
        /* <DEDUP_REMOVED lines=9> */
[----:B--2---:R-:W-:Y:S01]  /*7fa0*/  FADD.FTZ R154, R128, R11 ;  /* 0x0000000b809a7221 */ /* 0x004fe20000010000 */
[----:B------:R-:W-:-:S04]  /*7fb0*/  FADD.FTZ R140, R142, R3 ;  /* 0x000000038e8c7221 */ /* 0x000fc80000010000 */
[----:B------:R-:W-:Y:S02]  /*7fc0*/  FADD.FTZ R3, R133, R140 ;  /* 0x0000008c85037221 */ /* 0x000fe40000010000 */
        /* <DEDUP_REMOVED lines=27> */
[----:B0-----:R-:W-:-:S04]  /*8180*/  FADD.FTZ R150, R141, R150 ;  /* 0x000000968d967221 */ /* 0x001fc80000010000 */
[----:B------:R-:W-:-:S03]  /*8190*/  FADD.FTZ R11, R125, R150 ;  /* 0x000000967d0b7221 */ /* 0x000fc60000010000 */
[----:B------:R-:W0:Y:S01]  /*81a0*/  MUFU.EX2 R12, R12 ;  /* 0x0000000c000c7308 */ /* 0x000e220000000800 */
[----:B--2---:R-:W-:-:S07]  /*81b0*/  FADD.FTZ R140, R216, R140 ;  /* 0x0000008cd88c7221 */ /* 0x004fce0000010000 */
[----:B------:R-:W2:Y:S01]  /*81c0*/  MUFU.EX2 R143, R143 ;  /* 0x0000008f008f7308 */ /* 0x000ea20000000800 */
[----:B-1----:R-:W-:Y:S01]  /*81d0*/  FADD.FTZ R140, R171, R140 ;  /* 0x0000008cab8c7221 */ /* 0x002fe20000010000 */
[----:B0-----:R-:W-:-:S03]  /*81e0*/  FADD.FTZ R11, R12, R11 ;  /* 0x0000000b0c0b7221 */ /* 0x001fc60000010000 */
[----:B--2---:R-:W-:Y:S01]  /*81f0*/  FADD.FTZ R3, R143, R140 ;  /* 0x0000008c8f037221 */ /* 0x004fe20000010000 */
[----:B------:R-:W-:Y:S06]  /*8200*/  @!P0 BRA `(.L_x_1285) ;  /* 0x0000000000048947 */ /* 0x000fec0003800000 */
[----:B------:R-:W-:Y:S01]  /*8210*/  BPT.TRAP 0x1 ;  /* 0x000000040000795c */ /* 0x000fe20000300000 */
.L_x_1285:
[----:B------:R-:W-:Y:S01]  /*8220*/  UIADD3 UR6, UR6, 0x30860, URZ ;  /* 0x0003086006067890 */ /* 0x000fe2000fffe03f */
[C---:B------:R-:W-:Y:S01]  /*8230*/  ISETP.GT.AND P1, PT, R15.reuse, R14, PT ;  /* 0x0000000e0f00720c */ /* 0x040fe20003f24270 */
        /* <DEDUP_REMOVED lines=32> */
[----:B------:R-:W-:-:S07]  /*8440*/  IMAD.MOV.U32 R21, RZ, RZ, R15 ;  /* 0x000000ffff157224 */ /* 0x000fce00078e000f */
.L_x_1267:
[----:B------:R-:W-:Y:S01]  /*8450*/  ISETP.NE.AND P2, PT, R203, 0x1, PT ;  /* 0x00000001cb00780c */ /* 0x000fe20003f45270 */
[----:B------:R-:W-:Y:S01]  /*8460*/  VIADD R12, R22, 0x7f ;  /* 0x0000007f160c7836 */ /* 0x000fe20000000000 */
[----:B------:R-:W-:Y:S02]  /*8470*/  LOP3.LUT P1, RZ, R16, 0x80000, RZ, 0xc0, !PT ;  /* 0x0008000010ff7812 */ /* 0x000fe4000782c0ff */
[----:B------:R-:W-:-:S09]  /*8480*/  IADD3 R15, R17, 0x1, -R18 ;  /* 0x00000001110f7810 */ /* 0x000fd20007ffe812 */
[----:B------:R-:W0:Y:S08]  /*8490*/  @P2 LDC R13, c[0x0][0x44c] ;  /* 0x00011300ff0d2b82 */ /* 0x000e300000000800 */
[----:B------:R-:W1:Y:S01]  /*84a0*/  @P2 LDC R14, c[0x0][0x450] ;  /* 0x00011400ff0e2b82 */ /* 0x000e620000000800 */
[----:B0-----:R-:W-:-:S05]  /*84b0*/  @P2 IMAD.HI.U32 R13, R12, R13, RZ ;  /* 0x0000000d0c0d2227 */ /* 0x001fca00078e00ff */
[----:B-1----:R-:W-:-:S05]  /*84c0*/  @P2 SHF.R.U32.HI R12, RZ, R14, R13 ;  /* 0x0000000eff0c2219 */ /* 0x002fca000001160d */
[----:B------:R-:W-:-:S04]  /*84d0*/  IMAD.IADD R12, R15, 0x1, R12 ;  /* 0x000000010f0c7824 */ /* 0x000fc800078e020c */
[----:B------:R-:W-:Y:S01]  /*84e0*/  VIADD R13, R12, -UR50 ;  /* 0x800000320c0d7c36 */ /* 0x000fe20008000000 */
[----:B------:R-:W-:Y:S06]  /*84f0*/  @!P1 BRA `(.L_x_1287) ;  /* 0x0000000000449947 */ /* 0x000fec0003800000 */
[----:B------:R-:W-:-:S13]  /*8500*/  ISETP.GT.AND P1, PT, R12, -0x1, PT ;  /* 0xffffffff0c00780c */ /* 0x000fda0003f24270 */
[----:B------:R-:W-:Y:S05]  /*8510*/  @P1 BRA `(.L_x_1288) ;  /* 0x0000000000201947 */ /* 0x000fea0003800000 */
[----:B------:R-:W0:Y:S01]  /*8520*/  LDC R121, c[0x0][0x9e4] ;  /* 0x00027900ff797b82 */ /* 0x000e220000000800 */
[----:B------:R-:W-:Y:S02]  /*8530*/  LOP3.LUT R15, RZ, R12, RZ, 0x33, !PT ;  /* 0x0000000cff0f7212 */ /* 0x000fe400078e33ff */
[----:B0-----:R-:W-:-:S13]  /*8540*/  ISETP.NE.AND P1, PT, R121, 0x1, PT ;  /* 0x000000017900780c */ /* 0x001fda0003f25270 */
[----:B------:R-:W0:Y:S02]  /*8550*/  @P1 LDC.64 R122, c[0x0][0x9e8] ;  /* 0x00027a00ff7a1b82 */ /* 0x000e240000000a00 */
[----:B0-----:R-:W-:-:S05]  /*8560*/  @P1 IMAD.HI.U32 R12, R15, R122, RZ ;  /* 0x0000007a0f0c1227 */ /* 0x001fca00078e00ff */
[----:B------:R-:W-:-:S04]  /*8570*/  @P1 SHF.R.U32.HI R15, RZ, R123, R12 ;  /* 0x0000007bff0f1219 */ /* 0x000fc8000001160c */
[----:B------:R-:W-:Y:S01]  /*8580*/  LOP3.LUT R12, RZ, R15, RZ, 0x33, !PT ;  /* 0x0000000fff0c7212 */ /* 0x000fe200078e33ff */
[----:B------:R-:W-:Y:S06]  /*8590*/  BRA `(.L_x_1289) ;  /* 0x0000000000147947 */ /* 0x000fec0003800000 */
.L_x_1288:
[----:B------:R-:W0:Y:S02]  /*85a0*/  LDC R121, c[0x0][0x9e4] ;  /* 0x00027900ff797b82 */ /* 0x000e240000000800 */
[----:B0-----:R-:W-:-:S13]  /*85b0*/  ISETP.NE.AND P1, PT, R121, 0x1, PT ;  /* 0x000000017900780c */ /* 0x001fda0003f25270 */
[----:B------:R-:W0:Y:S02]  /*85c0*/  @P1 LDC.64 R14, c[0x0][0x9e8] ;  /* 0x00027a00ff0e1b82 */ /* 0x000e240000000a00 */
[----:B0-----:R-:W-:-:S05]  /*85d0*/  @P1 IMAD.HI.U32 R14, R12, R14, RZ ;  /* 0x0000000e0c0e1227 */ /* 0x001fca00078e00ff */
[----:B------:R-:W-:-:S07]  /*85e0*/  @P1 SHF.R.U32.HI R12, RZ, R15, R14 ;  /* 0x0000000fff0c1219 */ /* 0x000fce000001160e */
.L_x_1289:
[----:B------:R-:W-:-:S05]  /*85f0*/  IMAD R12, R12, R121, RZ ;  /* 0x000000790c0c7224 */ /* 0x000fca00078e02ff */
[----:B------:R-:W-:-:S07]  /*8600*/  VIMNMX R13, R13, R12, !PT ;  /* 0x0000000c0d0d7248 */ /* 0x000fce0007fe0100 */
.L_x_1287:
[----:B------:R-:W-:-:S04]  /*8610*/  VIADD R13, R13, 0x5f ;  /* 0x0000005f0d0d7836 */ /* 0x000fc80000000000 */
[----:B------:R-:W-:-:S05]  /*8620*/  IMAD.HI R13, R13, 0x2aaaaaab, RZ ;  /* 0x2aaaaaab0d0d7827 */ /* 0x000fca00078e02ff */
[----:B------:R-:W-:-:S04]  /*8630*/  SHF.R.U32.HI R12, RZ, 0x1f, R13 ;  /* 0x0000001fff0c7819 */ /* 0x000fc8000001160d */
[----:B------:R-:W-:-:S04]  /*8640*/  LEA.HI.SX32 R13, R13, R12, 0x1c ;  /* 0x0000000c0d0d7211 */ /* 0x000fc800078fe2ff */
[----:B------:R-:W-:-:S04]  /*8650*/  VIMNMX R12, R194, R13, !PT ;  /* 0x0000000dc20c7248 */ /* 0x000fc80007fe0100 */
[----:B------:R-:W-:-:S13]  /*8660*/  ISETP.GE.AND P1, PT, R21, R12, PT ;  /* 0x0000000c1500720c */ /* 0x000fda0003f26270 */
[----:B------:R-:W-:Y:S05]  /*8670*/  @!P1 BRA `(.L_x_1290) ;  /* 0x0000002400189947 */ /* 0x000fea0003800000 */
[----:B------:R-:W-:Y:S01]  /*8680*/  IMAD.MOV.U32 R15, RZ, RZ, R8 ;  /* 0x000000ffff0f7224 */ /* 0x000fe200078e0008 */
[----:B------:R-:W-:Y:S01]  /*8690*/  UMOV UR41, UR39 ;  /* 0x0000002700297c82 */ /* 0x000fe20008000000 */
[----:B------:R-:W-:Y:S01]  /*86a0*/  IMAD.MOV.U32 R13, RZ, RZ, R10 ;  /* 0x000000ffff0d7224 */ /* 0x000fe200078e000a */
[----:B------:R-:W-:Y:S01]  /*86b0*/  UMOV UR4, UR38 ;  /* 0x0000002600047c82 */ /* 0x000fe20008000000 */
[----:B------:R-:W-:-:S05]  /*86c0*/  ULDC UR5, c[0x0][0x9d8] ;  /* 0x0002760000057ab9 */ /* 0x000fca0000000800 */
.L_x_1301:
[----:B------:R-:W-:-:S04]  /*86d0*/  UISETP.NE.AND UP0, UPT, UR4, 0x1, UPT ;  /* 0x000000010400788c */ /* 0x000fc8000bf05270 */
[----:B------:R-:W-:-:S04]  /*86e0*/  USEL UR39, URZ, 0x1, UP0 ;  /* 0x000000013f277887 */ /* 0x000fc80008000000 */
[----:B------:R-:W-:Y:S01]  /*86f0*/  ULOP3.LUT UR39, UR41, UR39, URZ, 0x3c, !UPT ;  /* 0x0000002729277292 */ /* 0x000fe2000f8e3c3f */
[----:B------:R-:W-:Y:S11]  /*8700*/  @!P0 BRA `(.L_x_1291) ;  /* 0x0000000000048947 */ /* 0x000ff60003800000 */
[----:B------:R-:W-:Y:S01]  /*8710*/  BPT.TRAP 0x1 ;  /* 0x000000040000795c */ /* 0x000fe20000300000 */
.L_x_1291:
        /* <DEDUP_REMOVED lines=9> */
.L_x_1292:
[----:B-1----:R-:W-:Y:S05]  /*87b0*/  @P1 BRA `(.L_x_1293) ;  /* 0x0000000000081947 */ /* 0x002fea0003800000 */
[----:B------:R-:W1:Y:S02]  /*87c0*/  SYNCS.PHASECHK.TRANS64.TRYWAIT P1, [UR7+0x30830], R8 ;  /* 0x03083008ff0075a7 */ /* 0x000e640008020147 */
[----:B-1----:R-:W-:Y:S05]  /*87d0*/  @!P1 BRA `(.L_x_1294) ;  /* 0x000000ec00c49947 */ /* 0x002fea0003800000 */
.L_x_1293:
        /* <DEDUP_REMOVED lines=169> */
.L_x_1295:
[----:B------:R-:W-:Y:S01]  /*9270*/  ULEA UR6, UR4, UR40, 0x3 ;  /* 0x0000002804067291 */ /* 0x000fe2000f8e183f */
[----:B------:R-:W-:-:S05]  /*9280*/  IMAD.U32 R0, RZ, RZ, UR41 ;  /* 0x00000029ff007e24 */ /* 0x000fca000f8e00ff */
[----:B------:R-:W-:-:S04]  /*9290*/  SHF.L.U32 R0, R0, 0x1f, RZ ;  /* 0x0000001f00007819 */ /* 0x000fc800000006ff */
[----:B------:R2:W3:Y:S01]  /*92a0*/  SYNCS.PHASECHK.TRANS64.TRYWAIT P1, [UR6+0x30850], R0 ;  /* 0x03085000ff0075a7 */ /* 0x0004e20008020146 */
[----:B------:R-:W-:Y:S05]  /*92b0*/  @!P0 BRA `(.L_x_1296) ;  /* 0x0000000000048947 */ /* 0x000fea0003800000 */
[----:B------:R-:W-:Y:S01]  /*92c0*/  BPT.TRAP 0x1 ;  /* 0x000000040000795c */ /* 0x000fe20000300000 */
.L_x_1296:
[----:B---3--:R-:W-:Y:S05]  /*92d0*/  @P1 BRA `(.L_x_1297) ;  /* 0x0000000000081947 */ /* 0x008fea0003800000 */
[----:B------:R-:W3:Y:S02]  /*92e0*/  SYNCS.PHASECHK.TRANS64.TRYWAIT P1, [UR6+0x30850], R0 ;  /* 0x03085000ff0075a7 */ /* 0x000ee40008020146 */
[----:B---3--:R-:W-:Y:S05]  /*92f0*/  @!P1 BRA `(.L_x_1298) ;  /* 0x000000e400149947 */ /* 0x008fea0003800000 */
.L_x_1297:
        /* <DEDUP_REMOVED lines=38> */
.L_x_1299:
        /* <DEDUP_REMOVED lines=38> */
[----:B------:R-:W3:Y:S01]  /*97c0*/  MUFU.TANH R122, R122 ;  /* 0x0000007a007a7308 */ /* 0x000ee20000002400 */
[----:B----4-:R-:W-:Y:S01]  /*97d0*/  FMNMX.FTZ R121, R120, R15, !PT ;  /* 0x0000000f78797209 */ /* 0x010fe20007810000 */
        /* <DEDUP_REMOVED lines=19> */
[----:B------:R-:W-:-:S03]  /*9910*/  UIADD3 UR7, UR7, 0x30840, URZ ;  /* 0x0003084007077890 */ /* 0x000fc6000fffe03f */
[----:B------:R-:W3:Y:S01]  /*9920*/  MUFU.TANH R172, R172 ;  /* 0x000000ac00ac7308 */ /* 0x000ee20000002400 */
[----:B----4-:R-:W-:Y:S01]  /*9930*/  FMNMX.FTZ R9, R170, R9, !PT ;  /* 0x00000009aa097209 */ /* 0x010fe20007810000 */
[----:B------:R-:W-:-:S06]  /*9940*/  UPRMT UR7, UR60, 0x654, UR7 ;  /* 0x000006543c077896 */ /* 0x000fcc0008000007 */
[----:B------:R-:W4:Y:S01]  /*9950*/  MUFU.TANH R126, R126 ;  /* 0x0000007e007e7308 */ /* 0x000f220000002400 */
[----:B-1----:R-:W-:Y:S02]  /*9960*/  FMNMX.FTZ R121, R124, R121, !PT ;  /* 0x000000797c797209 */ /* 0x002fe40007810000 */
[----:B------:R-:W-:Y:S05]  /*9970*/  SYNCS.ARRIVE.TRANS64.RED.A1T0 RZ, [UR7], RZ ;  /* 0x000000ffffff79a7 */ /* 0x000fea0008100407 */
[----:B------:R-:W1:Y:S01]  /*9980*/  MUFU.TANH R174, R174 ;  /* 0x000000ae00ae7308 */ /* 0x000e620000002400 */
[----:B---3--:R-:W-:-:S07]  /*9990*/  FMNMX.FTZ R9, R172, R9, !PT ;  /* 0x00000009ac097209 */ /* 0x008fce0007810000 */
[----:B------:R-:W3:Y:S01]  /*99a0*/  MUFU.TANH R128, R128 ;  /* 0x0000008000807308 */ /* 0x000ee20000002400 */
[----:B----4-:R-:W-:-:S07]  /*99b0*/  FMNMX.FTZ R121, R126, R121, !PT ;  /* 0x000000797e797209 */ /* 0x010fce0007810000 */
[----:B------:R-:W4:Y:S01]  /*99c0*/  MUFU.TANH R176, R176 ;  /* 0x000000b000b07308 */ /* 0x000f220000002400 */
[----:B-1----:R-:W-:-:S07]  /*99d0*/  FMNMX.FTZ R9, R174, R9, !PT ;  /* 0x00000009ae097209 */ /* 0x002fce0007810000 */
        /* <DEDUP_REMOVED lines=37> */
[----:B---3--:R-:W-:Y:S01]  /*9c30*/  FMNMX.FTZ R123, R146, R121, !PT ;  /* 0x00000079927b7209 */ /* 0x008fe20007810000 */
[----:B------:R-:W-:-:S06]  /*9c40*/  FMUL.FTZ R121, R165, UR5 ;  /* 0x00000005a5797c20 */ /* 0x000fcc0008410000 */
        /* <DEDUP_REMOVED lines=24> */
[----:B------:R-:W2:Y:S01]  /*9dd0*/  MUFU.TANH R228, R228 ;  /* 0x000000e400e47308 */ /* 0x000ea20000002400 */
[----:B----4-:R-:W-:-:S07]  /*9de0*/  FMNMX.FTZ R9, R226, R9, !PT ;  /* 0x00000009e2097209 */ /* 0x010fce0007810000 */
[----:B------:R-:W3:Y:S01]  /*9df0*/  MUFU.TANH R162, R162 ;  /* 0x000000a200a27308 */ /* 0x000ee20000002400 */
[----:B-1----:R-:W-:-:S07]  /*9e00*/  FMNMX.FTZ R123, R160, R123, !PT ;  /* 0x0000007ba07b7209 */ /* 0x002fce0007810000 */
[----:B------:R-:W1:Y:S01]  /*9e10*/  MUFU.TANH R121, R121 ;  /* 0x0000007900797308 */ /* 0x000e620000002400 */
[----:B--2---:R-:W-:-:S07]  /*9e20*/  FMNMX.FTZ R0, R228, R9, !PT ;  /* 0x00000009e4007209 */ /* 0x004fce0007810000 */
[----:B------:R-:W2:Y:S01]  /*9e30*/  MUFU.TANH R164, R164 ;  /* 0x000000a400a47308 */ /* 0x000ea20000002400 */
[----:B---3--:R-:W-:-:S07]  /*9e40*/  FMNMX.FTZ R123, R162, R123, !PT ;  /* 0x0000007ba27b7209 */ /* 0x008fce0007810000 */
[----:B------:R-:W3:Y:S01]  /*9e50*/  MUFU.TANH R166, R166 ;  /* 0x000000a600a67308 */ /* 0x000ee20000002400 */
[----:B-1----:R-:W-:-:S05]  /*9e60*/  FMNMX.FTZ R0, R121, R0, !PT ;  /* 0x0000000079007209 */ /* 0x002fca0007810000 */
[----:B------:R-:W1:Y:S01]  /*9e70*/  SHFL.BFLY PT, R9, R0, 0x2, 0x1f ;  /* 0x0c401f0000097f89 */ /* 0x000e6200000e0000 */
[----:B--2---:R-:W-:-:S04]  /*9e80*/  FMNMX.FTZ R123, R164, R123, !PT ;  /* 0x0000007ba47b7209 */ /* 0x004fc80007810000 */
[----:B---3--:R-:W-:-:S05]  /*9e90*/  FMNMX.FTZ R123, R166, R123, !PT ;  /* 0x0000007ba67b7209 */ /* 0x008fca0007810000 */
[----:B0-----:R-:W0:Y:S01]  /*9ea0*/  SHFL.BFLY PT, R8, R123, 0x2, 0x1f ;  /* 0x0c401f007b087f89 */ /* 0x001e2200000e0000 */
[----:B-1----:R-:W-:Y:S02]  /*9eb0*/  FMNMX.FTZ R2, R0, R9, !PT ;  /* 0x0000000900027209 */ /* 0x002fe40007810000 */
[----:B------:R-:W1:Y:S03]  /*9ec0*/  LDC R9, c[0x0][0x988] ;  /* 0x00026200ff097b82 */ /* 0x000e660000000800 */
[----:B------:R-:W2:Y:S01]  /*9ed0*/  SHFL.BFLY PT, R125, R2, 0x1, 0x1f ;  /* 0x0c201f00027d7f89 */ /* 0x000ea200000e0000 */
[----:B0-----:R-:W-:-:S05]  /*9ee0*/  FMNMX.FTZ R127, R123, R8, !PT ;  /* 0x000000087b7f7209 */ /* 0x001fca0007810000 */
[----:B------:R-:W0:Y:S01]  /*9ef0*/  SHFL.BFLY PT, R8, R127, 0x1, 0x1f ;  /* 0x0c201f007f087f89 */ /* 0x000e2200000e0000 */
[----:B--2---:R-:W-:-:S05]  /*9f00*/  FMNMX.FTZ R10, R2, R125, !PT ;  /* 0x0000007d020a7209 */ /* 0x004fca0007810000 */
[C---:B------:R-:W-:Y:S01]  /*9f10*/  FADD.FTZ R13, -R10.reuse, R13 ;  /* 0x0000000d0a0d7221 */ /* 0x040fe20000010100 */
[----:B-1----:R-:W-:-:S03]  /*9f20*/  FMUL.FTZ R141, R10, R9 ;  /* 0x000000090a8d7220 */ /* 0x002fc60000410000 */
[-C--:B------:R-:W-:Y:S01]  /*9f30*/  FMUL.FTZ R125, R13, R9.reuse ;  /* 0x000000090d7d7220 */ /* 0x080fe20000410000 */
[-CC-:B------:R-:W-:Y:S01]  /*9f40*/  FFMA.FTZ R133, R214, R9.reuse, -R141.reuse ;  /* 0x00000009d6857223 */ /* 0x180fe2000001088d */
[-CC-:B------:R-:W-:Y:S01]  /*9f50*/  FFMA.FTZ R214, R121, R9.reuse, -R141.reuse ;  /* 0x0000000979d67223 */ /* 0x180fe2000001088d */
[-CC-:B------:R-:W-:Y:S01]  /*9f60*/  FFMA.FTZ R123, R172, R9.reuse, -R141.reuse ;  /* 0x00000009ac7b7223 */ /* 0x180fe2000001088d */
[----:B------:R1:W-:Y:S01]  /*9f70*/  MUFU.EX2 R0, R125 ;  /* 0x0000007d00007308 */ /* 0x0003e20000000800 */
[-CC-:B------:R-:W-:Y:S01]  /*9f80*/  FFMA.FTZ R180, R180, R9.reuse, -R141.reuse ;  /* 0x00000009b4b47223 */ /* 0x180fe2000001088d */
[-CC-:B------:R-:W-:Y:S01]  /*9f90*/  FFMA.FTZ R131, R190, R9.reuse, -R141.reuse ;  /* 0x00000009be837223 */ /* 0x180fe2000001088d */
[----:B0-----:R-:W-:Y:S01]  /*9fa0*/  FMNMX.FTZ R8, R127, R8, !PT ;  /* 0x000000087f087209 */ /* 0x001fe20007810000 */
[-CC-:B------:R-:W-:Y:S01]  /*9fb0*/  FFMA.FTZ R127, R182, R9.reuse, -R141.reuse ;  /* 0x00000009b67f7223 */ /* 0x180fe2000001088d */
[-CC-:B------:R-:W-:Y:S01]  /*9fc0*/  FFMA.FTZ R182, R184, R9.reuse, -R141.reuse ;  /* 0x00000009b8b67223 */ /* 0x180fe2000001088d */
[-CC-:B------:R-:W-:Y:S01]  /*9fd0*/  FFMA.FTZ R172, R216, R9.reuse, -R141.reuse ;  /* 0x00000009d8ac7223 */ /* 0x180fe2000001088d */
[-C--:B------:R-:W-:Y:S01]  /*9fe0*/  FFMA.FTZ R135, R218, R9.reuse, -R141 ;  /* 0x00000009da877223 */ /* 0x080fe2000001088d */
[C---:B------:R-:W-:Y:S01]  /*9ff0*/  FADD.FTZ R13, -R8.reuse, R15 ;  /* 0x0000000f080d7221 */ /* 0x040fe20000010100 */
[-C--:B------:R-:W-:Y:S01]  /*a000*/  FMUL.FTZ R121, R8, R9.reuse ;  /* 0x0000000908797220 */ /* 0x080fe20000410000 */
[-CC-:B------:R-:W-:Y:S01]  /*a010*/  FFMA.FTZ R15, R168, R9.reuse, -R141.reuse ;  /* 0x00000009a80f7223 */ /* 0x180fe2000001088d */
[-CC-:B------:R-:W-:Y:S01]  /*a020*/  FFMA.FTZ R168, R174, R9.reuse, -R141.reuse ;  /* 0x00000009aea87223 */ /* 0x180fe2000001088d */
[-C--:B------:R-:W-:Y:S01]  /*a030*/  FMUL.FTZ R129, R13, R9.reuse ;  /* 0x000000090d817220 */ /* 0x080fe20000410000 */
[-C--:B------:R-:W-:Y:S01]  /*a040*/  FFMA.FTZ R13, R14, R9.reuse, -R141 ;  /* 0x000000090e0d7223 */ /* 0x080fe2000001088d */
[-C--:B------:R-:W-:Y:S01]  /*a050*/  FFMA.FTZ R189, R120, R9.reuse, -R121 ;  /* 0x0000000978bd7223 */ /* 0x080fe20000010879 */
[-C--:B------:R-:W-:Y:S01]  /*a060*/  FFMA.FTZ R14, R20, R9.reuse, -R141 ;  /* 0x00000009140e7223 */ /* 0x080fe2000001088d */
[-CC-:B------:R-:W-:Y:S01]  /*a070*/  FFMA.FTZ R120, R122, R9.reuse, -R121.reuse ;  /* 0x000000097a787223 */ /* 0x180fe20000010879 */
[----:B------:R0:W-:Y:S01]  /*a080*/  MUFU.EX2 R2, R129 ;  /* 0x0000008100027308 */ /* 0x0001e20000000800 */
[-C--:B------:R-:W-:Y:S01]  /*a090*/  FFMA.FTZ R191, R124, R9.reuse, -R121 ;  /* 0x000000097cbf7223 */ /* 0x080fe20000010879 */
[-C--:B------:R-:W-:Y:S01]  /*a0a0*/  FFMA.FTZ R20, R170, R9.reuse, -R141 ;  /* 0x00000009aa147223 */ /* 0x080fe2000001088d */
[-CC-:B------:R-:W-:Y:S01]  /*a0b0*/  FFMA.FTZ R122, R126, R9.reuse, -R121.reuse ;  /* 0x000000097e7a7223 */ /* 0x180fe20000010879 */
[-CC-:B------:R-:W-:Y:S01]  /*a0c0*/  FFMA.FTZ R185, R128, R9.reuse, -R121.reuse ;  /* 0x0000000980b97223 */ /* 0x180fe20000010879 */
[-C--:B------:R-:W-:Y:S01]  /*a0d0*/  FFMA.FTZ R124, R130, R9.reuse, -R121 ;  /* 0x00000009827c7223 */ /* 0x080fe20000010879 */
[-C--:B-1----:R-:W-:Y:S01]  /*a0e0*/  FFMA.FTZ R125, R176, R9.reuse, -R141 ;  /* 0x00000009b07d7223 */ /* 0x082fe2000001088d */
[-CC-:B------:R-:W-:Y:S01]  /*a0f0*/  FFMA.FTZ R187, R132, R9.reuse, -R121.reuse ;  /* 0x0000000984bb7223 */ /* 0x180fe20000010879 */
[----:B------:R-:W1:Y:S01]  /*a100*/  MUFU.EX2 R13, R13 ;  /* 0x0000000d000d7308 */ /* 0x000e620000000800 */
[-CC-:B------:R-:W-:Y:S01]  /*a110*/  FFMA.FTZ R181, R136, R9.reuse, -R121.reuse ;  /* 0x0000000988b57223 */ /* 0x180fe20000010879 */
[-C--:B------:R-:W-:Y:S01]  /*a120*/  FFMA.FTZ R128, R138, R9.reuse, -R121 ;  /* 0x000000098a807223 */ /* 0x080fe20000010879 */
[-C--:B------:R-:W-:Y:S01]  /*a130*/  FFMA.FTZ R170, R178, R9.reuse, -R141 ;  /* 0x00000009b2aa7223 */ /* 0x080fe2000001088d */
[-CC-:B------:R-:W-:Y:S01]  /*a140*/  FFMA.FTZ R126, R134, R9.reuse, -R121.reuse ;  /* 0x00000009867e7223 */ /* 0x180fe20000010879 */
[-C--:B------:R-:W-:Y:S01]  /*a150*/  FFMA.FTZ R183, R140, R9.reuse, -R121 ;  /* 0x000000098cb77223 */ /* 0x080fe20000010879 */
[-C--:B0-----:R-:W-:Y:S01]  /*a160*/  FFMA.FTZ R129, R186, R9.reuse, -R141 ;  /* 0x00000009ba817223 */ /* 0x081fe2000001088d */
[-C--:B------:R-:W-:Y:S01]  /*a170*/  FFMA.FTZ R130, R142, R9.reuse, -R121 ;  /* 0x000000098e827223 */ /* 0x080fe20000010879 */
[----:B------:R-:W0:Y:S01]  /*a180*/  MUFU.EX2 R189, R189 ;  /* 0x000000bd00bd7308 */ /* 0x000e220000000800 */
[-C--:B------:R-:W-:Y:S01]  /*a190*/  FFMA.FTZ R176, R188, R9.reuse, -R141 ;  /* 0x00000009bcb07223 */ /* 0x080fe2000001088d */
[-CC-:B------:R-:W-:Y:S01]  /*a1a0*/  FFMA.FTZ R177, R144, R9.reuse, -R121.reuse ;  /* 0x0000000990b17223 */ /* 0x180fe20000010879 */
[-C--:B------:R-:W-:Y:S01]  /*a1b0*/  FFMA.FTZ R132, R146, R9.reuse, -R121 ;  /* 0x0000000992847223 */ /* 0x080fe20000010879 */
[-C--:B------:R-:W-:Y:S01]  /*a1c0*/  FFMA.FTZ R178, R212, R9.reuse, -R141 ;  /* 0x00000009d4b27223 */ /* 0x080fe2000001088d */
[-CC-:B------:R-:W-:Y:S01]  /*a1d0*/  FFMA.FTZ R179, R148, R9.reuse, -R121.reuse ;  /* 0x0000000994b37223 */ /* 0x180fe20000010879 */
[-CC-:B------:R-:W-:Y:S01]  /*a1e0*/  FFMA.FTZ R134, R150, R9.reuse, -R121.reuse ;  /* 0x0000000996867223 */ /* 0x180fe20000010879 */
[----:B------:R-:W-:Y:S01]  /*a1f0*/  FFMA.FTZ R173, R152, R9, -R121 ;  /* 0x0000000998ad7223 */ /* 0x000fe20000010879 */
[----:B------:R-:W2:Y:S01]  /*a200*/  MUFU.EX2 R14, R14 ;  /* 0x0000000e000e7308 */ /* 0x000ea20000000800 */
[----:B-1----:R-:W-:Y:S01]  /*a210*/  FFMA.FTZ R11, R0, R11, R13 ;  /* 0x0000000b000b7223 */ /* 0x002fe2000001000d */
[-C--:B------:R-:W-:Y:S01]  /*a220*/  FFMA.FTZ R174, R220, R9.reuse, -R141 ;  /* 0x00000009dcae7223 */ /* 0x080fe2000001088d */
[-C--:B------:R-:W-:Y:S01]  /*a230*/  FFMA.FTZ R175, R156, R9.reuse, -R121 ;  /* 0x000000099caf7223 */ /* 0x080fe20000010879 */
[-CC-:B------:R-:W-:Y:S01]  /*a240*/  FFMA.FTZ R137, R222, R9.reuse, -R141.reuse ;  /* 0x00000009de897223 */ /* 0x180fe2000001088d */
[-C--:B------:R-:W-:Y:S01]  /*a250*/  FFMA.FTZ R139, R224, R9.reuse, -R141 ;  /* 0x00000009e08b7223 */ /* 0x080fe2000001088d */
[-C--:B------:R-:W-:Y:S01]  /*a260*/  FFMA.FTZ R169, R160, R9.reuse, -R121 ;  /* 0x00000009a0a97223 */ /* 0x080fe20000010879 */
[----:B------:R-:W-:Y:S01]  /*a270*/  FFMA.FTZ R212, R226, R9, -R141 ;  /* 0x00000009e2d47223 */ /* 0x000fe2000001088d */
[----:B------:R-:W1:Y:S01]  /*a280*/  MUFU.EX2 R120, R120 ;  /* 0x0000007800787308 */ /* 0x000e620000000800 */
[----:B0-----:R-:W-:Y:S01]  /*a290*/  FFMA.FTZ R3, R2, R3, R189 ;  /* 0x0000000302037223 */ /* 0x001fe200000100bd */
[-C--:B------:R-:W-:Y:S01]  /*a2a0*/  FFMA.FTZ R162, R162, R9.reuse, -R121 ;  /* 0x00000009a2a27223 */ /* 0x080fe20000010879 */
[-C--:B------:R-:W-:Y:S01]  /*a2b0*/  FFMA.FTZ R143, R228, R9.reuse, -R141 ;  /* 0x00000009e48f7223 */ /* 0x080fe2000001088d */
[----:B------:R-:W-:-:S04]  /*a2c0*/  FFMA.FTZ R164, R164, R9, -R121 ;  /* 0x00000009a4a47223 */ /* 0x000fc80000010879 */
        /* <DEDUP_REMOVED lines=33> */
[-CC-:B------:R-:W-:Y:S01]  /*a4e0*/  FFMA.FTZ R138, R158, R9.reuse, -R121.reuse ;  /* 0x000000099e8a7223 */ /* 0x180fe20000010879 */
[----:B------:R-:W-:-:S05]  /*a4f0*/  FFMA.FTZ R121, R166, R9, -R121 ;  /* 0x00000009a6797223 */ /* 0x000fca0000010879 */
        /* <DEDUP_REMOVED lines=60> */
.L_x_1300:
        /* <DEDUP_REMOVED lines=34> */
.L_x_1290:
[----:B------:R-:W-:-:S13]  /*aae0*/  ISETP.GE.AND P1, PT, R21, R194, PT ;  /* 0x000000c21500720c */ /* 0x000fda0003f26270 */
        /* <DEDUP_REMOVED lines=8> */
[----:B------:R-:W-:-:S05]  /*ab70*/  ULDC UR50, c[0x0][0x9e0] ;  /* 0x0002780000327ab9 */ /* 0x000fca0000000800 */
.L_x_1321:
[----:B------:R-:W-:-:S04]  /*ab80*/  UIADD3 UR38, UR4, 0x1, URZ ;  /* 0x0000000104267890 */ /* 0x000fc8000fffe03f */
[----:B------:R-:W-:-:S04]  /*ab90*/  UISETP.NE.AND UP0, UPT, UR38, 0x2, UPT ;  /* 0x000000022600788c */ /* 0x000fc8000bf05270 */
[----:B------:R-:W-:Y:S02]  /*aba0*/  USEL UR39, URZ, 0x1, UP0 ;  /* 0x000000013f277887 */ /* 0x000fe40008000000 */
[----:B------:R-:W-:Y:S02]  /*abb0*/  USEL UR38, UR38, URZ, UP0 ;  /* 0x0000003f26267287 */ /* 0x000fe40008000000 */
[----:B------:R-:W-:Y:S01]  /*abc0*/  ULOP3.LUT UR39, UR7, UR39, URZ, 0x3c, !UPT ;  /* 0x0000002707277292 */ /* 0x000fe2000f8e3c3f */
[----:B------:R-:W-:Y:S11]  /*abd0*/  @!P0 BRA `(.L_x_1303) ;  /* 0x0000000000048947 */ /* 0x000ff60003800000 */
[----:B------:R-:W-:Y:S01]  /*abe0*/  BPT.TRAP 0x1 ;  /* 0x000000040000795c */ /* 0x000fe20000300000 */
.L_x_1303:
[----:B------:R-:W-:Y:S01]  /*abf0*/  ULEA UR6, UR38, UR40, 0x3 ;  /* 0x0000002826067291 */ /* 0x000fe2000f8e183f */
[----:B------:R-:W-:-:S05]  /*ac00*/  IMAD.U32 R8, RZ, RZ, UR39 ;  /* 0x00000027ff087e24 */ /* 0x000fca000f8e00ff */
[----:B------:R-:W-:-:S04]  /*ac10*/  SHF.L.U32 R8, R8, 0x1f, RZ ;  /* 0x0000001f08087819 */ /* 0x000fc800000006ff */
[----:B------:R0:W1:Y:S01]  /*ac20*/  SYNCS.PHASECHK.TRANS64.TRYWAIT P1, [UR6+0x30830], R8 ;  /* 0x03083008ff0075a7 */ /* 0x0000620008020146 */
[----:B------:R-:W-:Y:S05]  /*ac30*/  @!P0 BRA `(.L_x_1304) ;  /* 0x0000000000048947 */ /* 0x000fea0003800000 */
[----:B------:R-:W-:Y:S01]  /*ac40*/  BPT.TRAP 0x1 ;  /* 0x000000040000795c */ /* 0x000fe20000300000 */
.L_x_1304:
[----:B-1----:R-:W-:Y:S05]  /*ac50*/  @P1 BRA `(.L_x_1305) ;  /* 0x0000000000081947 */ /* 0x002fea0003800000 */
[----:B------:R-:W1:Y:S02]  /*ac60*/  SYNCS.PHASECHK.TRANS64.TRYWAIT P1, [UR6+0x30830], R8 ;  /* 0x03083008ff0075a7 */ /* 0x000e640008020146 */
[----:B-1----:R-:W-:Y:S05]  /*ac70*/  @!P1 BRA `(.L_x_1306) ;  /* 0x000000c800cc9947 */ /* 0x002fea0003800000 */
.L_x_1305:
        /* <DEDUP_REMOVED lines=169> */
.L_x_1307:
[----:B------:R-:W-:Y:S01]  /*b710*/  ULEA UR6, UR4, UR40, 0x3 ;  /* 0x0000002804067291 */ /* 0x000fe2000f8e183f */
[----:B------:R-:W-:-:S05]  /*b720*/  IMAD.U32 R0, RZ, RZ, UR7 ;  /* 0x00000007ff007e24 */ /* 0x000fca000f8e00ff */
[----:B------:R-:W-:-:S04]  /*b730*/  SHF.L.U32 R0, R0, 0x1f, RZ ;  /* 0x0000001f00007819 */ /* 0x000fc800000006ff */
[----:B------:R2:W3:Y:S01]  /*b740*/  SYNCS.PHASECHK.TRANS64.TRYWAIT P1, [UR6+0x30850], R0 ;  /* 0x03085000ff0075a7 */ /* 0x0004e20008020146 */
[----:B------:R-:W-:Y:S05]  /*b750*/  @!P0 BRA `(.L_x_1308) ;  /* 0x0000000000048947 */ /* 0x000fea0003800000 */
[----:B------:R-:W-:Y:S01]  /*b760*/  BPT.TRAP 0x1 ;  /* 0x000000040000795c */ /* 0x000fe20000300000 */
.L_x_1308:
[----:B---3--:R-:W-:Y:S05]  /*b770*/  @P1 BRA `(.L_x_1309) ;  /* 0x0000000000081947 */ /* 0x008fea0003800000 */
[----:B------:R-:W3:Y:S02]  /*b780*/  SYNCS.PHASECHK.TRANS64.TRYWAIT P1, [UR6+0x30850], R0 ;  /* 0x03085000ff0075a7 */ /* 0x000ee40008020146 */
[----:B---3--:R-:W-:Y:S05]  /*b790*/  @!P1 BRA `(.L_x_1310) ;  /* 0x000000c0001c9947 */ /* 0x008fea0003800000 */
.L_x_1309:
        /* <DEDUP_REMOVED lines=38> */
.L_x_1311:
[----:B------:R-:W-:Y:S01]  /*ba00*/  ISETP.NE.AND P2, PT, R203, 0x1, PT ;  /* 0x00000001cb00780c */ /* 0x000fe20003f45270 */
[----:B------:R-:W-:Y:S01]  /*ba10*/  FMUL.FTZ R10, R126, UR5 ;  /* 0x000000057e0a7c20 */ /* 0x000fe20008410000 */
[----:B------:R-:W-:Y:S01]  /*ba20*/  FMUL.FTZ R14, R127, UR5 ;  /* 0x000000057f0e7c20 */ /* 0x000fe20008410000 */
[----:B-1----:R-:W-:Y:S01]  /*ba30*/  FMUL.FTZ R9, R140, UR5 ;  /* 0x000000058c097c20 */ /* 0x002fe20008410000 */
[----:B------:R-:W-:Y:S01]  /*ba40*/  FMUL.FTZ R140, R141, UR5 ;  /* 0x000000058d8c7c20 */ /* 0x000fe20008410000 */
[----:B------:R-:W-:Y:S01]  /*ba50*/  FMUL.FTZ R141, R144, UR5 ;  /* 0x00000005908d7c20 */ /* 0x000fe20008410000 */
[----:B------:R-:W-:Y:S01]  /*ba60*/  FMUL.FTZ R144, R149, UR5 ;  /* 0x0000000595907c20 */ /* 0x000fe20008410000 */
[----:B------:R-:W-:Y:S01]  /*ba70*/  FMUL.FTZ R149, R157, UR5 ;  /* 0x000000059d957c20 */ /* 0x000fe20008410000 */
[----:B------:R-:W-:Y:S01]  /*ba80*/  IMAD.IADD R157, R192, 0x1, R22 ;  /* 0x00000001c09d7824 */ /* 0x000fe200078e0216 */
[----:B------:R-:W-:Y:S01]  /*ba90*/  ULEA UR4, UR38, UR40, 0x3 ;  /* 0x0000002826047291 */ /* 0x000fe2000f8e183f */
[----:B------:R-:W-:Y:S01]  /*baa0*/  FMUL.FTZ R214, R128, UR5 ;  /* 0x0000000580d67c20 */ /* 0x000fe20008410000 */
[----:B------:R-:W-:Y:S01]  /*bab0*/  FMUL.FTZ R128, R143, UR5 ;  /* 0x000000058f807c20 */ /* 0x000fe20008410000 */
[----:B------:R-:W-:Y:S01]  /*bac0*/  FMUL.FTZ R143, R148, UR5 ;  /* 0x00000005948f7c20 */ /* 0x000fe20008410000 */
[----:B------:R-:W1:Y:S01]  /*bad0*/  @P2 LDC R126, c[0x0][0x44c] ;  /* 0x00011300ff7e2b82 */ /* 0x000e620000000800 */
[----:B------:R-:W-:Y:S01]  /*bae0*/  UIADD3 UR4, UR4, 0x30840, URZ ;  /* 0x0003084004047890 */ /* 0x000fe2000fffe03f */
[----:B------:R-:W-:-:S02]  /*baf0*/  IMAD R169, R21, -0x60, RZ ;  /* 0xffffffa015a97824 */ /* 0x000fc400078e02ff */
[----:B0-----:R-:W-:Y:S01]  /*bb00*/  FMUL.FTZ R8, R120, UR5 ;  /* 0x0000000578087c20 */ /* 0x001fe20008410000 */
[----:B------:R-:W-:Y:S01]  /*bb10*/  FMUL.FTZ R212, R125, UR5 ;  /* 0x000000057dd47c20 */ /* 0x000fe20008410000 */
[----:B------:R-:W-:Y:S01]  /*bb20*/  FMUL.FTZ R15, R130, UR5 ;  /* 0x00000005820f7c20 */ /* 0x000fe20008410000 */
[----:B------:R-:W-:Y:S01]  /*bb30*/  FMUL.FTZ R186, R121, UR5 ;  /* 0x0000000579ba7c20 */ /* 0x000fe20008410000 */
[----:B--2---:R-:W-:Y:S01]  /*bb40*/  FMUL.FTZ R0, R122, UR5 ;  /* 0x000000057a007c20 */ /* 0x004fe20008410000 */
[----:B------:R-:W0:Y:S01]  /*bb50*/  @P2 LDC R127, c[0x0][0x450] ;  /* 0x00011400ff7f2b82 */ /* 0x000e220000000800 */
        /* <DEDUP_REMOVED lines=37> */
[----:B------:R-:W-:Y:S01]  /*bdb0*/  FMUL.FTZ R164, R164, UR5 ;  /* 0x00000005a4a47c20 */ /* 0x000fe20008410000 */
[----:B------:R-:W-:Y:S01]  /*bdc0*/  LOP3.LUT P1, RZ, R16, 0x80000, RZ, 0xc0, !PT ;  /* 0x0008000010ff7812 */ /* 0x000fe2000782c0ff */
[----:B------:R-:W-:Y:S01]  /*bdd0*/  IMAD R126, R23, -0x2, R126 ;  /* 0xfffffffe177e7824 */ /* 0x000fe200078e027e */
[----:B------:R-:W1:Y:S01]  /*bde0*/  MUFU.TANH R8, R8 ;  /* 0x0000000800087308 */ /* 0x000e620000002400 */
[----:B------:R-:W-:Y:S01]  /*bdf0*/  SYNCS.ARRIVE.TRANS64.RED.A1T0 RZ, [UR4], RZ ;  /* 0x000000ffffff79a7 */ /* 0x000fe20008100404 */
[----:B------:R-:W-:Y:S01]  /*be00*/  ULOP3.LUT UR4, URZ, UR43, URZ, 0x33, !UPT ;  /* 0x0000002b3f047292 */ /* 0x000fe2000f8e333f */
[----:B------:R-:W-:Y:S01]  /*be10*/  VIADD R155, R126, 0xffffffff ;  /* 0xffffffff7e9b7836 */ /* 0x000fe20000000000 */
[----:B------:R-:W-:-:S04]  /*be20*/  IADD3 R127, -R18, R126, R17 ;  /* 0x0000007e127f7210 */ /* 0x000fc80007ffe111 */
[----:B------:R-:W2:Y:S01]  /*be30*/  MUFU.TANH R186, R186 ;  /* 0x000000ba00ba7308 */ /* 0x000ea20000002400 */
[C---:B------:R-:W-:Y:S02]  /*be40*/  VIADD R166, R127.reuse, UR50 ;  /* 0x000000327fa67c36 */ /* 0x040fe40008000000 */
[----:B------:R-:W-:Y:S02]  /*be50*/  VIADD R167, R127, UR4 ;  /* 0x000000047fa77c36 */ /* 0x000fe40008000000 */
[--C-:B0-----:R-:W-:Y:S02]  /*be60*/  IMAD.IADD R159, R166, 0x1, R148.reuse ;  /* 0x00000001a69f7824 */ /* 0x101fe400078e0294 */
[----:B------:R-:W-:Y:S01]  /*be70*/  IMAD.IADD R161, R167, 0x1, R148 ;  /* 0x00000001a7a17824 */ /* 0x000fe200078e0294 */
[----:B------:R-:W0:Y:S08]  /*be80*/  MUFU.TANH R0, R0 ;  /* 0x0000000000007308 */ /* 0x000e300000002400 */
        /* <DEDUP_REMOVED lines=58> */
.L_x_1314:
[----:B------:R-:W-:-:S05]  /*c230*/  IMAD.U32 R150, RZ, RZ, UR41 ;  /* 0x00000029ff967e24 */ /* 0x000fca000f8e00ff */
[----:B------:R-:W-:-:S13]  /*c240*/  ISETP.NE.AND P1, PT, R150, 0x1, PT ;  /* 0x000000019600780c */ /* 0x000fda0003f25270 */
[----:B------:R-:W1:Y:S02]  /*c250*/  @P1 LDC.64 R126, c[0x0][0x9e8] ;  /* 0x00027a00ff7e1b82 */ /* 0x000e640000000a00 */
[----:B-1----:R-:W-:-:S05]  /*c260*/  @P1 IMAD.HI.U32 R126, R148, R126, RZ ;  /* 0x0000007e947e1227 */ /* 0x002fca00078e00ff */
[----:B------:R-:W-:-:S07]  /*c270*/  @P1 SHF.R.U32.HI R148, RZ, R127, R126 ;  /* 0x0000007fff941219 */ /* 0x000fce000001167e */
.L_x_1315:
[----:B------:R-:W-:Y:S05]  /*c280*/  BSYNC B0 ;  /* 0x0000000000007941 */ /* 0x000fea0003800000 */
.L_x_1313:
[----:B------:R-:W-:-:S05]  /*c290*/  IMAD R148, R148, R150, R155 ;  /* 0x0000009694947224 */ /* 0x000fca00078e029b */
[----:B------:R-:W-:Y:S02]  /*c2a0*/  VIADDMNMX R159, R148, R150, R159, PT ;  /* 0x00000096949f7246 */ /* 0x000fe4000380019f */
[----:B------:R-:W-:-:S07]  /*c2b0*/  VIMNMX R161, R161, R148, !PT ;  /* 0x00000094a1a17248 */ /* 0x000fce0007fe0100 */
.L_x_1312:
        /* <DEDUP_REMOVED lines=94> */
[----:B------:R-:W-:Y:S01]  /*c8a0*/  ISETP.GT.AND P3, PT, R161, 0x41, !P4 ;  /* 0x00000041a100780c */ /* 0x000fe20006764270 */
[----:B------:R-:W0:Y:S03]  /*c8b0*/  SHFL.IDX PT, R145, R157, 0x1, 0x1c1f ;  /* 0x003c1f009d917f89 */ /* 0x000e2600000e0000 */
        /* <DEDUP_REMOVED lines=8> */
[----:B------:R-:W-:Y:S01]  /*c940*/  ISETP.GE.AND P4, PT, R169, 0x4a, PT ;  /* 0x0000004aa900780c */ /* 0x000fe20003f86270 */
[--C-:B0-----:R-:W-:Y:S01]  /*c950*/  IMAD.IADD R141, R166, 0x1, R145.reuse ;  /* 0x00000001a68d7824 */ /* 0x101fe200078e0291 */
[----:B------:R-:W-:Y:S01]  /*c960*/  FSEL R146, R147, -INF , !P3 ;  /* 0xff80000093927808 */ /* 0x000fe20005800000 */
[----:B------:R-:W-:Y:S01]  /*c970*/  IMAD.IADD R143, R167, 0x1, R145 ;  /* 0x00000001a78f7824 */ /* 0x000fe200078e0291 */
        /* <DEDUP_REMOVED lines=26> */
[----:B------:R-:W-:-:S04]  /*cb20*/  ISETP.GT.AND P6, PT, R161, 0x59, !P6 ;  /* 0x00000059a100780c */ /* 0x000fc800077c4270 */
        /* <DEDUP_REMOVED lines=16> */
.L_x_1318:
[----:B------:R-:W-:-:S05]  /*cc30*/  IMAD.U32 R166, RZ, RZ, UR41 ;  /* 0x00000029ffa67e24 */ /* 0x000fca000f8e00ff */
[----:B------:R-:W-:-:S13]  /*cc40*/  ISETP.NE.AND P6, PT, R166, 0x1, PT ;  /* 0x00000001a600780c */ /* 0x000fda0003fc5270 */
[----:B------:R-:W0:Y:S02]  /*cc50*/  @P6 LDC.64 R8, c[0x0][0x9e8] ;  /* 0x00027a00ff086b82 */ /* 0x000e240000000a00 */
[----:B0-----:R-:W-:-:S05]  /*cc60*/  @P6 IMAD.HI.U32 R8, R145, R8, RZ ;  /* 0x0000000891086227 */ /* 0x001fca00078e00ff */
[----:B------:R-:W-:-:S07]  /*cc70*/  @P6 SHF.R.U32.HI R145, RZ, R9, R8 ;  /* 0x00000009ff916219 */ /* 0x000fce0000011608 */
.L_x_1319:
[----:B------:R-:W-:Y:S05]  /*cc80*/  BSYNC B0 ;  /* 0x0000000000007941 */ /* 0x000fea0003800000 */
.L_x_1317:
[----:B------:R-:W-:-:S05]  /*cc90*/  IMAD R8, R145, R166, R155 ;  /* 0x000000a691087224 */ /* 0x000fca00078e029b */
[----:B------:R-:W-:Y:S02]  /*cca0*/  VIADDMNMX R141, R8, R166, R141, PT ;  /* 0x000000a6088d7246 */ /* 0x000fe4000380018d */
[----:B------:R-:W-:-:S07]  /*ccb0*/  VIMNMX R143, R143, R8, !PT ;  /* 0x000000088f8f7248 */ /* 0x000fce0007fe0100 */
.L_x_1316:
        /* <DEDUP_REMOVED lines=43> */
[C---:B------:R-:W-:Y:S02]  /*cf70*/  LOP3.LUT P1, RZ, R16.reuse, 0x8000, RZ, 0xc0, !PT ;  /* 0x0000800010ff7812 */ /* 0x040fe4000782c0ff */
[----:B------:R-:W-:Y:S02]  /*cf80*/  LOP3.LUT P2, RZ, R16, 0x40, RZ, 0xc0, !PT ;  /* 0x0000004010ff7812 */ /* 0x000fe4000784c0ff */
        /* <DEDUP_REMOVED lines=87> */
[--C-:B------:R-:W-:Y:S01]  /*d500*/  FFMA.FTZ R188, R186, R9, -R131.reuse ;  /* 0x00000009babc7223 */ /* 0x100fe20000010883 */
[----:B------:R-:W-:Y:S01]  /*d510*/  FSEL R164, R132, -INF , !P2 ;  /* 0xff80000084a47808 */ /* 0x000fe20005000000 */
[----:B------:R-:W-:Y:S01]  /*d520*/  MUFU.EX2 R123, R123 ;  /* 0x0000007b007b7308 */ /* 0x000fe20000000800 */
[----:B------:R-:W-:Y:S01]  /*d530*/  FMNMX.FTZ R15, R20, R15, !PT ;  /* 0x0000000f140f7209 */ /* 0x000fe20007810000 */
[-CC-:B------:R-:W-:Y:S01]  /*d540*/  FFMA.FTZ R190, R190, R9.reuse, -R131.reuse ;  /* 0x00000009bebe7223 */ /* 0x180fe20000010883 */
[----:B------:R-:W-:Y:S01]  /*d550*/  FSEL R145, R10, RZ, P1 ;  /* 0x000000ff0a917208 */ /* 0x000fe20000800000 */
[--C-:B------:R-:W-:Y:S01]  /*d560*/  FFMA.FTZ R186, R218, R9, -R131.reuse ;  /* 0x00000009daba7223 */ /* 0x100fe20000010883 */
[----:B------:R-:W-:Y:S01]  /*d570*/  FMNMX.FTZ R15, R120, R15, !PT ;  /* 0x0000000f780f7209 */ /* 0x000fe20007810000 */
[-CC-:B------:R-:W-:Y:S01]  /*d580*/  FFMA.FTZ R125, R220, R9.reuse, -R131.reuse ;  /* 0x00000009dc7d7223 */ /* 0x180fe20000010883 */
[--C-:B------:R-:W-:Y:S01]  /*d590*/  FFMA.FTZ R222, R222, R9, -R131.reuse ;  /* 0x00000009dede7223 */ /* 0x100fe20000010883 */
[----:B------:R-:W-:Y:S01]  /*d5a0*/  MUFU.EX2 R188, R188 ;  /* 0x000000bc00bc7308 */ /* 0x000fe20000000800 */
[----:B------:R-:W-:Y:S01]  /*d5b0*/  FMNMX.FTZ R15, R170, R15, !PT ;  /* 0x0000000faa0f7209 */ /* 0x000fe20007810000 */
[-CC-:B------:R-:W-:Y:S01]  /*d5c0*/  FFMA.FTZ R224, R224, R9.reuse, -R131.reuse ;  /* 0x00000009e0e07223 */ /* 0x180fe20000010883 */
[-CC-:B------:R-:W-:Y:S01]  /*d5d0*/  FFMA.FTZ R135, R148, R9.reuse, -R131.reuse ;  /* 0x0000000994877223 */ /* 0x180fe20000010883 */
        /* <DEDUP_REMOVED lines=14> */
[----:B------:R-:W-:-:S03]  /*d6c0*/  FFMA.FTZ R140, R140, R9, -R131 ;  /* 0x000000098c8c7223 */ /* 0x000fc60000010883 */
[----:B------:R-:W-:-:S03]  /*d6d0*/  FMNMX.FTZ R15, R130, R15, !PT ;  /* 0x0000000f820f7209 */ /* 0x000fc60007810000 */
[----:B------:R-:W-:Y:S01]  /*d6e0*/  MUFU.EX2 R121, R121 ;  /* 0x0000007900797308 */ /* 0x000fe20000000800 */
[----:B------:R-:W-:-:S04]  /*d6f0*/  FMNMX.FTZ R15, R176, R15, !PT ;  /* 0x0000000fb00f7209 */ /* 0x000fc80007810000 */
        /* <DEDUP_REMOVED lines=14> */
[----:B------:R-:W-:Y:S01]  /*d7e0*/  FMNMX.FTZ R0, R164, R133, !PT ;  /* 0x00000085a4007209 */ /* 0x000fe20007810000 */
[----:B------:R-:W-:-:S04]  /*d7f0*/  FFMA.FTZ R133, R152, R9, -R131 ;  /* 0x0000000998857223 */ /* 0x000fc80000010883 */
[----:B------:R-:W0:Y:S02]  /*d800*/  SHFL.BFLY PT, R137, R0, 0x2, 0x1f ;  /* 0x0c401f0000897f89 */ /* 0x000e2400000e0000 */
[----:B------:R-:W-:Y:S08]  /*d810*/  MUFU.EX2 R129, R129 ;  /* 0x0000008100817308 */ /* 0x000ff00000000800 */
[----:B------:R-:W-:Y:S08]  /*d820*/  MUFU.EX2 R158, R158 ;  /* 0x0000009e009e7308 */ /* 0x000ff00000000800 */
[----:B------:R-:W-:Y:S01]  /*d830*/  MUFU.EX2 R135, R135 ;  /* 0x0000008700877308 */ /* 0x000fe20000000800 */
[----:B0-----:R-:W-:Y:S01]  /*d840*/  FMNMX.FTZ R8, R0, R137, !PT ;  /* 0x0000008900087209 */ /* 0x001fe20007810000 */
[----:B------:R-:W-:Y:S01]  /*d850*/  FADD.FTZ R0, -R145, R12 ;  /* 0x0000000c91007221 */ /* 0x000fe20000010100 */
[-CC-:B------:R-:W-:Y:S01]  /*d860*/  FFMA.FTZ R137, R144, R9.reuse, -R131.reuse ;  /* 0x0000000990897223 */ /* 0x180fe20000010883 */
[----:B------:R-:W-:-:S04]  /*d870*/  FFMA.FTZ R131, R126, R9, -R131 ;  /* 0x000000097e837223 */ /* 0x000fc80000010883 */
[----:B------:R-:W-:Y:S01]  /*d880*/  MUFU.EX2 R150, R150 ;  /* 0x0000009600967308 */ /* 0x000fe20000000800 */
[----:B------:R-:W0:Y:S01]  /*d890*/  SHFL.BFLY PT, R143, R8, 0x1, 0x1f ;  /* 0x0c201f00088f7f89 */ /* 0x000e2200000e0000 */
[----:B------:R-:W-:-:S06]  /*d8a0*/  FMUL.FTZ R0, R0, R9 ;  /* 0x0000000900007220 */ /* 0x000fcc0000410000 */
[----:B------:R-:W1:Y:S08]  /*d8b0*/  MUFU.EX2 R0, R0 ;  /* 0x0000000000007308 */ /* 0x000e700000000800 */
[----:B------:R-:W-:Y:S08]  /*d8c0*/  MUFU.EX2 R133, R133 ;  /* 0x0000008500857308 */ /* 0x000ff00000000800 */
[----:B------:R-:W-:Y:S01]  /*d8d0*/  MUFU.EX2 R148, R148 ;  /* 0x0000009400947308 */ /* 0x000fe20000000800 */
[----:B0-----:R-:W-:Y:S01]  /*d8e0*/  FMNMX.FTZ R8, R8, R143, !PT ;  /* 0x0000008f08087209 */ /* 0x001fe20007810000 */
[----:B-1----:R-:W-:-:S03]  /*d8f0*/  FFMA.FTZ R11, R0, R11, R123 ;  /* 0x0000000b000b7223 */ /* 0x002fc6000001007b */
[C---:B------:R-:W-:Y:S01]  /*d900*/  FSETP.NEU.FTZ.AND P1, PT, R8.reuse, -INF , PT ;  /* 0xff8000000800780b */ /* 0x040fe20003f3d000 */
[----:B------:R-:W-:Y:S01]  /*d910*/  FMUL.FTZ R143, R8, R9 ;  /* 0x00000009088f7220 */ /* 0x000fe20000410000 */
[----:B------:R-:W-:Y:S01]  /*d920*/  FADD.FTZ R11, R188, R11 ;  /* 0x0000000bbc0b7221 */ /* 0x000fe20000010000 */
[----:B------:R-:W-:Y:S03]  /*d930*/  MUFU.EX2 R132, R132 ;  /* 0x0000008400847308 */ /* 0x000fe60000000800 */
[----:B------:R-:W-:-:S05]  /*d940*/  FSEL R143, R143, RZ, P1 ;  /* 0x000000ff8f8f7208 */ /* 0x000fca0000800000 */
[-CC-:B------:R-:W-:Y:S01]  /*d950*/  FFMA.FTZ R12, R2, R9.reuse, -R143.reuse ;  /* 0x00000009020c7223 */ /* 0x180fe2000001088f */
[----:B------:R-:W-:Y:S01]  /*d960*/  FSEL R2, R8, RZ, P1 ;  /* 0x000000ff08027208 */ /* 0x000fe20000800000 */
[-CC-:B------:R-:W-:Y:S01]  /*d970*/  FFMA.FTZ R189, R226, R9.reuse, -R143.reuse ;  /* 0x00000009e2bd7223 */ /* 0x180fe2000001088f */
[-CC-:B------:R-:W-:Y:S01]  /*d980*/  FFMA.FTZ R191, R166, R9.reuse, -R143.reuse ;  /* 0x00000009a6bf7223 */ /* 0x180fe2000001088f */
[-CC-:B------:R-:W-:Y:S01]  /*d990*/  FFMA.FTZ R14, R14, R9.reuse, -R143.reuse ;  /* 0x000000090e0e7223 */ /* 0x180fe2000001088f */
[-C--:B------:R-:W-:Y:S01]  /*d9a0*/  FFMA.FTZ R185, R168, R9.reuse, -R143 ;  /* 0x00000009a8b97223 */ /* 0x080fe2000001088f */
[----:B------:R-:W-:Y:S01]  /*d9b0*/  FADD.FTZ R2, -R2, R13 ;  /* 0x0000000d02027221 */ /* 0x000fe20000010100 */
[----:B------:R-:W-:Y:S01]  /*d9c0*/  MUFU.EX2 R12, R12 ;  /* 0x0000000c000c7308 */ /* 0x000fe20000000800 */
[-CC-:B------:R-:W-:Y:S01]  /*d9d0*/  FFMA.FTZ R20, R20, R9.reuse, -R143.reuse ;  /* 0x0000000914147223 */ /* 0x180fe2000001088f */
[-CC-:B------:R-:W-:Y:S01]  /*d9e0*/  FFMA.FTZ R187, R120, R9.reuse, -R143.reuse ;  /* 0x0000000978bb7223 */ /* 0x180fe2000001088f */
[-C--:B------:R-:W-:Y:S01]  /*d9f0*/  FMUL.FTZ R2, R2, R9.reuse ;  /* 0x0000000902027220 */ /* 0x080fe20000410000 */
[-CC-:B------:R-:W-:Y:S01]  /*da00*/  FFMA.FTZ R120, R170, R9.reuse, -R143.reuse ;  /* 0x00000009aa787223 */ /* 0x180fe2000001088f */
[-CC-:B------:R-:W-:Y:S01]  /*da10*/  FFMA.FTZ R177, R130, R9.reuse, -R143.reuse ;  /* 0x0000000982b17223 */ /* 0x180fe2000001088f */
[-C--:B------:R-:W-:Y:S01]  /*da20*/  FFMA.FTZ R130, R134, R9.reuse, -R143 ;  /* 0x0000000986827223 */ /* 0x080fe2000001088f */
[----:B------:R-:W-:Y:S01]  /*da30*/  FADD.FTZ R134, R190, R11 ;  /* 0x0000000bbe867221 */ /* 0x000fe20000010000 */
[----:B------:R-:W-:Y:S01]  /*da40*/  MUFU.EX2 R189, R189 ;  /* 0x000000bd00bd7308 */ /* 0x000fe20000000800 */
[-CC-:B------:R-:W-:Y:S01]  /*da50*/  FFMA.FTZ R181, R122, R9.reuse, -R143.reuse ;  /* 0x000000097ab57223 */ /* 0x180fe2000001088f */
[-CC-:B------:R-:W-:Y:S01]  /*da60*/  FFMA.FTZ R122, R172, R9.reuse, -R143.reuse ;  /* 0x00000009ac7a7223 */ /* 0x180fe2000001088f */
[----:B------:R-:W-:Y:S01]  /*da70*/  FADD.FTZ R134, R127, R134 ;  /* 0x000000867f867221 */ /* 0x000fe20000010000 */
[-CC-:B------:R-:W-:Y:S01]  /*da80*/  FFMA.FTZ R183, R174, R9.reuse, -R143.reuse ;  /* 0x00000009aeb77223 */ /* 0x180fe2000001088f */
[-CC-:B------:R-:W-:Y:S01]  /*da90*/  FFMA.FTZ R126, R128, R9.reuse, -R143.reuse ;  /* 0x00000009807e7223 */ /* 0x180fe2000001088f */
[-CC-:B------:R-:W-:Y:S01]  /*daa0*/  FFMA.FTZ R128, R176, R9.reuse, -R143.reuse ;  /* 0x00000009b0807223 */ /* 0x180fe2000001088f */
[-CC-:B------:R-:W-:Y:S01]  /*dab0*/  FFMA.FTZ R179, R178, R9.reuse, -R143.reuse ;  /* 0x00000009b2b37223 */ /* 0x180fe2000001088f */
[----:B------:R-:W0:Y:S01]  /*dac0*/  MUFU.EX2 R2, R2 ;  /* 0x0000000200027308 */ /* 0x000e220000000800 */
[-CC-:B------:R-:W-:Y:S01]  /*dad0*/  FFMA.FTZ R173, R180, R9.reuse, -R143.reuse ;  /* 0x00000009b4ad7223 */ /* 0x180fe2000001088f */
[-CC-:B------:R-:W-:Y:S01]  /*dae0*/  FFMA.FTZ R175, R182, R9.reuse, -R143.reuse ;  /* 0x00000009b6af7223 */ /* 0x180fe2000001088f */
[-CC-:B------:R-:W-:Y:S01]  /*daf0*/  FFMA.FTZ R169, R184, R9.reuse, -R143.reuse ;  /* 0x00000009b8a97223 */ /* 0x180fe2000001088f */
[-CC-:B------:R-:W-:Y:S01]  /*db00*/  FFMA.FTZ R214, R214, R9.reuse, -R143.reuse ;  /* 0x00000009d6d67223 */ /* 0x180fe2000001088f */
[----:B------:R-:W-:-:S03]  /*db10*/  FFMA.FTZ R216, R216, R9, -R143 ;  /* 0x00000009d8d87223 */ /* 0x000fc6000001088f */
[----:B------:R-:W1:Y:S08]  /*db20*/  MUFU.EX2 R191, R191 ;  /* 0x000000bf00bf7308 */ /* 0x000e700000000800 */
[----:B------:R-:W2:Y:S01]  /*db30*/  MUFU.EX2 R14, R14 ;  /* 0x0000000e000e7308 */ /* 0x000ea20000000800 */
[----:B0-----:R-:W-:-:S04]  /*db40*/  FFMA.FTZ R3, R2, R3, R189 ;  /* 0x0000000302037223 */ /* 0x001fc800000100bd */
[----:B------:R-:W-:-:S03]  /*db50*/  FADD.FTZ R144, R12, R3 ;  /* 0x000000030c907221 */ /* 0x000fc60000010000 */
[----:B------:R-:W0:Y:S01]  /*db60*/  MUFU.EX2 R185, R185 ;  /* 0x000000b900b97308 */ /* 0x000e220000000800 */
[----:B-1----:R-:W-:-:S07]  /*db70*/  FADD.FTZ R3, R191, R144 ;  /* 0x00000090bf037221 */ /* 0x002fce0000010000 */
[----:B------:R-:W1:Y:S01]  /*db80*/  MUFU.EX2 R20, R20 ;  /* 0x0000001400147308 */ /* 0x000e620000000800 */
[----:B--2---:R-:W-:Y:S01]  /*db90*/  FADD.FTZ R144, R14, R3 ;  /* 0x000000030e907221 */ /* 0x004fe20000010000 */
[----:B------:R-:W-:Y:S01]  /*dba0*/  FADD.FTZ R3, R121, R134 ;  /* 0x0000008679037221 */ /* 0x000fe20000010000 */
[----:B------:R-:W-:-:S03]  /*dbb0*/  FFMA.FTZ R134, R136, R9, -R143 ;  /* 0x0000000988867223 */ /* 0x000fc6000001088f */
[----:B------:R-:W-:Y:S02]  /*dbc0*/  FADD.FTZ R3, R212, R3 ;  /* 0x00000003d4037221 */ /* 0x000fe40000010000 */
[----:B------:R-:W2:Y:S01]  /*dbd0*/  MUFU.EX2 R187, R187 ;  /* 0x000000bb00bb7308 */ /* 0x000ea20000000800 */
[----:B0-----:R-:W-:Y:S01]  /*dbe0*/  FADD.FTZ R11, R185, R144 ;  /* 0x00000090b90b7221 */ /* 0x001fe20000010000 */
[----:B------:R-:W-:-:S04]  /*dbf0*/  FADD.FTZ R136, R186, R3 ;  /* 0x00000003ba887221 */ /* 0x000fc80000010000 */
[----:B------:R-:W-:Y:S02]  /*dc00*/  FADD.FTZ R136, R125, R136 ;  /* 0x000000887d887221 */ /* 0x000fe40000010000 */
[----:B------:R-:W0:Y:S01]  /*dc10*/  MUFU.EX2 R120, R120 ;  /* 0x0000007800787308 */ /* 0x000e220000000800 */
[----:B-1----:R-:W-:-:S07]  /*dc20*/  FADD.FTZ R144, R20, R11 ;  /* 0x0000000b14907221 */ /* 0x002fce0000010000 */
[----:B------:R-:W1:Y:S01]  /*dc30*/  MUFU.EX2 R181, R181 ;  /* 0x000000b500b57308 */ /* 0x000e620000000800 */
[----:B--2---:R-:W-:-:S07]  /*dc40*/  FADD.FTZ R3, R187, R144 ;  /* 0x00000090bb037221 */ /* 0x004fce0000010000 */
[----:B------:R-:W2:Y:S01]  /*dc50*/  MUFU.EX2 R122, R122 ;  /* 0x0000007a007a7308 */ /* 0x000ea20000000800 */
[----:B0-----:R-:W-:Y:S01]  /*dc60*/  FADD.FTZ R144, R120, R3 ;  /* 0x0000000378907221 */ /* 0x001fe20000010000 */
[----:B------:R-:W-:Y:S01]  /*dc70*/  FADD.FTZ R3, R15, R136 ;  /* 0x000000880f037221 */ /* 0x000fe20000010000 */
[-CC-:B------:R-:W-:Y:S01]  /*dc80*/  FFMA.FTZ R136, R138, R9.reuse, -R143.reuse ;  /* 0x000000098a887223 */ /* 0x180fe2000001088f */
[----:B------:R-:W-:-:S04]  /*dc90*/  FFMA.FTZ R143, R164, R9, -R143 ;  /* 0x00000009a48f7223 */ /* 0x000fc8000001088f */
        /* <DEDUP_REMOVED lines=9> */
[----:B0-----:R-:W-:Y:S01]  /*dd30*/  FADD.FTZ R11, R183, R152 ;  /* 0x00000098b70b7221 */ /* 0x001fe20000010000 */
[----:B------:R-:W-:-:S04]  /*dd40*/  FADD.FTZ R138, R150, R3 ;  /* 0x00000003968a7221 */ /* 0x000fc80000010000 */
[----:B------:R-:W-:Y:S02]  /*dd50*/  FADD.FTZ R3, R133, R138 ;  /* 0x0000008a85037221 */ /* 0x000fe40000010000 */
[----:B------:R-:W0:Y:S01]  /*dd60*/  MUFU.EX2 R128, R128 ;  /* 0x0000008000807308 */ /* 0x000e220000000800 */
[----:B-1----:R-:W-:Y:S01]  /*dd70*/  FADD.FTZ R144, R126, R11 ;  /* 0x0000000b7e907221 */ /* 0x002fe20000010000 */
[----:B------:R-:W-:-:S06]  /*dd80*/  FADD.FTZ R3, R148, R3 ;  /* 0x0000000394037221 */ /* 0x000fcc0000010000 */
[----:B------:R-:W1:Y:S01]  /*dd90*/  MUFU.EX2 R179, R179 ;  /* 0x000000b300b37308 */ /* 0x000e620000000800 */
[----:B--2---:R-:W-:-:S07]  /*dda0*/  FADD.FTZ R11, R177, R144 ;  /* 0x00000090b10b7221 */ /* 0x004fce0000010000 */
[----:B------:R-:W2:Y:S01]  /*ddb0*/  MUFU.EX2 R130, R130 ;  /* 0x0000008200827308 */ /* 0x000ea20000000800 */
[----:B0-----:R-:W-:-:S07]  /*ddc0*/  FADD.FTZ R144, R128, R11 ;  /* 0x0000000b80907221 */ /* 0x001fce0000010000 */
        /* <DEDUP_REMOVED lines=35> */
.L_x_1320:
        /* <DEDUP_REMOVED lines=34> */
.L_x_1302:
        /* <DEDUP_REMOVED lines=99> */
.L_x_1322:
[----:B------:R-:W-:Y:S01]  /*e850*/  ULEA UR5, UR38, UR40, 0x3 ;  /* 0x0000002826057291 */ /* 0x000fe2000f8e183f */
[----:B------:R-:W-:-:S05]  /*e860*/  IMAD.U32 R0, RZ, RZ, UR39 ;  /* 0x00000027ff007e24 */ /* 0x000fca000f8e00ff */
[----:B------:R-:W-:-:S04]  /*e870*/  SHF.L.U32 R0, R0, 0x1f, RZ ;  /* 0x0000001f00007819 */ /* 0x000fc800000006ff */
[----:B------:R0:W1:Y:S01]  /*e880*/  SYNCS.PHASECHK.TRANS64.TRYWAIT P1, [UR5+0x30850], R0 ;  /* 0x03085000ff0075a7 */ /* 0x0000620008020145 */
[----:B------:R-:W-:Y:S05]  /*e890*/  @!P0 BRA `(.L_x_1323) ;  /* 0x0000000000048947 */ /* 0x000fea0003800000 */
[----:B------:R-:W-:Y:S01]  /*e8a0*/  BPT.TRAP 0x1 ;  /* 0x000000040000795c */ /* 0x000fe20000300000 */
.L_x_1323:
[----:B-1----:R-:W-:Y:S05]  /*e8b0*/  @P1 BRA `(.L_x_1324) ;  /* 0x0000000000081947 */ /* 0x002fea0003800000 */
[----:B------:R-:W1:Y:S02]  /*e8c0*/  SYNCS.PHASECHK.TRANS64.TRYWAIT P1, [UR5+0x30850], R0 ;  /* 0x03085000ff0075a7 */ /* 0x000e640008020145 */
[----:B-1----:R-:W-:Y:S05]  /*e8d0*/  @!P1 BRA `(.L_x_1325) ;  /* 0x0000008c00e49947 */ /* 0x002fea0003800000 */
.L_x_1324:
[----:B------:R-:W-:Y:S01]  /*e8e0*/  UIADD3 UR40, UR40, 0x400, URZ ;  /* 0x0000040028287890 */ /* 0x000fe2000fffe03f */
[----:B------:R-:W-:Y:S01]  /*e8f0*/  WARPGROUP.ARRIVE ;  /* 0x00000000000079c5 */ /* 0x000fe20000000000 */
[----:B------:R-:W-:Y:S01]  /*e900*/  UMOV UR7, 0x40000040 ;  /* 0x4000004000077882 */ /* 0x000fe20000000000 */
[----:B01----:R-:W0:Y:S01]  /*e910*/  SHFL.BFLY PT, R0, R11, 0x2, 0x1f ;  /* 0x0c401f000b007f89 */ /* 0x003e2200000e0000 */
[----:B------:R-:W-:Y:S01]  /*e920*/  USHF.R.U32.HI UR40, URZ, 0x4, UR40 ;  /* 0x000000043f287899 */ /* 0x000fe20008011628 */
[----:B------:R-:W-:Y:S02]  /*e930*/  IMAD.MOV.U32 R17, RZ, RZ, RZ ;  /* 0x000000ffff117224 */ /* 0x000fe400078e00ff */
[----:B------:R-:W1:Y:S01]  /*e940*/  SHFL.BFLY PT, R2, R3, 0x2, 0x1f ;  /* 0x0c401f0003027f89 */ /* 0x000e6200000e0000 */
[----:B------:R-:W-:-:S04]  /*e950*/  ULOP3.LUT UR40, UR40, 0x3fff, URZ, 0xc0, !UPT ;  /* 0x00003fff28287892 */ /* 0x000fc8000f8ec03f */
[----:B------:R-:W-:-:S04]  /*e960*/  ULOP3.LUT UR4, UR40, 0x3000000, URZ, 0xfc, !UPT ;  /* 0x0300000028047892 */ /* 0x000fc8000f8efc3f */
[----:B------:R-:W-:-:S07]  /*e970*/  UIMAD UR4, UR38, 0x900, UR4 ;  /* 0x00000900260478a4 */ /* 0x000fce000f8e0204 */
[----:B------:R-:W-:Y:S02]  /*e980*/  UMOV UR6, UR4 ;  /* 0x0000000400067c82 */ /* 0x000fe40008000000 */
[----:B------:R-:W-:Y:S01]  /*e990*/  HGMMA.64x192x16.F32.BF16 R24, R188, gdesc[UR4].tnspB, R24, gsb0 ;  /* 0x42e00004bc187df0 */ /* 0x000fe20008001818 */
[----:B------:R-:W-:Y:S01]  /*e9a0*/  UIADD3 UR6, UR4, 0x80, URZ ;  /* 0x0000008004067890 */ /* 0x000fe2000fffe03f */
[----:B0-----:R-:W-:Y:S01]  /*e9b0*/  FADD.FTZ R0, R0, R11 ;  /* 0x0000000b00007221 */ /* 0x001fe20000010000 */
[----:B------:R-:W-:Y:S01]  /*e9c0*/  UMOV UR7, 0x40000040 ;  /* 0x4000004000077882 */ /* 0x000fe20000000000 */
[----:B-1----:R-:W-:-:S03]  /*e9d0*/  FADD.FTZ R2, R2, R3 ;  /* 0x0000000302027221 */ /* 0x002fc60000010000 */
[----:B------:R-:W0:Y:S04]  /*e9e0*/  SHFL.BFLY PT, R5, R0, 0x1, 0x1f ;  /* 0x0c201f0000057f89 */ /* 0x000e2800000e0000 */
[----:B------:R-:W1:Y:S01]  /*e9f0*/  SHFL.BFLY PT, R7, R2, 0x1, 0x1f ;  /* 0x0c201f0002077f89 */ /* 0x000e6200000e0000 */
[----:B0-----:R-:W-:Y:S01]  /*ea00*/  FADD.FTZ R12, R0, R5 ;  /* 0x00000005000c7221 */ /* 0x001fe20000010000 */
[----:B------:R-:W-:Y:S02]  /*ea10*/  IMAD.MOV.U32 R5, RZ, RZ, RZ ;  /* 0x000000ffff057224 */ /* 0x000fe400078e00ff */
[----:B------:R-:W-:Y:S02]  /*ea20*/  IMAD.MOV.U32 R0, RZ, RZ, -0x800000 ;  /* 0xff800000ff007424 */ /* 0x000fe400078e00ff */
[----:B-1----:R-:W-:Y:S01]  /*ea30*/  FADD.FTZ R13, R2, R7 ;  /* 0x00000007020d7221 */ /* 0x002fe20000010000 */
[----:B------:R-:W-:Y:S01]  /*ea40*/  FSETP.NE.FTZ.AND P1, PT, R12, RZ, PT ;  /* 0x000000ff0c00720b */ /* 0x000fe20003f35000 */
[----:B------:R-:W-:-:S03]  /*ea50*/  IMAD.MOV.U32 R2, RZ, RZ, -0x800000 ;  /* 0xff800000ff027424 */ /* 0x000fc600078e00ff */
[----:B------:R-:W-:-:S09]  /*ea60*/  FSETP.NE.FTZ.AND P2, PT, R13, RZ, PT ;  /* 0x000000ff0d00720b */ /* 0x000fd20003f55000 */
[----:B------:R-:W0:Y:S01]  /*ea70*/  @P1 MUFU.LG2 R4, R12 ;  /* 0x0000000c00041308 */ /* 0x000e220000000c00 */
[----:B------:R-:W-:-:S03]  /*ea80*/  @P1 FMUL.FTZ R3, R9, 0.69314718246459960938 ;  /* 0x3f31721809031820 */ /* 0x000fc60000410000 */
[----:B------:R-:W-:-:S04]  /*ea90*/  @P2 FMUL.FTZ R14, R9, 0.69314718246459960938 ;  /* 0x3f317218090e2820 */ /* 0x000fc80000410000 */
        /* <DEDUP_REMOVED lines=34> */
.L_x_1326:
[----:B------:R-:W-:Y:S01]  /*ecc0*/  UIADD3 UR4, UR5, 0x30860, URZ ;  /* 0x0003086005047890 */ /* 0x000fe2000fffe03f */
[-C--:B------:R-:W-:Y:S01]  /*ecd0*/  FMUL.FTZ R4, R24, R5.reuse ;  /* 0x0000000518047220 */ /* 0x080fe20000410000 */
[----:B------:R-:W-:Y:S01]  /*ece0*/  UIADD3 UR38, UR38, 0x1, URZ ;  /* 0x0000000126267890 */ /* 0x000fe2000fffe03f */
[----:B------:R-:W-:Y:S01]  /*ecf0*/  FMUL.FTZ R3, R32, R5 ;  /* 0x0000000520037220 */ /* 0x000fe20000410000 */
[----:B------:R-:W-:Y:S01]  /*ed00*/  UPRMT UR4, UR60, 0x654, UR4 ;  /* 0x000006543c047896 */ /* 0x000fe20008000004 */
[----:B------:R-:W-:Y:S01]  /*ed10*/  FMUL.FTZ R130, R63, R17 ;  /* 0x000000113f827220 */ /* 0x000fe20000410000 */
[----:B------:R-:W-:Y:S01]  /*ed20*/  UISETP.NE.AND UP0, UPT, UR38, 0x2, UPT ;  /* 0x000000022600788c */ /* 0x000fe2000bf05270 */
[-C--:B------:R-:W-:Y:S01]  /*ed30*/  FMUL.FTZ R25, R25, R5.reuse ;  /* 0x0000000519197220 */ /* 0x080fe20000410000 */
[-C--:B------:R-:W-:Y:S01]  /*ed40*/  FMUL.FTZ R6, R28, R5.reuse ;  /* 0x000000051c067220 */ /* 0x080fe20000410000 */
[-C--:B------:R-:W-:Y:S01]  /*ed50*/  FMUL.FTZ R7, R29, R5.reuse ;  /* 0x000000051d077220 */ /* 0x080fe20000410000 */
[-C--:B------:R-:W-:Y:S01]  /*ed60*/  FMUL.FTZ R120, R33, R5.reuse ;  /* 0x0000000521787220 */ /* 0x080fe20000410000 */
[-C--:B------:R-:W-:Y:S01]  /*ed70*/  FMUL.FTZ R36, R36, R5.reuse ;  /* 0x0000000524247220 */ /* 0x080fe20000410000 */
[-C--:B------:R-:W-:Y:S01]  /*ed80*/  FMUL.FTZ R37, R37, R5.reuse ;  /* 0x0000000525257220 */ /* 0x080fe20000410000 */
[----:B------:R-:W-:Y:S01]  /*ed90*/  SYNCS.ARRIVE.TRANS64.RED.A1T0 RZ, [UR4], RZ ;  /* 0x000000ffffff79a7 */ /* 0x000fe20008100404 */
        /* <DEDUP_REMOVED lines=87> */
[-C--:B------:R-:W-:Y:S01]  /*f310*/  FMUL.FTZ R118, R118, R17.reuse ;  /* 0x0000001176767220 */ /* 0x080fe20000410000 */
[----:B------:R-:W-:Y:S01]  /*f320*/  FMUL.FTZ R119, R119, R17 ;  /* 0x0000001177777220 */ /* 0x000fe20000410000 */
[----:B------:R-:W-:Y:S01]  /*f330*/  VIADD R201, R201, 0x1 ;  /* 0x00000001c9c97836 */ /* 0x000fe20000000000 */
[----:B------:R-:W-:-:S02]  /*f340*/  USEL UR38, UR38, URZ, UP0 ;  /* 0x0000003f26267287 */ /* 0x000fc40008000000 */
[----:B------:R-:W-:-:S12]  /*f350*/  ULOP3.LUT UR39, UR39, UR4, URZ, 0x3c, !UPT ;  /* 0x0000000427277292 */ /* 0x000fd8000f8e3c3f */
.L_x_1248:
[----:B------:R-:W0:Y:S01]  /*f360*/  S2R R18, SR_CgaCtaId ;  /* 0x0000000000127919 */ /* 0x000e220000008800 */
[----:B------:R-:W-:Y:S01]  /*f370*/  MOV R17, 0x400 ;  /* 0x0000040000117802 */ /* 0x000fe20000000f00 */
[----:B------:R-:W-:Y:S01]  /*f380*/  BSSY B0, `(.L_x_1327) ;  /* 0x0000256000007945 */ /* 0x000fe20003800000 */
[----:B------:R-:W-:Y:S02]  /*f390*/  BAR.SYNC.DEFER_BLOCKING 0x5, 0x180 ;  /* 0x0146000000007b1d */ /* 0x000fe40000010000 */
[----:B0-----:R-:W-:-:S05]  /*f3a0*/  LEA R17, R18, R17, 0x18 ;  /* 0x0000001112117211 */ /* 0x001fca00078ec0ff */
[----:B------:R0:W1:Y:S01]  /*f3b0*/  LDS.128 R40, [R17+0x308d0] ;  /* 0x0308d00011287984 */ /* 0x0000620000000c00 */
[----:B------:R-:W-:Y:S06]  /*f3c0*/  BAR.ARV 0x4, 0x180 ;  /* 0x0106000000007b1d */ /* 0x000fec0000002000 */
[----:B------:R-:W-:Y:S05]  /*f3d0*/  @P0 BRA `(.L_x_1328) ;  /* 0x0000001800500947 */ /* 0x000fea0003800000 */
[----:B------:R-:W2:Y:S01]  /*f3e0*/  S2R R18, SR_SWINHI ;  /* 0x0000000000127919 */ /* 0x000ea20000002f00 */
[----:B------:R-:W-:Y:S02]  /*f3f0*/  F2FP.BF16.F32.PACK_AB R4, R25, R4 ;  /* 0x000000041904723e */ /* 0x000fe400000010ff */
[----:B------:R-:W-:Y:S01]  /*f400*/  F2FP.BF16.F32.PACK_AB R6, R7, R6 ;  /* 0x000000060706723e */ /* 0x000fe200000010ff */
[----:B------:R-:W-:Y:S01]  /*f410*/  BAR.SYNC.DEFER_BLOCKING 0x1, 0x100 ;  /* 0x0044000000007b1d */ /* 0x000fe20000010000 */
        /* <DEDUP_REMOVED lines=14> */
[----:B------:R-:W-:Y:S02]  /*f500*/  MOV R20, R17 ;  /* 0x0000001100147202 */ /* 0x000fe40000000f00 */
[----:B--2---:R-:W-:-:S02]  /*f510*/  MOV R21, R18 ;  /* 0x0000001200157202 */ /* 0x004fc40000000f00 */
[----:B------:R-:W-:Y:S02]  /*f520*/  F2FP.BF16.F32.PACK_AB R97, R63, R98 ;  /* 0x000000623f61723e */ /* 0x000fe400000010ff */
[----:B------:R-:W-:Y:S01]  /*f530*/  F2FP.BF16.F32.PACK_AB R104, R105, R104 ;  /* 0x000000686968723e */ /* 0x000fe200000010ff */
[----:B------:R-:W-:Y:S01]  /*f540*/  IMAD.WIDE R58, R206, 0x2, R20 ;  /* 0x00000002ce3a7825 */ /* 0x000fe200078e0214 */
[----:B------:R-:W-:Y:S02]  /*f550*/  F2FP.BF16.F32.PACK_AB R98, R101, R100 ;  /* 0x000000646562723e */ /* 0x000fe400000010ff */
[----:B------:R-:W-:Y:S02]  /*f560*/  F2FP.BF16.F32.PACK_AB R99, R56, R99 ;  /* 0x000000633863723e */ /* 0x000fe400000010ff */
[C---:B------:R-:W-:Y:S02]  /*f570*/  IADD3 R75, P2, R58.reuse, 0x20, RZ ;  /* 0x000000203a4b7810 */ /* 0x040fe40007f5e0ff */
[----:B------:R-:W-:-:S02]  /*f580*/  IADD3 R145, P4, R58, 0x4040, RZ ;  /* 0x000040403a917810 */ /* 0x000fc40007f9e0ff */
[----:B------:R-:W-:Y:S01]  /*f590*/  LOP3.LUT R18, R75, 0x380, RZ, 0xc0, !PT ;  /* 0x000003804b127812 */ /* 0x000fe200078ec0ff */
[--C-:B------:R-:W-:Y:S01]  /*f5a0*/  IMAD.X R27, RZ, RZ, R59.reuse, P2 ;  /* 0x000000ffff1b7224 */ /* 0x100fe200010e063b */
[----:B------:R-:W-:Y:S01]  /*f5b0*/  IADD3 R143, P0, R58, 0x4020, RZ ;  /* 0x000040203a8f7810 */ /* 0x000fe20007f1e0ff */
[--C-:B------:R-:W-:Y:S01]  /*f5c0*/  IMAD.X R47, RZ, RZ, R59.reuse, P4 ;  /* 0x000000ffff2f7224 */ /* 0x100fe200020e063b */
[----:B------:R-:W-:Y:S02]  /*f5d0*/  SHF.R.U64 R18, R18, 0x3, RZ ;  /* 0x0000000312127819 */ /* 0x000fe400000012ff */
[C---:B------:R-:W-:Y:S01]  /*f5e0*/  IADD3 R141, P5, R58.reuse, 0x4000, RZ ;  /* 0x000040003a8d7810 */ /* 0x040fe20007fbe0ff */
[--C-:B------:R-:W-:Y:S01]  /*f5f0*/  IMAD.X R45, RZ, RZ, R59.reuse, P0 ;  /* 0x000000ffff2d7224 */ /* 0x100fe200000e063b */
[C---:B------:R-:W-:Y:S02]  /*f600*/  LOP3.LUT R29, R58.reuse, 0x380, RZ, 0xc0, !PT ;  /* 0x000003803a1d7812 */ /* 0x040fe400078ec0ff */
[C---:B------:R-:W-:Y:S01]  /*f610*/  IADD3 R103, P1, R58.reuse, 0x40, RZ ;  /* 0x000000403a677810 */ /* 0x040fe20007f3e0ff */
[----:B------:R-:W-:Y:S01]  /*f620*/  IMAD.X R39, RZ, RZ, R59, P5 ;  /* 0x000000ffff277224 */ /* 0x000fe200028e063b */
[----:B------:R-:W-:-:S02]  /*f630*/  IADD3 R139, P6, R58, 0x60, RZ ;  /* 0x000000603a8b7810 */ /* 0x000fc40007fde0ff */
[----:B-1----:R-:W-:Y:S01]  /*f640*/  LOP3.LUT R40, R145, 0x380, RZ, 0xc0, !PT ;  /* 0x0000038091287812 */ /* 0x002fe200078ec0ff */
[--C-:B------:R-:W-:Y:S01]  /*f650*/  IMAD.X R31, RZ, RZ, R59.reuse, P1 ;  /* 0x000000ffff1f7224 */ /* 0x100fe200008e063b */
[----:B------:R-:W-:Y:S01]  /*f660*/  LOP3.LUT R26, R18, R75, RZ, 0x3c, !PT ;  /* 0x0000004b121a7212 */ /* 0x000fe200078e3cff */
[----:B------:R-:W-:Y:S01]  /*f670*/  IMAD.X R35, RZ, RZ, R59, P6 ;  /* 0x000000ffff237224 */ /* 0x000fe200030e063b */
[----:B------:R-:W-:Y:S02]  /*f680*/  LOP3.LUT R18, R143, 0x380, RZ, 0xc0, !PT ;  /* 0x000003808f127812 */ /* 0x000fe400078ec0ff */
[----:B------:R-:W-:Y:S02]  /*f690*/  SHF.R.U64 R29, R29, 0x3, RZ ;  /* 0x000000031d1d7819 */ /* 0x000fe400000012ff */
[----:B------:R-:W-:Y:S02]  /*f6a0*/  SHF.R.U64 R40, R40, 0x3, RZ ;  /* 0x0000000328287819 */ /* 0x000fe400000012ff */
[----:B------:R-:W-:-:S02]  /*f6b0*/  IADD3 R153, P5, R58, 0x8060, RZ ;  /* 0x000080603a997810 */ /* 0x000fc40007fbe0ff */
[C---:B------:R-:W-:Y:S02]  /*f6c0*/  IADD3 R147, P3, R58.reuse, 0x4060, RZ ;  /* 0x000040603a937810 */ /* 0x040fe40007f7e0ff */
[C---:B------:R-:W-:Y:S02]  /*f6d0*/  IADD3 R149, P2, R58.reuse, 0x8000, RZ ;  /* 0x000080003a957810 */ /* 0x040fe40007f5e0ff */
[C---:B------:R-:W-:Y:S01]  /*f6e0*/  IADD3 R151, P1, R58.reuse, 0x8020, RZ ;  /* 0x000080203a977810 */ /* 0x040fe20007f3e0ff */
[--C-:B------:R-:W-:Y:S01]  /*f6f0*/  IMAD.X R49, RZ, RZ, R59.reuse, P3 ;  /* 0x000000ffff317224 */ /* 0x100fe200018e063b */
[----:B------:R-:W-:Y:S01]  /*f700*/  IADD3 R54, P6, R58, 0x8040, RZ ;  /* 0x000080403a367810 */ /* 0x000fe20007fde0ff */
[--C-:B------:R-:W-:Y:S01]  /*f710*/  IMAD.X R51, RZ, RZ, R59.reuse, P2 ;  /* 0x000000ffff337224 */ /* 0x100fe200010e063b */
[----:B------:R-:W-:Y:S01]  /*f720*/  SHF.R.U64 R18, R18, 0x3, RZ ;  /* 0x0000000312127819 */ /* 0x000fe200000012ff */
[--C-:B------:R-:W-:Y:S01]  /*f730*/  IMAD.X R53, RZ, RZ, R59.reuse, P1 ;  /* 0x000000ffff357224 */ /* 0x100fe200008e063b */
[----:B------:R-:W-:Y:S01]  /*f740*/  LOP3.LUT R30, R103, 0x380, RZ, 0xc0, !PT ;  /* 0x00000380671e7812 */ /* 0x000fe200078ec0ff */
[----:B------:R-:W-:Y:S01]  /*f750*/  IMAD.X R55, RZ, RZ, R59, P6 ;  /* 0x000000ffff377224 */ /* 0x000fe200030e063b */
[----:B------:R-:W-:-:S02]  /*f760*/  LOP3.LUT R58, R29, R58, RZ, 0x3c, !PT ;  /* 0x0000003a1d3a7212 */ /* 0x000fc400078e3cff */
[----:B------:R-:W-:Y:S02]  /*f770*/  LOP3.LUT R34, R139, 0x380, RZ, 0xc0, !PT ;  /* 0x000003808b227812 */ /* 0x000fe400078ec0ff */
[----:B------:R-:W-:Y:S02]  /*f780*/  LOP3.LUT R46, R40, R145, RZ, 0x3c, !PT ;  /* 0x00000091282e7212 */ /* 0x000fe400078e3cff */
[----:B------:R-:W-:Y:S02]  /*f790*/  LOP3.LUT R38, R141, 0x380, RZ, 0xc0, !PT ;  /* 0x000003808d267812 */ /* 0x000fe400078ec0ff */
[----:B------:R-:W-:Y:S02]  /*f7a0*/  LOP3.LUT R40, R153, 0x380, RZ, 0xc0, !PT ;  /* 0x0000038099287812 */ /* 0x000fe400078ec0ff */
[----:B------:R-:W-:Y:S02]  /*f7b0*/  LOP3.LUT R44, R18, R143, RZ, 0x3c, !PT ;  /* 0x0000008f122c7212 */ /* 0x000fe400078e3cff */
[----:B------:R-:W-:-:S02]  /*f7c0*/  IADD3.X R29, RZ, R59, RZ, P5, !PT ;  /* 0x0000003bff1d7210 */ /* 0x000fc40002ffe4ff */
[----:B------:R-:W-:Y:S02]  /*f7d0*/  SHF.R.U64 R30, R30, 0x3, RZ ;  /* 0x000000031e1e7819 */ /* 0x000fe400000012ff */
[----:B------:R-:W-:Y:S02]  /*f7e0*/  LOP3.LUT R18, R151, 0x380, RZ, 0xc0, !PT ;  /* 0x0000038097127812 */ /* 0x000fe400078ec0ff */
[----:B------:R-:W-:Y:S02]  /*f7f0*/  SHF.R.U64 R34, R34, 0x3, RZ ;  /* 0x0000000322227819 */ /* 0x000fe400000012ff */
[----:B------:R-:W-:Y:S02]  /*f800*/  LOP3.LUT R48, R147, 0x380, RZ, 0xc0, !PT ;  /* 0x0000038093307812 */ /* 0x000fe400078ec0ff */
[----:B------:R-:W-:Y:S02]  /*f810*/  MOV R59, R58 ;  /* 0x0000003a003b7202 */ /* 0x000fe40000000f00 */
[----:B------:R-:W-:-:S02]  /*f820*/  LOP3.LUT R25, R54, 0x380, RZ, 0xc0, !PT ;  /* 0x0000038036197812 */ /* 0x000fc400078ec0ff */
[----:B------:R-:W-:Y:S01]  /*f830*/  SHF.R.U64 R38, R38, 0x3, RZ ;  /* 0x0000000326267819 */ /* 0x000fe200000012ff */
[----:B------:R1:W-:Y:S01]  /*f840*/  STSM.16.M88.4 [R59], R4 ;  /* 0x000000043b007844 */ /* 0x0003e20000000200 */
[----:B------:R-:W-:Y:S02]  /*f850*/  SHF.R.U64 R40, R40, 0x3, RZ ;  /* 0x0000000328287819 */ /* 0x000fe400000012ff */
[----:B------:R-:W-:Y:S02]  /*f860*/  LOP3.LUT R30, R30, R103, RZ, 0x3c, !PT ;  /* 0x000000671e1e7212 */ /* 0x000fe400078e3cff */
[----:B------:R-:W-:Y:S02]  /*f870*/  SHF.R.U64 R18, R18, 0x3, RZ ;  /* 0x0000000312127819 */ /* 0x000fe400000012ff */
[----:B------:R-:W-:Y:S02]  /*f880*/  LOP3.LUT R34, R34, R139, RZ, 0x3c, !PT ;  /* 0x0000008b22227212 */ /* 0x000fe400078e3cff */
[----:B------:R-:W-:-:S02]  /*f890*/  SHF.R.U64 R48, R48, 0x3, RZ ;  /* 0x0000000330307819 */ /* 0x000fc400000012ff */
[----:B------:R-:W-:Y:S02]  /*f8a0*/  SHF.R.U64 R25, R25, 0x3, RZ ;  /* 0x0000000319197819 */ /* 0x000fe400000012ff */
[----:B------:R-:W-:Y:S02]  /*f8b0*/  LOP3.LUT R38, R38, R141, RZ, 0x3c, !PT ;  /* 0x0000008d26267212 */ /* 0x000fe400078e3cff */
[----:B------:R-:W-:Y:S02]  /*f8c0*/  LOP3.LUT R28, R40, R153, RZ, 0x3c, !PT ;  /* 0x00000099281c7212 */ /* 0x000fe400078e3cff */
[----:B------:R-:W-:Y:S02]  /*f8d0*/  MOV R58, R26 ;  /* 0x0000001a003a7202 */ /* 0x000fe40000000f00 */
[----:B-1----:R-:W-:Y:S02]  /*f8e0*/  F2FP.BF16.F32.PACK_AB R4, R120, R3 ;  /* 0x000000037804723e */ /* 0x002fe400000010ff */
[----:B------:R-:W-:-:S02]  /*f8f0*/  F2FP.BF16.F32.PACK_AB R5, R135, R128 ;  /* 0x000000808705723e */ /* 0x000fc400000010ff */
[----:B------:R-:W-:Y:S02]  /*f900*/  F2FP.BF16.F32.PACK_AB R6, R37, R36 ;  /* 0x000000242506723e */ /* 0x000fe400000010ff */
[----:B------:R-:W-:Y:S01]  /*f910*/  F2FP.BF16.F32.PACK_AB R7, R132, R127 ;  /* 0x0000007f8407723e */ /* 0x000fe200000010ff */
[----:B------:R-:W1:Y:S01]  /*f920*/  LDC.64 R36, c[0x0][0xc00] ;  /* 0x00030000ff247b82 */ /* 0x000e620000000a00 */
[----:B------:R-:W-:Y:S02]  /*f930*/  LOP3.LUT R52, R18, R151, RZ, 0x3c, !PT ;  /* 0x0000009712347212 */ /* 0x000fe400078e3cff */
[----:B------:R-:W-:Y:S01]  /*f940*/  MOV R40, R30 ;  /* 0x0000001e00287202 */ /* 0x000fe20000000f00 */
[----:B------:R-:W-:Y:S01]  /*f950*/  STSM.16.M88.4 [R58], R4 ;  /* 0x000000043a007844 */ /* 0x000fe20000000200 */
[----:B------:R-:W-:Y:S02]  /*f960*/  LOP3.LUT R48, R48, R147, RZ, 0x3c, !PT ;  /* 0x0000009330307212 */ /* 0x000fe400078e3cff */
[----:B------:R-:W-:Y:S01]  /*f970*/  LOP3.LUT R54, R25, R54, RZ, 0x3c, !PT ;  /* 0x0000003619367212 */ /* 0x000fe200078e3cff */
[----:B------:R-:W-:Y:S01]  /*f980*/  STSM.16.M88.4 [R40], R8 ;  /* 0x0000000828007844 */ /* 0x000fe20000000200 */
[----:B------:R-:W-:-:S02]  /*f990*/  MOV R18, R34 ;  /* 0x0000002200127202 */ /* 0x000fc40000000f00 */
[----:B------:R-:W-:Y:S02]  /*f9a0*/  MOV R38, R38 ;  /* 0x0000002600267202 */ /* 0x000fe40000000f00 */
[----:B------:R-:W-:Y:S01]  /*f9b0*/  F2FP.BF16.F32.PACK_AB R25, R129, R122 ;  /* 0x0000007a8119723e */ /* 0x000fe200000010ff */
[----:B------:R2:W-:Y:S01]  /*f9c0*/  STSM.16.M88.4 [R18], R12 ;  /* 0x0000000c12007844 */ /* 0x0005e20000000200 */
[----:B------:R-:W-:Y:S02]  /*f9d0*/  F2FP.BF16.F32.PACK_AB R26, R61, R60 ;  /* 0x0000003c3d1a723e */ /* 0x000fe400000010ff */
[----:B------:R-:W-:Y:S02]  /*f9e0*/  F2FP.BF16.F32.PACK_AB R27, R130, R121 ;  /* 0x00000079821b723e */ /* 0x000fe400000010ff */
[----:B------:R-:W-:Y:S02]  /*f9f0*/  MOV R3, R28 ;  /* 0x0000001c00037202 */ /* 0x000fe40000000f00 */
[----:B------:R-:W-:Y:S01]  /*fa00*/  MOV R44, R44 ;  /* 0x0000002c002c7202 */ /* 0x000fe20000000f00 */
[----:B------:R-:W-:Y:S01]  /*fa10*/  STSM.16.M88.4 [R38], R24 ;  /* 0x0000001826007844 */ /* 0x000fe20000000200 */
[----:B------:R-:W-:-:S02]  /*fa20*/  F2FP.BF16.F32.PACK_AB R28, R65, R64 ;  /* 0x00000040411c723e */ /* 0x000fc400000010ff */
[----:B------:R-:W-:Y:S01]  /*fa30*/  F2FP.BF16.F32.PACK_AB R112, R113, R112 ;  /* 0x000000707170723e */ /* 0x000fe200000010ff */
[----:B------:R-:W-:Y:S01]  /*fa40*/  ULDC UR4, c[0x0][0xa88] ;  /* 0x0002a20000047ab9 */ /* 0x000fe20000000800 */
[----:B------:R-:W-:Y:S01]  /*fa50*/  F2FP.BF16.F32.PACK_AB R29, R67, R66 ;  /* 0x00000042431d723e */ /* 0x000fe200000010ff */
[----:B------:R-:W-:Y:S01]  /*fa60*/  IMAD.MOV.U32 R64, RZ, RZ, RZ ;  /* 0x000000ffff407224 */ /* 0x000fe200078e00ff */
[----:B------:R-:W-:Y:S01]  /*fa70*/  F2FP.BF16.F32.PACK_AB R30, R69, R68 ;  /* 0x00000044451e723e */ /* 0x000fe200000010ff */
[----:B--2---:R-:W2:Y:S01]  /*fa80*/  LDC.64 R12, c[0x0][0xc00] ;  /* 0x00030000ff0c7b82 */ /* 0x004ea20000000a00 */
[----:B------:R-:W-:Y:S02]  /*fa90*/  F2FP.BF16.F32.PACK_AB R31, R71, R70 ;  /* 0x00000046471f723e */ /* 0x000fe400000010ff */
[----:B------:R-:W-:Y:S02]  /*faa0*/  MOV R46, R46 ;  /* 0x0000002e002e7202 */ /* 0x000fe40000000f00 */
[----:B------:R-:W-:Y:S01]  /*fab0*/  F2FP.BF16.F32.PACK_AB R34, R77, R76 ;  /* 0x0000004c4d22723e */ /* 0x000fe200000010ff */
[----:B------:R-:W-:Y:S01]  /*fac0*/  STSM.16.M88.4 [R44], R28 ;  /* 0x0000001c2c007844 */ /* 0x000fe20000000200 */
[----:B------:R-:W-:Y:S01]  /*fad0*/  F2FP.BF16.F32.PACK_AB R35, R79, R78 ;  /* 0x0000004e4f23723e */ /* 0x000fe200000010ff */
[----:B------:R-:W3:Y:S01]  /*fae0*/  LDC R40, c[0x0][0xbe8] ;  /* 0x0002fa00ff287b82 */ /* 0x000ee20000000800 */
[----:B------:R-:W-:-:S02]  /*faf0*/  MOV R48, R48 ;  /* 0x0000003000307202 */ /* 0x000fc40000000f00 */
[----:B------:R-:W-:Y:S01]  /*fb00*/  F2FP.BF16.F32.PACK_AB R4, R81, R80 ;  /* 0x000000505104723e */ /* 0x000fe200000010ff */
[----:B------:R-:W-:Y:S01]  /*fb10*/  STSM.16.M88.4 [R46], R32 ;  /* 0x000000202e007844 */ /* 0x000fe20000000200 */
[----:B------:R-:W-:Y:S02]  /*fb20*/  F2FP.BF16.F32.PACK_AB R5, R83, R82 ;  /* 0x000000525305723e */ /* 0x000fe400000010ff */
[----:B------:R-:W-:Y:S02]  /*fb30*/  F2FP.BF16.F32.PACK_AB R6, R85, R84 ;  /* 0x000000545506723e */ /* 0x000fe400000010ff */
[----:B------:R-:W-:Y:S02]  /*fb40*/  F2FP.BF16.F32.PACK_AB R7, R87, R86 ;  /* 0x000000565707723e */ /* 0x000fe400000010ff */
[----:B------:R-:W-:Y:S02]  /*fb50*/  LOP3.LUT R50, R149, 0x380, RZ, 0xc0, !PT ;  /* 0x0000038095327812 */ /* 0x000fe400078ec0ff */
[----:B------:R-:W-:Y:S01]  /*fb60*/  F2FP.BF16.F32.PACK_AB R8, R89, R88 ;  /* 0x000000585908723e */ /* 0x000fe200000010ff */
[----:B------:R4:W-:Y:S01]  /*fb70*/  STSM.16.M88.4 [R48], R4 ;  /* 0x0000000430007844 */ /* 0x0009e20000000200 */
[----:B------:R-:W-:Y:S01]  /*fb80*/  SHF.R.U64 R50, R50, 0x3, RZ ;  /* 0x0000000332327819 */ /* 0x000fe200000012ff */
[----:B--2---:R-:W-:Y:S01]  /*fb90*/  IMAD.WIDE R12, R199, 0x4, R12 ;  /* 0x00000004c70c7825 */ /* 0x004fe200078e020c */
[----:B------:R-:W-:-:S02]  /*fba0*/  F2FP.BF16.F32.PACK_AB R9, R91, R90 ;  /* 0x0000005a5b09723e */ /* 0x000fc400000010ff */
[----:B------:R-:W-:Y:S02]  /*fbb0*/  LOP3.LUT R50, R50, R149, RZ, 0x3c, !PT ;  /* 0x0000009532327212 */ /* 0x000fe400078e3cff */
[----:B------:R-:W-:Y:S02]  /*fbc0*/  F2FP.BF16.F32.PACK_AB R10, R93, R92 ;  /* 0x0000005c5d0a723e */ /* 0x000fe400000010ff */
[----:B------:R-:W-:Y:S02]  /*fbd0*/  MOV R50, R50 ;  /* 0x0000003200327202 */ /* 0x000fe40000000f00 */
[----:B------:R-:W-:Y:S02]  /*fbe0*/  F2FP.BF16.F32.PACK_AB R11, R95, R94 ;  /* 0x0000005e5f0b723e */ /* 0x000fe400000010ff */
[----:B------:R-:W-:Y:S02]  /*fbf0*/  MOV R52, R52 ;  /* 0x0000003400347202 */ /* 0x000fe40000000f00 */
[----:B------:R-:W-:Y:S01]  /*fc00*/  F2FP.BF16.F32.PACK_AB R105, R107, R106 ;  /* 0x0000006a6b69723e */ /* 0x000fe200000010ff */
[----:B----4-:R-:W2:Y:S01]  /*fc10*/  LDC.64 R4, c[0x0][0xc08] ;  /* 0x00030200ff047b82 */ /* 0x010ea20000000a00 */
[----:B------:R-:W-:Y:S01]  /*fc20*/  MOV R54, R54 ;  /* 0x0000003600367202 */ /* 0x000fe20000000f00 */
[----:B------:R-:W-:Y:S01]  /*fc30*/  STSM.16.M88.4 [R50], R8 ;  /* 0x0000000832007844 */ /* 0x000fe20000000200 */
[----:B------:R-:W-:-:S02]  /*fc40*/  F2FP.BF16.F32.PACK_AB R106, R109, R108 ;  /* 0x0000006c6d6a723e */ /* 0x000fc400000010ff */
[----:B------:R-:W-:Y:S01]  /*fc50*/  F2FP.BF16.F32.PACK_AB R107, R111, R110 ;  /* 0x0000006e6f6b723e */ /* 0x000fe200000010ff */
[----:B------:R-:W-:Y:S01]  /*fc60*/  STSM.16.M88.4 [R52], R96 ;  /* 0x0000006034007844 */ /* 0x000fe20000000200 */
[----:B------:R-:W-:Y:S02]  /*fc70*/  F2FP.BF16.F32.PACK_AB R113, R115, R114 ;  /* 0x000000727371723e */ /* 0x000fe400000010ff */
[----:B------:R-:W-:Y:S01]  /*fc80*/  F2FP.BF16.F32.PACK_AB R114, R117, R116 ;  /* 0x000000747572723e */ /* 0x000fe200000010ff */
[----:B------:R-:W-:Y:S01]  /*fc90*/  STSM.16.M88.4 [R54], R104 ;  /* 0x0000006836007844 */ /* 0x000fe20000000200 */
[----:B------:R-:W-:Y:S02]  /*fca0*/  F2FP.BF16.F32.PACK_AB R115, R119, R118 ;  /* 0x000000767773723e */ /* 0x000fe400000010ff */
[----:B-1----:R-:W-:-:S03]  /*fcb0*/  ISETP.NE.U32.AND P0, PT, R36, RZ, PT ;  /* 0x000000ff2400720c */ /* 0x002fc60003f05070 */
[----:B------:R1:W-:Y:S01]  /*fcc0*/  STSM.16.M88.4 [R3], R112 ;  /* 0x0000007003007844 */ /* 0x0003e20000000200 */
[----:B------:R-:W-:Y:S01]  /*fcd0*/  BAR.SYNC.DEFER_BLOCKING 0x1, 0x100 ;  /* 0x0044000000007b1d */ /* 0x000fe20000010000 */
[----:B------:R-:W-:Y:S02]  /*fce0*/  ISETP.NE.AND.EX P0, PT, R37, RZ, PT, P0 ;  /* 0x000000ff2500720c */ /* 0x000fe40003f05300 */
[----:B--2---:R-:W-:-:S04]  /*fcf0*/  ISETP.NE.U32.AND P2, PT, R4, RZ, PT ;  /* 0x000000ff0400720c */ /* 0x004fc80003f45070 */
[----:B------:R-:W-:-:S13]  /*fd00*/  ISETP.NE.AND.EX P2, PT, R5, RZ, PT, P2 ;  /* 0x000000ff0500720c */ /* 0x000fda0003f45320 */
[----:B------:R-:W2:Y:S01]  /*fd10*/  @P2 LDC.64 R4, c[0x0][0xc08] ;  /* 0x00030200ff042b82 */ /* 0x000ea20000000a00 */
[----:B-1----:R-:W-:Y:S01]  /*fd20*/  IMAD.U32 R3, RZ, RZ, UR4 ;  /* 0x00000004ff037e24 */ /* 0x002fe2000f8e00ff */
[----:B------:R1:W5:Y:S01]  /*fd30*/  @P0 LDG.E R64, desc[UR36][R12.64] ;  /* 0x000000240c400981 */ /* 0x000362000c1e1900 */
[----:B---3--:R-:W-:-:S13]  /*fd40*/  ISETP.NE.AND P1, PT, R40, 0x1, PT ;  /* 0x000000012800780c */ /* 0x008fda0003f25270 */
[----:B------:R-:W3:Y:S01]  /*fd50*/  @P1 LDC R6, c[0x0][0xbec] ;  /* 0x0002fb00ff061b82 */ /* 0x000ee20000000800 */
[----:B--2---:R-:W-:-:S07]  /*fd60*/  @P2 IMAD.WIDE R4, R199, 0x4, R4 ;  /* 0x00000004c7042825 */ /* 0x004fce00078e0204 */
[----:B------:R-:W2:Y:S01]  /*fd70*/  @P1 LDC R9, c[0x0][0xbf0] ;  /* 0x0002fc00ff091b82 */ /* 0x000ea20000000800 */
[----:B------:R1:W5:Y:S01]  /*fd80*/  @P2 LDG.E R3, desc[UR36][R4.64] ;  /* 0x0000002404032981 */ /* 0x000362000c1e1900 */
[----:B------:R-:W-:Y:S05]  /*fd90*/  @P2 BRA `(.L_x_1329) ;  /* 0x0000000000102947 */ /* 0x000fea0003800000 */
[----:B------:R-:W-:Y:S05]  /*fda0*/  @!P0 BRA `(.L_x_1329) ;  /* 0x00000000000c8947 */ /* 0x000fea0003800000 */
[----:B-1----:R-:W4:Y:S04]  /*fdb0*/  LDG.E R4, desc[UR36][R12.64] ;  /* 0x000000240c047981 */ /* 0x002f28000c1e1900 */
[----:B-----5:R-:W4:Y:S02]  /*fdc0*/  LDG.E R3, desc[UR36][R12.64+0x4] ;  /* 0x000004240c037981 */ /* 0x020f24000c1e1900 */
[----:B----4-:R-:W-:-:S07]  /*fdd0*/  IMAD.IADD R3, R3, 0x1, -R4 ;  /* 0x0000000103037824 */ /* 0x010fce00078e0a04 */
.L_x_1329:
[----:B------:R-:W-:Y:S01]  /*fde0*/  SHF.R.S32.HI R18, RZ, 0x1f, R198 ;  /* 0x0000001fff127819 */ /* 0x000fe200000114c6 */
[----:B-1----:R-:W-:Y:S01]  /*fdf0*/  IMAD.IADD R13, R192, 0x1, R22 ;  /* 0x00000001c00d7824 */ /* 0x002fe200078e0216 */
[----:B------:R-:W-:Y:S01]  /*fe00*/  ULDC.64 UR4, c[0x0][0xb90] ;  /* 0x0002e40000047ab9 */ /* 0x000fe20000000a00 */
[----:B-----5:R-:W-:Y:S01]  /*fe10*/  SHF.R.S32.HI R65, RZ, 0x1f, R64 ;  /* 0x0000001fff417819 */ /* 0x020fe20000011440 */
[----:B------:R-:W-:Y:S01]  /*fe20*/  IMAD.IADD R14, R205, 0x1, R22 ;  /* 0x00000001cd0e7824 */ /* 0x000fe200078e0216 */
[----:B------:R-:W-:Y:S01]  /*fe30*/  SHF.R.S32.HI R8, RZ, 0x1f, R199 ;  /* 0x0000001fff087819 */ /* 0x000fe200000114c7 */
[----:B------:R-:W-:Y:S01]  /*fe40*/  IMAD R5, R18, UR4, RZ ;  /* 0x0000000412057c24 */ /* 0x000fe2000f8e02ff */
[----:B------:R-:W-:Y:S01]  /*fe50*/  SEL R67, R199, RZ, !P0 ;  /* 0x000000ffc7437207 */ /* 0x000fe20004000000 */
[----:B---3--:R-:W-:Y:S01]  /*fe60*/  @P1 IMAD.HI.U32 R6, R13, R6, RZ ;  /* 0x000000060d061227 */ /* 0x008fe200078e00ff */
[----:B------:R-:W-:Y:S01]  /*fe70*/  SEL R66, R8, RZ, !P0 ;  /* 0x000000ff08427207 */ /* 0x000fe20004000000 */
[----:B------:R-:W1:Y:S02]  /*fe80*/  @P1 LDC R71, c[0x0][0xbec] ;  /* 0x0002fb00ff471b82 */ /* 0x000e640000000800 */
[----:B------:R-:W-:Y:S01]  /*fe90*/  IMAD.MOV.U32 R7, RZ, RZ, R13 ;  /* 0x000000ffff077224 */ /* 0x000fe200078e000d */
[----:B--2---:R-:W-:Y:S01]  /*fea0*/  @P1 SHF.R.U32.HI R7, RZ, R9, R6 ;  /* 0x00000009ff071219 */ /* 0x004fe20000011606 */
[----:B------:R-:W-:-:S02]  /*feb0*/  IMAD R11, R198, UR5, R5 ;  /* 0x00000005c60b7c24 */ /* 0x000fc4000f8e0205 */
[----:B------:R-:W-:Y:S01]  /*fec0*/  IMAD.WIDE.U32 R4, R198, UR4, R64 ;  /* 0x00000004c6047c25 */ /* 0x000fe2000f8e0040 */
[----:B------:R-:W-:Y:S01]  /*fed0*/  ULDC.64 UR4, c[0x0][0xb98] ;  /* 0x0002e60000047ab9 */ /* 0x000fe20000000a00 */
[----:B------:R-:W2:Y:S02]  /*fee0*/  @P1 LDC R73, c[0x0][0xbf0] ;  /* 0x0002fc00ff491b82 */ /* 0x000ea40000000800 */
[----:B------:R-:W-:Y:S02]  /*fef0*/  IMAD R9, R200, 0x40, R193 ;  /* 0x00000040c8097824 */ /* 0x000fe400078e02c1 */
[----:B------:R-:W-:Y:S02]  /*ff00*/  IMAD.IADD R5, R5, 0x1, R11 ;  /* 0x0000000105057824 */ /* 0x000fe400078e020b */
[----:B------:R-:W-:Y:S02]  /*ff10*/  IMAD.MOV R11, RZ, RZ, -R7 ;  /* 0x000000ffff0b7224 */ /* 0x000fe400078e0a07 */
[----:B------:R-:W-:-:S04]  /*ff20*/  IMAD.WIDE R20, R9, 0x2, R20 ;  /* 0x0000000209147825 */ /* 0x000fc800078e0214 */
[----:B------:R-:W-:Y:S01]  /*ff30*/  IMAD R6, R66, UR4, RZ ;  /* 0x0000000442067c24 */ /* 0x000fe2000f8e02ff */
[C---:B------:R-:W-:Y:S01]  /*ff40*/  IADD3 R29, P3, R20.reuse, 0x6000, RZ ;  /* 0x00006000141d7810 */ /* 0x040fe20007f7e0ff */
[C---:B------:R-:W-:Y:S01]  /*ff50*/  IMAD.WIDE.U32 R4, R67.reuse, UR4, R4 ;  /* 0x0000000443047c25 */ /* 0x040fe2000f8e0004 */
[C---:B------:R-:W-:Y:S02]  /*ff60*/  IADD3 R25, P5, R20.reuse, 0x3000, RZ ;  /* 0x0000300014197810 */ /* 0x040fe40007fbe0ff */
[----:B------:R-:W-:Y:S01]  /*ff70*/  IADD3 R49, P4, R20, 0x4000, RZ ;  /* 0x0000400014317810 */ /* 0x000fe20007f9e0ff */
[----:B------:R-:W-:Y:S01]  /*ff80*/  IMAD R9, R40, R11, R13 ;  /* 0x0000000b28097224 */ /* 0x000fe200078e020d */
[----:B------:R-:W-:Y:S01]  /*ff90*/  SHF.R.S32.HI R11, RZ, 0x1f, R7 ;  /* 0x0000001fff0b7819 */ /* 0x000fe20000011407 */
[----:B------:R-:W-:Y:S01]  /*ffa0*/  IMAD R8, R67, UR5, R6 ;  /* 0x0000000543087c24 */ /* 0x000fe2000f8e0206 */
[----:B------:R-:W-:Y:S01]  /*ffb0*/  IADD3 R4, P0, R7, R4, RZ ;  /* 0x0000000407047210 */ /* 0x000fe20007f1e0ff */
[----:B------:R-:W-:Y:S01]  /*ffc0*/  ULDC.64 UR4, c[0x0][0xb88] ;  /* 0x0002e20000047ab9 */ /* 0x000fe20000000a00 */
[----:B------:R-:W-:Y:S01]  /*ffd0*/  SHF.R.S32.HI R6, RZ, 0x1f, R9 ;  /* 0x0000001fff067819 */ /* 0x000fe20000011409 */
[----:B------:R-:W-:Y:S01]  /*ffe0*/  IMAD R69, R3, R40, RZ ;  /* 0x0000002803457224 */ /* 0x000fe200078e02ff */
[----:B------:R-:W-:-:S02]  /*fff0*/  IADD3.X R5, R11, R5, R8, P0, !PT ;  /* 0x000000050b057210 */ /* 0x000fc400007fe408 */
[----:B------:R-:W-:Y:S01]  /*10000*/  IADD3 R7, P2, R20, 0x1000, RZ ;  /* 0x0000100014077810 */ /* 0x000fe20007f5e0ff */
[----:B------:R-:W-:Y:S01]  /*10010*/  IMAD R6, R6, UR4, RZ ;  /* 0x0000000406067c24 */ /* 0x000fe2000f8e02ff */
[----:B------:R-:W-:Y:S01]  /*10020*/  IADD3 R13, P6, R20, 0x2000, RZ ;  /* 0x00002000140d7810 */ /* 0x000fe20007fde0ff */
[----:B------:R-:W-:Y:S01]  /*10030*/  IMAD.WIDE.U32 R4, R9, UR4, R4 ;  /* 0x0000000409047c25 */ /* 0x000fe2000f8e0004 */
[----:B------:R-:W-:Y:S02]  /*10040*/  LOP3.LUT R8, R7, 0x380, RZ, 0xc0, !PT ;  /* 0x0000038007087812 */ /* 0x000fe400078ec0ff */
[----:B------:R-:W-:Y:S01]  /*10050*/  LOP3.LUT R28, R29, 0x380, RZ, 0xc0, !PT ;  /* 0x000003801d1c7812 */ /* 0x000fe200078ec0ff */
[----:B------:R-:W-:Y:S01]  /*10060*/  IMAD R11, R9, UR5, R6 ;  /* 0x00000005090b7c24 */ /* 0x000fe2000f8e0206 */
[----:B------:R-:W-:Y:S01]  /*10070*/  ULDC.64 UR4, c[0x0][0xb50] ;  /* 0x0002d40000047ab9 */ /* 0x000fe20000000a00 */
[----:B------:R-:W-:Y:S01]  /*10080*/  SHF.R.U64 R8, R8, 0x3, RZ ;  /* 0x0000000308087819 */ /* 0x000fe200000012ff */
[----:B------:R-:W-:Y:S01]  /*10090*/  IMAD.X R9, RZ, RZ, R21, P2 ;  /* 0x000000ffff097224 */ /* 0x000fe200010e0615 */
[----:B------:R-:W-:Y:S01]  /*100a0*/  LEA R10, P0, R4, UR4, 0x2 ;  /* 0x00000004040a7c11 */ /* 0x000fe2000f8010ff */
[----:B------:R-:W-:Y:S01]  /*100b0*/  IMAD.IADD R5, R5, 0x1, R11 ;  /* 0x0000000105057824 */ /* 0x000fe200078e020b */
[----:B------:R-:W-:-:S02]  /*100c0*/  LOP3.LUT R8, R8, R7, RZ, 0x3c, !PT ;  /* 0x0000000708087212 */ /* 0x000fc400078e3cff */
[----:B------:R-:W-:Y:S01]  /*100d0*/  IADD3 R33, P2, R20, 0x7000, RZ ;  /* 0x0000700014217810 */ /* 0x000fe20007f5e0ff */
[----:B------:R-:W-:Y:S01]  /*100e0*/  SHFL.IDX PT, R46, R10, RZ, 0x1c1f ;  /* 0x001c1fff0a2e7589 */ /* 0x000fe200000e0000 */
[----:B------:R-:W-:Y:S01]  /*100f0*/  LEA.HI.X R7, R4, UR5, R5, 0x2, P0 ;  /* 0x0000000504077c11 */ /* 0x000fe200080f1405 */
[----:B------:R-:W-:Y:S01]  /*10100*/  VIADD R4, R14, 0x8 ;  /* 0x000000080e047836 */ /* 0x000fe20000000000 */
[----:B------:R-:W-:Y:S01]  /*10110*/  IADD3 R37, P0, R20, 0x5000, RZ ;  /* 0x0000500014257810 */ /* 0x000fe20007f1e0ff */
[----:B------:R-:W-:Y:S01]  /*10120*/  SHFL.IDX PT, R54, R10, 0x1, 0x1c1f ;  /* 0x003c1f000a367f89 */ /* 0x000fe200000e0000 */
[----:B------:R-:W-:Y:S01]  /*10130*/  LOP3.LUT R32, R33, 0x380, RZ, 0xc0, !PT ;  /* 0x0000038021207812 */ /* 0x000fe200078ec0ff */
[----:B------:R-:W-:Y:S01]  /*10140*/  ULDC.64 UR4, c[0x0][0xaa0] ;  /* 0x0002a80000047ab9 */ /* 0x000fe20000000a00 */
[----:B------:R-:W-:Y:S01]  /*10150*/  LOP3.LUT R36, R37, 0x380, RZ, 0xc0, !PT ;  /* 0x0000038025247812 */ /* 0x000fe200078ec0ff */
[----:B------:R-:W3:Y:S01]  /*10160*/  SHFL.IDX PT, R47, R7, RZ, 0x1c1f ;  /* 0x001c1fff072f7589 */ /* 0x000ee200000e0000 */
[----:B------:R-:W-:-:S02]  /*10170*/  LOP3.LUT R12, R13, 0x380, RZ, 0xc0, !PT ;  /* 0x000003800d0c7812 */ /* 0x000fc400078ec0ff */
[----:B------:R-:W-:Y:S01]  /*10180*/  SHF.R.U64 R36, R36, 0x3, RZ ;  /* 0x0000000324247819 */ /* 0x000fe200000012ff */
[----:B------:R-:W4:Y:S01]  /*10190*/  SHFL.IDX PT, R55, R7, 0x1, 0x1c1f ;  /* 0x003c1f0007377f89 */ /* 0x000f2200000e0000 */
[----:B------:R-:W-:Y:S02]  /*101a0*/  LOP3.LUT R24, R25, 0x380, RZ, 0xc0, !PT ;  /* 0x0000038019187812 */ /* 0x000fe400078ec0ff */
[----:B------:R-:W-:Y:S02]  /*101b0*/  LOP3.LUT R48, R49, 0x380, RZ, 0xc0, !PT ;  /* 0x0000038031307812 */ /* 0x000fe400078ec0ff */
[----:B------:R-:W-:Y:S02]  /*101c0*/  SHF.R.U64 R28, R28, 0x3, RZ ;  /* 0x000000031c1c7819 */ /* 0x000fe400000012ff */
[----:B------:R-:W-:Y:S01]  /*101d0*/  LOP3.LUT R36, R36, R37, RZ, 0x3c, !PT ;  /* 0x0000002524247212 */ /* 0x000fe200078e3cff */
[----:B------:R-:W-:Y:S01]  /*101e0*/  IMAD.X R37, RZ, RZ, R21, P0 ;  /* 0x000000ffff257224 */ /* 0x000fe200000e0615 */
[----:B------:R-:W-:-:S02]  /*101f0*/  SHF.R.U64 R32, R32, 0x3, RZ ;  /* 0x0000000320207819 */ /* 0x000fc400000012ff */
[----:B------:R-:W-:Y:S02]  /*10200*/  SHF.R.U64 R12, R12, 0x3, RZ ;  /* 0x000000030c0c7819 */ /* 0x000fe400000012ff */
[----:B------:R-:W-:Y:S02]  /*10210*/  SHF.R.U64 R24, R24, 0x3, RZ ;  /* 0x0000000318187819 */ /* 0x000fe400000012ff */
[----:B------:R-:W-:Y:S02]  /*10220*/  SHF.R.U64 R48, R48, 0x3, RZ ;  /* 0x0000000330307819 */ /* 0x000fe400000012ff */
[----:B------:R-:W-:Y:S02]  /*10230*/  LOP3.LUT P0, RZ, R202, 0x3, RZ, 0xc0, !PT ;  /* 0x00000003caff7812 */ /* 0x000fe4000780c0ff */
[----:B------:R-:W-:Y:S01]  /*10240*/  LOP3.LUT R28, R28, R29, RZ, 0x3c, !PT ;  /* 0x0000001d1c1c7212 */ /* 0x000fe200078e3cff */
[--C-:B------:R-:W-:Y:S01]  /*10250*/  IMAD.X R29, RZ, RZ, R21.reuse, P3 ;  /* 0x000000ffff1d7224 */ /* 0x100fe200018e0615 */
[----:B------:R-:W-:Y:S01]  /*10260*/  LOP3.LUT R32, R32, R33, RZ, 0x3c, !PT ;  /* 0x0000002120207212 */ /* 0x000fe200078e3cff */
[----:B------:R-:W-:Y:S01]  /*10270*/  IMAD.X R33, RZ, RZ, R21, P2 ;  /* 0x000000ffff217224 */ /* 0x000fe200010e0615 */
[----:B------:R-:W-:-:S02]  /*10280*/  IADD3 R6, P3, R20, 0xb000, RZ ;  /* 0x0000b00014067810 */ /* 0x000fc40007f7e0ff */
[----:B------:R-:W-:Y:S01]  /*10290*/  LOP3.LUT R12, R12, R13, RZ, 0x3c, !PT ;  /* 0x0000000d0c0c7212 */ /* 0x000fe200078e3cff */
[--C-:B------:R-:W-:Y:S01]  /*102a0*/  IMAD.X R13, RZ, RZ, R21.reuse, P6 ;  /* 0x000000ffff0d7224 */ /* 0x100fe200030e0615 */
[----:B------:R-:W-:Y:S01]  /*102b0*/  LOP3.LUT R24, R24, R25, RZ, 0x3c, !PT ;  /* 0x0000001918187212 */ /* 0x000fe200078e3cff */
[--C-:B------:R-:W-:Y:S01]  /*102c0*/  IMAD.X R25, RZ, RZ, R21.reuse, P5 ;  /* 0x000000ffff197224 */ /* 0x100fe200028e0615 */
[----:B------:R-:W-:Y:S01]  /*102d0*/  LOP3.LUT R48, R48, R49, RZ, 0x3c, !PT ;  /* 0x0000003130307212 */ /* 0x000fe200078e3cff */
[--C-:B------:R-:W-:Y:S01]  /*102e0*/  IMAD.X R49, RZ, RZ, R21.reuse, P4 ;  /* 0x000000ffff317224 */ /* 0x100fe200020e0615 */
[-C--:B------:R-:W-:Y:S01]  /*102f0*/  ISETP.GE.OR P2, PT, R14, R69.reuse, P0 ;  /* 0x000000450e00720c */ /* 0x080fe20000746670 */
[----:B------:R-:W-:Y:S01]  /*10300*/  IMAD.X R45, RZ, RZ, R21, P3 ;  /* 0x000000ffff2d7224 */ /* 0x000fe200018e0615 */
[----:B------:R-:W-:Y:S02]  /*10310*/  ISETP.GE.OR P0, PT, R4, R69, P0 ;  /* 0x000000450400720c */ /* 0x000fe40000706670 */
[----:B------:R-:W-:-:S02]  /*10320*/  IADD3 R61, P6, R20, 0x8000, RZ ;  /* 0x00008000143d7810 */ /* 0x000fc40007fde0ff */
[C---:B------:R-:W-:Y:S02]  /*10330*/  IADD3 R57, P5, R20.reuse, 0x9000, RZ ;  /* 0x0000900014397810 */ /* 0x040fe40007fbe0ff */
[C---:B------:R-:W-:Y:S02]  /*10340*/  IADD3 R53, P4, R20.reuse, 0xa000, RZ ;  /* 0x0000a00014357810 */ /* 0x040fe40007f9e0ff */
[----:B------:R-:W-:Y:S02]  /*10350*/  LOP3.LUT R5, R20, 0x380, RZ, 0xc0, !PT ;  /* 0x0000038014057812 */ /* 0x000fe400078ec0ff */
[----:B------:R-:W-:Y:S01]  /*10360*/  LOP3.LUT R3, R6, 0x380, RZ, 0xc0, !PT ;  /* 0x0000038006037812 */ /* 0x000fe200078ec0ff */
[----:B---3--:R-:W-:Y:S01]  /*10370*/  @!P2 ST.E desc[UR36][R46.64], R0 ;  /* 0x000000002e00a985 */ /* 0x008fe2000c101924 */
[----:B------:R-:W-:Y:S02]  /*10380*/  LOP3.LUT R60, R61, 0x380, RZ, 0xc0, !PT ;  /* 0x000003803d3c7812 */ /* 0x000fe400078ec0ff */
[----:B------:R-:W-:Y:S01]  /*10390*/  LOP3.LUT R56, R57, 0x380, RZ, 0xc0, !PT ;  /* 0x0000038039387812 */ /* 0x000fe200078ec0ff */
[----:B----4-:R3:W-:Y:S01]  /*103a0*/  @!P0 ST.E desc[UR36][R54.64], R2 ;  /* 0x0000000236008985 */ /* 0x0107e2000c101924 */
[----:B------:R-:W-:-:S02]  /*103b0*/  LOP3.LUT R52, R53, 0x380, RZ, 0xc0, !PT ;  /* 0x0000038035347812 */ /* 0x000fc400078ec0ff */
[----:B------:R-:W-:Y:S01]  /*103c0*/  SHF.R.U64 R5, R5, 0x3, RZ ;  /* 0x0000000305057819 */ /* 0x000fe200000012ff */
[----:B------:R-:W5:Y:S01]  /*103d0*/  LD.E.128 R8, desc[UR36][R8.64] ;  /* 0x0000002408087980 */ /* 0x000f62000c101d00 */
[----:B------:R-:W-:Y:S02]  /*103e0*/  SHF.R.U64 R3, R3, 0x3, RZ ;  /* 0x0000000303037819 */ /* 0x000fe400000012ff */
[----:B------:R-:W-:Y:S01]  /*103f0*/  SHF.R.U64 R60, R60, 0x3, RZ ;  /* 0x000000033c3c7819 */ /* 0x000fe200000012ff */
[----:B------:R-:W5:Y:S01]  /*10400*/  LD.E.128 R12, desc[UR36][R12.64] ;  /* 0x000000240c0c7980 */ /* 0x000f62000c101d00 */
[----:B------:R-:W-:Y:S02]  /*10410*/  SHF.R.U64 R56, R56, 0x3, RZ ;  /* 0x0000000338387819 */ /* 0x000fe400000012ff */
[----:B------:R-:W-:Y:S01]  /*10420*/  SHF.R.U64 R52, R52, 0x3, RZ ;  /* 0x0000000334347819 */ /* 0x000fe200000012ff */
[----:B------:R-:W5:Y:S01]  /*10430*/  LD.E.128 R24, desc[UR36][R24.64] ;  /* 0x0000002418187980 */ /* 0x000f62000c101d00 */
[----:B------:R-:W-:-:S02]  /*10440*/  LOP3.LUT R20, R5, R20, RZ, 0x3c, !PT ;  /* 0x0000001405147212 */ /* 0x000fc400078e3cff */
[----:B------:R-:W-:Y:S01]  /*10450*/  LOP3.LUT R44, R3, R6, RZ, 0x3c, !PT ;  /* 0x00000006032c7212 */ /* 0x000fe200078e3cff */
[----:B------:R-:W-:Y:S01]  /*10460*/  IMAD R3, R65, UR4, RZ ;  /* 0x0000000441037c24 */ /* 0x000fe2000f8e02ff */
[----:B------:R-:W-:Y:S01]  /*10470*/  LOP3.LUT R60, R60, R61, RZ, 0x3c, !PT ;  /* 0x0000003d3c3c7212 */ /* 0x000fe200078e3cff */
[--C-:B------:R-:W-:Y:S01]  /*10480*/  IMAD.X R61, RZ, RZ, R21.reuse, P6 ;  /* 0x000000ffff3d7224 */ /* 0x100fe200030e0615 */
[----:B------:R-:W-:Y:S01]  /*10490*/  LOP3.LUT R56, R56, R57, RZ, 0x3c, !PT ;  /* 0x0000003938387212 */ /* 0x000fe200078e3cff */
[--C-:B------:R-:W-:Y:S01]  /*104a0*/  IMAD.X R57, RZ, RZ, R21.reuse, P5 ;  /* 0x000000ffff397224 */ /* 0x100fe200028e0615 */
[----:B------:R-:W-:Y:S01]  /*104b0*/  LOP3.LUT R52, R52, R53, RZ, 0x3c, !PT ;  /* 0x0000003534347212 */ /* 0x000fe200078e3cff */
[----:B------:R-:W-:Y:S01]  /*104c0*/  IMAD.X R53, RZ, RZ, R21, P4 ;  /* 0x000000ffff357224 */ /* 0x000fe200020e0615 */
[----:B------:R4:W5:Y:S04]  /*104d0*/  LD.E.128 R4, desc[UR36][R20.64] ;  /* 0x0000002414047980 */ /* 0x000968000c101d00 */
[----:B------:R-:W5:Y:S04]  /*104e0*/  LD.E.128 R48, desc[UR36][R48.64] ;  /* 0x0000002430307980 */ /* 0x000f68000c101d00 */
[----:B------:R-:W5:Y:S01]  /*104f0*/  LD.E.128 R36, desc[UR36][R36.64] ;  /* 0x0000002424247980 */ /* 0x000f62000c101d00 */
[----:B----4-:R-:W-:-:S02]  /*10500*/  IMAD R21, R64, UR5, R3 ;  /* 0x0000000540157c24 */ /* 0x010fc4000f8e0203 */
[----:B---3--:R-:W-:Y:S01]  /*10510*/  IMAD.WIDE.U32 R2, R64, UR4, RZ ;  /* 0x0000000440027c25 */ /* 0x008fe2000f8e00ff */
[----:B------:R-:W-:Y:S01]  /*10520*/  ULDC.64 UR4, c[0x0][0xae8] ;  /* 0x0002ba0000047ab9 */ /* 0x000fe20000000a00 */
[----:B------:R-:W5:Y:S02]  /*10530*/  LD.E.128 R28, desc[UR36][R28.64] ;  /* 0x000000241c1c7980 */ /* 0x000f64000c101d00 */
[----:B------:R-:W-:Y:S02]  /*10540*/  IMAD.IADD R3, R3, 0x1, R21 ;  /* 0x0000000103037824 */ /* 0x000fe400078e0215 */
[----:B------:R-:W-:Y:S01]  /*10550*/  IMAD R21, R197, 0x20, R200 ;  /* 0x00000020c5157824 */ /* 0x000fe200078e02c8 */
[----:B------:R-:W5:Y:S01]  /*10560*/  LD.E.128 R32, desc[UR36][R32.64] ;  /* 0x0000002420207980 */ /* 0x000f62000c101d00 */
[----:B------:R-:W-:Y:S02]  /*10570*/  IMAD R65, R18, UR4, RZ ;  /* 0x0000000412417c24 */ /* 0x000fe4000f8e02ff */
[----:B------:R-:W-:Y:S01]  /*10580*/  IMAD.IADD R20, R22, 0x1, R21 ;  /* 0x0000000116147824 */ /* 0x000fe200078e0215 */
[----:B------:R-:W5:Y:S01]  /*10590*/  LD.E.128 R60, desc[UR36][R60.64] ;  /* 0x000000243c3c7980 */ /* 0x000f62000c101d00 */
[----:B------:R-:W-:-:S02]  /*105a0*/  IMAD R65, R198, UR5, R65 ;  /* 0x00000005c6417c24 */ /* 0x000fc4000f8e0241 */
[----:B-1----:R-:W-:Y:S01]  /*105b0*/  @P1 IMAD.HI.U32 R0, R20, R71, RZ ;  /* 0x0000004714001227 */ /* 0x002fe200078e00ff */
[----:B------:R-:W5:Y:S03]  /*105c0*/  LD.E.128 R56, desc[UR36][R56.64] ;  /* 0x0000002438387980 */ /* 0x000f66000c101d00 */
[----:B------:R-:W-:Y:S01]  /*105d0*/  IMAD.WIDE.U32 R2, R198, UR4, R2 ;  /* 0x00000004c6027c25 */ /* 0x000fe2000f8e0002 */
[----:B------:R-:W-:Y:S01]  /*105e0*/  ULDC.64 UR4, c[0x0][0xaf0] ;  /* 0x0002bc0000047ab9 */ /* 0x000fe20000000a00 */
[----:B------:R-:W5:Y:S02]  /*105f0*/  LD.E.128 R52, desc[UR36][R52.64] ;  /* 0x0000002434347980 */ /* 0x000f64000c101d00 */
[----:B------:R-:W-:Y:S01]  /*10600*/  IMAD.MOV.U32 R21, RZ, RZ, R20 ;  /* 0x000000ffff157224 */ /* 0x000fe200078e0014 */
[----:B--2---:R-:W-:Y:S01]  /*10610*/  @P1 SHF.R.U32.HI R21, RZ, R73, R0 ;  /* 0x00000049ff151219 */ /* 0x004fe20000011600 */
[----:B------:R-:W-:Y:S01]  /*10620*/  IMAD.IADD R3, R3, 0x1, R65 ;  /* 0x0000000103037824 */ /* 0x000fe200078e0241 */
[----:B------:R-:W5:Y:S01]  /*10630*/  LD.E.128 R44, desc[UR36][R44.64] ;  /* 0x000000242c2c7980 */ /* 0x000f62000c101d00 */
[----:B------:R-:W-:Y:S01]  /*10640*/  IMAD R18, R66, UR4, RZ ;  /* 0x0000000442127c24 */ /* 0x000fe2000f8e02ff */
[----:B------:R-:W-:Y:S01]  /*10650*/  SHF.R.S32.HI R0, RZ, 0x1f, R21 ;  /* 0x0000001fff007819 */ /* 0x000fe20000011415 */
[C---:B------:R-:W-:Y:S01]  /*10660*/  IMAD.WIDE.U32 R2, R67.reuse, UR4, R2 ;  /* 0x0000000443027c25 */ /* 0x040fe2000f8e0002 */
[----:B------:R-:W-:Y:S01]  /*10670*/  @!PT LDS RZ, [RZ] ;  /* 0x00000000fffff984 */ /* 0x000fe20000000800 */
[----:B------:R-:W-:Y:S01]  /*10680*/  @!PT LDS RZ, [RZ] ;  /* 0x00000000fffff984 */ /* 0x000fe20000000800 */
[----:B------:R-:W-:Y:S01]  /*10690*/  @!PT LDS RZ, [RZ] ;  /* 0x00000000fffff984 */ /* 0x000fe20000000800 */
[----:B------:R-:W-:Y:S01]  /*106a0*/  @!PT LDS RZ, [RZ] ;  /* 0x00000000fffff984 */ /* 0x000fe20000000800 */
[----:B------:R1:W-:Y:S06]  /*106b0*/  MEMBAR.ALL.CTA ;  /* 0x0000000000007992 */ /* 0x0003ec0000008000 */
[----:B-1----:R-:W1:Y:S01]  /*106c0*/  FENCE.VIEW.ASYNC.S ;  /* 0x00000000000073c6 */ /* 0x002e620000000000 */
[----:B------:R-:W-:Y:S01]  /*106d0*/  IMAD R65, R67, UR5, R18 ;  /* 0x0000000543417c24 */ /* 0x000fe2000f8e0212 */
[----:B------:R-:W-:Y:S01]  /*106e0*/  ULDC.64 UR4, c[0x0][0xae0] ;  /* 0x0002b80000047ab9 */ /* 0x000fe20000000a00 */
[----:B------:R-:W-:-:S02]  /*106f0*/  IMAD.MOV R67, RZ, RZ, -R21 ;  /* 0x000000ffff437224 */ /* 0x000fc400078e0a15 */
[----:B------:R-:W-:Y:S02]  /*10700*/  IMAD.IADD R3, R3, 0x1, R65 ;  /* 0x0000000103037824 */ /* 0x000fe400078e0241 */
[----:B------:R-:W-:Y:S02]  /*10710*/  IMAD R0, R0, UR4, RZ ;  /* 0x0000000400007c24 */ /* 0x000fe4000f8e02ff */
[----:B------:R-:W-:Y:S02]  /*10720*/  IMAD R65, R40, R67, R20 ;  /* 0x0000004328417224 */ /* 0x000fe400078e0214 */
[C---:B------:R-:W-:Y:S02]  /*10730*/  IMAD R67, R21.reuse, UR5, R0 ;  /* 0x0000000515437c24 */ /* 0x040fe4000f8e0200 */
[----:B------:R-:W-:Y:S01]  /*10740*/  IMAD.WIDE.U32 R2, R21, UR4, R2 ;  /* 0x0000000415027c25 */ /* 0x000fe2000f8e0002 */
[----:B------:R-:W-:Y:S01]  /*10750*/  SHF.R.S32.HI R0, RZ, 0x1f, R65 ;  /* 0x0000001fff007819 */ /* 0x000fe20000011441 */
[----:B------:R-:W-:-:S02]  /*10760*/  ULDC.64 UR4, c[0x0][0xad8] ;  /* 0x0002b60000047ab9 */ /* 0x000fc40000000a00 */
[----:B------:R-:W-:Y:S02]  /*10770*/  IMAD.IADD R3, R3, 0x1, R67 ;  /* 0x0000000103037824 */ /* 0x000fe400078e0243 */
[----:B------:R-:W-:Y:S02]  /*10780*/  IMAD R18, R0, UR4, RZ ;  /* 0x0000000400127c24 */ /* 0x000fe4000f8e02ff */
[----:B------:R-:W-:Y:S02]  /*10790*/  IMAD.IADD R40, R200, 0x1, R22 ;  /* 0x00000001c8287824 */ /* 0x000fe400078e0216 */
[C---:B------:R-:W-:Y:S02]  /*107a0*/  IMAD R21, R65.reuse, UR5, R18 ;  /* 0x0000000541157c24 */ /* 0x040fe4000f8e0212 */
[----:B------:R-:W-:Y:S01]  /*107b0*/  IMAD.WIDE.U32 R2, R65, UR4, R2 ;  /* 0x0000000441027c25 */ /* 0x000fe2000f8e0002 */
[----:B------:R-:W-:Y:S01]  /*107c0*/  ISETP.GE.AND P2, PT, R40, R69, PT ;  /* 0x000000452800720c */ /* 0x000fe20003f46270 */
[----:B------:R-:W-:-:S02]  /*107d0*/  ULDC.64 UR4, c[0x0][0xa80] ;  /* 0x0002a00000047ab9 */ /* 0x000fc40000000a00 */
[----:B------:R-:W-:Y:S01]  /*107e0*/  VIADD R0, R40, 0x20 ;  /* 0x0000002028007836 */ /* 0x000fe20000000000 */
[----:B------:R-:W-:Y:S01]  /*107f0*/  LEA R18, P3, R2, UR4, 0x1 ;  /* 0x0000000402127c11 */ /* 0x000fe2000f8608ff */
[----:B------:R-:W-:Y:S02]  /*10800*/  IMAD.IADD R3, R3, 0x1, R21 ;  /* 0x0000000103037824 */ /* 0x000fe400078e0215 */
[----:B0-----:R-:W-:Y:S01]  /*10810*/  VIADD R17, R17, 0x30820 ;  /* 0x0003082011117836 */ /* 0x001fe20000000000 */
[-C--:B------:R-:W-:Y:S01]  /*10820*/  ISETP.GE.AND P1, PT, R0, R69.reuse, PT ;  /* 0x000000450000720c */ /* 0x080fe20003f26270 */
[----:B------:R-:W-:Y:S01]  /*10830*/  VIADD R0, R40, 0x40 ;  /* 0x0000004028007836 */ /* 0x000fe20000000000 */
[----:B------:R-:W-:Y:S02]  /*10840*/  LEA.HI.X R22, R2, UR5, R3, 0x1, P3 ;  /* 0x0000000502167c11 */ /* 0x000fe400098f0c03 */
[----:B------:R-:W-:Y:S01]  /*10850*/  PRMT R17, RZ, 0x654, R17 ;  /* 0x00000654ff117816 */ /* 0x000fe20000000011 */
[----:B-1----:R0:W1:Y:S01]  /*10860*/  SHFL.IDX PT, R64, R18, RZ, 0x181f ;  /* 0x00181fff12407589 */ /* 0x00206200000e0000 */
        /* <DEDUP_REMOVED lines=12> */
[C---:B------:R-:W-:Y:S02]  /*10930*/  @!P2 LEA R64, P6, R196.reuse, R64, 0x1 ;  /* 0x00000040c440a211 */ /* 0x040fe400078c08ff */
[-C--:B------:R-:W-:Y:S01]  /*10940*/  @!P3 LEA.HI.X R21, R195, R0.reuse, R208, 0x1, P5 ;  /* 0x00000000c315b211 */ /* 0x080fe200028f0cd0 */
[----:B-----5:R3:W-:Y:S01]  /*10950*/  @!P4 ST.E.128 desc[UR36][R2.64], R4 ;  /* 0x000000040200c985 */ /* 0x0207e2000c101d24 */
[----:B------:R-:W-:-:S03]  /*10960*/  @!P2 LEA.HI.X R65, R196, R0, R207, 0x1, P6 ;  /* 0x00000000c441a211 */ /* 0x000fc600030f0ccf */
[----:B------:R3:W-:Y:S04]  /*10970*/  @!P3 ST.E.128 desc[UR36][R20.64], R48 ;  /* 0x000000301400b985 */ /* 0x0007e8000c101d24 */
[----:B------:R3:W-:Y:S02]  /*10980*/  @!P2 ST.E.128 desc[UR36][R64.64], R60 ;  /* 0x0000003c4000a985 */ /* 0x0007e4000c101d24 */
.L_x_1331:
[----:B------:R-:W-:Y:S05]  /*10990*/  BSYNC B1 ;  /* 0x0000000000017941 */ /* 0x000fea0003800000 */
.L_x_1330:
        /* <DEDUP_REMOVED lines=10> */
[C---:B------:R-:W-:Y:S02]  /*10a40*/  @!P6 LEA R6, P3, R196.reuse, R6, 0x1 ;  /* 0x00000006c406e211 */ /* 0x040fe400078608ff */
[-C--:B----4-:R-:W-:Y:S02]  /*10a50*/  @!P4 LEA.HI.X R3, R193, R0.reuse, R209, 0x1, P1 ;  /* 0x00000000c103c211 */ /* 0x090fe400008f0cd1 */
[-C--:B------:R-:W-:Y:S02]  /*10a60*/  @!P5 LEA.HI.X R5, R195, R0.reuse, R208, 0x1, P2 ;  /* 0x00000000c305d211 */ /* 0x080fe400010f0cd0 */
[----:B------:R-:W-:Y:S01]  /*10a70*/  @!P6 LEA.HI.X R7, R196, R0, R207, 0x1, P3 ;  /* 0x00000000c407e211 */ /* 0x000fe200018f0ccf */
[----:B------:R3:W-:Y:S04]  /*10a80*/  @!P4 ST.E.128 desc[UR36][R2.64], R8 ;  /* 0x000000080200c985 */ /* 0x0007e8000c101d24 */
[----:B------:R3:W-:Y:S04]  /*10a90*/  @!P5 ST.E.128 desc[UR36][R4.64], R36 ;  /* 0x000000240400d985 */ /* 0x0007e8000c101d24 */
[----:B------:R3:W-:Y:S02]  /*10aa0*/  @!P6 ST.E.128 desc[UR36][R6.64], R56 ;  /* 0x000000380600e985 */ /* 0x0007e4000c101d24 */
.L_x_1333:
[----:B------:R-:W-:Y:S05]  /*10ab0*/  BSYNC B1 ;  /* 0x0000000000017941 */ /* 0x000fea0003800000 */
.L_x_1332:
        /* <DEDUP_REMOVED lines=11> */
[-C--:B0-----:R-:W-:Y:S02]  /*10b70*/  @!P3 LEA.HI.X R3, R193, R0.reuse, R209, 0x1, P0 ;  /* 0x00000000c103b211 */ /* 0x081fe400000f0cd1 */
[-C--:B------:R-:W-:Y:S02]  /*10b80*/  @!P4 LEA.HI.X R5, R195, R0.reuse, R208, 0x1, P1 ;  /* 0x00000000c305c211 */ /* 0x080fe400008f0cd0 */
[----:B------:R-:W-:Y:S01]  /*10b90*/  @!P5 LEA.HI.X R7, R196, R0, R207, 0x1, P2 ;  /* 0x00000000c407d211 */ /* 0x000fe200010f0ccf */
[----:B------:R0:W-:Y:S04]  /*10ba0*/  @!P3 ST.E.128 desc[UR36][R2.64], R12 ;  /* 0x0000000c0200b985 */ /* 0x0001e8000c101d24 */
[----:B------:R0:W-:Y:S04]  /*10bb0*/  @!P4 ST.E.128 desc[UR36][R4.64], R28 ;  /* 0x0000001c0400c985 */ /* 0x0001e8000c101d24 */
[----:B------:R0:W-:Y:S02]  /*10bc0*/  @!P5 ST.E.128 desc[UR36][R6.64], R52 ;  /* 0x000000340600d985 */ /* 0x0001e4000c101d24 */
.L_x_1335:
[----:B------:R-:W-:Y:S05]  /*10bd0*/  BSYNC B1 ;  /* 0x0000000000017941 */ /* 0x000fea0003800000 */
.L_x_1334:
[----:B0-----:R-:W-:Y:S01]  /*10be0*/  VIADD R0, R40, 0x60 ;  /* 0x0000006028007836 */ /* 0x001fe20000000000 */
[----:B--2-4-:R-:W0:Y:S04]  /*10bf0*/  SHFL.IDX PT, R22, R22, 0x3, 0x181f ;  /* 0x00781f0016167f89 */ /* 0x014e2800000e0000 */
[----:B------:R-:W-:Y:S01]  /*10c00*/  ISETP.GE.AND P0, PT, R0, R69, PT ;  /* 0x000000450000720c */ /* 0x000fe20003f06270 */
[----:B------:R-:W2:-:S12]  /*10c10*/  SHFL.IDX PT, R18, R18, 0x3, 0x181f ;  /* 0x00781f0012127f89 */ /* 0x000e9800000e0000 */
        /* <DEDUP_REMOVED lines=16> */
.L_x_1328:
[----:B------:R-:W2:Y:S08]  /*10d20*/  LDC.64 R4, c[0x0][0xc00] ;  /* 0x00030000ff047b82 */ /* 0x000eb00000000a00 */
[----:B------:R-:W3:Y:S01]  /*10d30*/  LDC.64 R2, c[0x0][0xc00] ;  /* 0x00030000ff027b82 */ /* 0x000ee20000000a00 */
[----:B------:R-:W-:Y:S01]  /*10d40*/  ULDC UR4, c[0x0][0xa88] ;  /* 0x0002a20000047ab9 */ /* 0x000fe20000000800 */
[----:B------:R-:W-:-:S06]  /*10d50*/  IMAD.MOV.U32 R6, RZ, RZ, RZ ;  /* 0x000000ffff067224 */ /* 0x000fcc00078e00ff */
[----:B------:R-:W4:Y:S01]  /*10d60*/  LDC R21, c[0x0][0xbe8] ;  /* 0x0002fa00ff157b82 */ /* 0x000f220000000800 */
[----:B--2---:R-:W-:-:S04]  /*10d70*/  ISETP.NE.U32.AND P0, PT, R4, RZ, PT ;  /* 0x000000ff0400720c */ /* 0x004fc80003f05070 */
[----:B------:R-:W-:-:S03]  /*10d80*/  ISETP.NE.AND.EX P0, PT, R5, RZ, PT, P0 ;  /* 0x000000ff0500720c */ /* 0x000fc60003f05300 */
[----:B------:R-:W2:Y:S01]  /*10d90*/  LDC.64 R4, c[0x0][0xc08] ;  /* 0x00030200ff047b82 */ /* 0x000ea20000000a00 */
[----:B---3--:R-:W-:-:S04]  /*10da0*/  IMAD.WIDE R2, R199, 0x4, R2 ;  /* 0x00000004c7027825 */ /* 0x008fc800078e0202 */
[----:B------:R-:W-:-:S05]  /*10db0*/  IMAD.U32 R0, RZ, RZ, UR4 ;  /* 0x00000004ff007e24 */ /* 0x000fca000f8e00ff */
[----:B------:R3:W5:Y:S01]  /*10dc0*/  @P0 LDG.E R6, desc[UR36][R2.64] ;  /* 0x0000002402060981 */ /* 0x000762000c1e1900 */
[----:B--2---:R-:W-:-:S04]  /*10dd0*/  ISETP.NE.U32.AND P1, PT, R4, RZ, PT ;  /* 0x000000ff0400720c */ /* 0x004fc80003f25070 */
[----:B------:R-:W-:-:S13]  /*10de0*/  ISETP.NE.AND.EX P1, PT, R5, RZ, PT, P1 ;  /* 0x000000ff0500720c */ /* 0x000fda0003f25310 */
[----:B------:R-:W2:Y:S02]  /*10df0*/  @P1 LDC.64 R4, c[0x0][0xc08] ;  /* 0x00030200ff041b82 */ /* 0x000ea40000000a00 */
[----:B--2---:R-:W-:-:S05]  /*10e00*/  @P1 IMAD.WIDE R4, R199, 0x4, R4 ;  /* 0x00000004c7041825 */ /* 0x004fca00078e0204 */
[----:B------:R3:W5:Y:S01]  /*10e10*/  @P1 LDG.E R0, desc[UR36][R4.64] ;  /* 0x0000002404001981 */ /* 0x000762000c1e1900 */
[----:B----4-:R-:W-:Y:S02]  /*10e20*/  ISETP.NE.AND P2, PT, R21, 0x1, PT ;  /* 0x000000011500780c */ /* 0x010fe40003f45270 */
[----:B------:R-:W-:Y:S02]  /*10e30*/  ISETP.GE.AND P3, PT, R210, 0x80, PT ;  /* 0x00000080d200780c */ /* 0x000fe40003f66270 */
[----:B------:R-:W-:-:S09]  /*10e40*/  SHF.R.S32.HI R7, RZ, 0x1f, R199 ;  /* 0x0000001fff077819 */ /* 0x000fd200000114c7 */
[----:B------:R-:W2:Y:S08]  /*10e50*/  @P2 LDC R14, c[0x0][0xbec] ;  /* 0x0002fb00ff0e2b82 */ /* 0x000eb00000000800 */
[----:B------:R-:W4:Y:S01]  /*10e60*/  @P2 LDC R25, c[0x0][0xbf0] ;  /* 0x0002fc00ff192b82 */ /* 0x000f220000000800 */
[----:B---3--:R-:W-:Y:S05]  /*10e70*/  @P1 BRA `(.L_x_1337) ;  /* 0x0000000000101947 */ /* 0x008fea0003800000 */
[----:B------:R-:W-:Y:S05]  /*10e80*/  @!P0 BRA `(.L_x_1337) ;  /* 0x00000000000c8947 */ /* 0x000fea0003800000 */
[----:B------:R-:W3:Y:S04]  /*10e90*/  LDG.E R5, desc[UR36][R2.64] ;  /* 0x0000002402057981 */ /* 0x000ee8000c1e1900 */
[----:B-----5:R-:W3:Y:S02]  /*10ea0*/  LDG.E R0, desc[UR36][R2.64+0x4] ;  /* 0x0000042402007981 */ /* 0x020ee4000c1e1900 */
[----:B---3--:R-:W-:-:S07]  /*10eb0*/  IMAD.IADD R0, R0, 0x1, -R5 ;  /* 0x0000000100007824 */ /* 0x008fce00078e0a05 */
.L_x_1337:
[----:B------:R-:W-:Y:S01]  /*10ec0*/  BSSY B1, `(.L_x_1338) ;  /* 0x000002d000017945 */ /* 0x000fe20003800000 */
[----:B------:R-:W-:Y:S02]  /*10ed0*/  SHF.R.S32.HI R10, RZ, 0x1f, R198 ;  /* 0x0000001fff0a7819 */ /* 0x000fe400000114c6 */
[----:B------:R-:W-:Y:S02]  /*10ee0*/  SEL R13, R199, RZ, !P0 ;  /* 0x000000ffc70d7207 */ /* 0x000fe40004000000 */
[----:B------:R-:W-:Y:S02]  /*10ef0*/  SEL R12, R7, RZ, !P0 ;  /* 0x000000ff070c7207 */ /* 0x000fe40004000000 */
[----:B-----5:R-:W-:Y:S01]  /*10f00*/  SHF.R.S32.HI R11, RZ, 0x1f, R6 ;  /* 0x0000001fff0b7819 */ /* 0x020fe20000011406 */
[----:B------:R-:W-:Y:S06]  /*10f10*/  @P3 BRA `(.L_x_1339) ;  /* 0x00000000009c3947 */ /* 0x000fec0003800000 */
[----:B------:R-:W3:Y:S01]  /*10f20*/  S2R R3, SR_TID.X ;  /* 0x0000000000037919 */ /* 0x000ee20000002100 */
[----:B------:R-:W5:Y:S02]  /*10f30*/  LDC R9, c[0x0][0xbe8] ;  /* 0x0002fa00ff097b82 */ /* 0x000f640000000800 */
[----:B-----5:R-:W-:Y:S01]  /*10f40*/  IMAD R2, R0, R9, RZ ;  /* 0x0000000900027224 */ /* 0x020fe200078e02ff */
[----:B---3--:R-:W-:-:S04]  /*10f50*/  IADD3 R8, R22, -0x80, R3 ;  /* 0xffffff8016087810 */ /* 0x008fc80007ffe003 */
[----:B------:R-:W-:-:S13]  /*10f60*/  ISETP.GE.AND P0, PT, R8, R2, PT ;  /* 0x000000020800720c */ /* 0x000fda0003f06270 */
[----:B------:R-:W-:Y:S05]  /*10f70*/  @P0 BRA `(.L_x_1339) ;  /* 0x0000000000840947 */ /* 0x000fea0003800000 */
[----:B------:R-:W-:Y:S01]  /*10f80*/  ISETP.NE.AND P0, PT, R9, 0x1, PT ;  /* 0x000000010900780c */ /* 0x000fe20003f05270 */
[----:B------:R-:W-:Y:S01]  /*10f90*/  ULDC.64 UR4, c[0x0][0xb90] ;  /* 0x0002e40000047ab9 */ /* 0x000fe20000000a00 */
[----:B------:R-:W-:Y:S02]  /*10fa0*/  IMAD.MOV.U32 R2, RZ, RZ, R6 ;  /* 0x000000ffff027224 */ /* 0x000fe400078e0006 */
[----:B------:R-:W-:Y:S02]  /*10fb0*/  IMAD R7, R10, UR4, RZ ;  /* 0x000000040a077c24 */ /* 0x000fe4000f8e02ff */
[----:B------:R-:W-:Y:S02]  /*10fc0*/  IMAD.MOV.U32 R3, RZ, RZ, R11 ;  /* 0x000000ffff037224 */ /* 0x000fe400078e000b */
[----:B------:R-:W-:Y:S02]  /*10fd0*/  IMAD.MOV.U32 R5, RZ, RZ, R8 ;  /* 0x000000ffff057224 */ /* 0x000fe400078e0008 */
[----:B------:R-:W-:-:S03]  /*10fe0*/  IMAD.WIDE.U32 R2, R198, UR4, R2 ;  /* 0x00000004c6027c25 */ /* 0x000fc6000f8e0002 */
[----:B------:R-:W3:Y:S01]  /*10ff0*/  @P0 LDC R15, c[0x0][0xbec] ;  /* 0x0002fb00ff0f0b82 */ /* 0x000ee20000000800 */
[----:B------:R-:W-:Y:S01]  /*11000*/  IMAD R7, R198, UR5, R7 ;  /* 0x00000005c6077c24 */ /* 0x000fe2000f8e0207 */
[----:B------:R-:W-:-:S03]  /*11010*/  ULDC.64 UR4, c[0x0][0xb98] ;  /* 0x0002e60000047ab9 */ /* 0x000fc60000000a00 */
[----:B------:R-:W-:-:S03]  /*11020*/  IMAD.IADD R3, R3, 0x1, R7 ;  /* 0x0000000103037824 */ /* 0x000fc600078e0207 */
[----:B0-----:R-:W0:Y:S01]  /*11030*/  @P0 LDC R17, c[0x0][0xbf0] ;  /* 0x0002fc00ff110b82 */ /* 0x001e220000000800 */
[----:B------:R-:W-:-:S04]  /*11040*/  IMAD.WIDE.U32 R2, R13, UR4, R2 ;  /* 0x000000040d027c25 */ /* 0x000fc8000f8e0002 */
[----:B---3--:R-:W-:-:S05]  /*11050*/  @P0 IMAD.HI.U32 R4, R8, R15, RZ ;  /* 0x0000000f08040227 */ /* 0x008fca00078e00ff */
[----:B0-----:R-:W-:Y:S01]  /*11060*/  @P0 SHF.R.U32.HI R5, RZ, R17, R4 ;  /* 0x00000011ff050219 */ /* 0x001fe20000011604 */
[----:B------:R-:W-:-:S03]  /*11070*/  IMAD R4, R12, UR4, RZ ;  /* 0x000000040c047c24 */ /* 0x000fc6000f8e02ff */
[----:B------:R-:W-:Y:S01]  /*11080*/  IADD3 R2, P0, R5, R2, RZ ;  /* 0x0000000205027210 */ /* 0x000fe20007f1e0ff */
[----:B------:R-:W-:-:S04]  /*11090*/  IMAD.MOV R7, RZ, RZ, -R5 ;  /* 0x000000ffff077224 */ /* 0x000fc800078e0a05 */
[----:B------:R-:W-:Y:S01]  /*110a0*/  IMAD R7, R9, R7, R8 ;  /* 0x0000000709077224 */ /* 0x000fe200078e0208 */
[----:B------:R-:W-:Y:S01]  /*110b0*/  SHF.R.S32.HI R9, RZ, 0x1f, R5 ;  /* 0x0000001fff097819 */ /* 0x000fe20000011405 */
[----:B------:R-:W-:Y:S01]  /*110c0*/  IMAD R8, R13, UR5, R4 ;  /* 0x000000050d087c24 */ /* 0x000fe2000f8e0204 */
[----:B------:R-:W-:Y:S02]  /*110d0*/  ULDC.64 UR4, c[0x0][0xb88] ;  /* 0x0002e20000047ab9 */ /* 0x000fe40000000a00 */
        /* <DEDUP_REMOVED lines=11> */
.L_x_1339:
[----:B------:R-:W-:Y:S05]  /*11190*/  BSYNC B1 ;  /* 0x0000000000017941 */ /* 0x000fea0003800000 */
.L_x_1338:
[----:B------:R-:W-:Y:S01]  /*111a0*/  ULDC.64 UR4, c[0x0][0xaa0] ;  /* 0x0002a80000047ab9 */ /* 0x000fe20000000a00 */
[----:B------:R-:W-:Y:S01]  /*111b0*/  IMAD R7, R197, 0x20, R200 ;  /* 0x00000020c5077824 */ /* 0x000fe200078e02c8 */
[----:B------:R-:W-:Y:S01]  /*111c0*/  BSSY B1, `(.L_x_1340) ;  /* 0x000003b000017945 */ /* 0x000fe20003800000 */
[----:B---3--:R-:W-:Y:S02]  /*111d0*/  IMAD R3, R11, UR4, RZ ;  /* 0x000000040b037c24 */ /* 0x008fe4000f8e02ff */
[----:B------:R-:W-:Y:S02]  /*111e0*/  IMAD.IADD R9, R22, 0x1, R7 ;  /* 0x0000000116097824 */ /* 0x000fe400078e0207 */
[C---:B------:R-:W-:Y:S02]  /*111f0*/  IMAD R5, R6.reuse, UR5, R3 ;  /* 0x0000000506057c24 */ /* 0x040fe4000f8e0203 */
[----:B------:R-:W-:Y:S01]  /*11200*/  IMAD.WIDE.U32 R2, R6, UR4, RZ ;  /* 0x0000000406027c25 */ /* 0x000fe2000f8e00ff */
[----:B------:R-:W-:-:S03]  /*11210*/  ULDC.64 UR4, c[0x0][0xae8] ;  /* 0x0002ba0000047ab9 */ /* 0x000fc60000000a00 */
[----:B------:R-:W-:Y:S02]  /*11220*/  IMAD.IADD R3, R3, 0x1, R5 ;  /* 0x0000000103037824 */ /* 0x000fe400078e0205 */
[----:B------:R-:W-:Y:S02]  /*11230*/  IMAD R7, R10, UR4, RZ ;  /* 0x000000040a077c24 */ /* 0x000fe4000f8e02ff */
[----:B--2---:R-:W-:-:S04]  /*11240*/  @P2 IMAD.HI.U32 R4, R9, R14, RZ ;  /* 0x0000000e09042227 */ /* 0x004fc800078e00ff */
[C---:B------:R-:W-:Y:S02]  /*11250*/  IMAD R7, R198.reuse, UR5, R7 ;  /* 0x00000005c6077c24 */ /* 0x040fe4000f8e0207 */
[----:B------:R-:W-:Y:S01]  /*11260*/  IMAD.WIDE.U32 R2, R198, UR4, R2 ;  /* 0x00000004c6027c25 */ /* 0x000fe2000f8e0002 */
[----:B------:R-:W-:-:S03]  /*11270*/  ULDC.64 UR4, c[0x0][0xaf0] ;  /* 0x0002bc0000047ab9 */ /* 0x000fc60000000a00 */
[----:B------:R-:W-:Y:S01]  /*11280*/  IMAD.MOV.U32 R5, RZ, RZ, R9 ;  /* 0x000000ffff057224 */ /* 0x000fe200078e0009 */
[----:B----4-:R-:W-:Y:S01]  /*11290*/  @P2 SHF.R.U32.HI R5, RZ, R25, R4 ;  /* 0x00000019ff052219 */ /* 0x010fe20000011604 */
[----:B------:R-:W-:Y:S02]  /*112a0*/  IMAD R6, R12, UR4, RZ ;  /* 0x000000040c067c24 */ /* 0x000fe4000f8e02ff */
[----:B------:R-:W-:Y:S01]  /*112b0*/  IMAD.IADD R3, R3, 0x1, R7 ;  /* 0x0000000103037824 */ /* 0x000fe200078e0207 */
[----:B------:R-:W-:Y:S01]  /*112c0*/  SHF.R.S32.HI R4, RZ, 0x1f, R5 ;  /* 0x0000001fff047819 */ /* 0x000fe20000011405 */
[C---:B------:R-:W-:Y:S02]  /*112d0*/  IMAD R7, R13.reuse, UR5, R6 ;  /* 0x000000050d077c24 */ /* 0x040fe4000f8e0206 */
[----:B------:R-:W-:Y:S01]  /*112e0*/  IMAD.WIDE.U32 R2, R13, UR4, R2 ;  /* 0x000000040d027c25 */ /* 0x000fe2000f8e0002 */
[----:B------:R-:W-:-:S03]  /*112f0*/  ULDC.64 UR4, c[0x0][0xae0] ;  /* 0x0002b80000047ab9 */ /* 0x000fc60000000a00 */
[----:B------:R-:W-:Y:S02]  /*11300*/  IMAD.MOV R6, RZ, RZ, -R5 ;  /* 0x000000ffff067224 */ /* 0x000fe400078e0a05 */
        /* <DEDUP_REMOVED lines=10> */
[----:B------:R-:W-:Y:S02]  /*113b0*/  IMAD R21, R0, R21, RZ ;  /* 0x0000001500157224 */ /* 0x000fe400078e02ff */
[C---:B------:R-:W-:Y:S02]  /*113c0*/  IMAD R5, R7.reuse, UR5, R4 ;  /* 0x0000000507057c24 */ /* 0x040fe4000f8e0204 */
[----:B------:R-:W-:Y:S01]  /*113d0*/  IMAD.WIDE.U32 R2, R7, UR4, R2 ;  /* 0x0000000407027c25 */ /* 0x000fe2000f8e0002 */
[----:B------:R-:W-:Y:S01]  /*113e0*/  ISETP.GE.AND P2, PT, R22, R21, PT ;  /* 0x000000151600720c */ /* 0x000fe20003f46270 */
[----:B------:R-:W-:-:S02]  /*113f0*/  ULDC.64 UR4, c[0x0][0xa80] ;  /* 0x0002a00000047ab9 */ /* 0x000fc40000000a00 */
[----:B------:R-:W-:Y:S01]  /*11400*/  VIADD R0, R22, 0x20 ;  /* 0x0000002016007836 */ /* 0x000fe20000000000 */
[----:B------:R-:W-:Y:S01]  /*11410*/  LEA R4, P3, R2, UR4, 0x1 ;  /* 0x0000000402047c11 */ /* 0x000fe2000f8608ff */
[----:B------:R-:W-:-:S03]  /*11420*/  IMAD.IADD R3, R3, 0x1, R5 ;  /* 0x0000000103037824 */ /* 0x000fc600078e0205 */
[-C--:B------:R-:W-:Y:S01]  /*11430*/  ISETP.GE.AND P1, PT, R0, R21.reuse, PT ;  /* 0x000000150000720c */ /* 0x080fe20003f26270 */
[----:B------:R-:W-:Y:S01]  /*11440*/  VIADD R0, R22, 0x40 ;  /* 0x0000004016007836 */ /* 0x000fe20000000000 */
[----:B------:R-:W-:Y:S02]  /*11450*/  LEA.HI.X R5, R2, UR5, R3, 0x1, P3 ;  /* 0x0000000502057c11 */ /* 0x000fe400098f0c03 */
[----:B------:R2:W3:Y:S02]  /*11460*/  SHFL.IDX PT, R2, R4, RZ, 0x181f ;  /* 0x00181fff04027589 */ /* 0x0004e400000e0000 */
        /* <DEDUP_REMOVED lines=10> */
[C---:B------:R-:W-:Y:S02]  /*11510*/  @!P2 LEA R2, P6, R196.reuse, R2, 0x1 ;  /* 0x00000002c402a211 */ /* 0x040fe400078c08ff */
[-C--:B------:R-:W-:Y:S01]  /*11520*/  @!P3 LEA.HI.X R9, R195, R0.reuse, R208, 0x1, P5 ;  /* 0x00000000c309b211 */ /* 0x080fe200028f0cd0 */
[----:B------:R3:W-:Y:S01]  /*11530*/  @!P4 ST.E.128 desc[UR36][R6.64], RZ ;  /* 0x000000ff0600c985 */ /* 0x0007e2000c101d24 */
[----:B------:R-:W-:-:S03]  /*11540*/  @!P2 LEA.HI.X R3, R196, R0, R207, 0x1, P6 ;  /* 0x00000000c403a211 */ /* 0x000fc600030f0ccf */
[----:B------:R3:W-:Y:S04]  /*11550*/  @!P3 ST.E.128 desc[UR36][R8.64], RZ ;  /* 0x000000ff0800b985 */ /* 0x0007e8000c101d24 */
[----:B------:R3:W-:Y:S02]  /*11560*/  @!P2 ST.E.128 desc[UR36][R2.64], RZ ;  /* 0x000000ff0200a985 */ /* 0x0007e4000c101d24 */
.L_x_1341:
[----:B------:R-:W-:Y:S05]  /*11570*/  BSYNC B1 ;  /* 0x0000000000017941 */ /* 0x000fea0003800000 */
.L_x_1340:
        /* <DEDUP_REMOVED lines=14> */
[----:B------:R0:W-:Y:S04]  /*11660*/  @!P4 ST.E.128 desc[UR36][R6.64], RZ ;  /* 0x000000ff0600c985 */ /* 0x0001e8000c101d24 */
[----:B------:R0:W-:Y:S04]  /*11670*/  @!P5 ST.E.128 desc[UR36][R8.64], RZ ;  /* 0x000000ff0800d985 */ /* 0x0001e8000c101d24 */
[----:B------:R0:W-:Y:S02]  /*11680*/  @!P6 ST.E.128 desc[UR36][R2.64], RZ ;  /* 0x000000ff0200e985 */ /* 0x0001e4000c101d24 */
.L_x_1343:
[----:B------:R-:W-:Y:S05]  /*11690*/  BSYNC B1 ;  /* 0x0000000000017941 */ /* 0x000fea0003800000 */
.L_x_1342:
        /* <DEDUP_REMOVED lines=10> */
[C---:B------:R-:W-:Y:S02]  /*11740*/  @!P5 LEA R2, P2, R196.reuse, R2, 0x1 ;  /* 0x00000002c402d211 */ /* 0x040fe400078408ff */
[-C--:B------:R-:W-:Y:S02]  /*11750*/  @!P3 LEA.HI.X R7, R193, R0.reuse, R209, 0x1, P0 ;  /* 0x00000000c107b211 */ /* 0x080fe400000f0cd1 */
[-C--:B------:R-:W-:Y:S02]  /*11760*/  @!P4 LEA.HI.X R9, R195, R0.reuse, R208, 0x1, P1 ;  /* 0x00000000c309c211 */ /* 0x080fe400008f0cd0 */
[----:B------:R-:W-:Y:S01]  /*11770*/  @!P5 LEA.HI.X R3, R196, R0, R207, 0x1, P2 ;  /* 0x00000000c403d211 */ /* 0x000fe200010f0ccf */
[----:B------:R0:W-:Y:S04]  /*11780*/  @!P3 ST.E.128 desc[UR36][R6.64], RZ ;  /* 0x000000ff0600b985 */ /* 0x0001e8000c101d24 */
[----:B------:R0:W-:Y:S04]  /*11790*/  @!P4 ST.E.128 desc[UR36][R8.64], RZ ;  /* 0x000000ff0800c985 */ /* 0x0001e8000c101d24 */
[----:B------:R0:W-:Y:S02]  /*117a0*/  @!P5 ST.E.128 desc[UR36][R2.64], RZ ;  /* 0x000000ff0200d985 */ /* 0x0001e4000c101d24 */
.L_x_1345:
[----:B------:R-:W-:Y:S05]  /*117b0*/  BSYNC B1 ;  /* 0x0000000000017941 */ /* 0x000fea0003800000 */
.L_x_1344:
        /* <DEDUP_REMOVED lines=9> */
[-C--:B0-234-:R-:W-:Y:S02]  /*11850*/  @!P3 LEA R4, P0, R193, R2.reuse, 0x1 ;  /* 0x00000002c104b211 */ /* 0x09dfe400078008ff */
        /* <DEDUP_REMOVED lines=8> */
.L_x_1336:
[----:B------:R-:W-:Y:S05]  /*118e0*/  BSYNC B0 ;  /* 0x0000000000007941 */ /* 0x000fea0003800000 */
.L_x_1327:
[----:B------:R-:W-:Y:S02]  /*118f0*/  ULDC UR4, c[0x0][0xc3c] ;  /* 0x00030f0000047ab9 */ /* 0x000fe40000000800 */
[----:B-1----:R-:W-:-:S13]  /*11900*/  ISETP.GE.AND P0, PT, R43, UR4, PT ;  /* 0x000000042b007c0c */ /* 0x002fda000bf06270 */
[----:B------:R-:W-:Y:S05]  /*11910*/  @!P0 BRA `(.L_x_1346) ;  /* 0xfffffef000f48947 */ /* 0x000fea000383ffff */
[----:B------:R-:W-:Y:S05]  /*11920*/  EXIT ;  /* 0x000000000000794d */ /* 0x000fea0003800000 */
.L_x_1237:
[----:B------:R-:W-:-:S08]  /*11930*/  NOP ;  /* 0x0000000000007918 */ /* 0x000fd00000000000 */
[----:B------:R-:W0:-:S00]  /*11940*/  USETMAXREG.DEALLOC.CTAPOOL 0x28 ;  /* 0x00000028000079c8 */ /* 0x000e0000080e0500 */
[----:B0-----:R-:W-:Y:S01]  /*11950*/  LOP3.LUT R2, R2, 0x3, RZ, 0xc0, !PT ;  /* 0x0000000302027812 */ /* 0x001fe200078ec0ff */
[----:B------:R-:W-:Y:S01]  /*11960*/  IMAD.MOV.U32 R4, RZ, RZ, RZ ;  /* 0x000000ffff047224 */ /* 0x000fe200078e00ff */
[----:B------:R-:W-:-:S04]  /*11970*/  LOP3.LUT R16, R16, 0xfffffeff, RZ, 0xc0, !PT ;  /* 0xfffffeff10107812 */ /* 0x000fc800078ec0ff */
[----:B------:R-:W0:Y:S02]  /*11980*/  SHFL.IDX PT, R2, R2, RZ, 0x1f ;  /* 0x00001fff02027589 */ /* 0x000e2400000e0000 */
[----:B0-----:R-:W-:-:S13]  /*11990*/  ISETP.NE.AND P0, PT, R2, RZ, PT ;  /* 0x000000ff0200720c */ /* 0x001fda0003f05270 */
[----:B------:R-:W-:Y:S01]  /*119a0*/  @P0 LOP3.LUT R16, R16, 0x100, RZ, 0xfc, !PT ;  /* 0x0000010010100812 */ /* 0x000fe200078efcff */
[----:B------:R-:W-:Y:S06]  /*119b0*/  @!P0 BRA `(.L_x_1347) ;  /* 0x00000000001c8947 */ /* 0x000fec0003800000 */
[----:B------:R-:W0:Y:S08]  /*119c0*/  S2UR UR5, SR_CgaCtaId ;  /* 0x00000000000579c3 */ /* 0x000e300000008800 */
[----:B------:R-:W-:Y:S06]  /*119d0*/  BAR.SYNC.DEFER_BLOCKING 0x5, 0x180 ;  /* 0x0146000000007b1d */ /* 0x000fec0000010000 */
[----:B------:R-:W-:-:S02]  /*119e0*/  UMOV UR4, 0x400 ;  /* 0x0000040000047882 */ /* 0x000fc40000000000 */
[----:B0-----:R-:W-:-:S09]  /*119f0*/  ULEA UR4, UR5, UR4, 0x18 ;  /* 0x0000000405047291 */ /* 0x001fd2000f8ec03f */
[----:B------:R-:W0:Y:S01]  /*11a00*/  LDS.128 R24, [UR4+0x308d0] ;  /* 0x0308d004ff187984 */ /* 0x000e220008000c00 */
[----:B------:R-:W-:Y:S06]  /*11a10*/  BAR.ARV 0x4, 0x180 ;  /* 0x0106000000007b1d */ /* 0x000fec0000002000 */
[----:B------:R-:W-:Y:S05]  /*11a20*/  BRA `(.L_x_1348) ;  /* 0x0000000800887947 */ /* 0x000fea0003800000 */
.L_x_1347:
[----:B------:R-:W-:Y:S01]  /*11a30*/  LOP3.LUT R5, R0, 0x1f, RZ, 0xc0, !PT ;  /* 0x0000001f00057812 */ /* 0x000fe200078ec0ff */
[----:B------:R-:W-:Y:S01]  /*11a40*/  ULDC UR4, c[0x0][0xc3c] ;  /* 0x00030f0000047ab9 */ /* 0x000fe20000000800 */
[----:B------:R-:W0:Y:S01]  /*11a50*/  S2UR UR6, SR_CTAID.X ;  /* 0x00000000000679c3 */ /* 0x000e220000002500 */
[----:B------:R-:W-:Y:S01]  /*11a60*/  ULDC UR5, c[0x0][0xc38] ;  /* 0x00030e0000057ab9 */ /* 0x000fe20000000800 */
[----:B------:R-:W-:-:S04]  /*11a70*/  ISETP.NE.AND P0, PT, R5, 0x1f, PT ;  /* 0x0000001f0500780c */ /* 0x000fc80003f05270 */
[----:B------:R-:W-:-:S13]  /*11a80*/  ISETP.GE.OR P1, PT, R5, UR4, !P0 ;  /* 0x0000000405007c0c */ /* 0x000fda000c726670 */
[----:B------:R-:W1:Y:S02]  /*11a90*/  @!P1 LDC.64 R2, c[0x0][0xc80] ;  /* 0x00032000ff029b82 */ /* 0x000e640000000a00 */
[----:B-1----:R-:W-:-:S05]  /*11aa0*/  @!P1 IMAD.WIDE.U32 R2, R5, 0x4, R2 ;  /* 0x0000000405029825 */ /* 0x002fca00078e0002 */
        /* <DEDUP_REMOVED lines=8> */
[----:B--2---:R-:W1:Y:S02]  /*11b30*/  SHFL.UP PT, R6, R4, 0x1, RZ ;  /* 0x0420000004067989 */ /* 0x004e6400000e00ff */
[----:B-1----:R-:W-:-:S05]  /*11b40*/  SEL R7, R6, RZ, P1 ;  /* 0x000000ff06077207 */ /* 0x002fca0000800000 */
[----:B------:R-:W-:-:S05]  /*11b50*/  IMAD.IADD R7, R4, 0x1, R7 ;  /* 0x0000000104077824 */ /* 0x000fca00078e0207 */
[----:B------:R-:W1:Y:S02]  /*11b60*/  SHFL.UP PT, R6, R7, 0x2, RZ ;  /* 0x0440000007067989 */ /* 0x000e6400000e00ff */
        /* <DEDUP_REMOVED lines=11> */
[----:B------:R-:W1:Y:S02]  /*11c20*/  SHFL.IDX PT, R6, R8, 0x1f, 0x1f ;  /* 0x03e01f0008067f89 */ /* 0x000e6400000e0000 */
[----:B-1----:R-:W-:-:S04]  /*11c30*/  IMAD R6, R6, UR5, RZ ;  /* 0x0000000506067c24 */ /* 0x002fc8000f8e02ff */
[----:B------:R-:W-:Y:S01]  /*11c40*/  IMAD.MOV.U32 R3, RZ, RZ, R6 ;  /* 0x000000ffff037224 */ /* 0x000fe200078e0006 */
[----:B0-----:R-:W-:-:S13]  /*11c50*/  ISETP.GT.AND P6, PT, R6, UR6, PT ;  /* 0x0000000606007c0c */ /* 0x001fda000bfc4270 */
[----:B------:R-:W-:Y:S05]  /*11c60*/  @P6 BRA `(.L_x_1349) ;  /* 0x0000000000906947 */ /* 0x000fea0003800000 */
[----:B------:R-:W-:Y:S01]  /*11c70*/  IMAD.MOV.U32 R6, RZ, RZ, R3 ;  /* 0x000000ffff067224 */ /* 0x000fe200078e0003 */
[----:B------:R-:W-:Y:S01]  /*11c80*/  UMOV UR4, URZ ;  /* 0x0000003f00047c82 */ /* 0x000fe20008000000 */
[----:B------:R-:W-:-:S05]  /*11c90*/  ULDC UR5, c[0x0][0xc38] ;  /* 0x00030e0000057ab9 */ /* 0x000fca0000000800 */
.L_x_1353:
        /* <DEDUP_REMOVED lines=12> */
.L_x_1352:
[----:B------:R-:W-:Y:S05]  /*11d60*/  BSYNC B0 ;  /* 0x0000000000007941 */ /* 0x000fea0003800000 */
.L_x_1351:
[----:B0----5:R-:W0:Y:S02]  /*11d70*/  SHFL.UP PT, R2, R4, 0x1, RZ ;  /* 0x0420000004027989 */ /* 0x021e2400000e00ff */
        /* <DEDUP_REMOVED lines=19> */
.L_x_1349:
[----:B------:R-:W-:-:S04]  /*11eb0*/  IMAD.IADD R13, R6, 0x1, -R3 ;  /* 0x00000001060d7824 */ /* 0x000fc800078e0a03 */
[----:B------:R-:W-:-:S05]  /*11ec0*/  IMAD R2, R8, UR5, R13 ;  /* 0x0000000508027c24 */ /* 0x000fca000f8e020d */
[----:B------:R-:W-:Y:S02]  /*11ed0*/  ISETP.GT.AND P0, PT, R2, UR6, PT ;  /* 0x0000000602007c0c */ /* 0x000fe4000bf04270 */
[----:B------:R-:W0:Y:S11]  /*11ee0*/  LDC.64 R2, c[0x0][0xc90] ;  /* 0x00032400ff027b82 */ /* 0x000e360000000a00 */
[----:B------:R-:W-:-:S04]  /*11ef0*/  VOTE.ANY R9, PT, !P0 ;  /* 0x0000000000097806 */ /* 0x000fc800040e0100 */
[----:B------:R-:W1:Y:S02]  /*11f00*/  POPC R15, R9 ;  /* 0x00000009000f7309 */ /* 0x000e640000000000 */
[----:B-1----:R-:W-:-:S04]  /*11f10*/  VIADD R27, R15, UR4 ;  /* 0x000000040f1b7c36 */ /* 0x002fc80008000000 */
[----:B0-----:R-:W-:-:S05]  /*11f20*/  IMAD.WIDE R2, R27, 0x4, R2 ;  /* 0x000000041b027825 */ /* 0x001fca00078e0202 */
[----:B------:R-:W2:Y:S01]  /*11f30*/  LDG.E R7, desc[UR36][R2.64] ;  /* 0x0000002402077981 */ /* 0x000ea2000c1e1900 */
[----:B------:R-:W-:-:S03]  /*11f40*/  ISETP.NE.AND P0, PT, R9, RZ, PT ;  /* 0x000000ff0900720c */ /* 0x000fc60003f05270 */
[----:B------:R-:W2:Y:S02]  /*11f50*/  SHFL.IDX PT, R4, R4, R15, 0x1f ;  /* 0x00001f0f04047589 */ /* 0x000ea400000e0000 */
[----:B--2---:R-:W-:-:S05]  /*11f60*/  IMAD R6, R4, R7, RZ ;  /* 0x0000000704067224 */ /* 0x004fca00078e02ff */
[----:B------:R-:W-:-:S04]  /*11f70*/  IABS R12, R6 ;  /* 0x00000006000c7213 */ /* 0x000fc80000000000 */
[----:B------:R-:W0:Y:S08]  /*11f80*/  I2F.RP R10, R12 ;  /* 0x0000000c000a7306 */ /* 0x000e300000209400 */
[----:B0-----:R-:W0:Y:S02]  /*11f90*/  MUFU.RCP R10, R10 ;  /* 0x0000000a000a7308 */ /* 0x001e240000001000 */
[----:B0-----:R-:W-:-:S06]  /*11fa0*/  VIADD R11, R10, 0xffffffe ;  /* 0x0ffffffe0a0b7836 */ /* 0x001fcc0000000000 */
[----:B------:R0:W1:Y:S01]  /*11fb0*/  F2I.FTZ.U32.TRUNC.NTZ R3, R11 ;  /* 0x0000000b00037305 */ /* 0x000062000021f000 */
[----:B------:R-:W-:Y:S05]  /*11fc0*/  @!P0 BRA `(.L_x_1354) ;  /* 0x0000000000088947 */ /* 0x000fea0003800000 */
[----:B------:R-:W-:-:S05]  /*11fd0*/  VIADD R9, R15, 0xffffffff ;  /* 0xffffffff0f097836 */ /* 0x000fca0000000000 */
[----:B------:R2:W3:Y:S02]  /*11fe0*/  SHFL.IDX PT, R24, R8, R9, 0x1f ;  /* 0x00001f0908187589 */ /* 0x0004e400000e0000 */
.L_x_1354:
[----:B---3--:R-:W-:Y:S01]  /*11ff0*/  IMAD R24, R24, UR5, R13 ;  /* 0x0000000518187c24 */ /* 0x008fe2000f8e020d */
[----:B------:R-:W-:Y:S01]  /*12000*/  IABS R2, R6 ;  /* 0x0000000600027213 */ /* 0x000fe20000000000 */
[----:B01----:R-:W-:-:S03]  /*12010*/  IMAD.MOV R11, RZ, RZ, -R3 ;  /* 0x000000ffff0b7224 */ /* 0x003fc600078e0a03 */
[----:B--2---:R-:W-:Y:S01]  /*12020*/  IADD3 R9, -R24, UR6, RZ ;  /* 0x0000000618097c10 */ /* 0x004fe2000fffe1ff */
[----:B------:R-:W-:Y:S02]  /*12030*/  IMAD.MOV R10, RZ, RZ, -R2 ;  /* 0x000000ffff0a7224 */ /* 0x000fe400078e0a02 */
[----:B------:R-:W-:Y:S01]  /*12040*/  IMAD R11, R11, R12, RZ ;  /* 0x0000000c0b0b7224 */ /* 0x000fe200078e02ff */
[----:B------:R-:W-:Y:S01]  /*12050*/  IABS R8, R9 ;  /* 0x0000000900087213 */ /* 0x000fe20000000000 */
[----:B------:R-:W-:-:S04]  /*12060*/  IMAD.MOV.U32 R2, RZ, RZ, RZ ;  /* 0x000000ffff027224 */ /* 0x000fc800078e00ff */
        /* <DEDUP_REMOVED lines=15> */
[----:B------:R-:W-:Y:S02]  /*12160*/  IMAD R13, R7, R2, RZ ;  /* 0x00000002070d7224 */ /* 0x000fe400078e02ff */
[----:B------:R-:W-:Y:S02]  /*12170*/  IMAD.MOV R2, RZ, RZ, -R2 ;  /* 0x000000ffff027224 */ /* 0x000fe400078e0a02 */
[----:B------:R-:W-:Y:S02]  /*12180*/  IMAD.MOV R8, RZ, RZ, -R13 ;  /* 0x000000ffff087224 */ /* 0x000fe400078e0a0d */
[----:B------:R-:W-:Y:S02]  /*12190*/  IMAD R6, R6, R2, R9 ;  /* 0x0000000206067224 */ /* 0x000fe400078e0209 */
[----:B------:R-:W-:Y:S01]  /*121a0*/  IMAD.MOV.U32 R2, RZ, RZ, RZ ;  /* 0x000000ffff027224 */ /* 0x000fe200078e00ff */
[----:B------:R-:W-:Y:S02]  /*121b0*/  VIADDMNMX R15, R8, UR5, R7, PT ;  /* 0x00000005080f7c46 */ /* 0x000fe4000b800107 */
[----:B------:R-:W-:-:S02]  /*121c0*/  IABS R11, R6 ;  /* 0x00000006000b7213 */ /* 0x000fc40000000000 */
[----:B------:R-:W-:Y:S01]  /*121d0*/  IABS R8, R15 ;  /* 0x0000000f00087213 */ /* 0x000fe20000000000 */
[----:B------:R-:W-:-:S03]  /*121e0*/  IMAD.MOV R26, RZ, RZ, -R15 ;  /* 0x000000ffff1a7224 */ /* 0x000fc600078e0a0f */
[----:B------:R-:W0:Y:S08]  /*121f0*/  I2F.RP R7, R8 ;  /* 0x0000000800077306 */ /* 0x000e300000209400 */
[----:B0-----:R-:W0:Y:S02]  /*12200*/  MUFU.RCP R7, R7 ;  /* 0x0000000700077308 */ /* 0x001e240000001000 */
[----:B0-----:R-:W-:-:S06]  /*12210*/  VIADD R3, R7, 0xffffffe ;  /* 0x0ffffffe07037836 */ /* 0x001fcc0000000000 */
[----:B------:R-:W0:Y:S02]  /*12220*/  F2I.FTZ.U32.TRUNC.NTZ R3, R3 ;  /* 0x0000000300037305 */ /* 0x000e24000021f000 */
[----:B0-----:R-:W-:-:S04]  /*12230*/  IMAD.MOV R10, RZ, RZ, -R3 ;  /* 0x000000ffff0a7224 */ /* 0x001fc800078e0a03 */
[----:B------:R-:W-:Y:S01]  /*12240*/  IMAD.MOV.U32 R9, RZ, RZ, R10 ;  /* 0x000000ffff097224 */ /* 0x000fe200078e000a */
[----:B------:R-:W-:-:S03]  /*12250*/  IABS R10, R15 ;  /* 0x0000000f000a7213 */ /* 0x000fc60000000000 */
[----:B------:R-:W-:-:S04]  /*12260*/  IMAD R9, R9, R8, RZ ;  /* 0x0000000809097224 */ /* 0x000fc800078e02ff */
[----:B------:R-:W-:-:S04]  /*12270*/  IMAD.HI.U32 R2, R3, R9, R2 ;  /* 0x0000000903027227 */ /* 0x000fc800078e0002 */
[----:B------:R-:W-:Y:S02]  /*12280*/  IMAD.MOV R3, RZ, RZ, -R10 ;  /* 0x000000ffff037224 */ /* 0x000fe400078e0a0a */
        /* <DEDUP_REMOVED lines=8> */
[----:B------:R-:W-:Y:S01]  /*12310*/  ISETP.GE.AND P2, PT, R3, RZ, PT ;  /* 0x000000ff0300720c */ /* 0x000fe20003f46270 */
[----:B------:R-:W-:-:S06]  /*12320*/  IMAD.IADD R3, R6, 0x1, R13 ;  /* 0x0000000106037824 */ /* 0x000fcc00078e020d */
[----:B------:R-:W-:-:S06]  /*12330*/  @P0 VIADD R2, R2, 0x1 ;  /* 0x0000000102020836 */ /* 0x000fcc0000000000 */
[----:B------:R-:W-:Y:S01]  /*12340*/  @!P2 IMAD.MOV R2, RZ, RZ, -R2 ;  /* 0x000000ffff02a224 */ /* 0x000fe200078e0a02 */
[----:B------:R-:W-:-:S04]  /*12350*/  @!P1 LOP3.LUT R2, RZ, R15, RZ, 0x33, !PT ;  /* 0x0000000fff029212 */ /* 0x000fc800078e33ff */
[----:B------:R-:W-:Y:S01]  /*12360*/  LOP3.LUT R25, RZ, R2, RZ, 0x33, !PT ;  /* 0x00000002ff197212 */ /* 0x000fe200078e33ff */
[----:B------:R-:W-:-:S04]  /*12370*/  IMAD R26, R2, R26, R3 ;  /* 0x0000001a021a7224 */ /* 0x000fc800078e0203 */
[----:B------:R-:W-:Y:S01]  /*12380*/  IMAD.IADD R25, R4, 0x1, R25 ;  /* 0x0000000104197824 */ /* 0x000fe200078e0219 */
[----:B------:R-:W-:Y:S06]  /*12390*/  BRA `(.L_x_1355) ;  /* 0x0000000000147947 */ /* 0x000fec0003800000 */
.L_x_1350:
[----:B------:R-:W-:Y:S01]  /*123a0*/  ULDC UR4, c[0x0][0xc3c] ;  /* 0x00030f0000047ab9 */ /* 0x000fe20000000800 */
[----:B------:R-:W-:Y:S02]  /*123b0*/  IMAD.MOV.U32 R25, RZ, RZ, RZ ;  /* 0x000000ffff197224 */ /* 0x000fe400078e00ff */
[----:B------:R-:W-:Y:S02]  /*123c0*/  IMAD.U32 R24, RZ, RZ, UR6 ;  /* 0x00000006ff187e24 */ /* 0x000fe4000f8e00ff */
[----:B------:R-:W-:Y:S02]  /*123d0*/  IMAD.MOV.U32 R26, RZ, RZ, RZ ;  /* 0x000000ffff1a7224 */ /* 0x000fe400078e00ff */
[----:B------:R-:W-:-:S07]  /*123e0*/  IMAD.U32 R27, RZ, RZ, UR4 ;  /* 0x00000004ff1b7e24 */ /* 0x000fce000f8e00ff */
.L_x_1355:
[----:B------:R-:W-:-:S13]  /*123f0*/  ISETP.NE.AND P0, PT, R5, RZ, PT ;  /* 0x000000ff0500720c */ /* 0x000fda0003f05270 */
[----:B------:R-:W0:Y:S01]  /*12400*/  @!P0 S2R R3, SR_CgaCtaId ;  /* 0x0000000000038919 */ /* 0x000e220000008800 */
[----:B------:R-:W-:-:S04]  /*12410*/  @!P0 MOV R2, 0x400 ;  /* 0x0000040000028802 */ /* 0x000fc80000000f00 */
[----:B0-----:R-:W-:-:S05]  /*12420*/  @!P0 LEA R2, R3, R2, 0x18 ;  /* 0x0000000203028211 */ /* 0x001fca00078ec0ff */
[----:B------:R1:W-:Y:S01]  /*12430*/  @!P0 STS.128 [R2+0x308d0], R24 ;  /* 0x0308d01802008388 */ /* 0x0003e20000000c00 */
[----:B------:R-:W-:Y:S06]  /*12440*/  BAR.ARV 0x5, 0x180 ;  /* 0x0146000000007b1d */ /* 0x000fec0000002000 */
.L_x_1348:
[----:B------:R2:W-:Y:S01]  /*12450*/  STL [R1+0x24], RZ ;  /* 0x000024ff01007387 */ /* 0x0005e20000100800 */
[----:B------:R-:W-:Y:S01]  /*12460*/  ULDC UR4, c[0x0][0xc3c] ;  /* 0x00030f0000047ab9 */ /* 0x000fe20000000800 */
[----:B------:R-:W-:Y:S01]  /*12470*/  IMAD.MOV.U32 R28, RZ, RZ, 0x1 ;  /* 0x00000001ff1c7424 */ /* 0x000fe200078e00ff */
[----:B0-----:R-:W-:Y:S01]  /*12480*/  ISETP.GE.AND P0, PT, R27, UR4, PT ;  /* 0x000000041b007c0c */ /* 0x001fe2000bf06270 */
[----:B------:R-:W-:-:S12]  /*12490*/  IMAD.MOV.U32 R23, RZ, RZ, RZ ;  /* 0x000000ffff177224 */ /* 0x000fd800078e00ff */
[----:B--2---:R-:W-:Y:S05]  /*124a0*/  @P0 BRA `(.L_x_1356) ;  /* 0x0000004c004c0947 */ /* 0x004fea0003800000 */
[----:B------:R-:W2:Y:S01]  /*124b0*/  LDL R4, [R1+0x10] ;  /* 0x0000100001047983 */ /* 0x000ea20000100800 */
[----:B------:R-:W0:Y:S01]  /*124c0*/  S2UR UR5, SR_CgaCtaId ;  /* 0x00000000000579c3 */ /* 0x000e220000008800 */
[C---:B------:R-:W-:Y:S01]  /*124d0*/  IMAD.SHL.U32 R32, R0.reuse, 0x8, RZ ;  /* 0x0000000800207824 */ /* 0x040fe200078e00ff */
[----:B------:R-:W-:Y:S01]  /*124e0*/  UMOV UR4, 0x400 ;  /* 0x0000040000047882 */ /* 0x000fe20000000000 */
[----:B-1----:R-:W-:Y:S01]  /*124f0*/  LOP3.LUT R2, R0, 0x7f, RZ, 0xc0, !PT ;  /* 0x0000007f00027812 */ /* 0x002fe200078ec0ff */
[----:B------:R-:W-:Y:S01]  /*12500*/  BSSY B8, `(.L_x_1356) ;  /* 0x00004cd000087945 */ /* 0x000fe20003800000 */
[----:B------:R-:W-:Y:S01]  /*12510*/  IMAD.MOV.U32 R28, RZ, RZ, 0x1 ;  /* 0x00000001ff1c7424 */ /* 0x000fe200078e00ff */
[----:B------:R-:W-:Y:S01]  /*12520*/  LOP3.LUT R3, R32, 0x1f8, RZ, 0xc0, !PT ;  /* 0x000001f820037812 */ /* 0x000fe200078ec0ff */
[----:B------:R-:W-:Y:S01]  /*12530*/  IMAD.MOV.U32 R23, RZ, RZ, RZ ;  /* 0x000000ffff177224 */ /* 0x000fe200078e00ff */
[----:B------:R-:W-:Y:S01]  /*12540*/  SHF.R.U32.HI R2, RZ, 0x3, R2 ;  /* 0x00000003ff027819 */ /* 0x000fe20000011602 */
[----:B------:R-:W-:Y:S01]  /*12550*/  ULDC UR38, c[0x0][0xc] ;  /* 0x0000030000267ab9 */ /* 0x000fe20000000800 */
[----:B------:R-:W-:Y:S01]  /*12560*/  LOP3.LUT R3, R3, 0x38, R0, 0x78, !PT ;  /* 0x0000003803037812 */ /* 0x000fe200078e7800 */
[----:B------:R-:W-:-:S03]  /*12570*/  IMAD.SHL.U32 R0, R0, 0x10, RZ ;  /* 0x0000001000007824 */ /* 0x000fc600078e00ff */
[----:B------:R-:W-:Y:S02]  /*12580*/  LOP3.LUT R36, R3, 0x200, R32, 0xf8, !PT ;  /* 0x0000020003247812 */ /* 0x000fe400078ef820 */
[----:B------:R-:W-:Y:S02]  /*12590*/  LOP3.LUT R32, R32, 0x38, RZ, 0xc0, !PT ;  /* 0x0000003820207812 */ /* 0x000fe400078ec0ff */
[----:B------:R-:W-:Y:S02]  /*125a0*/  LOP3.LUT R0, R2, 0x70, R0, 0xf8, !PT ;  /* 0x0000007002007812 */ /* 0x000fe400078ef800 */
[C---:B------:R-:W-:Y:S02]  /*125b0*/  LOP3.LUT R34, R32.reuse, 0x40, RZ, 0xfc, !PT ;  /* 0x0000004020227812 */ /* 0x040fe400078efcff */
[----:B------:R-:W-:Y:S01]  /*125c0*/  LOP3.LUT R33, R32, 0x80, RZ, 0xfc, !PT ;  /* 0x0000008020217812 */ /* 0x000fe200078efcff */
[----:B0-----:R-:W-:-:S06]  /*125d0*/  ULEA UR4, UR5, UR4, 0x18 ;  /* 0x0000000405047291 */ /* 0x001fcc000f8ec03f */
[----:B------:R-:W-:-:S04]  /*125e0*/  IMAD.U32 R17, RZ, RZ, UR4 ;  /* 0x00000004ff117e24 */ /* 0x000fc8000f8e00ff */
[----:B------:R-:W-:Y:S01]  /*125f0*/  IMAD R37, R36, 0x2, R17 ;  /* 0x0000000224257824 */ /* 0x000fe200078e0211 */
[----:B--2---:R-:W-:-:S05]  /*12600*/  LOP3.LUT R4, R4, 0x2, RZ, 0xfc, !PT ;  /* 0x0000000204047812 */ /* 0x004fca00078efcff */
[----:B------:R0:W-:Y:S04]  /*12610*/  STL [R1+0x28], R4 ;  /* 0x0000280401007387 */ /* 0x0001e80000100800 */
[----:B------:R0:W-:Y:S02]  /*12620*/  STL [R1+0x24], RZ ;  /* 0x000024ff01007387 */ /* 0x0001e40000100800 */
.L_x_1427:
[----:B------:R-:W-:Y:S05]  /*12630*/  YIELD ;  /* 0x0000000000007946 */ /* 0x000fea0003800000 */
[----:B------:R-:W-:Y:S01]  /*12640*/  ULDC.64 UR4, c[0x0][0xa28] ;  /* 0x00028a0000047ab9 */ /* 0x000fe20000000a00 */
[----:B------:R-:W-:Y:S01]  /*12650*/  IMAD.MOV.U32 R19, RZ, RZ, RZ ;  /* 0x000000ffff137224 */ /* 0x000fe200078e00ff */
[----:B------:R-:W-:-:S04]  /*12660*/  ISETP.NE.U32.AND P0, PT, RZ, UR4, PT ;  /* 0x00000004ff007c0c */ /* 0x000fc8000bf05070 */
[----:B------:R-:W-:Y:S01]  /*12670*/  ISETP.NE.AND.EX P0, PT, RZ, UR5, PT, P0 ;  /* 0x00000005ff007c0c */ /* 0x000fe2000bf05300 */
[----:B------:R-:W-:-:S12]  /*12680*/  ULDC.64 UR4, c[0x0][0xa18] ;  /* 0x0002860000047ab9 */ /* 0x000fd80000000a00 */
[----:B-1----:R-:W1:Y:S02]  /*12690*/  @P0 LDC.64 R2, c[0x0][0xa28] ;  /* 0x00028a00ff020b82 */ /* 0x002e640000000a00 */
[----:B-1----:R-:W-:-:S05]  /*126a0*/  @P0 IMAD.WIDE R2, R27, 0x4, R2 ;  /* 0x000000041b020825 */ /* 0x002fca00078e0202 */
[----:B--2---:R1:W2:Y:S01]  /*126b0*/  @P0 LDG.E R19, desc[UR36][R2.64] ;  /* 0x0000002402130981 */ /* 0x0042a2000c1e1900 */
[----:B------:R-:W-:Y:S01]  /*126c0*/  ISETP.NE.U32.AND P0, PT, RZ, UR4, PT ;  /* 0x00000004ff007c0c */ /* 0x000fe2000bf05070 */
[----:B------:R-:W-:Y:S01]  /*126d0*/  IMAD.MOV.U32 R35, RZ, RZ, RZ ;  /* 0x000000ffff237224 */ /* 0x000fe200078e00ff */
[----:B------:R-:W-:Y:S02]  /*126e0*/  LOP3.LUT R16, R16, 0xffffff7f, RZ, 0xc0, !PT ;  /* 0xffffff7f10107812 */ /* 0x000fe400078ec0ff */
[----:B------:R-:W-:Y:S01]  /*126f0*/  ISETP.NE.AND.EX P1, PT, RZ, UR5, PT, P0 ;  /* 0x00000005ff007c0c */ /* 0x000fe2000bf25300 */
[----:B------:R-:W-:Y:S02]  /*12700*/  ULDC.64 UR4, c[0x0][0xa00] ;  /* 0x0002800000047ab9 */ /* 0x000fe40000000a00 */
[----:B------:R-:W-:Y:S01]  /*12710*/  ISETP.NE.U32.AND P0, PT, RZ, UR4, PT ;  /* 0x00000004ff007c0c */ /* 0x000fe2000bf05070 */
[----:B-1----:R-:W1:Y:S03]  /*12720*/  LDC.64 R2, c[0x0][0xa00] ;  /* 0x00028000ff027b82 */ /* 0x002e660000000a00 */
[----:B------:R-:W-:Y:S01]  /*12730*/  ISETP.NE.AND.EX P2, PT, RZ, UR5, PT, P0 ;  /* 0x00000005ff007c0c */ /* 0x000fe2000bf45300 */
[----:B------:R-:W-:-:S05]  /*12740*/  ULDC.64 UR4, c[0x0][0x418] ;  /* 0x0001060000047ab9 */ /* 0x000fca0000000a00 */
[----:B0-----:R-:W0:Y:S07]  /*12750*/  @P1 LDC.64 R4, c[0x0][0xa18] ;  /* 0x00028600ff041b82 */ /* 0x001e2e0000000a00 */
[----:B------:R-:W-:Y:S01]  /*12760*/  @P2 LOP3.LUT R16, R16, 0x80, RZ, 0xfc, !PT ;  /* 0x0000008010102812 */ /* 0x000fe200078efcff */
[----:B-1----:R-:W-:-:S05]  /*12770*/  IMAD.WIDE R2, R27, 0x4, R2 ;  /* 0x000000041b027825 */ /* 0x002fca00078e0202 */
[----:B------:R1:W5:Y:S01]  /*12780*/  @P2 LDG.E R35, desc[UR36][R2.64] ;  /* 0x0000002402232981 */ /* 0x000362000c1e1900 */
[----:B0-----:R-:W-:-:S05]  /*12790*/  @P1 IMAD.WIDE R4, R27, 0x4, R4 ;  /* 0x000000041b041825 */ /* 0x001fca00078e0204 */
[----:B------:R1:W5:Y:S01]  /*127a0*/  @P1 LDG.E R29, desc[UR36][R4.64] ;  /* 0x00000024041d1981 */ /* 0x000362000c1e1900 */
[----:B------:R-:W-:-:S03]  /*127b0*/  UISETP.NE.U32.AND UP0, UPT, UR4, URZ, UPT ;  /* 0x0000003f0400728c */ /* 0x000fc6000bf05070 */
[----:B------:R-:W-:Y:S01]  /*127c0*/  ULDC UR4, c[0x0][0x424] ;  /* 0x0001090000047ab9 */ /* 0x000fe20000000800 */
[----:B------:R-:W-:-:S03]  /*127d0*/  UISETP.NE.AND.EX UP0, UPT, UR5, URZ, UPT, UP0 ;  /* 0x0000003f0500728c */ /* 0x000fc6000bf05300 */
[----:B------:R-:W-:Y:S01]  /*127e0*/  ULDC UR5, c[0x0][0x2f0] ;  /* 0x0000bc0000057ab9 */ /* 0x000fe20000000800 */
[----:B------:R-:W-:-:S04]  /*127f0*/  USEL UR4, UR4, 0x1, UP0 ;  /* 0x0000000104047887 */ /* 0x000fc80008000000 */
[----:B------:R-:W-:-:S06]  /*12800*/  UIMAD UR4, UR4, UR5, URZ ;  /* 0x00000005040472a4 */ /* 0x000fcc000f8e023f */
[----:B------:R-:W-:Y:S01]  /*12810*/  IMAD.U32 R0, RZ, RZ, UR4 ;  /* 0x00000004ff007e24 */ /* 0x000fe2000f8e00ff */
[----:B--2---:R1:W-:Y:S01]  /*12820*/  STL [R1+0x4], R19 ;  /* 0x0000041301007387 */ /* 0x0043e20000100800 */
[----:B---3--:R-:W-:Y:S05]  /*12830*/  @P1 BRA `(.L_x_1357) ;  /* 0x0000000000181947 */ /* 0x008fea0003800000 */
[----:B------:R-:W-:Y:S02]  /*12840*/  ULDC UR4, c[0x0][0x288] ;  /* 0x0000a20000047ab9 */ /* 0x000fe40000000800 */
[----:B-----5:R-:W-:Y:S01]  /*12850*/  IMAD.U32 R29, RZ, RZ, UR4 ;  /* 0x00000004ff1d7e24 */ /* 0x020fe2000f8e00ff */
[----:B------:R-:W-:Y:S06]  /*12860*/  @!P2 BRA `(.L_x_1357) ;  /* 0x00000000000ca947 */ /* 0x000fec0003800000 */
[----:B-1----:R-:W2:Y:S04]  /*12870*/  LDG.E R4, desc[UR36][R2.64] ;  /* 0x0000002402047981 */ /* 0x002ea8000c1e1900 */
[----:B------:R-:W2:Y:S02]  /*12880*/  LDG.E R29, desc[UR36][R2.64+0x4] ;  /* 0x00000424021d7981 */ /* 0x000ea4000c1e1900 */
[----:B--2---:R-:W-:-:S07]  /*12890*/  IMAD.IADD R29, R29, 0x1, -R4 ;  /* 0x000000011d1d7824 */ /* 0x004fce00078e0a04 */
.L_x_1357:
[----:B------:R-:W-:Y:S02]  /*128a0*/  ULDC.64 UR4, c[0x0][0xa20] ;  /* 0x0002880000047ab9 */ /* 0x000fe40000000a00 */
[----:B------:R-:W-:-:S04]  /*128b0*/  ISETP.NE.U32.AND P0, PT, RZ, UR4, PT ;  /* 0x00000004ff007c0c */ /* 0x000fc8000bf05070 */
[----:B------:R-:W-:-:S13]  /*128c0*/  ISETP.NE.AND.EX P0, PT, RZ, UR5, PT, P0 ;  /* 0x00000005ff007c0c */ /* 0x000fda000bf05300 */
[----:B------:R-:W-:Y:S05]  /*128d0*/  @!P0 BRA `(.L_x_1358) ;  /* 0x0000000000108947 */ /* 0x000fea0003800000 */
[----:B-1----:R-:W0:Y:S02]  /*128e0*/  LDC.64 R2, c[0x0][0xa20] ;  /* 0x00028800ff027b82 */ /* 0x002e240000000a00 */
[----:B0-----:R-:W-:-:S05]  /*128f0*/  IMAD.WIDE R2, R27, 0x4, R2 ;  /* 0x000000041b027825 */ /* 0x001fca00078e0202 */
[----:B------:R0:W5:Y:S01]  /*12900*/  LDG.E R0, desc[UR36][R2.64] ;  /* 0x0000002402007981 */ /* 0x000162000c1e1900 */
[----:B------:R-:W-:Y:S05]  /*12910*/  BRA `(.L_x_1359) ;  /* 0x0000000000247947 */ /* 0x000fea0003800000 */
.L_x_1358:
[----:B------:R-:W-:Y:S02]  /*12920*/  ULDC.64 UR4, c[0x0][0xa08] ;  /* 0x0002820000047ab9 */ /* 0x000fe40000000a00 */
[----:B------:R-:W-:-:S04]  /*12930*/  ISETP.NE.U32.AND P0, PT, RZ, UR4, PT ;  /* 0x00000004ff007c0c */ /* 0x000fc8000bf05070 */
[----:B------:R-:W-:-:S13]  /*12940*/  ISETP.NE.AND.EX P0, PT, RZ, UR5, PT, P0 ;  /* 0x00000005ff007c0c */ /* 0x000fda000bf05300 */
[----:B------:R-:W-:Y:S05]  /*12950*/  @!P0 BRA `(.L_x_1359) ;  /* 0x0000000000148947 */ /* 0x000fea0003800000 */
[----:B-1----:R-:W0:Y:S02]  /*12960*/  LDC.64 R2, c[0x0][0xa08] ;  /* 0x00028200ff027b82 */ /* 0x002e240000000a00 */
[----:B0-----:R-:W-:-:S05]  /*12970*/  IMAD.WIDE R2, R27, 0x4, R2 ;  /* 0x000000041b027825 */ /* 0x001fca00078e0202 */
[----:B------:R-:W2:Y:S04]  /*12980*/  LDG.E R0, desc[UR36][R2.64] ;  /* 0x0000002402007981 */ /* 0x000ea8000c1e1900 */
[----:B------:R-:W2:Y:S02]  /*12990*/  LDG.E R5, desc[UR36][R2.64+0x4] ;  /* 0x0000042402057981 */ /* 0x000ea4000c1e1900 */
[----:B--2---:R-:W-:-:S07]  /*129a0*/  IMAD.IADD R0, R5, 0x1, -R0 ;  /* 0x0000000105007824 */ /* 0x004fce00078e0a00 */
.L_x_1359:
[----:B01----:R-:W0:Y:S01]  /*129b0*/  LDC R2, c[0x0][0x448] ;  /* 0x00011200ff027b82 */ /* 0x003e220000000800 */
[----:B-----5:R-:W-:Y:S01]  /*129c0*/  IMAD.IADD R30, R0, 0x1, -R19 ;  /* 0x00000001001e7824 */ /* 0x020fe200078e0a13 */
[----:B------:R-:W-:Y:S01]  /*129d0*/  LOP3.LUT R16, R16, 0xffffffbf, RZ, 0xc0, !PT ;  /* 0xffffffbf10107812 */ /* 0x000fe200078ec0ff */
[----:B------:R-:W-:-:S03]  /*129e0*/  IMAD.SHL.U32 R25, R25, 0x80, RZ ;  /* 0x0000008019197824 */ /* 0x000fc600078e00ff */
[----:B------:R1:W-:Y:S01]  /*129f0*/  STL [R1], R30 ;  /* 0x0000001e01007387 */ /* 0x0003e20000100800 */
[----:B------:R-:W-:Y:S01]  /*12a00*/  VIADD R4, R25, 0x7f ;  /* 0x0000007f19047836 */ /* 0x000fe20000000000 */
[----:B0-----:R-:W-:Y:S02]  /*12a10*/  ISETP.NE.AND P2, PT, R2, 0x1, PT ;  /* 0x000000010200780c */ /* 0x001fe40003f45270 */
[----:B------:R-:W0:Y:S11]  /*12a20*/  LDC.64 R2, c[0x0][0x9e0] ;  /* 0x00027800ff027b82 */ /* 0x000e360000000a00 */
[----:B------:R-:W2:Y:S01]  /*12a30*/  @P2 LDC R5, c[0x0][0x44c] ;  /* 0x00011300ff052b82 */ /* 0x000ea20000000800 */
[----:B------:R-:W-:-:S07]  /*12a40*/  @P2 LOP3.LUT R16, R16, 0x40, RZ, 0xfc, !PT ;  /* 0x0000004010102812 */ /* 0x000fce00078efcff */
[----:B------:R-:W3:Y:S01]  /*12a50*/  @P2 LDC R6, c[0x0][0x450] ;  /* 0x00011400ff062b82 */ /* 0x000ee20000000800 */
[----:B0-----:R-:W-:Y:S01]  /*12a60*/  ISETP.GE.AND P1, PT, R3, 0x1, PT ;  /* 0x000000010300780c */ /* 0x001fe20003f26270 */
[----:B--2---:R-:W-:-:S05]  /*12a70*/  @P2 IMAD.HI.U32 R5, R4, R5, RZ ;  /* 0x0000000504052227 */ /* 0x004fca00078e00ff */
[----:B---3--:R-:W-:Y:S02]  /*12a80*/  @P2 SHF.R.U32.HI R4, RZ, R6, R5 ;  /* 0x00000006ff042219 */ /* 0x008fe40000011605 */
[----:B------:R-:W-:-:S05]  /*12a90*/  IADD3 R5, R30, 0x1, -R29 ;  /* 0x000000011e057810 */ /* 0x000fca0007ffe81d */
[----:B------:R-:W-:-:S04]  /*12aa0*/  IMAD.IADD R7, R5, 0x1, R4 ;  /* 0x0000000105077824 */ /* 0x000fc800078e0204 */
[----:B------:R-:W-:Y:S01]  /*12ab0*/  IMAD.IADD R2, R7, 0x1, R2 ;  /* 0x0000000107027824 */ /* 0x000fe200078e0202 */
[----:B-1----:R-:W-:Y:S06]  /*12ac0*/  @!P1 BRA `(.L_x_1360) ;  /* 0x0000000000489947 */ /* 0x002fec0003800000 */
[C---:B------:R-:W-:Y:S01]  /*12ad0*/  ISETP.GT.AND P0, PT, R7.reuse, RZ, PT ;  /* 0x000000ff0700720c */ /* 0x040fe20003f04270 */
[----:B------:R-:W-:Y:S01]  /*12ae0*/  BSSY B0, `(.L_x_1361) ;  /* 0x000000e000007945 */ /* 0x000fe20003800000 */
[----:B------:R-:W-:-:S11]  /*12af0*/  VIADD R0, R7, 0xffffffff ;  /* 0xffffffff07007836 */ /* 0x000fd60000000000 */
        /* <DEDUP_REMOVED lines=8> */
.L_x_1362:
[----:B------:R-:W-:-:S13]  /*12b80*/  ISETP.NE.AND P0, PT, R3, 0x1, PT ;  /* 0x000000010300780c */ /* 0x000fda0003f05270 */
[----:B------:R-:W0:Y:S02]  /*12b90*/  @P0 LDC.64 R4, c[0x0][0x9e8] ;  /* 0x00027a00ff040b82 */ /* 0x000e240000000a00 */
[----:B0-----:R-:W-:-:S05]  /*12ba0*/  @P0 IMAD.HI.U32 R4, R0, R4, RZ ;  /* 0x0000000400040227 */ /* 0x001fca00078e00ff */
[----:B------:R-:W-:-:S07]  /*12bb0*/  @P0 SHF.R.U32.HI R0, RZ, R5, R4 ;  /* 0x00000005ff000219 */ /* 0x000fce0000011604 */
.L_x_1363:
[----:B------:R-:W-:Y:S05]  /*12bc0*/  BSYNC B0 ;  /* 0x0000000000007941 */ /* 0x000fea0003800000 */
.L_x_1361:
[----:B------:R-:W-:-:S05]  /*12bd0*/  IMAD R5, R0, R3, R3 ;  /* 0x0000000300057224 */ /* 0x000fca00078e0203 */
[----:B------:R-:W-:-:S07]  /*12be0*/  VIMNMX R2, R2, R5, PT ;  /* 0x0000000502027248 */ /* 0x000fce0003fe0100 */
.L_x_1360:
[----:B------:R-:W0:Y:S01]  /*12bf0*/  @P2 LDC R4, c[0x0][0x44c] ;  /* 0x00011300ff042b82 */ /* 0x000e220000000800 */
[----:B------:R-:W-:Y:S01]  /*12c00*/  VIADD R2, R2, 0x5f ;  /* 0x0000005f02027836 */ /* 0x000fe20000000000 */
[----:B------:R-:W-:Y:S01]  /*12c10*/  ULDC UR4, c[0x0][0x9dc] ;  /* 0x0002770000047ab9 */ /* 0x000fe20000000800 */
[----:B------:R-:W-:-:S05]  /*12c20*/  IMAD.MOV.U32 R0, RZ, RZ, R25 ;  /* 0x000000ffff007224 */ /* 0x000fca00078e0019 */
[----:B------:R-:W1:Y:S01]  /*12c30*/  @P2 LDC R5, c[0x0][0x450] ;  /* 0x00011400ff052b82 */ /* 0x000e620000000800 */
[----:B0-----:R-:W-:-:S05]  /*12c40*/  @P2 IMAD.HI.U32 R4, R25, R4, RZ ;  /* 0x0000000419042227 */ /* 0x001fca00078e00ff */
[----:B-1----:R-:W-:Y:S01]  /*12c50*/  @P2 SHF.R.U32.HI R0, RZ, R5, R4 ;  /* 0x00000005ff002219 */ /* 0x002fe20000011604 */
[----:B------:R-:W-:-:S04]  /*12c60*/  IMAD.HI R4, R2, 0x2aaaaaab, RZ ;  /* 0x2aaaaaab02047827 */ /* 0x000fc800078e02ff */
[----:B------:R-:W-:Y:S01]  /*12c70*/  VIADD R2, R30, 0x5f ;  /* 0x0000005f1e027836 */ /* 0x000fe20000000000 */
[----:B------:R-:W-:-:S03]  /*12c80*/  SHF.R.U32.HI R5, RZ, 0x1f, R4 ;  /* 0x0000001fff057819 */ /* 0x000fc60000011604 */
[----:B------:R-:W-:Y:S01]  /*12c90*/  IMAD.HI R2, R2, 0x2aaaaaab, RZ ;  /* 0x2aaaaaab02027827 */ /* 0x000fe200078e02ff */
[----:B------:R-:W-:-:S04]  /*12ca0*/  LEA.HI.SX32 R4, R4, R5, 0x1c ;  /* 0x0000000504047211 */ /* 0x000fc800078fe2ff */
[----:B------:R-:W-:-:S04]  /*12cb0*/  SHF.R.U32.HI R5, RZ, 0x1f, R2 ;  /* 0x0000001fff057819 */ /* 0x000fc80000011602 */
[----:B------:R-:W-:Y:S02]  /*12cc0*/  LEA.HI.SX32 R5, R2, R5, 0x1c ;  /* 0x0000000502057211 */ /* 0x000fe400078fe2ff */
[----:B------:R-:W-:Y:S02]  /*12cd0*/  IADD3 R2, R0, R30, -R29 ;  /* 0x0000001e00027210 */ /* 0x000fe40007ffe81d */
[----:B------:R-:W-:-:S03]  /*12ce0*/  VIMNMX R22, R5, R4, PT ;  /* 0x0000000405167248 */ /* 0x000fc60003fe0100 */
[----:B------:R-:W-:Y:S02]  /*12cf0*/  VIADD R0, R2, -UR4 ;  /* 0x8000000402007c36 */ /* 0x000fe40008000000 */
[----:B------:R0:W-:Y:S01]  /*12d00*/  STL [R1+0x20], R22 ;  /* 0x0000201601007387 */ /* 0x0001e20000100800 */
[----:B------:R-:W-:Y:S05]  /*12d10*/  @!P1 BRA `(.L_x_1364) ;  /* 0x0000000000449947 */ /* 0x000fea0003800000 */
[----:B------:R-:W-:Y:S01]  /*12d20*/  ISETP.GT.AND P0, PT, R2, -0x1, PT ;  /* 0xffffffff0200780c */ /* 0x000fe20003f04270 */
[----:B------:R-:W-:-:S12]  /*12d30*/  BSSY B0, `(.L_x_1365) ;  /* 0x000000d000007945 */ /* 0x000fd80003800000 */
[----:B------:R-:W-:Y:S05]  /*12d40*/  @P0 BRA `(.L_x_1366) ;  /* 0x00000000001c0947 */ /* 0x000fea0003800000 */
[----:B------:R-:W-:Y:S02]  /*12d50*/  ISETP.NE.AND P0, PT, R3, 0x1, PT ;  /* 0x000000010300780c */ /* 0x000fe40003f05270 */
[----:B------:R-:W-:-:S11]  /*12d60*/  LOP3.LUT R7, RZ, R2, RZ, 0x33, !PT ;  /* 0x00000002ff077212 */ /* 0x000fd600078e33ff */
[----:B------:R-:W1:Y:S02]  /*12d70*/  @P0 LDC.64 R4, c[0x0][0x9e8] ;  /* 0x00027a00ff040b82 */ /* 0x000e640000000a00 */
[----:B-1----:R-:W-:-:S05]  /*12d80*/  @P0 IMAD.HI.U32 R4, R7, R4, RZ ;  /* 0x0000000407040227 */ /* 0x002fca00078e00ff */
[----:B------:R-:W-:-:S04]  /*12d90*/  @P0 SHF.R.U32.HI R7, RZ, R5, R4 ;  /* 0x00000005ff070219 */ /* 0x000fc80000011604 */
[----:B------:R-:W-:Y:S01]  /*12da0*/  LOP3.LUT R2, RZ, R7, RZ, 0x33, !PT ;  /* 0x00000007ff027212 */ /* 0x000fe200078e33ff */
[----:B------:R-:W-:Y:S06]  /*12db0*/  BRA `(.L_x_1367) ;  /* 0x0000000000107947 */ /* 0x000fec0003800000 */
.L_x_1366:
[----:B------:R-:W-:-:S13]  /*12dc0*/  ISETP.NE.AND P0, PT, R3, 0x1, PT ;  /* 0x000000010300780c */ /* 0x000fda0003f05270 */
[----:B------:R-:W1:Y:S02]  /*12dd0*/  @P0 LDC.64 R4, c[0x0][0x9e8] ;  /* 0x00027a00ff040b82 */ /* 0x000e640000000a00 */
[----:B-1----:R-:W-:-:S05]  /*12de0*/  @P0 IMAD.HI.U32 R4, R2, R4, RZ ;  /* 0x0000000402040227 */ /* 0x002fca00078e00ff */
[----:B------:R-:W-:-:S07]  /*12df0*/  @P0 SHF.R.U32.HI R2, RZ, R5, R4 ;  /* 0x00000005ff020219 */ /* 0x000fce0000011604 */
.L_x_1367:
[----:B------:R-:W-:Y:S05]  /*12e00*/  BSYNC B0 ;  /* 0x0000000000007941 */ /* 0x000fea0003800000 */
.L_x_1365:
[----:B------:R-:W-:-:S05]  /*12e10*/  IMAD R3, R2, R3, RZ ;  /* 0x0000000302037224 */ /* 0x000fca00078e02ff */
[----:B------:R-:W-:-:S07]  /*12e20*/  VIMNMX R0, R0, R3, !PT ;  /* 0x0000000300007248 */ /* 0x000fce0007fe0100 */
.L_x_1364:
[----:B------:R-:W-:Y:S01]  /*12e30*/  IMAD.HI R0, R0, 0x2aaaaaab, RZ ;  /* 0x2aaaaaab00007827 */ /* 0x000fe200078e02ff */
[----:B------:R-:W-:Y:S04]  /*12e40*/  BSSY B7, `(.L_x_1368) ;  /* 0x0000377000077945 */ /* 0x000fe80003800000 */
[----:B------:R-:W-:-:S04]  /*12e50*/  SHF.R.U32.HI R3, RZ, 0x1f, R0 ;  /* 0x0000001fff037819 */ /* 0x000fc80000011600 */
[----:B------:R-:W-:-:S04]  /*12e60*/  LEA.HI.SX32 R3, R0, R3, 0x1c ;  /* 0x0000000300037211 */ /* 0x000fc800078fe2ff */
[----:B------:R-:W-:-:S04]  /*12e70*/  VIMNMX R2, RZ, R3, !PT ;  /* 0x00000003ff027248 */ /* 0x000fc80007fe0100 */
[----:B------:R-:W-:Y:S01]  /*12e80*/  ISETP.GT.AND P0, PT, R22, R2, PT ;  /* 0x000000021600720c */ /* 0x000fe20003f04270 */
[----:B------:R1:W-:-:S12]  /*12e90*/  STL [R1+0x8], R2 ;  /* 0x0000080201007387 */ /* 0x0003d80000100800 */
[----:B-1----:R-:W-:Y:S05]  /*12ea0*/  @P0 BRA `(.L_x_1369) ;  /* 0x0000000000440947 */ /* 0x002fea0003800000 */
[----:B------:R-:W1:Y:S02]  /*12eb0*/  S2R R2, SR_TID.X ;  /* 0x0000000000027919 */ /* 0x000e640000002100 */
[----:B-1----:R-:W-:-:S04]  /*12ec0*/  LOP3.LUT R2, R2, 0x7f, RZ, 0xc0, !PT ;  /* 0x0000007f02027812 */ /* 0x002fc800078ec0ff */
[----:B------:R-:W-:-:S13]  /*12ed0*/  ISETP.NE.AND P0, PT, R2, RZ, PT ;  /* 0x000000ff0200720c */ /* 0x000fda0003f05270 */
[----:B------:R-:W-:Y:S05]  /*12ee0*/  @P0 BRA `(.L_x_1370) ;  /* 0x0000003400b00947 */ /* 0x000fea0003800000 */
[----:B------:R-:W1:Y:S01]  /*12ef0*/  S2R R5, SR_LANEID ;  /* 0x0000000000057919 */ /* 0x000e620000000000 */
[----:B------:R-:W-:Y:S01]  /*12f00*/  VOTEU.ANY UR4, UPT, PT ;  /* 0x0000000000047886 */ /* 0x000fe200038e0100 */
[----:B------:R-:W2:Y:S01]  /*12f10*/  LDC.64 R2, c[0x0][0xc60] ;  /* 0x00031800ff027b82 */ /* 0x000ea20000000a00 */
[----:B------:R-:W1:Y:S02]  /*12f20*/  FLO.U32 R0, UR4 ;  /* 0x0000000400007d00 */ /* 0x000e6400080e0000 */
[----:B-1----:R-:W-:-:S06]  /*12f30*/  ISETP.EQ.U32.AND P0, PT, R0, R5, PT ;  /* 0x000000050000720c */ /* 0x002fcc0003f02070 */
[----:B------:R-:W2:Y:S07]  /*12f40*/  POPC R5, UR4 ;  /* 0x0000000400057d09 */ /* 0x000eae0008000000 */
[----:B--2---:R-:W2:Y:S01]  /*12f50*/  @P0 ATOMG.E.ADD.STRONG.GPU PT, R3, desc[UR36][R2.64], R5 ;  /* 0x00000005020309a8 */ /* 0x004ea200081ee1e4 */
[----:B------:R-:W1:Y:S02]  /*12f60*/  S2R R4, SR_LTMASK ;  /* 0x0000000000047919 */ /* 0x000e640000003900 */
[----:B-1----:R-:W-:-:S04]  /*12f70*/  LOP3.LUT R4, R4, UR4, RZ, 0xc0, !PT ;  /* 0x0000000404047c12 */ /* 0x002fc8000f8ec0ff */
[----:B------:R-:W1:Y:S01]  /*12f80*/  POPC R7, R4 ;  /* 0x0000000400077309 */ /* 0x000e620000000000 */
[----:B--2---:R-:W1:Y:S02]  /*12f90*/  SHFL.IDX PT, R0, R3, R0, 0x1f ;  /* 0x00001f0003007589 */ /* 0x004e6400000e0000 */
[----:B-1----:R-:W-:Y:S01]  /*12fa0*/  IADD3 R24, R0, UR38, R7 ;  /* 0x0000002600187c10 */ /* 0x002fe2000fffe007 */
[----:B------:R-:W-:Y:S06]  /*12fb0*/  BRA `(.L_x_1370) ;  /* 0x00000034007c7947 */ /* 0x000fec0003800000 */
.L_x_1369:
        /* <DEDUP_REMOVED lines=8> */
[----:B------:R-:W-:Y:S02]  /*13040*/  IMAD.U32 R4, RZ, RZ, UR6 ;  /* 0x00000006ff047e24 */ /* 0x000fe4000f8e00ff */
[----:B------:R-:W1:Y:S01]  /*13050*/  LDC.64 R2, c[0x4][R2] ;  /* 0x0100000002027b82 */ /* 0x000e620000000a00 */
        /* <DEDUP_REMOVED lines=9> */
[----:B01----:R-:W-:Y:S05]  /*130f0*/  CALL.ABS.NOINC R2 ;  /* 0x0000000002007343 */ /* 0x003fea0003c00000 */
.L_x_1372:
[----:B------:R-:W-:Y:S05]  /*13100*/  BSYNC B6 ;  /* 0x0000000000067941 */ /* 0x000fea0003800000 */
.L_x_1371:
        /* <DEDUP_REMOVED lines=9> */
[----:B------:R-:W-:Y:S01]  /*131a0*/  IMAD.U32 R4, RZ, RZ, UR6 ;  /* 0x00000006ff047e24 */ /* 0x000fe2000f8e00ff */
[----:B------:R-:W-:Y:S01]  /*131b0*/  MOV R10, UR4 ;  /* 0x00000004000a7c02 */ /* 0x000fe20008000f00 */
[----:B------:R-:W-:Y:S02]  /*131c0*/  IMAD.U32 R5, RZ, RZ, UR7 ;  /* 0x00000007ff057e24 */ /* 0x000fe4000f8e00ff */
[----:B------:R-:W-:Y:S02]  /*131d0*/  IMAD.U32 R6, RZ, RZ, UR8 ;  /* 0x00000008ff067e24 */ /* 0x000fe4000f8e00ff */
[----:B------:R-:W-:-:S02]  /*131e0*/  IMAD.U32 R7, RZ, RZ, UR9 ;  /* 0x00000009ff077e24 */ /* 0x000fc4000f8e00ff */
[----:B------:R-:W-:Y:S02]  /*131f0*/  IMAD.U32 R11, RZ, RZ, UR5 ;  /* 0x00000005ff0b7e24 */ /* 0x000fe4000f8e00ff */
[----:B------:R-:W-:Y:S02]  /*13200*/  IMAD.MOV.U32 R8, RZ, RZ, 0x70 ;  /* 0x00000070ff087424 */ /* 0x000fe400078e00ff */
[----:B------:R-:W-:Y:S02]  /*13210*/  IMAD.MOV.U32 R12, RZ, RZ, 0x1 ;  /* 0x00000001ff0c7424 */ /* 0x000fe400078e00ff */
[----:B-1----:R-:W-:-:S07]  /*13220*/  IMAD.MOV.U32 R13, RZ, RZ, RZ ;  /* 0x000000ffff0d7224 */ /* 0x002fce00078e00ff */
[----:B------:R-:W-:-:S07]  /*13230*/  LEPC R20, `(.L_x_1375) ;  /* 0x000000001014794e */ /* 0x000fce0000000000 */
[----:B0-2---:R-:W-:Y:S05]  /*13240*/  CALL.ABS.NOINC R2 ;  /* 0x0000000002007343 */ /* 0x005fea0003c00000 */
.L_x_1375:
[----:B------:R0:W1:Y:S01]  /*13250*/  LDC.64 R2, c[0x4][R18] ;  /* 0x0100000012027b82 */ /* 0x0000620000000a00 */
[----:B------:R-:W-:Y:S01]  /*13260*/  ULDC.64 UR6, c[0x4][0x88] ;  /* 0x0100220000067ab9 */ /* 0x000fe20000000a00 */
[----:B------:R-:W-:Y:S01]  /*13270*/  ULDC.64 UR8, c[0x4][0x90] ;  /* 0x0100240000087ab9 */ /* 0x000fe20000000a00 */
[----:B------:R-:W-:Y:S01]  /*13280*/  ULDC.64 UR4, c[0x4][0x18] ;  /* 0x0100060000047ab9 */ /* 0x000fe20000000a00 */
[----:B------:R-:W-:Y:S02]  /*13290*/  IMAD.U32 R4, RZ, RZ, UR6 ;  /* 0x00000006ff047e24 */ /* 0x000fe4000f8e00ff */
[----:B------:R-:W-:Y:S02]  /*132a0*/  IMAD.U32 R5, RZ, RZ, UR7 ;  /* 0x00000007ff057e24 */ /* 0x000fe4000f8e00ff */
[----:B------:R-:W-:Y:S02]  /*132b0*/  IMAD.U32 R6, RZ, RZ, UR8 ;  /* 0x00000008ff067e24 */ /* 0x000fe4000f8e00ff */
[----:B------:R-:W-:-:S02]  /*132c0*/  IMAD.U32 R7, RZ, RZ, UR9 ;  /* 0x00000009ff077e24 */ /* 0x000fc4000f8e00ff */
[----:B------:R-:W-:Y:S02]  /*132d0*/  IMAD.U32 R10, RZ, RZ, UR4 ;  /* 0x00000004ff0a7e24 */ /* 0x000fe4000f8e00ff */
[----:B------:R-:W-:Y:S02]  /*132e0*/  IMAD.U32 R11, RZ, RZ, UR5 ;  /* 0x00000005ff0b7e24 */ /* 0x000fe4000f8e00ff */
[----:B------:R-:W-:Y:S02]  /*132f0*/  IMAD.MOV.U32 R8, RZ, RZ, 0x70 ;  /* 0x00000070ff087424 */ /* 0x000fe400078e00ff */
[----:B------:R-:W-:Y:S02]  /*13300*/  IMAD.MOV.U32 R12, RZ, RZ, 0x1 ;  /* 0x00000001ff0c7424 */ /* 0x000fe400078e00ff */
[----:B0-----:R-:W-:-:S07]  /*13310*/  IMAD.MOV.U32 R13, RZ, RZ, RZ ;  /* 0x000000ffff0d7224 */ /* 0x001fce00078e00ff */
[----:B------:R-:W-:-:S07]  /*13320*/  LEPC R20, `(.L_x_1374) ;  /* 0x000000001014794e */ /* 0x000fce0000000000 */
[----:B-1----:R-:W-:Y:S05]  /*13330*/  CALL.ABS.NOINC R2 ;  /* 0x0000000002007343 */ /* 0x002fea0003c00000 */
.L_x_1374:
[----:B------:R-:W-:Y:S05]  /*13340*/  BSYNC B6 ;  /* 0x0000000000067941 */ /* 0x000fea0003800000 */
.L_x_1373:
[----:B------:R-:W-:Y:S01]  /*13350*/  ULDC.64 UR4, c[0x0][0x9f8] ;  /* 0x00027e0000047ab9 */ /* 0x000fe20000000a00 */
[----:B------:R-:W-:Y:S01]  /*13360*/  IMAD.MOV.U32 R31, RZ, RZ, R27 ;  /* 0x000000ffff1f7224 */ /* 0x000fe200078e001b */
[----:B------:R-:W-:Y:S01]  /*13370*/  ISETP.NE.U32.AND P0, PT, RZ, UR4, PT ;  /* 0x00000004ff007c0c */ /* 0x000fe2000bf05070 */
[----:B------:R-:W1:Y:S01]  /*13380*/  S2R R18, SR_TID.X ;  /* 0x0000000000127919 */ /* 0x000e620000002100 */
[----:B------:R-:W2:Y:S01]  /*13390*/  LDC R6, c[0x0][0x430] ;  /* 0x00010c00ff067b82 */ /* 0x000ea20000000800 */
[----:B0-----:R-:W-:Y:S01]  /*133a0*/  VIADD R22, R22, 0xffffffff ;  /* 0xffffffff16167836 */ /* 0x001fe20000000000 */
[----:B------:R-:W-:Y:S01]  /*133b0*/  ISETP.NE.AND.EX P0, PT, RZ, UR5, PT, P0 ;  /* 0x00000005ff007c0c */ /* 0x000fe2000bf05300 */
[----:B------:R-:W-:-:S12]  /*133c0*/  ULDC UR4, c[0x0][0x2f4] ;  /* 0x0000bd0000047ab9 */ /* 0x000fd80000000800 */
[----:B------:R-:W0:Y:S01]  /*133d0*/  @P0 LDC.64 R2, c[0x0][0x9f8] ;  /* 0x00027e00ff020b82 */ /* 0x000e220000000a00 */
[----:B-1----:R-:W-:-:S04]  /*133e0*/  LOP3.LUT R18, R18, 0x7f, RZ, 0xc0, !PT ;  /* 0x0000007f12127812 */ /* 0x002fc800078ec0ff */
[----:B------:R-:W-:Y:S01]  /*133f0*/  SHF.R.U32.HI R20, RZ, 0x3, R18 ;  /* 0x00000003ff147819 */ /* 0x000fe20000011612 */
[----:B0-----:R-:W-:-:S05]  /*13400*/  @P0 IMAD.WIDE R2, R27, 0x4, R2 ;  /* 0x000000041b020825 */ /* 0x001fca00078e0202 */
[----:B------:R0:W3:Y:S01]  /*13410*/  @P0 LDG.E R31, desc[UR36][R2.64] ;  /* 0x00000024021f0981 */ /* 0x0000e2000c1e1900 */
[----:B--2---:R-:W-:Y:S02]  /*13420*/  ISETP.NE.AND P1, PT, R6, 0x1, PT ;  /* 0x000000010600780c */ /* 0x004fe40003f25270 */
[----:B------:R-:W-:Y:S01]  /*13430*/  LOP3.LUT R16, R16, 0xffffffdf, RZ, 0xc0, !PT ;  /* 0xffffffdf10107812 */ /* 0x000fe200078ec0ff */
[----:B------:R-:W1:Y:S10]  /*13440*/  S2R R18, SR_TID.X ;  /* 0x0000000000127919 */ /* 0x000e740000002100 */
[----:B------:R-:W2:Y:S01]  /*13450*/  @P1 LDC R4, c[0x0][0x434] ;  /* 0x00010d00ff041b82 */ /* 0x000ea20000000800 */
[----:B------:R-:W-:-:S02]  /*13460*/  ISETP.GE.AND P2, PT, R32, UR4, PT ;  /* 0x0000000420007c0c */ /* 0x000fc4000bf46270 */
[----:B------:R-:W-:-:S05]  /*13470*/  @P1 LOP3.LUT R16, R16, 0x20, RZ, 0xfc, !PT ;  /* 0x0000002010101812 */ /* 0x000fca00078efcff */
[----:B------:R-:W4:Y:S01]  /*13480*/  @P1 LDC R0, c[0x0][0x438] ;  /* 0x00010e00ff001b82 */ /* 0x000f220000000800 */
[----:B-1----:R-:W-:-:S05]  /*13490*/  IMAD.SHL.U32 R18, R18, 0x10, RZ ;  /* 0x0000001012127824 */ /* 0x002fca00078e00ff */
[----:B------:R-:W-:-:S05]  /*134a0*/  LOP3.LUT R18, R20, 0x70, R18, 0xf8, !PT ;  /* 0x0000007014127812 */ /* 0x000fca00078ef812 */
[----:B------:R-:W-:-:S05]  /*134b0*/  IMAD R5, R22, 0x60, R18 ;  /* 0x0000006016057824 */ /* 0x000fca00078e0212 */
[C---:B------:R-:W-:Y:S01]  /*134c0*/  ISETP.GE.AND P0, PT, R5.reuse, R30, PT ;  /* 0x0000001e0500720c */ /* 0x040fe20003f06270 */
[----:B------:R-:W-:-:S03]  /*134d0*/  IMAD.IADD R5, R5, 0x1, R19 ;  /* 0x0000000105057824 */ /* 0x000fc600078e0213 */
[----:B------:R-:W-:Y:S01]  /*134e0*/  ISETP.GT.U32.OR P0, PT, R18, 0x5f, P0 ;  /* 0x0000005f1200780c */ /* 0x000fe20000704470 */
[----:B--2---:R-:W-:-:S04]  /*134f0*/  @P1 IMAD.HI.U32 R7, R5, R4, RZ ;  /* 0x0000000405071227 */ /* 0x004fc800078e00ff */
[----:B------:R-:W-:Y:S01]  /*13500*/  IMAD.MOV.U32 R4, RZ, RZ, R5 ;  /* 0x000000ffff047224 */ /* 0x000fe200078e0005 */
[----:B----4-:R-:W-:-:S05]  /*13510*/  @P1 SHF.R.U32.HI R4, RZ, R0, R7 ;  /* 0x00000000ff041219 */ /* 0x010fca0000011607 */
[--C-:B------:R-:W-:Y:S02]  /*13520*/  IMAD.MOV R0, RZ, RZ, -R4.reuse ;  /* 0x000000ffff007224 */ /* 0x100fe400078e0a04 */
[----:B0-----:R-:W0:Y:S02]  /*13530*/  @!P0 LDC.64 R2, c[0x0][0x428] ;  /* 0x00010a00ff028b82 */ /* 0x001e240000000a00 */
[----:B------:R-:W-:Y:S01]  /*13540*/  IMAD R0, R6, R0, R5 ;  /* 0x0000000006007224 */ /* 0x000fe200078e0205 */
[----:B------:R-:W-:Y:S02]  /*13550*/  @!P0 SHF.R.S32.HI R5, RZ, 0x1f, R4 ;  /* 0x0000001fff058819 */ /* 0x000fe40000011404 */
[----:B------:R-:W-:-:S04]  /*13560*/  LOP3.LUT R16, R16, 0xfffffffb, RZ, 0xc0, !PT ;  /* 0xfffffffb10107812 */ /* 0x000fc800078ec0ff */
[----:B------:R-:W-:-:S04]  /*13570*/  @P2 LOP3.LUT R16, R16, 0x4, RZ, 0xfc, !PT ;  /* 0x0000000410102812 */ /* 0x000fc800078efcff */
[----:B------:R-:W-:Y:S01]  /*13580*/  LOP3.LUT R16, R16, 0xfffffffe, RZ, 0xc0, !PT ;  /* 0xfffffffe10107812 */ /* 0x000fe200078ec0ff */
[----:B------:R-:W-:-:S03]  /*13590*/  UMOV UR5, 0xffffffff ;  /* 0xffffffff00057882 */ /* 0x000fc60000000000 */
[----:B------:R-:W-:Y:S02]  /*135a0*/  LOP3.LUT R16, R16, 0xfffffffd, RZ, 0xc0, !PT ;  /* 0xfffffffd10107812 */ /* 0x000fe400078ec0ff */
[----:B---3--:R-:W-:Y:S01]  /*135b0*/  SHF.R.S32.HI R6, RZ, 0x1f, R31 ;  /* 0x0000001fff067819 */ /* 0x008fe2000001141f */
[----:B0-----:R-:W-:-:S04]  /*135c0*/  @!P0 IMAD.WIDE.U32 R4, R31, R2, R4 ;  /* 0x000000021f048225 */ /* 0x001fc800078e0004 */
[----:B------:R0:W-:Y:S02]  /*135d0*/  STL [R1+0xc], R6 ;  /* 0x00000c0601007387 */ /* 0x0001e40000100800 */
[----:B0-----:R-:W-:-:S04]  /*135e0*/  @!P0 IMAD R6, R6, R2, RZ ;  /* 0x0000000206068224 */ /* 0x001fc800078e02ff */
[----:B------:R-:W-:Y:S02]  /*135f0*/  @!P0 IMAD R6, R31, R3, R6 ;  /* 0x000000031f068224 */ /* 0x000fe400078e0206 */
[----:B------:R-:W0:Y:S02]  /*13600*/  @!P0 LDC.64 R2, c[0x0][0x418] ;  /* 0x00010600ff028b82 */ /* 0x000e240000000a00 */
[----:B------:R-:W-:Y:S01]  /*13610*/  @!P0 IMAD.IADD R6, R5, 0x1, R6 ;  /* 0x0000000105068824 */ /* 0x000fe200078e0206 */
[----:B0-----:R-:W-:-:S04]  /*13620*/  @!P0 LEA R2, P1, R4, R2, 0x2 ;  /* 0x0000000204028211 */ /* 0x001fc800078210ff */
[----:B------:R-:W-:Y:S01]  /*13630*/  @!P0 LEA.HI.X R3, R4, R3, R6, 0x2, P1 ;  /* 0x0000000304038211 */ /* 0x000fe200008f1406 */
[----:B------:R-:W-:Y:S01]  /*13640*/  IMAD.MOV.U32 R4, RZ, RZ, RZ ;  /* 0x000000ffff047224 */ /* 0x000fe200078e00ff */
[----:B------:R-:W-:-:S05]  /*13650*/  ISETP.GE.AND P1, PT, R34, UR4, PT ;  /* 0x0000000422007c0c */ /* 0x000fca000bf26270 */
[----:B------:R0:W5:Y:S01]  /*13660*/  @!P0 LDG.E R4, desc[UR36][R2.64] ;  /* 0x0000002402048981 */ /* 0x000162000c1e1900 */
[----:B------:R-:W-:-:S07]  /*13670*/  ISETP.GE.AND P0, PT, R33, UR4, PT ;  /* 0x0000000421007c0c */ /* 0x000fce000bf06270 */
[----:B------:R-:W-:-:S06]  /*13680*/  @P1 LOP3.LUT R16, R16, 0x2, RZ, 0xfc, !PT ;  /* 0x0000000210101812 */ /* 0x000fcc00078efcff */
[----:B------:R-:W-:Y:S01]  /*13690*/  @P0 LOP3.LUT R16, R16, 0x1, RZ, 0xfc, !PT ;  /* 0x0000000110100812 */ /* 0x000fe200078efcff */
[----:B0-----:R-:W-:Y:S06]  /*136a0*/  BRA.DIV UR5, `(.L_x_1376) ;  /* 0x0000004205887947 */ /* 0x001fec000b800000 */
.L_x_1444:
[----:B------:R-:W2:Y:S01]  /*136b0*/  LDL R2, [R1+0x28] ;  /* 0x0000280001027983 */ /* 0x000ea20000100800 */
[----:B------:R-:W-:Y:S02]  /*136c0*/  ISETP.GT.U32.AND P1, PT, R18, 0x5f, PT ;  /* 0x0000005f1200780c */ /* 0x000fe40003f24070 */
[----:B------:R-:W-:Y:S02]  /*136d0*/  LOP3.LUT R16, R16, 0xffffffef, RZ, 0xc0, !PT ;  /* 0xffffffef10107812 */ /* 0x000fe400078ec0ff */
[----:B------:R-:W-:Y:S02]  /*136e0*/  SHF.R.S32.HI R30, RZ, 0x1f, R26 ;  /* 0x0000001fff1e7819 */ /* 0x000fe4000001141a */
[----:B------:R-:W-:-:S07]  /*136f0*/  LOP3.LUT R16, R16, 0xfffffff7, RZ, 0xc0, !PT ;  /* 0xfffffff710107812 */ /* 0x000fce00078ec0ff */
[----:B------:R-:W-:Y:S02]  /*13700*/  @P1 LOP3.LUT R16, R16, 0x8, RZ, 0xfc, !PT ;  /* 0x0000000810101812 */ /* 0x000fe400078efcff */
[----:B--2---:R-:W-:-:S13]  /*13710*/  ISETP.NE.AND P0, PT, R2, 0x3, PT ;  /* 0x000000030200780c */ /* 0x004fda0003f05270 */
[----:B------:R-:W-:Y:S01]  /*13720*/  @P0 LOP3.LUT R16, R16, 0x10, RZ, 0xfc, !PT ;  /* 0x0000001010100812 */ /* 0x000fe200078efcff */
[----:B------:R-:W-:Y:S06]  /*13730*/  @!P0 BRA `(.L_x_1377) ;  /* 0x0000000000048947 */ /* 0x000fec0003800000 */
[----:B------:R-:W-:Y:S01]  /*13740*/  BPT.TRAP 0x1 ;  /* 0x000000040000795c */ /* 0x000fe20000300000 */
.L_x_1377:
        /* <DEDUP_REMOVED lines=25> */
.L_x_1445:
[----:B------:R-:W-:Y:S05]  /*138e0*/  BSYNC B0 ;  /* 0x0000000000007941 */ /* 0x000fea0003800000 */
.L_x_1378:
[----:B------:R-:W2:Y:S01]  /*138f0*/  LDL R9, [R1] ;  /* 0x0000000001097983 */ /* 0x000ea20000100800 */
[----:B------:R-:W-:Y:S01]  /*13900*/  ULDC.64 UR4, c[0x0][0x300] ;  /* 0x0000c00000047ab9 */ /* 0x000fe20000000a00 */
[----:B------:R-:W-:Y:S01]  /*13910*/  LOP3.LUT P4, RZ, R16, 0x4, RZ, 0xc0, !PT ;  /* 0x0000000410ff7812 */ /* 0x000fe2000788c0ff */
[----:B------:R-:W-:Y:S01]  /*13920*/  IMAD R5, R5, UR4, RZ ;  /* 0x0000000405057c24 */ /* 0x000fe2000f8e02ff */
[----:B------:R-:W1:Y:S01]  /*13930*/  S2R R8, SR_TID.X ;  /* 0x0000000000087919 */ /* 0x000e620000002100 */
[----:B0-----:R-:W-:Y:S01]  /*13940*/  IMAD.WIDE.U32 R2, R0, UR4, RZ ;  /* 0x0000000400027c25 */ /* 0x001fe2000f8e00ff */
        /* <DEDUP_REMOVED lines=16> */
[----:B------:R-:W-:Y:S01]  /*13a50*/  IMAD.IADD R0, R3, 0x1, R0 ;  /* 0x0000000103007824 */ /* 0x000fe200078e0200 */
[----:B------:R-:W-:Y:S01]  /*13a60*/  UMOV UR4, 0xffffffff ;  /* 0xffffffff00047882 */ /* 0x000fe20000000000 */
[----:B-1----:R-:W-:-:S03]  /*13a70*/  LOP3.LUT R8, R8, 0x7f, RZ, 0xc0, !PT ;  /* 0x0000007f08087812 */ /* 0x002fc600078ec0ff */
        /* <DEDUP_REMOVED lines=59> */
[----:B0-----:R-:W-:-:S05]  /*13e30*/  @P1 LEA R3, P0, R32, R3, 0x1 ;  /* 0x0000000320031211 */ /* 0x001fca00078008ff */
[----:B-1----:R-:W-:-:S05]  /*13e40*/  @P1 IMAD.X R2, RZ, RZ, R2, P0 ;  /* 0x000000ffff021224 */ /* 0x002fca00000e0602 */
[----:B------:R-:W-:-:S04]  /*13e50*/  @P1 LOP3.LUT R3, R3, R2, RZ, 0x3c, !PT ;  /* 0x0000000203031212 */ /* 0x000fc800078e3cff */
[----:B------:R-:W-:-:S04]  /*13e60*/  @P1 LOP3.LUT R2, R3, R2, RZ, 0x3c, !PT ;  /* 0x0000000203021212 */ /* 0x000fc800078e3cff */
[----:B------:R-:W-:-:S05]  /*13e70*/  @P1 LOP3.LUT R3, R3, R2, RZ, 0x3c, !PT ;  /* 0x0000000203031212 */ /* 0x000fca00078e3cff */
[----:B------:R-:W-:Y:S04]  /*13e80*/  @P1 LDGSTS.E.BYPASS.LTC128B.128 [R8+0x20400], desc[UR36][R2.64], !P4 ;  /* 0x2040000002081fae */ /* 0x000fe8000e101d64 */
[----:B------:R-:W-:Y:S04]  /*13e90*/  @P1 LDGSTS.E.BYPASS.LTC128B.128 [R8+0x23400], desc[UR36][R2.64+0x80], !P3 ;  /* 0x2340008002081fae */ /* 0x000fe8000d901d64 */
[----:B------:R0:W-:Y:S04]  /*13ea0*/  @P1 LDGSTS.E.BYPASS.LTC128B.128 [R8+0x26400], desc[UR36][R2.64+0x100], !P2 ;  /* 0x2640010002081fae */ /* 0x0001e8000d101d64 */
[----:B0-2---:R0:W1:Y:S02]  /*13eb0*/  SHFL.IDX PT, R2, R4, 0x5, 0x181f ;  /* 0x00b81f0004027f89 */ /* 0x00506400000e0000 */
.L_x_1459:
        /* <DEDUP_REMOVED lines=12> */
.L_x_1381:
        /* <DEDUP_REMOVED lines=11> */
.L_x_1382:
[----:B------:R2:W-:Y:S02]  /*14030*/  SYNCS.ARRIVE.TRANS64.A1T0 RZ, [R7+URZ+0x30830], RZ ;  /* 0x030830ff07ff79a7 */ /* 0x0005e4000810003f */
[----:B------:R-:W-:Y:S05]  /*14040*/  WARPSYNC.ALL ;  /* 0x0000000000007948 */ /* 0x000fea0003800000 */
[----:B------:R-:W-:Y:S01]  /*14050*/  ULDC.64 UR4, c[0x0][0x298] ;  /* 0x0000a60000047ab9 */ /* 0x000fe20000000a00 */
[----:B-1----:R-:W-:Y:S01]  /*14060*/  VIADD R2, R17, 0x12400 ;  /* 0x0001240011027836 */ /* 0x002fe20000000000 */
[----:B------:R-:W-:Y:S01]  /*14070*/  SHF.R.S32.HI R0, RZ, 0x1f, R35 ;  /* 0x0000001fff007819 */ /* 0x000fe20000011423 */
[----:B0-----:R-:W-:Y:S01]  /*14080*/  IMAD.WIDE.U32 R4, R35, UR4, RZ ;  /* 0x0000000423047c25 */ /* 0x001fe2000f8e00ff */
[----:B------:R-:W-:Y:S01]  /*14090*/  BSSY B6, `(.L_x_1383) ;  /* 0x0000018000067945 */ /* 0x000fe20003800000 */
[----:B------:R-:W-:Y:S01]  /*140a0*/  BAR.SYNC.DEFER_BLOCKING 0x8, 0x180 ;  /* 0x0206000000007b1d */ /* 0x000fe20000010000 */
[----:B------:R-:W-:Y:S01]  /*140b0*/  LOP3.LUT P0, RZ, R2, 0x3ff, RZ, 0xc0, !PT ;  /* 0x000003ff02ff7812 */ /* 0x000fe2000780c0ff */
[----:B------:R-:W-:-:S04]  /*140c0*/  IMAD R0, R0, UR4, RZ ;  /* 0x0000000400007c24 */ /* 0x000fc8000f8e02ff */
[----:B------:R-:W-:Y:S01]  /*140d0*/  IMAD R0, R35, UR5, R0 ;  /* 0x0000000523007c24 */ /* 0x000fe2000f8e0200 */
[----:B------:R0:W-:Y:S03]  /*140e0*/  STL.64 [R1+0x18], R4 ;  /* 0x0000180401007387 */ /* 0x0001e60000100a00 */
[----:B------:R-:W-:-:S04]  /*140f0*/  IMAD.IADD R35, R5, 0x1, R0 ;  /* 0x0000000105237824 */ /* 0x000fc800078e0200 */
[----:B------:R-:W-:Y:S05]  /*14100*/  @!P0 BRA `(.L_x_1384) ;  /* 0x0000000000408947 */ /* 0x000fea0003800000 */
[----:B------:R-:W-:Y:S01]  /*14110*/  MOV R2, 0x0 ;  /* 0x0000000000027802 */ /* 0x000fe20000000f00 */
[----:B------:R-:W-:Y:S01]  /*14120*/  ULDC.64 UR6, c[0x4][0x88] ;  /* 0x0100220000067ab9 */ /* 0x000fe20000000a00 */
[----:B------:R-:W-:Y:S01]  /*14130*/  ULDC.64 UR8, c[0x4][0x90] ;  /* 0x0100240000087ab9 */ /* 0x000fe20000000a00 */
[----:B------:R-:W-:Y:S01]  /*14140*/  ULDC.64 UR4, c[0x4][0x20] ;  /* 0x0100080000047ab9 */ /* 0x000fe20000000a00 */
[----:B0-----:R-:W-:Y:S02]  /*14150*/  IMAD.U32 R4, RZ, RZ, UR6 ;  /* 0x00000006ff047e24 */ /* 0x001fe4000f8e00ff */
[----:B------:R-:W0:Y:S01]  /*14160*/  LDC.64 R2, c[0x4][R2] ;  /* 0x0100000002027b82 */ /* 0x000e220000000a00 */
[----:B------:R-:W-:Y:S02]  /*14170*/  IMAD.U32 R5, RZ, RZ, UR7 ;  /* 0x00000007ff057e24 */ /* 0x000fe4000f8e00ff */
[----:B------:R-:W-:Y:S02]  /*14180*/  IMAD.U32 R6, RZ, RZ, UR8 ;  /* 0x00000008ff067e24 */ /* 0x000fe4000f8e00ff */
[----:B--2---:R-:W-:-:S02]  /*14190*/  IMAD.U32 R7, RZ, RZ, UR9 ;  /* 0x00000009ff077e24 */ /* 0x004fc4000f8e00ff */
[----:B------:R-:W-:Y:S02]  /*141a0*/  IMAD.U32 R10, RZ, RZ, UR4 ;  /* 0x00000004ff0a7e24 */ /* 0x000fe4000f8e00ff */
[----:B------:R-:W-:Y:S02]  /*141b0*/  IMAD.U32 R11, RZ, RZ, UR5 ;  /* 0x00000005ff0b7e24 */ /* 0x000fe4000f8e00ff */
[----:B------:R-:W-:Y:S02]  /*141c0*/  IMAD.MOV.U32 R8, RZ, RZ, 0x70 ;  /* 0x00000070ff087424 */ /* 0x000fe400078e00ff */
[----:B------:R-:W-:Y:S02]  /*141d0*/  IMAD.MOV.U32 R12, RZ, RZ, 0x1 ;  /* 0x00000001ff0c7424 */ /* 0x000fe400078e00ff */
[----:B------:R-:W-:-:S07]  /*141e0*/  IMAD.MOV.U32 R13, RZ, RZ, RZ ;  /* 0x000000ffff0d7224 */ /* 0x000fce00078e00ff */
[----:B------:R-:W-:-:S07]  /*141f0*/  LEPC R20, `(.L_x_1384) ;  /* 0x000000001014794e */ /* 0x000fce0000000000 */
[----:B0-----:R-:W-:Y:S05]  /*14200*/  CALL.ABS.NOINC R2 ;  /* 0x0000000002007343 */ /* 0x001fea0003c00000 */
.L_x_1384:
[----:B------:R-:W-:Y:S05]  /*14210*/  BSYNC B6 ;  /* 0x0000000000067941 */ /* 0x000fea0003800000 */
.L_x_1383:
[----:B------:R-:W3:Y:S01]  /*14220*/  LDL.LU.64 R20, [R1+0x18] ;  /* 0x0000180001147983 */ /* 0x000ee20000300a00 */
[----:B------:R-:W-:Y:S01]  /*14230*/  ULDC.64 UR4, c[0x0][0x2d8] ;  /* 0x0000b60000047ab9 */ /* 0x000fe20000000a00 */
[----:B------:R-:W-:Y:S01]  /*14240*/  LOP3.LUT P6, RZ, R16, 0x80, RZ, 0xc0, !PT ;  /* 0x0000008010ff7812 */ /* 0x000fe200078cc0ff */
[----:B------:R-:W-:Y:S01]  /*14250*/  IMAD R0, R30, UR4, RZ ;  /* 0x000000041e007c24 */ /* 0x000fe2000f8e02ff */
[----:B0-----:R-:W-:Y:S01]  /*14260*/  SHF.R.S32.HI R4, RZ, 0x1f, R27 ;  /* 0x0000001fff047819 */ /* 0x001fe2000001141b */
[----:B------:R-:W-:Y:S02]  /*14270*/  IMAD.MOV.U32 R3, RZ, RZ, R35 ;  /* 0x000000ffff037224 */ /* 0x000fe400078e0023 */
[----:B------:R-:W-:Y:S01]  /*14280*/  IMAD R5, R26, UR5, R0 ;  /* 0x000000051a057c24 */ /* 0x000fe2000f8e0200 */
[----:B------:R-:W-:Y:S02]  /*14290*/  SEL R4, R4, RZ, !P6 ;  /* 0x000000ff04047207 */ /* 0x000fe40007000000 */
[----:B------:R-:W-:Y:S01]  /*142a0*/  SEL R0, R27, RZ, !P6 ;  /* 0x000000ff1b007207 */ /* 0x000fe20007000000 */
[----:B---3--:R-:W-:Y:S01]  /*142b0*/  IMAD.MOV.U32 R2, RZ, RZ, R20 ;  /* 0x000000ffff027224 */ /* 0x008fe200078e0014 */
[----:B------:R-:W0:Y:S01]  /*142c0*/  LDC R21, c[0x0][0x448] ;  /* 0x00011200ff157b82 */ /* 0x000e220000000800 */
[----:B------:R-:W1:Y:S02]  /*142d0*/  S2R R20, SR_TID.X ;  /* 0x0000000000147919 */ /* 0x000e640000002100 */
        /* <DEDUP_REMOVED lines=8> */
[----:B0-----:R-:W-:Y:S02]  /*14360*/  ISETP.NE.AND P6, PT, R21, 0x1, PT ;  /* 0x000000011500780c */ /* 0x001fe40003fc5270 */
[----:B-1----:R-:W-:-:S04]  /*14370*/  LOP3.LUT R20, R20, 0x7f, RZ, 0xc0, !PT ;  /* 0x0000007f14147812 */ /* 0x002fc800078ec0ff */
[----:B------:R-:W-:-:S07]  /*14380*/  SHF.R.U32.HI R21, RZ, 0x3, R20 ;  /* 0x00000003ff157819 */ /* 0x000fce0000011614 */
[----:B------:R-:W0:Y:S01]  /*14390*/  @P6 LDC R6, c[0x0][0x44c] ;  /* 0x00011300ff066b82 */ /* 0x000e220000000800 */
[----:B------:R-:W1:Y:S07]  /*143a0*/  S2R R20, SR_TID.X ;  /* 0x0000000000147919 */ /* 0x000e6e0000002100 */
[----:B------:R-:W3:Y:S01]  /*143b0*/  @P6 LDC R5, c[0x0][0x450] ;  /* 0x00011400ff056b82 */ /* 0x000ee20000000800 */
[----:B-1----:R-:W-:-:S05]  /*143c0*/  IMAD.SHL.U32 R20, R20, 0x10, RZ ;  /* 0x0000001014147824 */ /* 0x002fca00078e00ff */
[----:B------:R-:W-:-:S05]  /*143d0*/  LOP3.LUT R20, R21, 0x70, R20, 0xf8, !PT ;  /* 0x0000007015147812 */ /* 0x000fca00078ef814 */
[----:B------:R-:W-:Y:S02]  /*143e0*/  IMAD.IADD R0, R20, 0x1, R25 ;  /* 0x0000000114007824 */ /* 0x000fe400078e0219 */
[----:B------:R-:W1:Y:S02]  /*143f0*/  S2R R20, SR_TID.X ;  /* 0x0000000000147919 */ /* 0x000e640000002100 */
[----:B0-----:R-:W-:-:S04]  /*14400*/  @P6 IMAD.HI.U32 R6, R0, R6, RZ ;  /* 0x0000000600066227 */ /* 0x001fc800078e00ff */
[----:B------:R-:W-:Y:S01]  /*14410*/  IMAD.MOV.U32 R4, RZ, RZ, R0 ;  /* 0x000000ffff047224 */ /* 0x000fe200078e0000 */
[----:B---3--:R-:W-:Y:S02]  /*14420*/  @P6 SHF.R.U32.HI R4, RZ, R5, R6 ;  /* 0x00000005ff046219 */ /* 0x008fe40000011606 */
[----:B------:R-:W0:Y:S03]  /*14430*/  LDC R6, c[0x0][0x448] ;  /* 0x00011200ff067b82 */ /* 0x000e260000000800 */
[----:B------:R-:W-:Y:S02]  /*14440*/  IMAD.MOV R5, RZ, RZ, -R4 ;  /* 0x000000ffff057224 */ /* 0x000fe400078e0a04 */
[----:B------:R-:W-:Y:S01]  /*14450*/  IMAD.WIDE.U32 R2, R4, UR4, R2 ;  /* 0x0000000404027c25 */ /* 0x000fe2000f8e0002 */
[----:B-1----:R-:W-:-:S03]  /*14460*/  LOP3.LUT R20, R20, 0x7f, RZ, 0xc0, !PT ;  /* 0x0000007f14147812 */ /* 0x002fc600078ec0ff */
[----:B0-----:R-:W-:Y:S01]  /*14470*/  IMAD R0, R6, R5, R0 ;  /* 0x0000000506007224 */ /* 0x001fe200078e0200 */
[----:B------:R-:W-:Y:S02]  /*14480*/  SHF.R.S32.HI R5, RZ, 0x1f, R4 ;  /* 0x0000001fff057819 */ /* 0x000fe40000011404 */
[----:B--2---:R-:W-:-:S03]  /*14490*/  SHF.R.U32.HI R7, RZ, 0x3, R20 ;  /* 0x00000003ff077819 */ /* 0x004fc60000011614 */
        /* <DEDUP_REMOVED lines=11> */
[----:B------:R-:W-:Y:S02]  /*14550*/  ULDC UR4, c[0x0][0x2b8] ;  /* 0x0000ae0000047ab9 */ /* 0x000fe40000000800 */
[----:B------:R-:W-:Y:S02]  /*14560*/  ISETP.GE.AND P3, PT, R32, UR4, PT ;  /* 0x0000000420007c0c */ /* 0x000fe4000bf66270 */
[----:B------:R-:W-:Y:S01]  /*14570*/  LEA.HI.X R4, R2, UR5, R4, 0x1, P0 ;  /* 0x0000000502047c11 */ /* 0x000fe200080f0c04 */
[----:B------:R-:W-:Y:S01]  /*14580*/  UMOV UR5, 0xffffffff ;  /* 0xffffffff00057882 */ /* 0x000fe20000000000 */
[----:B------:R-:W-:-:S02]  /*14590*/  ISETP.GE.AND P2, PT, R34, UR4, PT ;  /* 0x0000000422007c0c */ /* 0x000fc4000bf46270 */
[----:B------:R-:W-:Y:S01]  /*145a0*/  ISETP.GE.AND P0, PT, R33, UR4, PT ;  /* 0x0000000421007c0c */ /* 0x000fe2000bf06270 */
[----:B------:R-:W-:-:S12]  /*145b0*/  BRA.DIV UR5, `(.L_x_1385) ;  /* 0x0000003e05347947 */ /* 0x000fd8000b800000 */
[----:B------:R-:W0:Y:S01]  /*145c0*/  SHFL.IDX PT, R3, R0, RZ, 0x181f ;  /* 0x00181fff00037589 */ /* 0x000e2200000e0000 */
[----:B------:R-:W-:Y:S02]  /*145d0*/  IMAD R29, R29, R6, RZ ;  /* 0x000000061d1d7224 */ /* 0x000fe400078e02ff */
[----:B------:R-:W-:Y:S01]  /*145e0*/  IMAD.IADD R25, R7, 0x1, R25 ;  /* 0x0000000107197824 */ /* 0x000fe200078e0219 */
[----:B------:R-:W1:Y:S04]  /*145f0*/  SHFL.IDX PT, R2, R4, RZ, 0x181f ;  /* 0x00181fff04027589 */ /* 0x000e6800000e0000 */
[----:B------:R-:W-:Y:S01]  /*14600*/  ISETP.GE.AND P1, PT, R25, R29, PT ;  /* 0x0000001d1900720c */ /* 0x000fe20003f26270 */
[----:B------:R-:W-:-:S12]  /*14610*/  SHFL.IDX PT, R14, R0, 0x7, 0x181f ;  /* 0x00f81f00000e7f89 */ /* 0x000fd800000e0000 */
[----:B0-----:R-:W-:-:S05]  /*14620*/  @!P1 LEA R5, P4, R32, R3, 0x1 ;  /* 0x0000000320059211 */ /* 0x001fca00078808ff */
[----:B-1----:R-:W-:Y:S02]  /*14630*/  @!P1 IMAD.X R3, RZ, RZ, R2, P4 ;  /* 0x000000ffff039224 */ /* 0x002fe400020e0602 */
[----:B------:R-:W-:Y:S02]  /*14640*/  @!P1 IMAD.MOV.U32 R2, RZ, RZ, R5 ;  /* 0x000000ffff029224 */ /* 0x000fe400078e0005 */
[----:B------:R-:W-:-:S03]  /*14650*/  VIADD R5, R25, 0x10 ;  /* 0x0000001019057836 */ /* 0x000fc60000000000 */
[----:B------:R-:W-:Y:S04]  /*14660*/  @!P1 LDGSTS.E.BYPASS.LTC128B.128 [R37+0x12400], desc[UR36][R2.64], !P3 ;  /* 0x1240000002259fae */ /* 0x000fe8000d901d64 */
[----:B------:R-:W-:Y:S04]  /*14670*/  @!P1 LDGSTS.E.BYPASS.LTC128B.128 [R37+0x16400], desc[UR36][R2.64+0x80], !P2 ;  /* 0x1640008002259fae */ /* 0x000fe8000d101d64 */
[----:B------:R0:W-:Y:S01]  /*14680*/  @!P1 LDGSTS.E.BYPASS.LTC128B.128 [R37+0x1a400], desc[UR36][R2.64+0x100], !P0 ;  /* 0x1a40010002259fae */ /* 0x0001e2000c101d64 */
[----:B------:R-:W-:-:S03]  /*14690*/  ISETP.GE.AND P1, PT, R5, R29, PT ;  /* 0x0000001d0500720c */ /* 0x000fc60003f26270 */
[----:B0-----:R-:W0:Y:S04]  /*146a0*/  SHFL.IDX PT, R3, R0, 0x1, 0x181f ;  /* 0x00381f0000037f89 */ /* 0x001e2800000e0000 */
[----:B------:R-:W1:Y:S06]  /*146b0*/  SHFL.IDX PT, R2, R4, 0x1, 0x181f ;  /* 0x00381f0004027f89 */ /* 0x000e6c00000e0000 */
[----:B0-----:R-:W-:-:S05]  /*146c0*/  @!P1 LEA R5, P4, R32, R3, 0x1 ;  /* 0x0000000320059211 */ /* 0x001fca00078808ff */
[----:B-1----:R-:W-:Y:S02]  /*146d0*/  @!P1 IMAD.X R6, RZ, RZ, R2, P4 ;  /* 0x000000ffff069224 */ /* 0x002fe400020e0602 */
[----:B------:R-:W-:Y:S02]  /*146e0*/  @!P1 IMAD.MOV.U32 R2, RZ, RZ, R5 ;  /* 0x000000ffff029224 */ /* 0x000fe400078e0005 */
        /* <DEDUP_REMOVED lines=10> */
[----:B------:R-:W-:Y:S01]  /*14790*/  @!P1 IMAD.MOV.U32 R2, RZ, RZ, R5 ;  /* 0x000000ffff029224 */ /* 0x000fe200078e0005 */
[----:B------:R-:W-:Y:S01]  /*147a0*/  IADD3 R5, R25, 0x30, RZ ;  /* 0x0000003019057810 */ /* 0x000fe20007ffe0ff */
[----:B------:R-:W-:-:S05]  /*147b0*/  @!P1 IMAD.MOV.U32 R3, RZ, RZ, R6 ;  /* 0x000000ffff039224 */ /* 0x000fca00078e0006 */
        /* <DEDUP_REMOVED lines=38> */
[----:B------:R-:W1:Y:S04]  /*14a20*/  SHFL.IDX PT, R2, R4, 0x6, 0x181f ;  /* 0x00d81f0004027f89 */ /* 0x000e6800000e0000 */
[----:B------:R-:W2:Y:S02]  /*14a30*/  SHFL.IDX PT, R4, R4, 0x7, 0x181f ;  /* 0x00f81f0004047f89 */ /* 0x000ea400000e0000 */
[----:B0-----:R-:W-:-:S05]  /*14a40*/  @!P1 LEA R5, P4, R32, R3, 0x1 ;  /* 0x0000000320059211 */ /* 0x001fca00078808ff */
[----:B-1----:R-:W-:Y:S02]  /*14a50*/  @!P1 IMAD.X R6, RZ, RZ, R2, P4 ;  /* 0x000000ffff069224 */ /* 0x002fe400020e0602 */
[----:B------:R-:W-:Y:S02]  /*14a60*/  @!P1 IMAD.MOV.U32 R2, RZ, RZ, R5 ;  /* 0x000000ffff029224 */ /* 0x000fe400078e0005 */
[----:B------:R-:W-:-:S05]  /*14a70*/  @!P1 IMAD.MOV.U32 R3, RZ, RZ, R6 ;  /* 0x000000ffff039224 */ /* 0x000fca00078e0006 */
[----:B------:R0:W-:Y:S04]  /*14a80*/  @!P1 LDGSTS.E.BYPASS.LTC128B.128 [R37+0x15400], desc[UR36][R2.64], !P3 ;  /* 0x1540000002259fae */ /* 0x0001e8000d901d64 */
[----:B------:R0:W-:Y:S04]  /*14a90*/  @!P1 LDGSTS.E.BYPASS.LTC128B.128 [R37+0x19400], desc[UR36][R2.64+0x80], !P2 ;  /* 0x1940008002259fae */ /* 0x0001e8000d101d64 */
[----:B--2---:R0:W-:Y:S02]  /*14aa0*/  @!P1 LDGSTS.E.BYPASS.LTC128B.128 [R37+0x1d400], desc[UR36][R2.64+0x100], !P0 ;  /* 0x1d40010002259fae */ /* 0x0041e4000c101d64 */
.L_x_1476:
[----:B------:R-:W-:Y:S01]  /*14ab0*/  VIADD R0, R25, 0x70 ;  /* 0x0000007019007836 */ /* 0x000fe20000000000 */
[----:B------:R-:W-:Y:S04]  /*14ac0*/  BSSY B0, `(.L_x_1386) ;  /* 0x000000b000007945 */ /* 0x000fe80003800000 */
[----:B------:R-:W-:-:S13]  /*14ad0*/  ISETP.GE.AND P1, PT, R0, R29, PT ;  /* 0x0000001d0000720c */ /* 0x000fda0003f26270 */
[----:B------:R-:W-:Y:S05]  /*14ae0*/  @P1 BRA `(.L_x_1387) ;  /* 0x0000000000201947 */ /* 0x000fea0003800000 */
[----:B0-----:R-:W-:-:S05]  /*14af0*/  LEA R2, P1, R32, R14, 0x1 ;  /* 0x0000000e20027211 */ /* 0x001fca00078208ff */
[----:B------:R-:W-:-:S05]  /*14b00*/  IMAD.X R3, RZ, RZ, R4, P1 ;  /* 0x000000ffff037224 */ /* 0x000fca00008e0604 */
[----:B------:R-:W-:Y:S01]  /*14b10*/  @!PT LDS RZ, [RZ] ;  /* 0x00000000fffff984 */ /* 0x000fe20000000800 */
[----:B------:R-:W-:Y:S01]  /*14b20*/  @!PT LDS RZ, [RZ] ;  /* 0x00000000fffff984 */ /* 0x000fe20000000800 */
[----:B------:R-:W-:Y:S01]  /*14b30*/  @!PT LDS RZ, [RZ] ;  /* 0x00000000fffff984 */ /* 0x000fe20000000800 */
[----:B------:R1:W-:Y:S04]  /*14b40*/  LDGSTS.E.BYPASS.LTC128B.128 [R37+0x15c00], desc[UR36][R2.64], !P3 ;  /* 0x15c0000002257fae */ /* 0x0003e8000d901d64 */
[----:B------:R1:W-:Y:S04]  /*14b50*/  LDGSTS.E.BYPASS.LTC128B.128 [R37+0x19c00], desc[UR36][R2.64+0x80], !P2 ;  /* 0x19c0008002257fae */ /* 0x0003e8000d101d64 */
[----:B------:R1:W-:Y:S02]  /*14b60*/  LDGSTS.E.BYPASS.LTC128B.128 [R37+0x1dc00], desc[UR36][R2.64+0x100], !P0 ;  /* 0x1dc0010002257fae */ /* 0x0003e4000c101d64 */
.L_x_1387:
[----:B------:R-:W-:Y:S05]  /*14b70*/  BSYNC B0 ;  /* 0x0000000000007941 */ /* 0x000fea0003800000 */
.L_x_1386:
[----:B------:R-:W-:Y:S01]  /*14b80*/  NOP ;  /* 0x0000000000007918 */ /* 0x000fe20000000000 */
[----:B------:R-:W-:-:S13]  /*14b90*/  PLOP3.LUT P0, PT, PT, PT, PT, 0x80, 0x0 ;  /* 0x000000000000781c */ /* 0x000fda0003f0f070 */
.L_x_1388:
[----:B------:R-:W-:Y:S02]  /*14ba0*/  PLOP3.LUT P1, PT, P1, P0, PT, 0xa2, 0x0 ;  /* 0x000000000000781c */ /* 0x000fe40000f21472 */
[----:B------:R-:W-:-:S08]  /*14bb0*/  @P0 R2UR P1, UR4, R17 ;  /* 0x00000000110402ca */ /* 0x000fd00000020000 */
[----:B------:R-:W-:-:S05]  /*14bc0*/  @P0 PLOP3.LUT P0, PT, P1, PT, PT, 0x80, 0x0 ;  /* 0x000000000000081c */ /* 0x000fca0000f0f070 */
[----:B------:R-:W-:Y:S01]  /*14bd0*/  @!P1 SYNCS.ARRIVE.TRANS64.RED.A0T1 RZ, [UR4+0x30800], RZ ;  /* 0x030800ffffff99a7 */ /* 0x000fe20008200404 */
[----:B------:R-:W-:Y:S07]  /*14be0*/  @!P1 ARRIVES.LDGSTSBAR.64.TRANSCNT [UR4+0x30800] ;  /* 0x03080000ff0099b0 */ /* 0x000fee0008000a84 */
[----:B------:R-:W-:Y:S05]  /*14bf0*/  @P0 BRA.U.ANY `(.L_x_1388) ;  /* 0xfffffffd00e80947 */ /* 0x000fea000393ffff */
[----:B01----:R-:W2:Y:S04]  /*14c00*/  LDL.LU R3, [R1+0x24] ;  /* 0x0000240001037983 */ /* 0x003ea80000300800 */
[----:B------:R-:W3:Y:S01]  /*14c10*/  LDL.LU R2, [R1+0x20] ;  /* 0x0000200001027983 */ /* 0x000ee20000300800 */
[----:B--2---:R-:W-:Y:S02]  /*14c20*/  VIADD R3, R3, 0x1 ;  /* 0x0000000103037836 */ /* 0x004fe40000000000 */
[----:B---3--:R-:W-:-:S03]  /*14c30*/  VIADD R6, R2, 0xfffffffe ;  /* 0xfffffffe02067836 */ /* 0x008fc60000000000 */
        /* <DEDUP_REMOVED lines=10> */
.L_x_1477:
[----:B------:R-:W-:Y:S05]  /*14ce0*/  BSYNC B0 ;  /* 0x0000000000007941 */ /* 0x000fea0003800000 */
.L_x_1389:
[----:B------:R-:W2:Y:S01]  /*14cf0*/  LDL R2, [R1+0x8] ;  /* 0x0000080001027983 */ /* 0x000ea20000100800 */
[----:B------:R-:W-:Y:S01]  /*14d00*/  BSSY B0, `(.L_x_1391) ;  /* 0x000010d000007945 */ /* 0x000fe20003800000 */
[----:B--2---:R-:W-:-:S13]  /*14d10*/  ISETP.GE.AND P0, PT, R6, R2, PT ;  /* 0x000000020600720c */ /* 0x004fda0003f06270 */
[----:B------:R-:W-:Y:S05]  /*14d20*/  @!P0 BRA `(.L_x_1392) ;  /* 0x0000001000288947 */ /* 0x000fea0003800000 */
[----:B------:R-:W-:Y:S01]  /*14d30*/  ULDC UR4, c[0x0][0x2f4] ;  /* 0x0000bd0000047ab9 */ /* 0x000fe20000000800 */
[----:B------:R-:W-:Y:S01]  /*14d40*/  IMAD.MOV.U32 R10, RZ, RZ, R23 ;  /* 0x000000ffff0a7224 */ /* 0x000fe200078e0017 */
[----:B------:R-:W-:Y:S01]  /*14d50*/  ISETP.GE.AND P3, PT, R32, UR4, PT ;  /* 0x0000000420007c0c */ /* 0x000fe2000bf66270 */
[----:B------:R-:W-:Y:S01]  /*14d60*/  IMAD.MOV.U32 R20, RZ, RZ, R28 ;  /* 0x000000ffff147224 */ /* 0x000fe200078e001c */
[----:B------:R-:W-:Y:S01]  /*14d70*/  ISETP.GE.AND P2, PT, R34, UR4, PT ;  /* 0x0000000422007c0c */ /* 0x000fe2000bf46270 */
[----:B------:R-:W-:Y:S01]  /*14d80*/  IMAD.MOV.U32 R29, RZ, RZ, R22 ;  /* 0x000000ffff1d7224 */ /* 0x000fe200078e0016 */
[----:B------:R-:W-:-:S13]  /*14d90*/  ISETP.GE.AND P1, PT, R33, UR4, PT ;  /* 0x0000000421007c0c */ /* 0x000fda000bf26270 */
.L_x_1405:
[----:B------:R-:W2:Y:S01]  /*14da0*/  LDL R4, [R1+0x4] ;  /* 0x0000040001047983 */ /* 0x000ea20000100800 */
[----:B0-----:R-:W0:Y:S03]  /*14db0*/  LDC R0, c[0x0][0x430] ;  /* 0x00010c00ff007b82 */ /* 0x001e260000000800 */
[----:B------:R-:W3:Y:S01]  /*14dc0*/  LDL R7, [R1+0xc] ;  /* 0x00000c0001077983 */ /* 0x000ee20000100800 */
[----:B------:R-:W1:Y:S03]  /*14dd0*/  S2R R2, SR_TID.X ;  /* 0x0000000000027919 */ /* 0x000e660000002100 */
[----:B------:R-:W4:Y:S01]  /*14de0*/  LDL R8, [R1+0x28] ;  /* 0x0000280001087983 */ /* 0x000f220000100800 */
[----:B0-----:R-:W-:Y:S02]  /*14df0*/  ISETP.NE.AND P0, PT, R0, 0x1, PT ;  /* 0x000000010000780c */ /* 0x001fe40003f05270 */
[----:B------:R-:W0:Y:S11]  /*14e00*/  S2R R0, SR_TID.X ;  /* 0x0000000000007919 */ /* 0x000e360000002100 */
[----:B------:R-:W2:Y:S01]  /*14e10*/  @P0 LDC R3, c[0x0][0x438] ;  /* 0x00010e00ff030b82 */ /* 0x000ea20000000800 */
[----:B-1----:R-:W-:-:S04]  /*14e20*/  LOP3.LUT R2, R2, 0x7f, RZ, 0xc0, !PT ;  /* 0x0000007f02027812 */ /* 0x002fc800078ec0ff */
[----:B------:R-:W-:Y:S01]  /*14e30*/  SHF.R.U32.HI R2, RZ, 0x3, R2 ;  /* 0x00000003ff027819 */ /* 0x000fe20000011602 */
[----:B0-----:R-:W-:-:S05]  /*14e40*/  IMAD.SHL.U32 R0, R0, 0x10, RZ ;  /* 0x0000001000007824 */ /* 0x001fca00078e00ff */
[----:B------:R-:W-:Y:S02]  /*14e50*/  LOP3.LUT R0, R2, 0x70, R0, 0xf8, !PT ;  /* 0x0000007002007812 */ /* 0x000fe400078ef800 */
[----:B------:R-:W0:Y:S02]  /*14e60*/  @P0 LDC R2, c[0x0][0x434] ;  /* 0x00010d00ff020b82 */ /* 0x000e240000000800 */
[----:B------:R-:W-:Y:S01]  /*14e70*/  ISETP.GT.U32.AND P5, PT, R0, 0x5f, PT ;  /* 0x0000005f0000780c */ /* 0x000fe20003fa4070 */
[----:B------:R-:W-:Y:S05]  /*14e80*/  YIELD ;  /* 0x0000000000007946 */ /* 0x000fea0003800000 */
[----:B------:R-:W-:Y:S01]  /*14e90*/  ULDC UR4, c[0x0][0x430] ;  /* 0x00010c0000047ab9 */ /* 0x000fe20000000800 */
[----:B--2---:R-:W-:-:S06]  /*14ea0*/  IMAD R9, R6, 0x60, R4 ;  /* 0x0000006006097824 */ /* 0x004fcc00078e0204 */
[----:B------:R-:W1:Y:S01]  /*14eb0*/  @!P5 LDC.64 R4, c[0x0][0x428] ;  /* 0x00010a00ff04db82 */ /* 0x000e620000000a00 */
[----:B------:R-:W-:-:S04]  /*14ec0*/  IMAD.IADD R9, R0, 0x1, R9 ;  /* 0x0000000100097824 */ /* 0x000fc800078e0209 */
[----:B0-----:R-:W-:-:S04]  /*14ed0*/  @P0 IMAD.HI.U32 R2, R9, R2, RZ ;  /* 0x0000000209020227 */ /* 0x001fc800078e00ff */
[----:B------:R-:W-:Y:S01]  /*14ee0*/  IMAD.MOV.U32 R0, RZ, RZ, R9 ;  /* 0x000000ffff007224 */ /* 0x000fe200078e0009 */
[----:B------:R-:W-:-:S04]  /*14ef0*/  @P0 SHF.R.U32.HI R0, RZ, R3, R2 ;  /* 0x00000003ff000219 */ /* 0x000fc80000011602 */
[--C-:B------:R-:W-:Y:S01]  /*14f00*/  @!P5 SHF.R.S32.HI R3, RZ, 0x1f, R0.reuse ;  /* 0x0000001fff03d819 */ /* 0x100fe20000011400 */
[----:B------:R-:W-:-:S04]  /*14f10*/  @!P5 IMAD.MOV.U32 R2, RZ, RZ, R0 ;  /* 0x000000ffff02d224 */ /* 0x000fc800078e0000 */
[----:B-1----:R-:W-:-:S04]  /*14f20*/  @!P5 IMAD.WIDE.U32 R2, R31, R4, R2 ;  /* 0x000000041f02d225 */ /* 0x002fc800078e0002 */
[----:B---3--:R-:W-:-:S04]  /*14f30*/  @!P5 IMAD R4, R7, R4, RZ ;  /* 0x000000040704d224 */ /* 0x008fc800078e02ff */
[----:B------:R-:W-:Y:S02]  /*14f40*/  @!P5 IMAD R7, R31, R5, R4 ;  /* 0x000000051f07d224 */ /* 0x000fe400078e0204 */
[----:B------:R-:W0:Y:S01]  /*14f50*/  @!P5 LDC.64 R4, c[0x0][0x418] ;  /* 0x00010600ff04db82 */ /* 0x000e220000000a00 */
[----:B------:R-:W-:Y:S02]  /*14f60*/  IMAD.MOV R0, RZ, RZ, -R0 ;  /* 0x000000ffff007224 */ /* 0x000fe400078e0a00 */
[----:B------:R-:W-:Y:S02]  /*14f70*/  @!P5 IMAD.IADD R3, R7, 0x1, R3 ;  /* 0x000000010703d824 */ /* 0x000fe400078e0203 */
[----:B------:R-:W-:Y:S02]  /*14f80*/  IMAD R9, R0, UR4, R9 ;  /* 0x0000000400097c24 */ /* 0x000fe4000f8e0209 */
[----:B------:R-:W-:Y:S01]  /*14f90*/  IMAD.MOV.U32 R0, RZ, RZ, RZ ;  /* 0x000000ffff007224 */ /* 0x000fe200078e00ff */
[----:B0-----:R-:W-:-:S04]  /*14fa0*/  @!P5 LEA R4, P0, R2, R4, 0x2 ;  /* 0x000000040204d211 */ /* 0x001fc800078010ff */
[----:B------:R-:W-:-:S05]  /*14fb0*/  @!P5 LEA.HI.X R5, R2, R5, R3, 0x2, P0 ;  /* 0x000000050205d211 */ /* 0x000fca00000f1403 */
[----:B------:R0:W5:Y:S01]  /*14fc0*/  @!P5 LDG.E R0, desc[UR36][R4.64] ;  /* 0x000000240400d981 */ /* 0x000162000c1e1900 */
[----:B----4-:R-:W-:Y:S01]  /*14fd0*/  ISETP.NE.AND P4, PT, R8, 0x3, PT ;  /* 0x000000030800780c */ /* 0x010fe20003f85270 */
[----:B------:R-:W-:-:S05]  /*14fe0*/  VIADD R23, R10, 0x1 ;  /* 0x000000010a177836 */ /* 0x000fca0000000000 */
[----:B------:R-:W-:-:S04]  /*14ff0*/  ISETP.NE.AND P0, PT, R23, 0x2, PT ;  /* 0x000000021700780c */ /* 0x000fc80003f05270 */
[----:B------:R-:W-:Y:S01]  /*15000*/  SEL R28, RZ, 0x1, P0 ;  /* 0x00000001ff1c7807 */ /* 0x000fe20000000000 */
[----:B------:R-:W-:Y:S01]  /*15010*/  IMAD.MOV.U32 R22, RZ, RZ, R6 ;  /* 0x000000ffff167224 */ /* 0x000fe200078e0006 */
[----:B------:R-:W-:Y:S02]  /*15020*/  SEL R23, R23, RZ, P0 ;  /* 0x000000ff17177207 */ /* 0x000fe40000000000 */
[----:B------:R-:W-:Y:S01]  /*15030*/  LOP3.LUT R28, R20, R28, RZ, 0x3c, !PT ;  /* 0x0000001c141c7212 */ /* 0x000fe200078e3cff */
[----:B0-----:R-:W-:Y:S06]  /*15040*/  @!P4 BRA `(.L_x_1393) ;  /* 0x000000000004c947 */ /* 0x001fec0003800000 */
[----:B------:R-:W-:Y:S01]  /*15050*/  BPT.TRAP 0x1 ;  /* 0x000000040000795c */ /* 0x000fe20000300000 */
.L_x_1393:
[----:B------:R-:W-:Y:S01]  /*15060*/  IMAD R7, R23, 0x8, R17 ;  /* 0x0000000817077824 */ /* 0x000fe200078e0211 */
[----:B------:R-:W-:Y:S01]  /*15070*/  SHF.L.U32 R2, R28, 0x1f, RZ ;  /* 0x0000001f1c027819 */ /* 0x000fe200000006ff */
[----:B------:R-:W-:Y:S03]  /*15080*/  BSSY B1, `(.L_x_1394) ;  /* 0x0000003000017945 */ /* 0x000fe60003800000 */
[----:B------:R-:W0:Y:S02]  /*15090*/  SYNCS.PHASECHK.TRANS64.TRYWAIT P0, [R7+URZ+0x30840], R2 ;  /* 0x03084002070075a7 */ /* 0x000e24000800017f */
[----:B0-----:R-:W-:Y:S05]  /*150a0*/  @!P0 BRA `(.L_x_1395) ;  /* 0x0000003c00448947 */ /* 0x001fea0003800000 */
.L_x_1478:
[----:B------:R-:W-:Y:S05]  /*150b0*/  BSYNC B1 ;  /* 0x0000000000017941 */ /* 0x000fea0003800000 */
.L_x_1394:
        /* <DEDUP_REMOVED lines=27> */
[----:B------:R-:W-:Y:S01]  /*15270*/  LOP3.LUT P6, RZ, R16, 0x4, RZ, 0xc0, !PT ;  /* 0x0000000410ff7812 */ /* 0x000fe200078cc0ff */
[----:B------:R-:W-:Y:S01]  /*15280*/  IMAD R5, R5, 0x2, R17 ;  /* 0x0000000205057824 */ /* 0x000fe200078e0211 */
[----:B------:R-:W1:Y:S04]  /*15290*/  SHFL.IDX PT, R3, R6, RZ, 0x181f ;  /* 0x00181fff06037589 */ /* 0x000e6800000e0000 */
        /* <DEDUP_REMOVED lines=35> */
.L_x_1492:
[----:B------:R-:W-:Y:S02]  /*154d0*/  LOP3.LUT P6, RZ, R16, 0x4, RZ, 0xc0, !PT ;  /* 0x0000000410ff7812 */ /* 0x000fe400078cc0ff */
[----:B--2---:R-:W-:-:S05]  /*154e0*/  IADD3 R2, P0, R2, R4, RZ ;  /* 0x0000000402027210 */ /* 0x004fca0007f1e0ff */
[----:B------:R-:W-:Y:S01]  /*154f0*/  IMAD.X R3, RZ, RZ, R35, P0 ;  /* 0x000000ffff037224 */ /* 0x000fe200000e0623 */
        /* <DEDUP_REMOVED lines=8> */
.L_x_1397:
        /* <DEDUP_REMOVED lines=11> */
.L_x_1398:
[----:B------:R1:W-:Y:S01]  /*15630*/  SYNCS.ARRIVE.TRANS64.A1T0 RZ, [R7+URZ+0x30830], RZ ;  /* 0x030830ff07ff79a7 */ /* 0x0003e2000810003f */
[----:B------:R-:W-:Y:S05]  /*15640*/  @!P5 BRA `(.L_x_1399) ;  /* 0x000000000004d947 */ /* 0x000fea0003800000 */
[----:B------:R-:W-:Y:S01]  /*15650*/  BPT.TRAP 0x1 ;  /* 0x000000040000795c */ /* 0x000fe20000300000 */
.L_x_1399:
[----:B------:R-:W-:Y:S01]  /*15660*/  SHF.L.U32 R2, R20, 0x1f, RZ ;  /* 0x0000001f14027819 */ /* 0x000fe200000006ff */
[----:B0-----:R-:W-:Y:S01]  /*15670*/  IMAD R6, R10, 0x8, R17 ;  /* 0x000000080a067824 */ /* 0x001fe200078e0211 */
[----:B------:R-:W-:Y:S03]  /*15680*/  BSSY B1, `(.L_x_1400) ;  /* 0x0000003000017945 */ /* 0x000fe60003800000 */
[----:B------:R-:W0:Y:S02]  /*15690*/  SYNCS.PHASECHK.TRANS64.TRYWAIT P0, [R6+URZ+0x30860], R2 ;  /* 0x03086002060075a7 */ /* 0x000e24000800017f */
[----:B0-----:R-:W-:Y:S05]  /*156a0*/  @!P0 BRA `(.L_x_1401) ;  /* 0x0000003c00b88947 */ /* 0x001fea0003800000 */
.L_x_1493:
[----:B------:R-:W-:Y:S05]  /*156b0*/  BSYNC B1 ;  /* 0x0000000000017941 */ /* 0x000fea0003800000 */
.L_x_1400:
[----:B------:R-:W1:Y:S01]  /*156c0*/  LDL R5, [R1] ;  /* 0x0000000001057983 */ /* 0x000e620000100800 */
        /* <DEDUP_REMOVED lines=10> */
[----:B------:R-:W1:Y:S01]  /*15770*/  SHFL.IDX PT, R3, R19, RZ, 0x181f ;  /* 0x00181fff13037589 */ /* 0x000e6200000e0000 */
[----:B0-----:R-:W-:-:S05]  /*15780*/  IADD3 R2, P0, R2, R4, RZ ;  /* 0x0000000402027210 */ /* 0x001fca0007f1e0ff */
[----:B-1----:R-:W-:Y:S01]  /*15790*/  IMAD.X R3, RZ, RZ, R3, P0 ;  /* 0x000000ffff037224 */ /* 0x002fe200000e0603 */
[----:B------:R-:W-:-:S13]  /*157a0*/  ISETP.LT.OR P0, PT, R7, 0x1, P3 ;  /* 0x000000010700780c */ /* 0x000fda0001f01670 */
[----:B------:R-:W-:Y:S01]  /*157b0*/  @!PT LDS RZ, [RZ] ;  /* 0x00000000fffff984 */ /* 0x000fe20000000800 */
        /* <DEDUP_REMOVED lines=46> */
[----:B0-2---:R0:W1:Y:S02]  /*15aa0*/  SHFL.IDX PT, R2, R18, 0x5, 0x181f ;  /* 0x00b81f0012027f89 */ /* 0x00506400000e0000 */
.L_x_1507:
[----:B-1----:R-:W-:Y:S01]  /*15ab0*/  IADD3 R2, P0, R2, R4, RZ ;  /* 0x0000000402027210 */ /* 0x002fe20007f1e0ff */
        /* <DEDUP_REMOVED lines=13> */
[----:B-1----:R-:W-:Y:S01]  /*15b90*/  IMAD.WIDE.U32 R2, R9, UR4, RZ ;  /* 0x0000000409027c25 */ /* 0x002fe2000f8e00ff */
        /* <DEDUP_REMOVED lines=13> */
[----:B0-----:R-:W-:-:S04]  /*15c70*/  LEA R18, P0, R2, UR4, 0x1 ;  /* 0x0000000402127c11 */ /* 0x001fc8000f8008ff */
[----:B------:R-:W-:Y:S02]  /*15c80*/  LEA.HI.X R19, R2, UR5, R3, 0x1, P0 ;  /* 0x0000000502137c11 */ /* 0x000fe400080f0c03 */
[----:B------:R-:W-:-:S13]  /*15c90*/  PLOP3.LUT P0, PT, PT, PT, PT, 0x80, 0x0 ;  /* 0x000000000000781c */ /* 0x000fda0003f0f070 */
.L_x_1403:
        /* <DEDUP_REMOVED lines=11> */
.L_x_1404:
[----:B------:R-:W2:Y:S01]  /*15d50*/  LDL R0, [R1+0x8] ;  /* 0x0000080001007983 */ /* 0x000ea20000100800 */
[----:B------:R0:W-:Y:S01]  /*15d60*/  SYNCS.ARRIVE.TRANS64.A1T0 RZ, [R6+URZ+0x30850], RZ ;  /* 0x030850ff06ff79a7 */ /* 0x0001e2000810003f */
[----:B------:R-:W-:Y:S02]  /*15d70*/  IMAD.MOV.U32 R10, RZ, RZ, R23 ;  /* 0x000000ffff0a7224 */ /* 0x000fe400078e0017 */
[----:B------:R-:W-:Y:S02]  /*15d80*/  IMAD.MOV.U32 R20, RZ, RZ, R28 ;  /* 0x000000ffff147224 */ /* 0x000fe400078e001c */
[----:B------:R-:W-:Y:S02]  /*15d90*/  IMAD.MOV.U32 R29, RZ, RZ, R22 ;  /* 0x000000ffff1d7224 */ /* 0x000fe400078e0016 */
[C---:B0-----:R-:W-:Y:S01]  /*15da0*/  VIADD R6, R22.reuse, 0xffffffff ;  /* 0xffffffff16067836 */ /* 0x041fe20000000000 */
[----:B--2---:R-:W-:-:S13]  /*15db0*/  ISETP.GT.AND P0, PT, R22, R0, PT ;  /* 0x000000001600720c */ /* 0x004fda0003f04270 */
[----:B------:R-:W-:Y:S05]  /*15dc0*/  @P0 BRA `(.L_x_1405) ;  /* 0xffffffec00f40947 */ /* 0x000fea000383ffff */
.L_x_1392:
[----:B------:R-:W-:Y:S05]  /*15dd0*/  BSYNC B0 ;  /* 0x0000000000007941 */ /* 0x000fea0003800000 */
.L_x_1391:
        /* <DEDUP_REMOVED lines=16> */
[----:B0-----:R-:W-:-:S07]  /*15ee0*/  IADD3 R24, R0, UR38, R7 ;  /* 0x0000002600187c10 */ /* 0x001fce000fffe007 */
.L_x_1407:
[----:B------:R-:W-:Y:S05]  /*15ef0*/  BSYNC B0 ;  /* 0x0000000000007941 */ /* 0x000fea0003800000 */
.L_x_1406:
[----:B------:R-:W2:Y:S02]  /*15f00*/  LDL R0, [R1+0x28] ;  /* 0x0000280001007983 */ /* 0x000ea40000100800 */
[----:B--2---:R-:W-:-:S13]  /*15f10*/  ISETP.NE.AND P0, PT, R0, 0x3, PT ;  /* 0x000000030000780c */ /* 0x004fda0003f05270 */
[----:B------:R-:W-:Y:S05]  /*15f20*/  @!P0 BRA `(.L_x_1408) ;  /* 0x0000000000048947 */ /* 0x000fea0003800000 */
[----:B------:R-:W-:Y:S01]  /*15f30*/  BPT.TRAP 0x1 ;  /* 0x000000040000795c */ /* 0x000fe20000300000 */
.L_x_1408:
[----:B------:R-:W2:Y:S01]  /*15f40*/  LDL.LU R2, [R1] ;  /* 0x0000000001027983 */ /* 0x000ea20000300800 */
[----:B------:R-:W-:Y:S01]  /*15f50*/  IMAD R0, R23, 0x8, R17 ;  /* 0x0000000817007824 */ /* 0x000fe200078e0211 */
[----:B------:R-:W-:Y:S01]  /*15f60*/  SHF.L.U32 R3, R28, 0x1f, RZ ;  /* 0x0000001f1c037819 */ /* 0x000fe200000006ff */
[----:B------:R-:W-:Y:S03]  /*15f70*/  BSSY B0, `(.L_x_1409) ;  /* 0x0000004000007945 */ /* 0x000fe60003800000 */
[----:B------:R-:W0:Y:S01]  /*15f80*/  SYNCS.PHASECHK.TRANS64.TRYWAIT P0, [R0+URZ+0x30860], R3 ;  /* 0x03086003000075a7 */ /* 0x000e22000800017f */
[----:B--2---:R-:W-:Y:S01]  /*15f90*/  IMAD R6, R22, -0x60, R2 ;  /* 0xffffffa016067824 */ /* 0x004fe200078e0202 */
[----:B0-----:R-:W-:Y:S06]  /*15fa0*/  @!P0 BRA `(.L_x_1410) ;  /* 0x0000003c00a08947 */ /* 0x001fec0003800000 */
.L_x_1508:
[----:B------:R-:W-:Y:S05]  /*15fb0*/  BSYNC B0 ;  /* 0x0000000000007941 */ /* 0x000fea0003800000 */
.L_x_1409:
[----:B------:R-:W1:Y:S01]  /*15fc0*/  S2R R2, SR_TID.X ;  /* 0x0000000000027919 */ /* 0x000e620000002100 */
[----:B------:R-:W-:Y:S01]  /*15fd0*/  UMOV UR4, 0xffffffff ;  /* 0xffffffff00047882 */ /* 0x000fe20000000000 */
[----:B------:R-:W-:Y:S01]  /*15fe0*/  IMAD R4, R23, 0x4800, R36 ;  /* 0x0000480017047824 */ /* 0x000fe200078e0224 */
[----:B-1----:R-:W-:-:S04]  /*15ff0*/  LOP3.LUT R2, R2, 0x7f, RZ, 0xc0, !PT ;  /* 0x0000007f02027812 */ /* 0x002fc800078ec0ff */
[----:B------:R-:W-:-:S05]  /*16000*/  SHF.R.U32.HI R2, RZ, 0x3, R2 ;  /* 0x00000003ff027819 */ /* 0x000fca0000011602 */
[----:B------:R-:W-:Y:S01]  /*16010*/  IMAD.IADD R6, R6, 0x1, -R2 ;  /* 0x0000000106067824 */ /* 0x000fe200078e0a02 */
[----:B------:R-:W-:Y:S06]  /*16020*/  BRA.DIV UR4, `(.L_x_1411) ;  /* 0x0000003e04947947 */ /* 0x000fec000b800000 */
[----:B------:R-:W1:Y:S01]  /*16030*/  SHFL.IDX PT, R14, R18, RZ, 0x181f ;  /* 0x00181fff120e7589 */ /* 0x000e6200000e0000 */
        /* <DEDUP_REMOVED lines=57> */
.L_x_1522:
        /* <DEDUP_REMOVED lines=13> */
.L_x_1412:
[----:B------:R-:W-:Y:S02]  /*164a0*/  PLOP3.LUT P1, PT, P1, P0, PT, 0xa2, 0x0 ;  /* 0x000000000000781c */ /* 0x000fe40000f21472 */
[----:B------:R-:W-:-:S08]  /*164b0*/  @P0 R2UR P1, UR4, R0 ;  /* 0x00000000000402ca */ /* 0x000fd00000020000 */
[----:B------:R-:W-:-:S05]  /*164c0*/  @P0 PLOP3.LUT P0, PT, P1, PT, PT, 0x80, 0x0 ;  /* 0x000000000000081c */ /* 0x000fca0000f0f070 */
[----:B------:R-:W-:Y:S01]  /*164d0*/  @!P1 SYNCS.ARRIVE.TRANS64.RED.A0T1 RZ, [UR4+0x30850], RZ ;  /* 0x030850ffffff99a7 */ /* 0x000fe20008200404 */
[----:B------:R-:W-:Y:S07]  /*164e0*/  @!P1 ARRIVES.LDGSTSBAR.64.TRANSCNT [UR4+0x30850] ;  /* 0x03085000ff0099b0 */ /* 0x000fee0008000a84 */
[----:B------:R-:W-:Y:S05]  /*164f0*/  @P0 BRA.U.ANY `(.L_x_1412) ;  /* 0xfffffffd00e80947 */ /* 0x000fea000393ffff */
[----:B------:R-:W-:Y:S01]  /*16500*/  NOP ;  /* 0x0000000000007918 */ /* 0x000fe20000000000 */
[----:B0-----:R-:W2:Y:S02]  /*16510*/  LDL R2, [R1+0x28] ;  /* 0x0000280001027983 */ /* 0x001ea40000100800 */
[----:B--2---:R-:W-:-:S13]  /*16520*/  ISETP.NE.AND P2, PT, R2, 0x3, PT ;  /* 0x000000030200780c */ /* 0x004fda0003f45270 */
[----:B------:R-:W-:Y:S05]  /*16530*/  @!P2 BRA `(.L_x_1413) ;  /* 0x000000000004a947 */ /* 0x000fea0003800000 */
[----:B------:R-:W-:Y:S01]  /*16540*/  BPT.TRAP 0x1 ;  /* 0x000000040000795c */ /* 0x000fe20000300000 */
.L_x_1413:
[----:B------:R0:W-:Y:S01]  /*16550*/  SYNCS.ARRIVE.TRANS64.A1T0 RZ, [R0+URZ+0x30850], RZ ;  /* 0x030850ff00ff79a7 */ /* 0x0001e2000810003f */
[----:B------:R-:W-:-:S05]  /*16560*/  VIADD R23, R23, 0x1 ;  /* 0x0000000117177836 */ /* 0x000fca0000000000 */
[----:B------:R-:W-:-:S04]  /*16570*/  ISETP.NE.AND P0, PT, R23, 0x2, PT ;  /* 0x000000021700780c */ /* 0x000fc80003f05270 */
[----:B------:R-:W-:Y:S02]  /*16580*/  SEL R3, RZ, 0x1, P0 ;  /* 0x00000001ff037807 */ /* 0x000fe40000000000 */
[----:B------:R-:W-:Y:S02]  /*16590*/  SEL R23, R23, RZ, P0 ;  /* 0x000000ff17177207 */ /* 0x000fe40000000000 */
[----:B0-----:R-:W-:-:S07]  /*165a0*/  LOP3.LUT R28, R28, R3, RZ, 0x3c, !PT ;  /* 0x000000031c1c7212 */ /* 0x001fce00078e3cff */
.L_x_1370:
[----:B------:R-:W-:Y:S05]  /*165b0*/  BSYNC B7 ;  /* 0x0000000000077941 */ /* 0x000fea0003800000 */
.L_x_1368:
        /* <DEDUP_REMOVED lines=8> */
[----:B------:R3:W4:Y:S01]  /*16640*/  LDS.128 R24, [R17+0x308d0] ;  /* 0x0308d00011187984 */ /* 0x0007220000000c00 */
[----:B------:R-:W-:Y:S06]  /*16650*/  BAR.ARV 0x4, 0x180 ;  /* 0x0106000000007b1d */ /* 0x000fec0000002000 */
[----:B------:R-:W-:Y:S05]  /*16660*/  BRA `(.L_x_1415) ;  /* 0x0000000800cc7947 */ /* 0x000fea0003800000 */
.L_x_1414:
        /* <DEDUP_REMOVED lines=11> */
[----:B------:R-:W-:Y:S02]  /*16720*/  MOV R5, RZ ;  /* 0x000000ff00057202 */ /* 0x000fe40000000f00 */
[C---:B------:R-:W-:Y:S01]  /*16730*/  ISETP.GE.U32.AND P2, PT, R8.reuse, 0x2, PT ;  /* 0x000000020800780c */ /* 0x040fe20003f46070 */
[----:B------:R-:W-:Y:S01]  /*16740*/  SHFL.IDX PT, R0, R24, RZ, 0x1f ;  /* 0x00001fff18007589 */ /* 0x000fe200000e0000 */
[C---:B------:R-:W-:Y:S02]  /*16750*/  ISETP.GE.U32.AND P3, PT, R8.reuse, 0x4, PT ;  /* 0x000000040800780c */ /* 0x040fe40003f66070 */
[C---:B------:R-:W-:Y:S01]  /*16760*/  ISETP.GE.U32.AND P4, PT, R8.reuse, 0x8, PT ;  /* 0x000000080800780c */ /* 0x040fe20003f86070 */
[----:B------:R-:W-:Y:S01]  /*16770*/  SHFL.IDX PT, R4, R24, 0x1, 0x1f ;  /* 0x00201f0018047f89 */ /* 0x000fe200000e0000 */
[C---:B------:R-:W-:Y:S01]  /*16780*/  ISETP.GE.U32.AND P5, PT, R8.reuse, 0x10, PT ;  /* 0x000000100800780c */ /* 0x040fe20003fa6070 */
[----:B--2---:R-:W-:Y:S01]  /*16790*/  @!P1 IMAD.MOV.U32 R5, RZ, RZ, R2 ;  /* 0x000000ffff059224 */ /* 0x004fe200078e0002 */
[----:B------:R-:W-:-:S04]  /*167a0*/  ISETP.NE.AND P1, PT, R8, RZ, PT ;  /* 0x000000ff0800720c */ /* 0x000fc80003f25270 */
        /* <DEDUP_REMOVED lines=15> */
[----:B------:R1:W2:Y:S02]  /*168a0*/  SHFL.IDX PT, R14, R6, 0x1f, 0x1f ;  /* 0x03e01f00060e7f89 */ /* 0x0002a400000e0000 */
.L_x_1532:
[----:B------:R-:W-:Y:S02]  /*168b0*/  ULDC UR4, c[0x0][0xc38] ;  /* 0x00030e0000047ab9 */ /* 0x000fe40000000800 */
[----:B------:R-:W-:-:S04]  /*168c0*/  IMAD.U32 R7, RZ, RZ, UR4 ;  /* 0x00000004ff077e24 */ /* 0x000fc8000f8e00ff */
[----:B--2---:R-:W-:-:S04]  /*168d0*/  IMAD R14, R14, R7, RZ ;  /* 0x000000070e0e7224 */ /* 0x004fc800078e02ff */
[----:B------:R-:W-:-:S05]  /*168e0*/  IMAD.IADD R9, R4, 0x1, R14 ;  /* 0x0000000104097824 */ /* 0x000fca00078e020e */
[----:B------:R-:W-:-:S13]  /*168f0*/  ISETP.GT.AND P6, PT, R9, R0, PT ;  /* 0x000000000900720c */ /* 0x000fda0003fc4270 */
[----:B------:R-:W-:Y:S05]  /*16900*/  @P6 BRA `(.L_x_1417) ;  /* 0x00000000009c6947 */ /* 0x000fea0003800000 */
.L_x_1422:
[----:B------:R-:W2:Y:S01]  /*16910*/  LDC R2, c[0x0][0xc3c] ;  /* 0x00030f00ff027b82 */ /* 0x000ea20000000800 */
[----:B------:R-:W-:-:S05]  /*16920*/  VIADD R27, R27, 0x1f ;  /* 0x0000001f1b1b7836 */ /* 0x000fca0000000000 */
[----:B--2---:R-:W-:-:S13]  /*16930*/  ISETP.GE.AND P6, PT, R27, R2, PT ;  /* 0x000000021b00720c */ /* 0x004fda0003fc6270 */
[----:B------:R-:W-:Y:S05]  /*16940*/  @P6 BRA `(.L_x_1418) ;  /* 0x0000000400d06947 */ /* 0x000fea0003800000 */
[----:B------:R-:W2:Y:S01]  /*16950*/  S2R R3, SR_TID.X ;  /* 0x0000000000037919 */ /* 0x000ea20000002100 */
[----:B------:R-:W-:Y:S01]  /*16960*/  BSSY B0, `(.L_x_1419) ;  /* 0x0000009000007945 */ /* 0x000fe20003800000 */
[----:B------:R-:W-:Y:S01]  /*16970*/  IMAD.MOV.U32 R5, RZ, RZ, RZ ;  /* 0x000000ffff057224 */ /* 0x000fe200078e00ff */
[----:B--2---:R-:W-:-:S05]  /*16980*/  LOP3.LUT R3, R3, 0x1f, RZ, 0xc0, !PT ;  /* 0x0000001f03037812 */ /* 0x004fca00078ec0ff */
[----:B------:R-:W-:-:S05]  /*16990*/  IMAD.IADD R7, R27, 0x1, R3 ;  /* 0x000000011b077824 */ /* 0x000fca00078e0203 */
[----:B------:R-:W-:-:S13]  /*169a0*/  ISETP.GE.OR P6, PT, R7, R2, !P0 ;  /* 0x000000020700720c */ /* 0x000fda00047c6670 */
[----:B------:R-:W-:Y:S05]  /*169b0*/  @P6 BRA `(.L_x_1420) ;  /* 0x00000000000c6947 */ /* 0x000fea0003800000 */
[----:B------:R-:W2:Y:S02]  /*169c0*/  LDC.64 R2, c[0x0][0xc80] ;  /* 0x00032000ff027b82 */ /* 0x000ea40000000a00 */
[----:B--2---:R-:W-:-:S05]  /*169d0*/  IMAD.WIDE R2, R7, 0x4, R2 ;  /* 0x0000000407027825 */ /* 0x004fca00078e0202 */
[----:B------:R2:W5:Y:S02]  /*169e0*/  LDG.E R5, desc[UR36][R2.64] ;  /* 0x0000002402057981 */ /* 0x000564000c1e1900 */
.L_x_1420:
[----:B------:R-:W-:Y:S05]  /*169f0*/  BSYNC B0 ;  /* 0x0000000000007941 */ /* 0x000fea0003800000 */
.L_x_1419:
[----:B------:R-:W-:-:S03]  /*16a00*/  UMOV UR4, 0xffffffff ;  /* 0xffffffff00047882 */ /* 0x000fc60000000000 */
[----:B------:R-:W-:Y:S05]  /*16a10*/  BRA.DIV UR4, `(.L_x_1421) ;  /* 0x0000004204407947 */ /* 0x000fea000b800000 */
[----:B-----5:R-:W3:Y:S02]  /*16a20*/  SHFL.UP PT, R14, R5, 0x1, RZ ;  /* 0x04200000050e7989 */ /* 0x020ee400000e00ff */
[----:B---3--:R-:W-:-:S05]  /*16a30*/  SEL R14, R14, RZ, P1 ;  /* 0x000000ff0e0e7207 */ /* 0x008fca0000800000 */
[----:B------:R-:W-:-:S05]  /*16a40*/  IMAD.IADD R13, R5, 0x1, R14 ;  /* 0x00000001050d7824 */ /* 0x000fca00078e020e */
[----:B------:R-:W2:Y:S02]  /*16a50*/  SHFL.UP PT, R14, R13, 0x2, RZ ;  /* 0x044000000d0e7989 */ /* 0x000ea400000e00ff */
[----:B--2---:R-:W-:-:S05]  /*16a60*/  SEL R2, R14, RZ, P2 ;  /* 0x000000ff0e027207 */ /* 0x004fca0001000000 */
        /* <DEDUP_REMOVED lines=9> */
[----:B-1----:R-:W-:-:S05]  /*16b00*/  IMAD.IADD R6, R4, 0x1, R7 ;  /* 0x0000000104067824 */ /* 0x002fca00078e0207 */
[----:B------:R1:W2:Y:S02]  /*16b10*/  SHFL.IDX PT, R14, R6, 0x1f, 0x1f ;  /* 0x03e01f00060e7f89 */ /* 0x0002a400000e0000 */
.L_x_1540:
[----:B------:R-:W-:Y:S02]  /*16b20*/  ULDC UR4, c[0x0][0xc38] ;  /* 0x00030e0000047ab9 */ /* 0x000fe40000000800 */
[----:B------:R-:W-:-:S04]  /*16b30*/  IMAD.U32 R7, RZ, RZ, UR4 ;  /* 0x00000004ff077e24 */ /* 0x000fc8000f8e00ff */
[----:B--2---:R-:W-:-:S04]  /*16b40*/  IMAD R14, R14, R7, RZ ;  /* 0x000000070e0e7224 */ /* 0x004fc800078e02ff */
[----:B------:R-:W-:-:S05]  /*16b50*/  IMAD.IADD R9, R14, 0x1, R9 ;  /* 0x000000010e097824 */ /* 0x000fca00078e0209 */
[----:B------:R-:W-:-:S13]  /*16b60*/  ISETP.GT.AND P6, PT, R9, R0, PT ;  /* 0x000000000900720c */ /* 0x000fda0003fc4270 */
[----:B------:R-:W-:Y:S05]  /*16b70*/  @!P6 BRA `(.L_x_1422) ;  /* 0xfffffffc0064e947 */ /* 0x000fea000383ffff */
.L_x_1417:
[----:B------:R-:W-:Y:S01]  /*16b80*/  IMAD.IADD R24, R9, 0x1, -R14 ;  /* 0x0000000109187824 */ /* 0x000fe200078e0a0e */
[----:B------:R-:W-:-:S03]  /*16b90*/  UMOV UR4, 0xffffffff ;  /* 0xffffffff00047882 */ /* 0x000fc60000000000 */
[----:B------:R-:W-:-:S05]  /*16ba0*/  IMAD R3, R6, R7, R24 ;  /* 0x0000000706037224 */ /* 0x000fca00078e0218 */
[----:B------:R-:W-:Y:S01]  /*16bb0*/  ISETP.GT.AND P6, PT, R3, R0, PT ;  /* 0x000000000300720c */ /* 0x000fe20003fc4270 */
[----:B------:R-:W-:-:S12]  /*16bc0*/  BRA.DIV UR4, `(.L_x_1423) ;  /* 0x0000004204907947 */ /* 0x000fd8000b800000 */
[----:B------:R-:W-:-:S04]  /*16bd0*/  VOTE.ANY R2, PT, !P6 ;  /* 0x0000000000027806 */ /* 0x000fc800070e0100 */
[----:B------:R-:W2:Y:S02]  /*16be0*/  POPC R4, R2 ;  /* 0x0000000200047309 */ /* 0x000ea40000000000 */
[----:B--2---:R2:W3:Y:S02]  /*16bf0*/  SHFL.IDX PT, R5, R5, R4, 0x1f ;  /* 0x00001f0405057589 */ /* 0x0044e400000e0000 */
.L_x_1544:
[----:B------:R-:W-:Y:S01]  /*16c00*/  ISETP.NE.AND P0, PT, R2, RZ, PT ;  /* 0x000000ff0200720c */ /* 0x000fe20003f05270 */
[----:B------:R-:W-:-:S12]  /*16c10*/  IMAD.MOV.U32 R14, RZ, RZ, RZ ;  /* 0x000000ffff0e7224 */ /* 0x000fd800078e00ff */
[----:B------:R-:W-:Y:S05]  /*16c20*/  @!P0 BRA `(.L_x_1424) ;  /* 0x0000000000108947 */ /* 0x000fea0003800000 */
[----:B------:R-:W-:Y:S01]  /*16c30*/  UMOV UR4, 0xffffffff ;  /* 0xffffffff00047882 */ /* 0x000fe20000000000 */
[----:B------:R-:W-:Y:S02]  /*16c40*/  VIADD R12, R4, 0xffffffff ;  /* 0xffffffff040c7836 */ /* 0x000fe40000000000 */
[----:B------:R-:W-:Y:S05]  /*16c50*/  BRA.DIV UR4, `(.L_x_1425) ;  /* 0x0000004204b47947 */ /* 0x000fea000b800000 */
[----:B------:R4:W0:Y:S02]  /*16c60*/  SHFL.IDX PT, R14, R6, R12, 0x1f ;  /* 0x00001f0c060e7589 */ /* 0x00082400000e0000 */
.L_x_1424:
[----:B------:R-:W5:Y:S01]  /*16c70*/  LDC.64 R2, c[0x0][0xc90] ;  /* 0x00032400ff027b82 */ /* 0x000f620000000a00 */
[----:B------:R-:W-:-:S04]  /*16c80*/  IMAD.IADD R27, R4, 0x1, R27 ;  /* 0x00000001041b7824 */ /* 0x000fc800078e021b */
[----:B-----5:R-:W-:-:S05]  /*16c90*/  IMAD.WIDE R2, R27, 0x4, R2 ;  /* 0x000000041b027825 */ /* 0x020fca00078e0202 */
[----:B-1--4-:R1:W2:Y:S01]  /*16ca0*/  LDG.E R6, desc[UR36][R2.64] ;  /* 0x0000002402067981 */ /* 0x0122a2000c1e1900 */
[----:B0-----:R-:W-:Y:S02]  /*16cb0*/  IMAD R24, R14, R7, R24 ;  /* 0x000000070e187224 */ /* 0x001fe400078e0218 */
[----:B-1----:R-:W-:Y:S02]  /*16cc0*/  IMAD.MOV.U32 R2, RZ, RZ, RZ ;  /* 0x000000ffff027224 */ /* 0x002fe400078e00ff */
[----:B--23--:R-:W-:-:S05]  /*16cd0*/  IMAD R4, R5, R6, RZ ;  /* 0x0000000605047224 */ /* 0x00cfca00078e02ff */
[----:B------:R-:W-:-:S04]  /*16ce0*/  IABS R8, R4 ;  /* 0x0000000400087213 */ /* 0x000fc80000000000 */
[----:B------:R-:W0:Y:S08]  /*16cf0*/  I2F.RP R10, R8 ;  /* 0x00000008000a7306 */ /* 0x000e300000209400 */
[----:B0-----:R-:W0:Y:S02]  /*16d00*/  MUFU.RCP R10, R10 ;  /* 0x0000000a000a7308 */ /* 0x001e240000001000 */
[----:B0-----:R-:W-:-:S06]  /*16d10*/  VIADD R11, R10, 0xffffffe ;  /* 0x0ffffffe0a0b7836 */ /* 0x001fcc0000000000 */
[----:B------:R-:W0:Y:S02]  /*16d20*/  F2I.FTZ.U32.TRUNC.NTZ R3, R11 ;  /* 0x0000000b00037305 */ /* 0x000e24000021f000 */
[----:B0-----:R-:W-:-:S04]  /*16d30*/  IMAD.MOV R9, RZ, RZ, -R3 ;  /* 0x000000ffff097224 */ /* 0x001fc800078e0a03 */
        /* <DEDUP_REMOVED lines=18> */
[----:B------:R-:W-:Y:S02]  /*16e60*/  IMAD R0, R6, R2, RZ ;  /* 0x0000000206007224 */ /* 0x000fe400078e02ff */
[----:B------:R-:W-:Y:S02]  /*16e70*/  IMAD.MOV R2, RZ, RZ, -R2 ;  /* 0x000000ffff027224 */ /* 0x000fe400078e0a02 */
[----:B------:R-:W-:Y:S02]  /*16e80*/  IMAD.MOV R3, RZ, RZ, -R0 ;  /* 0x000000ffff037224 */ /* 0x000fe400078e0a00 */
[----:B------:R-:W-:-:S03]  /*16e90*/  IMAD R9, R4, R2, R9 ;  /* 0x0000000204097224 */ /* 0x000fc600078e0209 */
[----:B------:R-:W-:-:S04]  /*16ea0*/  VIADDMNMX R6, R3, R7, R6, PT ;  /* 0x0000000703067246 */ /* 0x000fc80003800106 */
[-C--:B------:R-:W-:Y:S02]  /*16eb0*/  IABS R7, R6.reuse ;  /* 0x0000000600077213 */ /* 0x080fe40000000000 */
[----:B------:R-:W-:Y:S02]  /*16ec0*/  IABS R4, R6 ;  /* 0x0000000600047213 */ /* 0x000fe40000000000 */
[----:B------:R-:W0:Y:S03]  /*16ed0*/  I2F.RP R8, R7 ;  /* 0x0000000700087306 */ /* 0x000e260000209400 */
[----:B------:R-:W-:-:S05]  /*16ee0*/  IMAD.MOV R4, RZ, RZ, -R4 ;  /* 0x000000ffff047224 */ /* 0x000fca00078e0a04 */
[----:B0-----:R-:W0:Y:S02]  /*16ef0*/  MUFU.RCP R8, R8 ;  /* 0x0000000800087308 */ /* 0x001e240000001000 */
[----:B0-----:R-:W-:-:S06]  /*16f00*/  VIADD R3, R8, 0xffffffe ;  /* 0x0ffffffe08037836 */ /* 0x001fcc0000000000 */
[----:B------:R-:W0:Y:S02]  /*16f10*/  F2I.FTZ.U32.TRUNC.NTZ R3, R3 ;  /* 0x0000000300037305 */ /* 0x000e24000021f000 */
[----:B0-----:R-:W-:-:S04]  /*16f20*/  IMAD.MOV R2, RZ, RZ, -R3 ;  /* 0x000000ffff027224 */ /* 0x001fc800078e0a03 */
[----:B------:R-:W-:Y:S02]  /*16f30*/  IMAD R11, R2, R7, RZ ;  /* 0x00000007020b7224 */ /* 0x000fe400078e02ff */
[----:B------:R-:W-:-:S04]  /*16f40*/  IMAD.MOV.U32 R2, RZ, RZ, RZ ;  /* 0x000000ffff027224 */ /* 0x000fc800078e00ff */
[----:B------:R-:W-:Y:S01]  /*16f50*/  IMAD.HI.U32 R2, R3, R11, R2 ;  /* 0x0000000b03027227 */ /* 0x000fe200078e0002 */
[----:B------:R-:W-:Y:S02]  /*16f60*/  IABS R11, R9 ;  /* 0x00000009000b7213 */ /* 0x000fe40000000000 */
[C---:B------:R-:W-:Y:S01]  /*16f70*/  LOP3.LUT R3, R9.reuse, R6, RZ, 0x3c, !PT ;  /* 0x0000000609037212 */ /* 0x040fe200078e3cff */
[----:B------:R-:W-:Y:S02]  /*16f80*/  IMAD.IADD R9, R9, 0x1, R0 ;  /* 0x0000000109097824 */ /* 0x000fe400078e0200 */
[----:B------:R-:W-:Y:S01]  /*16f90*/  IMAD.HI.U32 R2, R2, R11, RZ ;  /* 0x0000000b02027227 */ /* 0x000fe200078e00ff */
[----:B------:R-:W-:-:S03]  /*16fa0*/  ISETP.GE.AND P2, PT, R3, RZ, PT ;  /* 0x000000ff0300720c */ /* 0x000fc60003f46270 */
[----:B------:R-:W-:-:S05]  /*16fb0*/  IMAD R4, R2, R4, R11 ;  /* 0x0000000402047224 */ /* 0x000fca00078e020b */
[----:B------:R-:W-:-:S13]  /*16fc0*/  ISETP.GT.U32.AND P1, PT, R7, R4, PT ;  /* 0x000000040700720c */ /* 0x000fda0003f24070 */
[----:B------:R-:W-:Y:S02]  /*16fd0*/  @!P1 IMAD.IADD R4, R4, 0x1, -R7 ;  /* 0x0000000104049824 */ /* 0x000fe400078e0a07 */
[----:B------:R-:W-:Y:S01]  /*16fe0*/  @!P1 VIADD R2, R2, 0x1 ;  /* 0x0000000102029836 */ /* 0x000fe20000000000 */
[----:B------:R-:W-:Y:S02]  /*16ff0*/  ISETP.NE.AND P1, PT, R6, RZ, PT ;  /* 0x000000ff0600720c */ /* 0x000fe40003f25270 */
[----:B------:R-:W-:-:S13]  /*17000*/  ISETP.GE.U32.AND P0, PT, R4, R7, PT ;  /* 0x000000070400720c */ /* 0x000fda0003f06070 */
[----:B------:R-:W-:-:S04]  /*17010*/  @P0 VIADD R2, R2, 0x1 ;  /* 0x0000000102020836 */ /* 0x000fc80000000000 */
[----:B------:R-:W-:Y:S01]  /*17020*/  @!P2 IMAD.MOV R2, RZ, RZ, -R2 ;  /* 0x000000ffff02a224 */ /* 0x000fe200078e0a02 */
[----:B------:R-:W-:Y:S01]  /*17030*/  @!P1 LOP3.LUT R2, RZ, R6, RZ, 0x33, !PT ;  /* 0x00000006ff029212 */ /* 0x000fe200078e33ff */
[----:B------:R-:W-:-:S04]  /*17040*/  IMAD.MOV R6, RZ, RZ, -R6 ;  /* 0x000000ffff067224 */ /* 0x000fc800078e0a06 */
[----:B------:R-:W-:Y:S01]  /*17050*/  IMAD R26, R2, R6, R9 ;  /* 0x00000006021a7224 */ /* 0x000fe200078e0209 */
[----:B------:R-:W-:-:S05]  /*17060*/  LOP3.LUT R2, RZ, R2, RZ, 0x33, !PT ;  /* 0x00000002ff027212 */ /* 0x000fca00078e33ff */
[----:B------:R-:W-:Y:S01]  /*17070*/  IMAD.IADD R25, R5, 0x1, R2 ;  /* 0x0000000105197824 */ /* 0x000fe200078e0202 */
[----:B------:R-:W-:Y:S06]  /*17080*/  BRA `(.L_x_1426) ;  /* 0x00000000001c7947 */ /* 0x000fec0003800000 */
.L_x_1418:
[----:B------:R-:W-:Y:S01]  /*17090*/  UMOV UR4, URZ ;  /* 0x0000003f00047c82 */ /* 0x000fe20008000000 */
[----:B------:R-:W-:Y:S01]  /*170a0*/  UMOV UR5, URZ ;  /* 0x0000003f00057c82 */ /* 0x000fe20008000000 */
[----:B------:R-:W-:Y:S01]  /*170b0*/  ULDC UR6, c[0x0][0xc3c] ;  /* 0x00030f0000067ab9 */ /* 0x000fe20000000800 */
[----:B------:R-:W-:Y:S02]  /*170c0*/  IMAD.MOV.U32 R24, RZ, RZ, R0 ;  /* 0x000000ffff187224 */ /* 0x000fe400078e0000 */
[----:B------:R-:W-:Y:S02]  /*170d0*/  IMAD.U32 R25, RZ, RZ, UR4 ;  /* 0x00000004ff197e24 */ /* 0x000fe4000f8e00ff */
[----:B------:R-:W-:Y:S02]  /*170e0*/  IMAD.U32 R26, RZ, RZ, UR5 ;  /* 0x00000005ff1a7e24 */ /* 0x000fe4000f8e00ff */
[----:B------:R-:W-:-:S07]  /*170f0*/  IMAD.U32 R27, RZ, RZ, UR6 ;  /* 0x00000006ff1b7e24 */ /* 0x000fce000f8e00ff */
.L_x_1426:
[----:B------:R-:W2:Y:S01]  /*17100*/  S2R R0, SR_TID.X ;  /* 0x0000000000007919 */ /* 0x000ea20000002100 */
[----:B------:R-:W-:Y:S05]  /*17110*/  WARPSYNC.ALL ;  /* 0x0000000000007948 */ /* 0x000fea0003800000 */
[----:B------:R-:W-:Y:S01]  /*17120*/  BAR.SYNC.DEFER_BLOCKING 0x4, 0x180 ;  /* 0x0106000000007b1d */ /* 0x000fe20000010000 */
[----:B--2---:R-:W-:-:S04]  /*17130*/  LOP3.LUT R0, R0, 0x1f, RZ, 0xc0, !PT ;  /* 0x0000001f00007812 */ /* 0x004fc800078ec0ff */
[----:B------:R-:W-:-:S13]  /*17140*/  ISETP.NE.AND P0, PT, R0, RZ, PT ;  /* 0x000000ff0000720c */ /* 0x000fda0003f05270 */
[----:B------:R-:W2:Y:S01]  /*17150*/  @!P0 S2R R3, SR_CgaCtaId ;  /* 0x0000000000038919 */ /* 0x000ea20000008800 */
[----:B------:R-:W-:-:S04]  /*17160*/  @!P0 MOV R0, 0x400 ;  /* 0x0000040000008802 */ /* 0x000fc80000000f00 */
[----:B--2---:R-:W-:-:S05]  /*17170*/  @!P0 LEA R17, R3, R0, 0x18 ;  /* 0x0000000003118211 */ /* 0x004fca00078ec0ff */
[----:B------:R2:W-:Y:S01]  /*17180*/  @!P0 STS.128 [R17+0x308d0], R24 ;  /* 0x0308d01811008388 */ /* 0x0005e20000000c00 */
[----:B------:R-:W-:Y:S06]  /*17190*/  BAR.ARV 0x5, 0x180 ;  /* 0x0146000000007b1d */ /* 0x000fec0000002000 */
.L_x_1415:
[----:B------:R-:W-:Y:S02]  /*171a0*/  ULDC UR4, c[0x0][0xc3c] ;  /* 0x00030f0000047ab9 */ /* 0x000fe40000000800 */
[----:B----4-:R-:W-:-:S13]  /*171b0*/  ISETP.GE.AND P0, PT, R27, UR4, PT ;  /* 0x000000041b007c0c */ /* 0x010fda000bf06270 */
[----:B------:R-:W-:Y:S05]  /*171c0*/  @!P0 BRA `(.L_x_1427) ;  /* 0xffffffb400188947 */ /* 0x000fea000383ffff */
[----:B------:R-:W-:Y:S05]  /*171d0*/  BSYNC B8 ;  /* 0x0000000000087941 */ /* 0x000fea0003800000 */
.L_x_1356:
[----:B------:R-:W4:Y:S01]  /*171e0*/  LDL.LU R0, [R1+0x24] ;  /* 0x0000240001007983 */ /* 0x000f220000300800 */
[----:B------:R-:W-:Y:S01]  /*171f0*/  BSSY B0, `(.L_x_1428) ;  /* 0x000000b000007945 */ /* 0x000fe20003800000 */
[----:B------:R-:W5:Y:S01]  /*17200*/  S2R R5, SR_CgaCtaId ;  /* 0x0000000000057919 */ /* 0x000f620000008800 */
[----:B----4-:R-:W-:-:S05]  /*17210*/  VIADD R0, R0, 0x1 ;  /* 0x0000000100007836 */ /* 0x010fca0000000000 */
[----:B-1----:R-:W-:-:S04]  /*17220*/  LEA.HI R2, R0, R0, RZ, 0x1 ;  /* 0x0000000000027211 */ /* 0x002fc800078f08ff */
[----:B------:R-:W-:Y:S02]  /*17230*/  LOP3.LUT R3, R2, 0xfffffffe, RZ, 0xc0, !PT ;  /* 0xfffffffe02037812 */ /* 0x000fe400078ec0ff */
[----:B------:R-:W-:-:S03]  /*17240*/  MOV R2, 0x400 ;  /* 0x0000040000027802 */ /* 0x000fc60000000f00 */
[----:B------:R-:W-:Y:S01]  /*17250*/  IMAD.IADD R0, R0, 0x1, -R3 ;  /* 0x0000000100007824 */ /* 0x000fe200078e0a03 */
[----:B-----5:R-:W-:-:S04]  /*17260*/  LEA R4, R5, R2, 0x18 ;  /* 0x0000000205047211 */ /* 0x020fc800078ec0ff */
[----:B------:R-:W-:-:S04]  /*17270*/  SHF.L.U32 R0, R0, 0x1f, RZ ;  /* 0x0000001f00007819 */ /* 0x000fc800000006ff */
[----:B------:R-:W1:Y:S02]  /*17280*/  SYNCS.PHASECHK.TRANS64.TRYWAIT P0, [R4+URZ+0x30820], R0 ;  /* 0x03082000040075a7 */ /* 0x000e64000800017f */
[----:B-1----:R-:W-:Y:S05]  /*17290*/  @!P0 BRA `(.L_x_1429) ;  /* 0x0000003c00488947 */ /* 0x002fea0003800000 */
.L_x_1547:
[----:B------:R-:W-:Y:S05]  /*172a0*/  BSYNC B0 ;  /* 0x0000000000007941 */ /* 0x000fea0003800000 */
.L_x_1428:
[----:B------:R-:W-:-:S03]  /*172b0*/  UMOV UR4, 0xffffffff ;  /* 0xffffffff00047882 */ /* 0x000fc60000000000 */
[----:B------:R-:W-:Y:S05]  /*172c0*/  BRA.DIV UR4, `(.L_x_1430) ;  /* 0x0000003e04507947 */ /* 0x000fea000b800000 */
[----:B-1----:R-:W1:Y:S02]  /*172d0*/  S2R R0, SR_TID.X ;  /* 0x0000000000007919 */ /* 0x002e640000002100 */
[----:B-1----:R-:W-:-:S04]  /*172e0*/  SHF.R.U32.HI R0, RZ, 0x5, R0 ;  /* 0x00000005ff007819 */ /* 0x002fc80000011600 */
[----:B------:R-:W-:-:S05]  /*172f0*/  LOP3.LUT R0, R0, 0x3, RZ, 0xc0, !PT ;  /* 0x0000000300007812 */ /* 0x000fca00078ec0ff */
[----:B------:R1:W4:Y:S02]  /*17300*/  SHFL.IDX PT, R14, R0, RZ, 0x1f ;  /* 0x00001fff000e7589 */ /* 0x00032400000e0000 */
.L_x_1550:
[----:B----4-:R-:W-:Y:S01]  /*17310*/  ISETP.NE.AND P0, PT, R14, RZ, PT ;  /* 0x000000ff0e00720c */ /* 0x010fe20003f05270 */
[----:B------:R-:W-:-:S12]  /*17320*/  BSSY B0, `(.L_x_1431) ;  /* 0x0000024000007945 */ /* 0x000fd80003800000 */
[----:B------:R-:W-:Y:S05]  /*17330*/  @P0 BRA `(.L_x_1432) ;  /* 0x0000000000880947 */ /* 0x000fea0003800000 */
[----:B------:R-:W-:-:S03]  /*17340*/  UMOV UR4, 0xffffffff ;  /* 0xffffffff00047882 */ /* 0x000fc60000000000 */
[----:B------:R-:W-:Y:S05]  /*17350*/  BRA.DIV UR4, `(.L_x_1433) ;  /* 0x0000003e04607947 */ /* 0x000fea000b800000 */
[----:B------:R-:W-:-:S13]  /*17360*/  ELECT P6, URZ, PT ;  /* 0x00000000003f782f */ /* 0x000fda00038c0000 */
.L_x_1553:
[----:B------:R-:W-:Y:S05]  /*17370*/  @!P6 BRA `(.L_x_1432) ;  /* 0x000000000078e947 */ /* 0x000fea0003800000 */
[----:B-1----:R-:W4:Y:S02]  /*17380*/  LDL.LU R0, [R1+0x10] ;  /* 0x0000100001007983 */ /* 0x002f240000300800 */
[----:B----4-:R-:W-:-:S04]  /*17390*/  LOP3.LUT R0, R0, 0x2, RZ, 0xfc, !PT ;  /* 0x0000000200007812 */ /* 0x010fc800078efcff */
[----:B------:R-:W-:-:S13]  /*173a0*/  ISETP.NE.AND P0, PT, R0, 0x3, PT ;  /* 0x000000030000780c */ /* 0x000fda0003f05270 */
[----:B------:R-:W-:Y:S05]  /*173b0*/  @!P0 BRA `(.L_x_1434) ;  /* 0x0000000000048947 */ /* 0x000fea0003800000 */
[----:B------:R-:W-:Y:S01]  /*173c0*/  BPT.TRAP 0x1 ;  /* 0x000000040000795c */ /* 0x000fe20000300000 */
.L_x_1434:
[C---:B------:R-:W-:Y:S01]  /*173d0*/  IMAD R5, R23.reuse, 0x8, R4 ;  /* 0x0000000817057824 */ /* 0x040fe200078e0204 */
[----:B------:R-:W-:Y:S01]  /*173e0*/  SHF.L.U32 R0, R28, 0x1f, RZ ;  /* 0x0000001f1c007819 */ /* 0x000fe200000006ff */
[----:B------:R-:W-:-:S03]  /*173f0*/  VIADD R23, R23, 0x1 ;  /* 0x0000000117177836 */ /* 0x000fc60000000000 */
[----:B------:R-:W1:Y:S02]  /*17400*/  SYNCS.PHASECHK.TRANS64.TRYWAIT P1, [R5+URZ+0x30840], R0 ;  /* 0x03084000050075a7 */ /* 0x000e64000802017f */
[----:B------:R-:W-:-:S04]  /*17410*/  ISETP.NE.AND P2, PT, R23, 0x2, PT ;  /* 0x000000021700780c */ /* 0x000fc80003f45270 */
[----:B------:R-:W-:Y:S01]  /*17420*/  SEL R3, RZ, 0x1, P2 ;  /* 0x00000001ff037807 */ /* 0x000fe20001000000 */
[----:B-1----:R-:W-:Y:S08]  /*17430*/  @!P1 BRA `(.L_x_1435) ;  /* 0x0000003c00489947 */ /* 0x002ff00003800000 */
.L_x_1554:
[----:B------:R-:W-:Y:S02]  /*17440*/  SEL R23, R23, RZ, P2 ;  /* 0x000000ff17177207 */ /* 0x000fe40001000000 */
[----:B------:R-:W-:Y:S01]  /*17450*/  LOP3.LUT R2, R28, R3, RZ, 0x3c, !PT ;  /* 0x000000031c027212 */ /* 0x000fe200078e3cff */
[----:B------:R-:W-:Y:S06]  /*17460*/  @!P0 BRA `(.L_x_1436) ;  /* 0x0000000000048947 */ /* 0x000fec0003800000 */
[----:B------:R-:W-:Y:S01]  /*17470*/  BPT.TRAP 0x1 ;  /* 0x000000040000795c */ /* 0x000fe20000300000 */
.L_x_1436:
[----:B------:R-:W-:Y:S01]  /*17480*/  IMAD R23, R23, 0x8, R4 ;  /* 0x0000000817177824 */ /* 0x000fe200078e0204 */
[----:B------:R-:W-:-:S04]  /*17490*/  SHF.L.U32 R2, R2, 0x1f, RZ ;  /* 0x0000001f02027819 */ /* 0x000fc800000006ff */
[----:B------:R-:W4:Y:S02]  /*174a0*/  SYNCS.PHASECHK.TRANS64.TRYWAIT P1, [R23+URZ+0x30840], R2 ;  /* 0x03084002170075a7 */ /* 0x000f24000802017f */
[----:B----4-:R-:W-:Y:S05]  /*174b0*/  @!P1 BRA `(.L_x_1437) ;  /* 0x0000003c003c9947 */ /* 0x010fea0003800000 */
.L_x_1555:
[----:B------:R-:W-:Y:S05]  /*174c0*/  @!P0 BRA `(.L_x_1438) ;  /* 0x0000000000048947 */ /* 0x000fea0003800000 */
[----:B------:R-:W-:Y:S01]  /*174d0*/  BPT.TRAP 0x1 ;  /* 0x000000040000795c */ /* 0x000fe20000300000 */
.L_x_1438:
[----:B------:R-:W5:Y:S02]  /*174e0*/  SYNCS.PHASECHK.TRANS64.TRYWAIT P1, [R5+URZ+0x30860], R0 ;  /* 0x03086000050075a7 */ /* 0x000f64000802017f */
[----:B-----5:R-:W-:Y:S05]  /*174f0*/  @!P1 BRA `(.L_x_1439) ;  /* 0x0000003c00409947 */ /* 0x020fea0003800000 */
.L_x_1556:
[----:B------:R-:W-:Y:S05]  /*17500*/  @!P0 BRA `(.L_x_1440) ;  /* 0x0000000000048947 */ /* 0x000fea0003800000 */
[----:B------:R-:W-:Y:S01]  /*17510*/  BPT.TRAP 0x1 ;  /* 0x000000040000795c */ /* 0x000fe20000300000 */
.L_x_1440:
[----:B------:R0:W0:Y:S02]  /*17520*/  SYNCS.PHASECHK.TRANS64.TRYWAIT P0, [R23+URZ+0x30860], R2 ;  /* 0x03086002170075a7 */ /* 0x000024000800017f */
[----:B0-----:R-:W-:Y:S05]  /*17530*/  @!P0 NANOSLEEP.SYNCS 0x989680 ;  /* 0x009896800000895d */ /* 0x001fea0003900000 */
[----:B------:R-:W0:Y:S02]  /*17540*/  @!P0 SYNCS.PHASECHK.TRANS64 P0, [R23+URZ+0x30860], R2 ;  /* 0x03086002170085a7 */ /* 0x000e24000800007f */
[----:B0-----:R-:W-:Y:S05]  /*17550*/  @!P0 BRA `(.L_x_1440) ;  /* 0xfffffffc00f08947 */ /* 0x001fea000383ffff */
.L_x_1432:
[----:B------:R-:W-:Y:S05]  /*17560*/  BSYNC B0 ;  /* 0x0000000000007941 */ /* 0x000fea0003800000 */
.L_x_1431:
[----:B------:R-:W-:Y:S05]  /*17570*/  EXIT ;  /* 0x000000000000794d */ /* 0x000fea0003800000 */
.L_x_1250:
[----:B0-----:R-:W-:-:S04]  /*17580*/  IMAD.U32 R3, RZ, RZ, UR40 ;  /* 0x00000028ff037e24 */ /* 0x001fc8000f8e00ff */
[----:B------:R0:W1:Y:S03]  /*17590*/  SYNCS.PHASECHK.TRANS64.TRYWAIT P1, [R3+URZ+0x30800], R0 ;  /* 0x03080000030075a7 */ /* 0x000066000802017f */
[----:B-1----:R-:W-:Y:S05]  /*175a0*/  @!P1 NANOSLEEP.SYNCS 0x989680 ;  /* 0x009896800000995d */ /* 0x002fea0003900000 */
[----:B------:R-:W1:Y:S02]  /*175b0*/  @!P1 SYNCS.PHASECHK.TRANS64 P1, [R3+URZ+0x30800], R0 ;  /* 0x03080000030095a7 */ /* 0x000e64000802007f */
[----:B-1----:R-:W-:Y:S05]  /*175c0*/  @!P1 BRA `(.L_x_1250) ;  /* 0xfffffffc00ec9947 */ /* 0x002fea000383ffff */
[----:B------:R-:W-:Y:S05]  /*175d0*/  BRA `(.L_x_1441) ;  /* 0xfffffea400247947 */ /* 0x000fea000383ffff */
.L_x_1254:
[----:B-1----:R1:W2:Y:S02]  /*175e0*/  SYNCS.PHASECHK.TRANS64.TRYWAIT P1, [R13+URZ+0x30830], R0 ;  /* 0x030830000d0075a7 */ /* 0x0022a4000802017f */
[----:B--2---:R-:W-:Y:S05]  /*175f0*/  @!P1 NANOSLEEP.SYNCS 0x989680 ;  /* 0x009896800000995d */ /* 0x004fea0003900000 */
[----:B------:R-:W2:Y:S02]  /*17600*/  @!P1 SYNCS.PHASECHK.TRANS64 P1, [R13+URZ+0x30830], R0 ;  /* 0x030830000d0095a7 */ /* 0x000ea4000802007f */
[----:B--2---:R-:W-:Y:S05]  /*17610*/  @!P1 BRA `(.L_x_1254) ;  /* 0xfffffffc00f09947 */ /* 0x004fea000383ffff */
[----:B------:R-:W-:Y:S05]  /*17620*/  BRA `(.L_x_1253) ;  /* 0xfffffea400407947 */ /* 0x000fea000383ffff */
.L_x_1271:
[----:B-1----:R-:W-:-:S04]  /*17630*/  IMAD.U32 R9, RZ, RZ, UR7 ;  /* 0x00000007ff097e24 */ /* 0x002fc8000f8e00ff */
[----:B------:R1:W2:Y:S03]  /*17640*/  SYNCS.PHASECHK.TRANS64.TRYWAIT P1, [R9+URZ+0x30830], R8 ;  /* 0x03083008090075a7 */ /* 0x0002a6000802017f */
[----:B--2---:R-:W-:Y:S05]  /*17650*/  @!P1 NANOSLEEP.SYNCS 0x989680 ;  /* 0x009896800000995d */ /* 0x004fea0003900000 */
[----:B------:R-:W2:Y:S02]  /*17660*/  @!P1 SYNCS.PHASECHK.TRANS64 P1, [R9+URZ+0x30830], R8 ;  /* 0x03083008090095a7 */ /* 0x000ea4000802007f */
[----:B--2---:R-:W-:Y:S05]  /*17670*/  @!P1 BRA `(.L_x_1271) ;  /* 0xfffffffc00ec9947 */ /* 0x004fea000383ffff */
[----:B------:R-:W-:Y:S05]  /*17680*/  BRA `(.L_x_1270) ;  /* 0xfffffed800087947 */ /* 0x000fea000383ffff */
.L_x_1275:
[----:B-1----:R-:W-:-:S04]  /*17690*/  IMAD.U32 R9, RZ, RZ, UR6 ;  /* 0x00000006ff097e24 */ /* 0x002fc8000f8e00ff */
[----:B------:R1:W3:Y:S03]  /*176a0*/  SYNCS.PHASECHK.TRANS64.TRYWAIT P1, [R9+URZ+0x30850], R0 ;  /* 0x03085000090075a7 */ /* 0x0002e6000802017f */
[----:B---3--:R-:W-:Y:S05]  /*176b0*/  @!P1 NANOSLEEP.SYNCS 0x989680 ;  /* 0x009896800000995d */ /* 0x008fea0003900000 */
[----:B------:R-:W3:Y:S02]  /*176c0*/  @!P1 SYNCS.PHASECHK.TRANS64 P1, [R9+URZ+0x30850], R0 ;  /* 0x03085000090095a7 */ /* 0x000ee4000802007f */
[----:B---3--:R-:W-:Y:S05]  /*176d0*/  @!P1 BRA `(.L_x_1275) ;  /* 0xfffffffc00ec9947 */ /* 0x008fea000383ffff */
[----:B------:R-:W-:Y:S05]  /*176e0*/  BRA `(.L_x_1274) ;  /* 0xfffffee000b87947 */ /* 0x000fea000383ffff */
.L_x_1294:
[----:B-1----:R-:W-:-:S04]  /*176f0*/  IMAD.U32 R9, RZ, RZ, UR7 ;  /* 0x00000007ff097e24 */ /* 0x002fc8000f8e00ff */
[----:B------:R1:W2:Y:S03]  /*17700*/  SYNCS.PHASECHK.TRANS64.TRYWAIT P1, [R9+URZ+0x30830], R8 ;  /* 0x03083008090075a7 */ /* 0x0002a6000802017f */
[----:B--2---:R-:W-:Y:S05]  /*17710*/  @!P1 NANOSLEEP.SYNCS 0x989680 ;  /* 0x009896800000995d */ /* 0x004fea0003900000 */
[----:B------:R-:W2:Y:S02]  /*17720*/  @!P1 SYNCS.PHASECHK.TRANS64 P1, [R9+URZ+0x30830], R8 ;  /* 0x03083008090095a7 */ /* 0x000ea4000802007f */
[----:B--2---:R-:W-:Y:S05]  /*17730*/  @!P1 BRA `(.L_x_1294) ;  /* 0xfffffffc00ec9947 */ /* 0x004fea000383ffff */
[----:B------:R-:W-:Y:S05]  /*17740*/  BRA `(.L_x_1293) ;  /* 0xffffff1000247947 */ /* 0x000fea000383ffff */
.L_x_1298:
[----:B-1----:R-:W-:-:S04]  /*17750*/  IMAD.U32 R9, RZ, RZ, UR6 ;  /* 0x00000006ff097e24 */ /* 0x002fc8000f8e00ff */
[----:B------:R1:W3:Y:S03]  /*17760*/  SYNCS.PHASECHK.TRANS64.TRYWAIT P1, [R9+URZ+0x30850], R0 ;  /* 0x03085000090075a7 */ /* 0x0002e6000802017f */
[----:B---3--:R-:W-:Y:S05]  /*17770*/  @!P1 NANOSLEEP.SYNCS 0x989680 ;  /* 0x009896800000995d */ /* 0x008fea0003900000 */
[----:B------:R-:W3:Y:S02]  /*17780*/  @!P1 SYNCS.PHASECHK.TRANS64 P1, [R9+URZ+0x30850], R0 ;  /* 0x03085000090095a7 */ /* 0x000ee4000802007f */
[----:B---3--:R-:W-:Y:S05]  /*17790*/  @!P1 BRA `(.L_x_1298) ;  /* 0xfffffffc00ec9947 */ /* 0x008fea000383ffff */
[----:B------:R-:W-:Y:S05]  /*177a0*/  BRA `(.L_x_1297) ;  /* 0xffffff1800d47947 */ /* 0x000fea000383ffff */
.L_x_1306:
[----:B-1----:R-:W-:-:S04]  /*177b0*/  IMAD.U32 R9, RZ, RZ, UR6 ;  /* 0x00000006ff097e24 */ /* 0x002fc8000f8e00ff */
[----:B------:R1:W2:Y:S03]  /*177c0*/  SYNCS.PHASECHK.TRANS64.TRYWAIT P1, [R9+URZ+0x30830], R8 ;  /* 0x03083008090075a7 */ /* 0x0002a6000802017f */
[----:B--2---:R-:W-:Y:S05]  /*177d0*/  @!P1 NANOSLEEP.SYNCS 0x989680 ;  /* 0x009896800000995d */ /* 0x004fea0003900000 */
[----:B------:R-:W2:Y:S02]  /*177e0*/  @!P1 SYNCS.PHASECHK.TRANS64 P1, [R9+URZ+0x30830], R8 ;  /* 0x03083008090095a7 */ /* 0x000ea4000802007f */
[----:B--2---:R-:W-:Y:S05]  /*177f0*/  @!P1 BRA `(.L_x_1306) ;  /* 0xfffffffc00ec9947 */ /* 0x004fea000383ffff */
[----:B------:R-:W-:Y:S05]  /*17800*/  BRA `(.L_x_1305) ;  /* 0xffffff34001c7947 */ /* 0x000fea000383ffff */
.L_x_1310:
[----:B-1----:R-:W-:-:S04]  /*17810*/  IMAD.U32 R9, RZ, RZ, UR6 ;  /* 0x00000006ff097e24 */ /* 0x002fc8000f8e00ff */
[----:B------:R1:W3:Y:S03]  /*17820*/  SYNCS.PHASECHK.TRANS64.TRYWAIT P1, [R9+URZ+0x30850], R0 ;  /* 0x03085000090075a7 */ /* 0x0002e6000802017f */
[----:B---3--:R-:W-:Y:S05]  /*17830*/  @!P1 NANOSLEEP.SYNCS 0x989680 ;  /* 0x009896800000995d */ /* 0x008fea0003900000 */
[----:B------:R-:W3:Y:S02]  /*17840*/  @!P1 SYNCS.PHASECHK.TRANS64 P1, [R9+URZ+0x30850], R0 ;  /* 0x03085000090095a7 */ /* 0x000ee4000802007f */
[----:B---3--:R-:W-:Y:S05]  /*17850*/  @!P1 BRA `(.L_x_1310) ;  /* 0xfffffffc00ec9947 */ /* 0x008fea000383ffff */
[----:B------:R-:W-:Y:S05]  /*17860*/  BRA `(.L_x_1309) ;  /* 0xffffff3c00cc7947 */ /* 0x000fea000383ffff */
.L_x_1325:
[----:B-1----:R-:W-:-:S04]  /*17870*/  IMAD.U32 R5, RZ, RZ, UR5 ;  /* 0x00000005ff057e24 */ /* 0x002fc8000f8e00ff */
[----:B------:R1:W2:Y:S03]  /*17880*/  SYNCS.PHASECHK.TRANS64.TRYWAIT P1, [R5+URZ+0x30850], R0 ;  /* 0x03085000050075a7 */ /* 0x0002a6000802017f */
[----:B--2---:R-:W-:Y:S05]  /*17890*/  @!P1 NANOSLEEP.SYNCS 0x989680 ;  /* 0x009896800000995d */ /* 0x004fea0003900000 */
[----:B------:R-:W2:Y:S02]  /*178a0*/  @!P1 SYNCS.PHASECHK.TRANS64 P1, [R5+URZ+0x30850], R0 ;  /* 0x03085000050095a7 */ /* 0x000ea4000802007f */
[----:B--2---:R-:W-:Y:S05]  /*178b0*/  @!P1 BRA `(.L_x_1325) ;  /* 0xfffffffc00ec9947 */ /* 0x004fea000383ffff */
[----:B------:R-:W-:Y:S05]  /*178c0*/  BRA `(.L_x_1324) ;  /* 0xffffff7000047947 */ /* 0x000fea000383ffff */
.L_x_1376:
[----:B------:R-:W0:Y:S01]  /*178d0*/  S2R R8, SR_TID.X ;  /* 0x0000000000087919 */ /* 0x000e220000002100 */
        /* <DEDUP_REMOVED lines=10> */
.L_x_1443:
[----:B------:R-:W-:Y:S05]  /*17980*/  BSYNC B0 ;  /* 0x0000000000007941 */ /* 0x000fea0003800000 */
.L_x_1442:
[----:B------:R-:W-:Y:S05]  /*17990*/  BRA `(.L_x_1444) ;  /* 0xffffffbc00447947 */ /* 0x000fea000383ffff */
.L_x_1379:
[----:B0-----:R0:W1:Y:S02]  /*179a0*/  SYNCS.PHASECHK.TRANS64.TRYWAIT P0, [R7+URZ+0x30840], R2 ;  /* 0x03084002070075a7 */ /* 0x001064000800017f */
[----:B-1----:R-:W-:Y:S05]  /*179b0*/  @!P0 NANOSLEEP.SYNCS 0x989680 ;  /* 0x009896800000895d */ /* 0x002fea0003900000 */
[----:B------:R-:W1:Y:S02]  /*179c0*/  @!P0 SYNCS.PHASECHK.TRANS64 P0, [R7+URZ+0x30840], R2 ;  /* 0x03084002070085a7 */ /* 0x000e64000800007f */
[----:B-1----:R-:W-:Y:S05]  /*179d0*/  @!P0 BRA `(.L_x_1379) ;  /* 0xfffffffc00f08947 */ /* 0x002fea000383ffff */
[----:B------:R-:W-:Y:S05]  /*179e0*/  BRA `(.L_x_1445) ;  /* 0xffffffbc00bc7947 */ /* 0x000fea000383ffff */
.L_x_1380:
        /* <DEDUP_REMOVED lines=8> */
.L_x_1447:
[----:B------:R-:W-:Y:S05]  /*17a70*/  BSYNC B0 ;  /* 0x0000000000007941 */ /* 0x000fea0003800000 */
.L_x_1446:
[----:B------:R-:W-:Y:S01]  /*17a80*/  IMAD.MOV.U32 R13, RZ, RZ, R4 ;  /* 0x000000ffff0d7224 */ /* 0x000fe200078e0004 */
[----:B------:R-:W-:Y:S01]  /*17a90*/  MOV R15, 0xffffffff ;  /* 0xffffffff000f7802 */ /* 0x000fe20000000f00 */
[----:B------:R-:W-:Y:S02]  /*17aa0*/  IMAD.MOV.U32 R12, RZ, RZ, RZ ;  /* 0x000000ffff0c7224 */ /* 0x000fe400078e00ff */
[----:B------:R-:W-:Y:S02]  /*17ab0*/  IMAD.MOV.U32 R11, RZ, RZ, 0x181f ;  /* 0x0000181fff0b7424 */ /* 0x000fe400078e00ff */
[----:B------:R-:W-:Y:S02]  /*17ac0*/  IMAD.MOV.U32 R2, RZ, RZ, R14 ;  /* 0x000000ffff027224 */ /* 0x000fe400078e000e */
[----:B------:R-:W-:-:S07]  /*17ad0*/  @P0 IMAD R8, R5, 0x2, R17 ;  /* 0x0000000205080824 */ /* 0x000fce00078e0211 */
[----:B------:R-:W-:Y:S05]  /*17ae0*/  WARPSYNC.COLLECTIVE R15, `(.L_x_1448) ;  /* 0x000000000f087348 */ /* 0x000fea0003c00000 */
[----:B------:R0:W1:Y:S02]  /*17af0*/  SHFL.IDX P6, R14, R13, R12, R11 ;  /* 0x0000000c0d0e7389 */ /* 0x00006400000c000b */
[----:B01----:R-:W-:Y:S01]  /*17b00*/  ENDCOLLECTIVE ;  /* 0x000000000000791b */ /* 0x003fe20003800000 */
.L_x_1448:
[----:B------:R-:W-:Y:S02]  /*17b10*/  IMAD.MOV.U32 R13, RZ, RZ, R0 ;  /* 0x000000ffff0d7224 */ /* 0x000fe400078e0000 */
[----:B------:R-:W-:Y:S02]  /*17b20*/  IMAD.MOV.U32 R12, RZ, RZ, 0x1 ;  /* 0x00000001ff0c7424 */ /* 0x000fe400078e00ff */
[----:B------:R-:W-:-:S07]  /*17b30*/  IMAD.MOV.U32 R3, RZ, RZ, R14 ;  /* 0x000000ffff037224 */ /* 0x000fce00078e000e */
[----:B------:R-:W-:Y:S05]  /*17b40*/  WARPSYNC.COLLECTIVE R15, `(.L_x_1449) ;  /* 0x000000000f087348 */ /* 0x000fea0003c00000 */
[----:B------:R0:W1:Y:S02]  /*17b50*/  SHFL.IDX P6, R14, R13, R12, R11 ;  /* 0x0000000c0d0e7389 */ /* 0x00006400000c000b */
[----:B01----:R-:W-:Y:S01]  /*17b60*/  ENDCOLLECTIVE ;  /* 0x000000000000791b */ /* 0x003fe20003800000 */
.L_x_1449:
        /* <DEDUP_REMOVED lines=17> */
.L_x_1450:
[----:B------:R-:W-:Y:S02]  /*17c80*/  @P1 IMAD R8, R5, 0x2, R17 ;  /* 0x0000000205081824 */ /* 0x000fe400078e0211 */
[----:B------:R-:W-:Y:S02]  /*17c90*/  IMAD.MOV.U32 R13, RZ, RZ, R0 ;  /* 0x000000ffff0d7224 */ /* 0x000fe400078e0000 */
[----:B------:R-:W-:Y:S02]  /*17ca0*/  IMAD.MOV.U32 R12, RZ, RZ, 0x2 ;  /* 0x00000002ff0c7424 */ /* 0x000fe400078e00ff */
[----:B------:R-:W-:-:S07]  /*17cb0*/  IMAD.MOV.U32 R3, RZ, RZ, R14 ;  /* 0x000000ffff037224 */ /* 0x000fce00078e000e */
[----:B------:R-:W-:Y:S05]  /*17cc0*/  WARPSYNC.COLLECTIVE R15, `(.L_x_1451) ;  /* 0x000000000f087348 */ /* 0x000fea0003c00000 */
[----:B------:R0:W1:Y:S02]  /*17cd0*/  SHFL.IDX P6, R14, R13, R12, R11 ;  /* 0x0000000c0d0e7389 */ /* 0x00006400000c000b */
[----:B01----:R-:W-:Y:S01]  /*17ce0*/  ENDCOLLECTIVE ;  /* 0x000000000000791b */ /* 0x003fe20003800000 */
.L_x_1451:
        /* <DEDUP_REMOVED lines=17> */
.L_x_1452:
[----:B------:R-:W-:Y:S02]  /*17e00*/  @P1 IMAD R8, R5, 0x2, R17 ;  /* 0x0000000205081824 */ /* 0x000fe400078e0211 */
[----:B------:R-:W-:Y:S02]  /*17e10*/  IMAD.MOV.U32 R13, RZ, RZ, R0 ;  /* 0x000000ffff0d7224 */ /* 0x000fe400078e0000 */
[----:B------:R-:W-:Y:S02]  /*17e20*/  IMAD.MOV.U32 R12, RZ, RZ, 0x3 ;  /* 0x00000003ff0c7424 */ /* 0x000fe400078e00ff */
[----:B------:R-:W-:-:S07]  /*17e30*/  IMAD.MOV.U32 R3, RZ, RZ, R14 ;  /* 0x000000ffff037224 */ /* 0x000fce00078e000e */
[----:B------:R-:W-:Y:S05]  /*17e40*/  WARPSYNC.COLLECTIVE R15, `(.L_x_1453) ;  /* 0x000000000f087348 */ /* 0x000fea0003c00000 */
[----:B------:R0:W1:Y:S02]  /*17e50*/  SHFL.IDX P6, R14, R13, R12, R11 ;  /* 0x0000000c0d0e7389 */ /* 0x00006400000c000b */
[----:B01----:R-:W-:Y:S01]  /*17e60*/  ENDCOLLECTIVE ;  /* 0x000000000000791b */ /* 0x003fe20003800000 */
.L_x_1453:
        /* <DEDUP_REMOVED lines=17> */
.L_x_1454:
[----:B------:R-:W-:Y:S02]  /*17f80*/  @P1 IMAD R8, R5, 0x2, R17 ;  /* 0x0000000205081824 */ /* 0x000fe400078e0211 */
[----:B------:R-:W-:Y:S02]  /*17f90*/  IMAD.MOV.U32 R13, RZ, RZ, R0 ;  /* 0x000000ffff0d7224 */ /* 0x000fe400078e0000 */
[----:B------:R-:W-:Y:S02]  /*17fa0*/  IMAD.MOV.U32 R12, RZ, RZ, 0x4 ;  /* 0x00000004ff0c7424 */ /* 0x000fe400078e00ff */
[----:B------:R-:W-:-:S07]  /*17fb0*/  IMAD.MOV.U32 R3, RZ, RZ, R14 ;  /* 0x000000ffff037224 */ /* 0x000fce00078e000e */
[----:B------:R-:W-:Y:S05]  /*17fc0*/  WARPSYNC.COLLECTIVE R15, `(.L_x_1455) ;  /* 0x000000000f087348 */ /* 0x000fea0003c00000 */
[----:B------:R0:W1:Y:S02]  /*17fd0*/  SHFL.IDX P6, R14, R13, R12, R11 ;  /* 0x0000000c0d0e7389 */ /* 0x00006400000c000b */
[----:B01----:R-:W-:Y:S01]  /*17fe0*/  ENDCOLLECTIVE ;  /* 0x000000000000791b */ /* 0x003fe20003800000 */
.L_x_1455:
        /* <DEDUP_REMOVED lines=17> */
.L_x_1456:
[----:B------:R-:W-:Y:S02]  /*18100*/  @P1 IMAD R8, R5, 0x2, R17 ;  /* 0x0000000205081824 */ /* 0x000fe400078e0211 */
[----:B------:R-:W-:Y:S02]  /*18110*/  IMAD.MOV.U32 R13, RZ, RZ, R0 ;  /* 0x000000ffff0d7224 */ /* 0x000fe400078e0000 */
[----:B------:R-:W-:Y:S02]  /*18120*/  IMAD.MOV.U32 R12, RZ, RZ, 0x5 ;  /* 0x00000005ff0c7424 */ /* 0x000fe400078e00ff */
[----:B------:R-:W-:-:S07]  /*18130*/  IMAD.MOV.U32 R3, RZ, RZ, R14 ;  /* 0x000000ffff037224 */ /* 0x000fce00078e000e */
[----:B------:R-:W-:Y:S05]  /*18140*/  WARPSYNC.COLLECTIVE R15, `(.L_x_1457) ;  /* 0x000000000f087348 */ /* 0x000fea0003c00000 */
[----:B------:R0:W1:Y:S02]  /*18150*/  SHFL.IDX P6, R14, R13, R12, R11 ;  /* 0x0000000c0d0e7389 */ /* 0x00006400000c000b */
[----:B01----:R-:W-:Y:S01]  /*18160*/  ENDCOLLECTIVE ;  /* 0x000000000000791b */ /* 0x003fe20003800000 */
.L_x_1457:
        /* <DEDUP_REMOVED lines=10> */
.L_x_1458:
[----:B------:R-:W-:Y:S01]  /*18210*/  @!PT LDS RZ, [RZ] ;  /* 0x00000000fffff984 */ /* 0x000fe20000000800 */
[----:B------:R-:W-:Y:S01]  /*18220*/  @!PT LDS RZ, [RZ] ;  /* 0x00000000fffff984 */ /* 0x000fe20000000800 */
[----:B------:R-:W-:Y:S01]  /*18230*/  @!PT LDS RZ, [RZ] ;  /* 0x00000000fffff984 */ /* 0x000fe20000000800 */
[----:B------:R-:W-:Y:S04]  /*18240*/  @P1 LDGSTS.E.BYPASS.LTC128B.128 [R8+0x20400], desc[UR36][R2.64], !P4 ;  /* 0x2040000002081fae */ /* 0x000fe8000e101d64 */
[----:B------:R-:W-:Y:S04]  /*18250*/  @P1 LDGSTS.E.BYPASS.LTC128B.128 [R8+0x23400], desc[UR36][R2.64+0x80], !P3 ;  /* 0x2340008002081fae */ /* 0x000fe8000d901d64 */
[----:B------:R0:W-:Y:S02]  /*18260*/  @P1 LDGSTS.E.BYPASS.LTC128B.128 [R8+0x26400], desc[UR36][R2.64+0x100], !P2 ;  /* 0x2640010002081fae */ /* 0x0001e4000d101d64 */
[----:B0-----:R-:W-:Y:S01]  /*18270*/  IMAD.MOV.U32 R2, RZ, RZ, R14 ;  /* 0x000000ffff027224 */ /* 0x001fe200078e000e */
[----:B------:R-:W-:Y:S06]  /*18280*/  BRA `(.L_x_1459) ;  /* 0xffffffbc000c7947 */ /* 0x000fec000383ffff */
.L_x_1385:
[----:B------:R-:W-:Y:S02]  /*18290*/  IMAD.MOV.U32 R13, RZ, RZ, R4 ;  /* 0x000000ffff0d7224 */ /* 0x000fe400078e0004 */
[----:B------:R-:W-:Y:S02]  /*182a0*/  IMAD.MOV.U32 R12, RZ, RZ, RZ ;  /* 0x000000ffff0c7224 */ /* 0x000fe400078e00ff */
[----:B------:R-:W-:Y:S02]  /*182b0*/  IMAD.MOV.U32 R11, RZ, RZ, 0x181f ;  /* 0x0000181fff0b7424 */ /* 0x000fe400078e00ff */
[----:B------:R-:W-:Y:S02]  /*182c0*/  IMAD.MOV.U32 R15, RZ, RZ, -0x1 ;  /* 0xffffffffff0f7424 */ /* 0x000fe400078e00ff */
[----:B------:R-:W-:Y:S02]  /*182d0*/  IMAD R29, R29, R6, RZ ;  /* 0x000000061d1d7224 */ /* 0x000fe400078e02ff */
[----:B------:R-:W-:-:S07]  /*182e0*/  IMAD.IADD R25, R7, 0x1, R25 ;  /* 0x0000000107197824 */ /* 0x000fce00078e0219 */
[----:B------:R-:W-:Y:S05]  /*182f0*/  WARPSYNC.COLLECTIVE R15, `(.L_x_1460) ;  /* 0x000000000f087348 */ /* 0x000fea0003c00000 */
[----:B------:R0:W1:Y:S02]  /*18300*/  SHFL.IDX P6, R14, R13, R12, R11 ;  /* 0x0000000c0d0e7389 */ /* 0x00006400000c000b */
[----:B01----:R-:W-:Y:S01]  /*18310*/  ENDCOLLECTIVE ;  /* 0x000000000000791b */ /* 0x003fe20003800000 */
.L_x_1460:
[C---:B------:R-:W-:Y:S01]  /*18320*/  VIADD R6, R25.reuse, 0x10 ;  /* 0x0000001019067836 */ /* 0x040fe20000000000 */
[----:B------:R-:W-:Y:S01]  /*18330*/  ISETP.GE.AND P1, PT, R25, R29, PT ;  /* 0x0000001d1900720c */ /* 0x000fe20003f26270 */
[----:B------:R-:W-:Y:S02]  /*18340*/  IMAD.MOV.U32 R13, RZ, RZ, R0 ;  /* 0x000000ffff0d7224 */ /* 0x000fe400078e0000 */
[----:B------:R-:W-:-:S10]  /*18350*/  IMAD.MOV.U32 R2, RZ, RZ, R14 ;  /* 0x000000ffff027224 */ /* 0x000fd400078e000e */
[----:B------:R-:W-:Y:S05]  /*18360*/  WARPSYNC.COLLECTIVE R15, `(.L_x_1461) ;  /* 0x000000000f087348 */ /* 0x000fea0003c00000 */
[----:B------:R0:W1:Y:S02]  /*18370*/  SHFL.IDX P6, R14, R13, R12, R11 ;  /* 0x0000000c0d0e7389 */ /* 0x00006400000c000b */
[----:B01----:R-:W-:Y:S01]  /*18380*/  ENDCOLLECTIVE ;  /* 0x000000000000791b */ /* 0x003fe20003800000 */
.L_x_1461:
[----:B------:R-:W-:Y:S02]  /*18390*/  IMAD.MOV.U32 R13, RZ, RZ, R4 ;  /* 0x000000ffff0d7224 */ /* 0x000fe400078e0004 */
[----:B------:R-:W-:Y:S02]  /*183a0*/  IMAD.MOV.U32 R12, RZ, RZ, 0x1 ;  /* 0x00000001ff0c7424 */ /* 0x000fe400078e00ff */
[----:B------:R-:W-:-:S07]  /*183b0*/  IMAD.MOV.U32 R3, RZ, RZ, R14 ;  /* 0x000000ffff037224 */ /* 0x000fce00078e000e */
[----:B------:R-:W-:Y:S05]  /*183c0*/  WARPSYNC.COLLECTIVE R15, `(.L_x_1462) ;  /* 0x000000000f087348 */ /* 0x000fea0003c00000 */
[----:B------:R0:W1:Y:S02]  /*183d0*/  SHFL.IDX P6, R14, R13, R12, R11 ;  /* 0x0000000c0d0e7389 */ /* 0x00006400000c000b */
[----:B01----:R-:W-:Y:S01]  /*183e0*/  ENDCOLLECTIVE ;  /* 0x000000000000791b */ /* 0x003fe20003800000 */
.L_x_1462:
[----:B------:R-:W-:-:S05]  /*183f0*/  @!P1 LEA R5, P4, R32, R3, 0x1 ;  /* 0x0000000320059211 */ /* 0x000fca00078808ff */
[----:B------:R-:W-:Y:S02]  /*18400*/  @!P1 IMAD.X R3, RZ, RZ, R2, P4 ;  /* 0x000000ffff039224 */ /* 0x000fe400020e0602 */
[----:B------:R-:W-:Y:S02]  /*18410*/  @!P1 IMAD.MOV.U32 R2, RZ, RZ, R5 ;  /* 0x000000ffff029224 */ /* 0x000fe400078e0005 */
[----:B------:R-:W-:-:S03]  /*18420*/  IMAD.MOV.U32 R13, RZ, RZ, R0 ;  /* 0x000000ffff0d7224 */ /* 0x000fc600078e0000 */
[----:B------:R-:W-:Y:S01]  /*18430*/  @!PT LDS RZ, [RZ] ;  /* 0x00000000fffff984 */ /* 0x000fe20000000800 */
[----:B------:R-:W-:Y:S01]  /*18440*/  @!PT LDS RZ, [RZ] ;  /* 0x00000000fffff984 */ /* 0x000fe20000000800 */
[----:B------:R-:W-:Y:S01]  /*18450*/  @!PT LDS RZ, [RZ] ;  /* 0x00000000fffff984 */ /* 0x000fe20000000800 */
[----:B------:R-:W-:Y:S04]  /*18460*/  @!P1 LDGSTS.E.BYPASS.LTC128B.128 [R37+0x12400], desc[UR36][R2.64], !P3 ;  /* 0x1240000002259fae */ /* 0x000fe8000d901d64 */
[----:B------:R-:W-:Y:S04]  /*18470*/  @!P1 LDGSTS.E.BYPASS.LTC128B.128 [R37+0x16400], desc[UR36][R2.64+0x80], !P2 ;  /* 0x1640008002259fae */ /* 0x000fe8000d101d64 */
[----:B------:R0:W-:Y:S01]  /*18480*/  @!P1 LDGSTS.E.BYPASS.LTC128B.128 [R37+0x1a400], desc[UR36][R2.64+0x100], !P0 ;  /* 0x1a40010002259fae */ /* 0x0001e2000c101d64 */
[----:B------:R-:W-:Y:S01]  /*18490*/  ISETP.GE.AND P1, PT, R6, R29, PT ;  /* 0x0000001d0600720c */ /* 0x000fe20003f26270 */
[----:B0-----:R-:W-:-:S12]  /*184a0*/  IMAD.MOV.U32 R2, RZ, RZ, R14 ;  /* 0x000000ffff027224 */ /* 0x001fd800078e000e */
[----:B------:R-:W-:Y:S05]  /*184b0*/  WARPSYNC.COLLECTIVE R15, `(.L_x_1463) ;  /* 0x000000000f087348 */ /* 0x000fea0003c00000 */
[----:B------:R0:W1:Y:S02]  /*184c0*/  SHFL.IDX P6, R14, R13, R12, R11 ;  /* 0x0000000c0d0e7389 */ /* 0x00006400000c000b */
[----:B01----:R-:W-:Y:S01]  /*184d0*/  ENDCOLLECTIVE ;  /* 0x000000000000791b */ /* 0x003fe20003800000 */
.L_x_1463:
[----:B------:R-:W-:Y:S02]  /*184e0*/  IMAD.MOV.U32 R13, RZ, RZ, R4 ;  /* 0x000000ffff0d7224 */ /* 0x000fe400078e0004 */
[----:B------:R-:W-:Y:S02]  /*184f0*/  IMAD.MOV.U32 R12, RZ, RZ, 0x2 ;  /* 0x00000002ff0c7424 */ /* 0x000fe400078e00ff */
[----:B------:R-:W-:-:S07]  /*18500*/  IMAD.MOV.U32 R3, RZ, RZ, R14 ;  /* 0x000000ffff037224 */ /* 0x000fce00078e000e */
[----:B------:R-:W-:Y:S05]  /*18510*/  WARPSYNC.COLLECTIVE R15, `(.L_x_1464) ;  /* 0x000000000f087348 */ /* 0x000fea0003c00000 */
[----:B------:R0:W1:Y:S02]  /*18520*/  SHFL.IDX P6, R14, R13, R12, R11 ;  /* 0x0000000c0d0e7389 */ /* 0x00006400000c000b */
[----:B01----:R-:W-:Y:S01]  /*18530*/  ENDCOLLECTIVE ;  /* 0x000000000000791b */ /* 0x003fe20003800000 */
.L_x_1464:
[----:B------:R-:W-:-:S05]  /*18540*/  @!P1 LEA R5, P4, R32, R3, 0x1 ;  /* 0x0000000320059211 */ /* 0x000fca00078808ff */
[----:B------:R-:W-:Y:S02]  /*18550*/  @!P1 IMAD.X R6, RZ, RZ, R2, P4 ;  /* 0x000000ffff069224 */ /* 0x000fe400020e0602 */
[----:B------:R-:W-:Y:S02]  /*18560*/  @!P1 IMAD.MOV.U32 R2, RZ, RZ, R5 ;  /* 0x000000ffff029224 */ /* 0x000fe400078e0005 */
[----:B------:R-:W-:Y:S02]  /*18570*/  @!P1 IMAD.MOV.U32 R3, RZ, RZ, R6 ;  /* 0x000000ffff039224 */ /* 0x000fe400078e0006 */
[----:B------:R-:W-:Y:S02]  /*18580*/  IMAD.MOV.U32 R13, RZ, RZ, R0 ;  /* 0x000000ffff0d7224 */ /* 0x000fe400078e0000 */
[----:B------:R-:W-:Y:S01]  /*18590*/  VIADD R6, R25, 0x20 ;  /* 0x0000002019067836 */ /* 0x000fe20000000000 */
        /* <DEDUP_REMOVED lines=11> */
.L_x_1465:
[----:B------:R-:W-:Y:S02]  /*18650*/  IMAD.MOV.U32 R13, RZ, RZ, R4 ;  /* 0x000000ffff0d7224 */ /* 0x000fe400078e0004 */
[----:B------:R-:W-:Y:S02]  /*18660*/  IMAD.MOV.U32 R12, RZ, RZ, 0x3 ;  /* 0x00000003ff0c7424 */ /* 0x000fe400078e00ff */
[----:B------:R-:W-:-:S07]  /*18670*/  IMAD.MOV.U32 R3, RZ, RZ, R14 ;  /* 0x000000ffff037224 */ /* 0x000fce00078e000e */
[----:B------:R-:W-:Y:S05]  /*18680*/  WARPSYNC.COLLECTIVE R15, `(.L_x_1466) ;  /* 0x000000000f087348 */ /* 0x000fea0003c00000 */
[----:B------:R0:W1:Y:S02]  /*18690*/  SHFL.IDX P6, R14, R13, R12, R11 ;  /* 0x0000000c0d0e7389 */ /* 0x00006400000c000b */
[----:B01----:R-:W-:Y:S01]  /*186a0*/  ENDCOLLECTIVE ;  /* 0x000000000000791b */ /* 0x003fe20003800000 */
.L_x_1466:
        /* <DEDUP_REMOVED lines=17> */
.L_x_1467:
[----:B------:R-:W-:Y:S02]  /*187c0*/  IMAD.MOV.U32 R13, RZ, RZ, R4 ;  /* 0x000000ffff0d7224 */ /* 0x000fe400078e0004 */
[----:B------:R-:W-:Y:S02]  /*187d0*/  IMAD.MOV.U32 R12, RZ, RZ, 0x4 ;  /* 0x00000004ff0c7424 */ /* 0x000fe400078e00ff */
[----:B------:R-:W-:-:S07]  /*187e0*/  IMAD.MOV.U32 R3, RZ, RZ, R14 ;  /* 0x000000ffff037224 */ /* 0x000fce00078e000e */
[----:B------:R-:W-:Y:S05]  /*187f0*/  WARPSYNC.COLLECTIVE R15, `(.L_x_1468) ;  /* 0x000000000f087348 */ /* 0x000fea0003c00000 */
[----:B------:R0:W1:Y:S02]  /*18800*/  SHFL.IDX P6, R14, R13, R12, R11 ;  /* 0x0000000c0d0e7389 */ /* 0x00006400000c000b */
[----:B01----:R-:W-:Y:S01]  /*18810*/  ENDCOLLECTIVE ;  /* 0x000000000000791b */ /* 0x003fe20003800000 */
.L_x_1468:
[----:B------:R-:W-:-:S05]  /*18820*/  @!P1 LEA R5, P4, R32, R3, 0x1 ;  /* 0x0000000320059211 */ /* 0x000fca00078808ff */
[----:B------:R-:W-:Y:S02]  /*18830*/  @!P1 IMAD.X R6, RZ, RZ, R2, P4 ;  /* 0x000000ffff069224 */ /* 0x000fe400020e0602 */
[----:B------:R-:W-:-:S03]  /*18840*/  @!P1 IMAD.MOV.U32 R2, RZ, RZ, R5 ;  /* 0x000000ffff029224 */ /* 0x000fc600078e0005 */
[----:B------:R-:W-:Y:S01]  /*18850*/  @!P1 MOV R3, R6 ;  /* 0x0000000600039202 */ /* 0x000fe20000000f00 */
[----:B------:R-:W-:Y:S02]  /*18860*/  IMAD.MOV.U32 R13, RZ, RZ, R0 ;  /* 0x000000ffff0d7224 */ /* 0x000fe400078e0000 */
[----:B------:R-:W-:Y:S02]  /*18870*/  VIADD R6, R25, 0x40 ;  /* 0x0000004019067836 */ /* 0x000fe40000000000 */
        /* <DEDUP_REMOVED lines=11> */
.L_x_1469:
[----:B------:R-:W-:Y:S02]  /*18930*/  IMAD.MOV.U32 R13, RZ, RZ, R4 ;  /* 0x000000ffff0d7224 */ /* 0x000fe400078e0004 */
[----:B------:R-:W-:Y:S02]  /*18940*/  IMAD.MOV.U32 R12, RZ, RZ, 0x5 ;  /* 0x00000005ff0c7424 */ /* 0x000fe400078e00ff */
[----:B------:R-:W-:-:S07]  /*18950*/  IMAD.MOV.U32 R3, RZ, RZ, R14 ;  /* 0x000000ffff037224 */ /* 0x000fce00078e000e */
[----:B------:R-:W-:Y:S05]  /*18960*/  WARPSYNC.COLLECTIVE R15, `(.L_x_1470) ;  /* 0x000000000f087348 */ /* 0x000fea0003c00000 */
[----:B------:R0:W1:Y:S02]  /*18970*/  SHFL.IDX P6, R14, R13, R12, R11 ;  /* 0x0000000c0d0e7389 */ /* 0x00006400000c000b */
[----:B01----:R-:W-:Y:S01]  /*18980*/  ENDCOLLECTIVE ;  /* 0x000000000000791b */ /* 0x003fe20003800000 */
.L_x_1470:
        /* <DEDUP_REMOVED lines=17> */
.L_x_1471:
[----:B------:R-:W-:Y:S02]  /*18aa0*/  IMAD.MOV.U32 R13, RZ, RZ, R4 ;  /* 0x000000ffff0d7224 */ /* 0x000fe400078e0004 */
[----:B------:R-:W-:Y:S02]  /*18ab0*/  IMAD.MOV.U32 R12, RZ, RZ, 0x6 ;  /* 0x00000006ff0c7424 */ /* 0x000fe400078e00ff */
[----:B------:R-:W-:-:S07]  /*18ac0*/  IMAD.MOV.U32 R3, RZ, RZ, R14 ;  /* 0x000000ffff037224 */ /* 0x000fce00078e000e */
[----:B------:R-:W-:Y:S05]  /*18ad0*/  WARPSYNC.COLLECTIVE R15, `(.L_x_1472) ;  /* 0x000000000f087348 */ /* 0x000fea0003c00000 */
[----:B------:R0:W1:Y:S02]  /*18ae0*/  SHFL.IDX P6, R14, R13, R12, R11 ;  /* 0x0000000c0d0e7389 */ /* 0x00006400000c000b */
[----:B01----:R-:W-:Y:S01]  /*18af0*/  ENDCOLLECTIVE ;  /* 0x000000000000791b */ /* 0x003fe20003800000 */
.L_x_1472:
        /* <DEDUP_REMOVED lines=17> */
.L_x_1473:
[----:B------:R-:W-:Y:S02]  /*18c10*/  IMAD.MOV.U32 R13, RZ, RZ, R4 ;  /* 0x000000ffff0d7224 */ /* 0x000fe400078e0004 */
[----:B------:R-:W-:Y:S02]  /*18c20*/  IMAD.MOV.U32 R12, RZ, RZ, 0x7 ;  /* 0x00000007ff0c7424 */ /* 0x000fe400078e00ff */
[----:B------:R-:W-:-:S07]  /*18c30*/  IMAD.MOV.U32 R3, RZ, RZ, R14 ;  /* 0x000000ffff037224 */ /* 0x000fce00078e000e */
[----:B------:R-:W-:Y:S05]  /*18c40*/  WARPSYNC.COLLECTIVE R15, `(.L_x_1474) ;  /* 0x000000000f087348 */ /* 0x000fea0003c00000 */
[----:B------:R0:W1:Y:S02]  /*18c50*/  SHFL.IDX P6, R14, R13, R12, R11 ;  /* 0x0000000c0d0e7389 */ /* 0x00006400000c000b */
[----:B01----:R-:W-:Y:S01]  /*18c60*/  ENDCOLLECTIVE ;  /* 0x000000000000791b */ /* 0x003fe20003800000 */
.L_x_1474:
[----:B------:R-:W-:-:S05]  /*18c70*/  @!P1 LEA R5, P4, R32, R3, 0x1 ;  /* 0x0000000320059211 */ /* 0x000fca00078808ff */
[----:B------:R-:W-:Y:S02]  /*18c80*/  @!P1 IMAD.X R6, RZ, RZ, R2, P4 ;  /* 0x000000ffff069224 */ /* 0x000fe400020e0602 */
[----:B------:R-:W-:Y:S02]  /*18c90*/  @!P1 IMAD.MOV.U32 R2, RZ, RZ, R5 ;  /* 0x000000ffff029224 */ /* 0x000fe400078e0005 */
[----:B------:R-:W-:Y:S02]  /*18ca0*/  @!P1 IMAD.MOV.U32 R3, RZ, RZ, R6 ;  /* 0x000000ffff039224 */ /* 0x000fe400078e0006 */
[----:B------:R-:W-:-:S03]  /*18cb0*/  IMAD.MOV.U32 R13, RZ, RZ, R0 ;  /* 0x000000ffff0d7224 */ /* 0x000fc600078e0000 */
[----:B------:R-:W-:Y:S01]  /*18cc0*/  @!PT LDS RZ, [RZ] ;  /* 0x00000000fffff984 */ /* 0x000fe20000000800 */
[----:B------:R-:W-:Y:S01]  /*18cd0*/  @!PT LDS RZ, [RZ] ;  /* 0x00000000fffff984 */ /* 0x000fe20000000800 */
[----:B------:R-:W-:Y:S01]  /*18ce0*/  @!PT LDS RZ, [RZ] ;  /* 0x00000000fffff984 */ /* 0x000fe20000000800 */
[----:B------:R0:W-:Y:S04]  /*18cf0*/  @!P1 LDGSTS.E.BYPASS.LTC128B.128 [R37+0x15400], desc[UR36][R2.64], !P3 ;  /* 0x1540000002259fae */ /* 0x0001e8000d901d64 */
[----:B------:R0:W-:Y:S01]  /*18d00*/  @!P1 LDGSTS.E.BYPASS.LTC128B.128 [R37+0x19400], desc[UR36][R2.64+0x80], !P2 ;  /* 0x1940008002259fae */ /* 0x0001e2000d101d64 */
[----:B------:R-:W-:-:S03]  /*18d10*/  IMAD.MOV.U32 R4, RZ, RZ, R14 ;  /* 0x000000ffff047224 */ /* 0x000fc600078e000e */
[----:B------:R0:W-:Y:S04]  /*18d20*/  @!P1 LDGSTS.E.BYPASS.LTC128B.128 [R37+0x1d400], desc[UR36][R2.64+0x100], !P0 ;  /* 0x1d40010002259fae */ /* 0x0001e8000c101d64 */
[----:B0-----:R-:W-:Y:S05]  /*18d30*/  WARPSYNC.COLLECTIVE R15, `(.L_x_1475) ;  /* 0x000000000f087348 */ /* 0x001fea0003c00000 */
[----:B------:R1:W2:Y:S02]  /*18d40*/  SHFL.IDX P6, R14, R13, R12, R11 ;  /* 0x0000000c0d0e7389 */ /* 0x0002a400000c000b */
[----:B012---:R-:W-:Y:S01]  /*18d50*/  ENDCOLLECTIVE ;  /* 0x000000000000791b */ /* 0x007fe20003800000 */
.L_x_1475:
[----:B------:R-:W-:Y:S05]  /*18d60*/  BRA `(.L_x_1476) ;  /* 0xffffffbc00507947 */ /* 0x000fea000383ffff */
.L_x_1390:
[----:B0-----:R0:W1:Y:S02]  /*18d70*/  SYNCS.PHASECHK.TRANS64.TRYWAIT P0, [R17+URZ+0x30820], R0 ;  /* 0x03082000110075a7 */ /* 0x001064000800017f */
[----:B-1----:R-:W-:Y:S05]  /*18d80*/  @!P0 NANOSLEEP.SYNCS 0x989680 ;  /* 0x009896800000895d */ /* 0x002fea0003900000 */
[----:B------:R-:W1:Y:S02]  /*18d90*/  @!P0 SYNCS.PHASECHK.TRANS64 P0, [R17+URZ+0x30820], R0 ;  /* 0x03082000110085a7 */ /* 0x000e64000800007f */
[----:B-1----:R-:W-:Y:S05]  /*18da0*/  @!P0 BRA `(.L_x_1390) ;  /* 0xfffffffc00f08947 */ /* 0x002fea000383ffff */
[----:B------:R-:W-:Y:S05]  /*18db0*/  BRA `(.L_x_1477) ;  /* 0xffffffbc00c87947 */ /* 0x000fea000383ffff */
.L_x_1395:
[----:B0-----:R0:W1:Y:S02]  /*18dc0*/  SYNCS.PHASECHK.TRANS64.TRYWAIT P0, [R7+URZ+0x30840], R2 ;  /* 0x03084002070075a7 */ /* 0x001064000800017f */
[----:B-1----:R-:W-:Y:S05]  /*18dd0*/  @!P0 NANOSLEEP.SYNCS 0x989680 ;  /* 0x009896800000895d */ /* 0x002fea0003900000 */
[----:B------:R-:W1:Y:S02]  /*18de0*/  @!P0 SYNCS.PHASECHK.TRANS64 P0, [R7+URZ+0x30840], R2 ;  /* 0x03084002070085a7 */ /* 0x000e64000800007f */
[----:B-1----:R-:W-:Y:S05]  /*18df0*/  @!P0 BRA `(.L_x_1395) ;  /* 0xfffffffc00f08947 */ /* 0x002fea000383ffff */
[----:B------:R-:W-:Y:S05]  /*18e00*/  BRA `(.L_x_1478) ;  /* 0xffffffc000a87947 */ /* 0x000fea000383ffff */
.L_x_1396:
        /* <DEDUP_REMOVED lines=8> */
.L_x_1480:
[----:B------:R-:W-:Y:S05]  /*18e90*/  BSYNC B1 ;  /* 0x0000000000017941 */ /* 0x000fea0003800000 */
.L_x_1479:
[----:B------:R-:W-:Y:S01]  /*18ea0*/  IMAD.MOV.U32 R13, RZ, RZ, R8 ;  /* 0x000000ffff0d7224 */ /* 0x000fe200078e0008 */
[----:B------:R-:W-:Y:S01]  /*18eb0*/  LOP3.LUT R16, R16, 0xffdfffff, RZ, 0xc0, !PT ;  /* 0xffdfffff10107812 */ /* 0x000fe200078ec0ff */
[----:B------:R-:W-:Y:S02]  /*18ec0*/  IMAD.MOV.U32 R12, RZ, RZ, RZ ;  /* 0x000000ffff0c7224 */ /* 0x000fe400078e00ff */
[----:B------:R-:W-:Y:S01]  /*18ed0*/  IMAD.MOV.U32 R11, RZ, RZ, 0x181f ;  /* 0x0000181fff0b7424 */ /* 0x000fe200078e00ff */
[----:B------:R-:W-:Y:S01]  /*18ee0*/  @P1 LOP3.LUT R16, R16, 0x200000, RZ, 0xfc, !PT ;  /* 0x0020000010101812 */ /* 0x000fe200078efcff */
[----:B------:R-:W-:Y:S02]  /*18ef0*/  IMAD.MOV.U32 R15, RZ, RZ, -0x1 ;  /* 0xffffffffff0f7424 */ /* 0x000fe400078e00ff */
[----:B------:R-:W-:Y:S01]  /*18f00*/  IMAD.MOV.U32 R3, RZ, RZ, R14 ;  /* 0x000000ffff037224 */ /* 0x000fe200078e000e */
[----:B------:R-:W-:Y:S01]  /*18f10*/  LOP3.LUT P1, RZ, R16, 0x4, RZ, 0xc0, !PT ;  /* 0x0000000410ff7812 */ /* 0x000fe2000782c0ff */
[----:B------:R-:W-:-:S12]  /*18f20*/  IMAD.SHL.U32 R4, R32, 0x2, RZ ;  /* 0x0000000220047824 */ /* 0x000fd800078e00ff */
[----:B------:R-:W-:Y:S05]  /*18f30*/  WARPSYNC.COLLECTIVE R15, `(.L_x_1481) ;  /* 0x000000000f087348 */ /* 0x000fea0003c00000 */
[----:B------:R0:W1:Y:S02]  /*18f40*/  SHFL.IDX P6, R14, R13, R12, R11 ;  /* 0x0000000c0d0e7389 */ /* 0x00006400000c000b */
[----:B01----:R-:W-:Y:S01]  /*18f50*/  ENDCOLLECTIVE ;  /* 0x000000000000791b */ /* 0x003fe20003800000 */
.L_x_1481:
[----:B------:R-:W-:Y:S02]  /*18f60*/  IMAD R5, R5, 0x2, R17 ;  /* 0x0000000205057824 */ /* 0x000fe400078e0211 */
[----:B------:R-:W-:Y:S02]  /*18f70*/  IMAD.MOV.U32 R13, RZ, RZ, R6 ;  /* 0x000000ffff0d7224 */ /* 0x000fe400078e0006 */
[----:B------:R-:W-:Y:S02]  /*18f80*/  IMAD.MOV.U32 R12, RZ, RZ, 0x1 ;  /* 0x00000001ff0c7424 */ /* 0x000fe400078e00ff */
[----:B------:R-:W-:-:S07]  /*18f90*/  IMAD.MOV.U32 R2, RZ, RZ, R14 ;  /* 0x000000ffff027224 */ /* 0x000fce00078e000e */
[----:B------:R-:W-:Y:S05]  /*18fa0*/  WARPSYNC.COLLECTIVE R15, `(.L_x_1482) ;  /* 0x000000000f087348 */ /* 0x000fea0003c00000 */
[----:B------:R0:W1:Y:S02]  /*18fb0*/  SHFL.IDX P6, R14, R13, R12, R11 ;  /* 0x0000000c0d0e7389 */ /* 0x00006400000c000b */
[----:B01----:R-:W-:Y:S01]  /*18fc0*/  ENDCOLLECTIVE ;  /* 0x000000000000791b */ /* 0x003fe20003800000 */
.L_x_1482:
        /* <DEDUP_REMOVED lines=13> */
.L_x_1483:
[----:B------:R-:W-:Y:S02]  /*190a0*/  IMAD.MOV.U32 R13, RZ, RZ, R6 ;  /* 0x000000ffff0d7224 */ /* 0x000fe400078e0006 */
[----:B------:R-:W-:Y:S02]  /*190b0*/  IMAD.MOV.U32 R12, RZ, RZ, 0x2 ;  /* 0x00000002ff0c7424 */ /* 0x000fe400078e00ff */
[----:B------:R-:W-:-:S07]  /*190c0*/  IMAD.MOV.U32 R2, RZ, RZ, R14 ;  /* 0x000000ffff027224 */ /* 0x000fce00078e000e */
[----:B------:R-:W-:Y:S05]  /*190d0*/  WARPSYNC.COLLECTIVE R15, `(.L_x_1484) ;  /* 0x000000000f087348 */ /* 0x000fea0003c00000 */
[----:B------:R0:W1:Y:S02]  /*190e0*/  SHFL.IDX P6, R14, R13, R12, R11 ;  /* 0x0000000c0d0e7389 */ /* 0x00006400000c000b */
[----:B01----:R-:W-:Y:S01]  /*190f0*/  ENDCOLLECTIVE ;  /* 0x000000000000791b */ /* 0x003fe20003800000 */
.L_x_1484:
        /* <DEDUP_REMOVED lines=13> */
.L_x_1485:
[----:B------:R-:W-:Y:S02]  /*191d0*/  IMAD.MOV.U32 R13, RZ, RZ, R6 ;  /* 0x000000ffff0d7224 */ /* 0x000fe400078e0006 */
[----:B------:R-:W-:Y:S02]  /*191e0*/  IMAD.MOV.U32 R12, RZ, RZ, 0x3 ;  /* 0x00000003ff0c7424 */ /* 0x000fe400078e00ff */
[----:B------:R-:W-:-:S07]  /*191f0*/  IMAD.MOV.U32 R2, RZ, RZ, R14 ;  /* 0x000000ffff027224 */ /* 0x000fce00078e000e */
[----:B------:R-:W-:Y:S05]  /*19200*/  WARPSYNC.COLLECTIVE R15, `(.L_x_1486) ;  /* 0x000000000f087348 */ /* 0x000fea0003c00000 */
[----:B------:R0:W1:Y:S02]  /*19210*/  SHFL.IDX P6, R14, R13, R12, R11 ;  /* 0x0000000c0d0e7389 */ /* 0x00006400000c000b */
[----:B01----:R-:W-:Y:S01]  /*19220*/  ENDCOLLECTIVE ;  /* 0x000000000000791b */ /* 0x003fe20003800000 */
.L_x_1486:
        /* <DEDUP_REMOVED lines=13> */
.L_x_1487:
[----:B------:R-:W-:Y:S02]  /*19300*/  IMAD.MOV.U32 R13, RZ, RZ, R6 ;  /* 0x000000ffff0d7224 */ /* 0x000fe400078e0006 */
[----:B------:R-:W-:Y:S02]  /*19310*/  IMAD.MOV.U32 R12, RZ, RZ, 0x4 ;  /* 0x00000004ff0c7424 */ /* 0x000fe400078e00ff */
[----:B------:R-:W-:-:S07]  /*19320*/  IMAD.MOV.U32 R2, RZ, RZ, R14 ;  /* 0x000000ffff027224 */ /* 0x000fce00078e000e */
[----:B------:R-:W-:Y:S05]  /*19330*/  WARPSYNC.COLLECTIVE R15, `(.L_x_1488) ;  /* 0x000000000f087348 */ /* 0x000fea0003c00000 */
[----:B------:R0:W1:Y:S02]  /*19340*/  SHFL.IDX P6, R14, R13, R12, R11 ;  /* 0x0000000c0d0e7389 */ /* 0x00006400000c000b */
[----:B01----:R-:W-:Y:S01]  /*19350*/  ENDCOLLECTIVE ;  /* 0x000000000000791b */ /* 0x003fe20003800000 */
.L_x_1488:
        /* <DEDUP_REMOVED lines=13> */
.L_x_1489:
[----:B------:R-:W-:Y:S02]  /*19430*/  IMAD.MOV.U32 R13, RZ, RZ, R6 ;  /* 0x000000ffff0d7224 */ /* 0x000fe400078e0006 */
[----:B------:R-:W-:Y:S02]  /*19440*/  IMAD.MOV.U32 R12, RZ, RZ, 0x5 ;  /* 0x00000005ff0c7424 */ /* 0x000fe400078e00ff */
[----:B------:R-:W-:-:S07]  /*19450*/  IMAD.MOV.U32 R2, RZ, RZ, R14 ;  /* 0x000000ffff027224 */ /* 0x000fce00078e000e */
[----:B------:R-:W-:Y:S05]  /*19460*/  WARPSYNC.COLLECTIVE R15, `(.L_x_1490) ;  /* 0x000000000f087348 */ /* 0x000fea0003c00000 */
[----:B------:R0:W1:Y:S02]  /*19470*/  SHFL.IDX P6, R14, R13, R12, R11 ;  /* 0x0000000c0d0e7389 */ /* 0x00006400000c000b */
[----:B01----:R-:W-:Y:S01]  /*19480*/  ENDCOLLECTIVE ;  /* 0x000000000000791b */ /* 0x003fe20003800000 */
.L_x_1490:
        /* <DEDUP_REMOVED lines=14> */
.L_x_1491:
[----:B------:R-:W-:Y:S01]  /*19570*/  MOV R2, R14 ;  /* 0x0000000e00027202 */ /* 0x000fe20000000f00 */
[----:B------:R-:W-:Y:S06]  /*19580*/  BRA `(.L_x_1492) ;  /* 0xffffffbc00d07947 */ /* 0x000fec000383ffff */
.L_x_1401:
[----:B0-----:R0:W2:Y:S02]  /*19590*/  SYNCS.PHASECHK.TRANS64.TRYWAIT P0, [R6+URZ+0x30860], R2 ;  /* 0x03086002060075a7 */ /* 0x0010a4000800017f */
[----:B--2---:R-:W-:Y:S05]  /*195a0*/  @!P0 NANOSLEEP.SYNCS 0x989680 ;  /* 0x009896800000895d */ /* 0x004fea0003900000 */
[----:B------:R-:W2:Y:S02]  /*195b0*/  @!P0 SYNCS.PHASECHK.TRANS64 P0, [R6+URZ+0x30860], R2 ;  /* 0x03086002060085a7 */ /* 0x000ea4000800007f */
[----:B--2---:R-:W-:Y:S05]  /*195c0*/  @!P0 BRA `(.L_x_1401) ;  /* 0xfffffffc00f08947 */ /* 0x004fea000383ffff */
[----:B------:R-:W-:Y:S05]  /*195d0*/  BRA `(.L_x_1493) ;  /* 0xffffffc000347947 */ /* 0x000fea000383ffff */
.L_x_1402:
        /* <DEDUP_REMOVED lines=8> */
.L_x_1495:
[----:B------:R-:W-:Y:S05]  /*19660*/  BSYNC B1 ;  /* 0x0000000000017941 */ /* 0x000fea0003800000 */
.L_x_1494:
        /* <DEDUP_REMOVED lines=9> */
.L_x_1496:
[----:B------:R-:W-:Y:S02]  /*19700*/  IMAD.MOV.U32 R13, RZ, RZ, R19 ;  /* 0x000000ffff0d7224 */ /* 0x000fe400078e0013 */
[----:B------:R-:W-:Y:S02]  /*19710*/  IMAD.MOV.U32 R12, RZ, RZ, 0x1 ;  /* 0x00000001ff0c7424 */ /* 0x000fe400078e00ff */
[----:B------:R-:W-:-:S07]  /*19720*/  IMAD.MOV.U32 R2, RZ, RZ, R14 ;  /* 0x000000ffff027224 */ /* 0x000fce00078e000e */
[----:B------:R-:W-:Y:S05]  /*19730*/  WARPSYNC.COLLECTIVE R15, `(.L_x_1497) ;  /* 0x000000000f087348 */ /* 0x000fea0003c00000 */
[----:B------:R0:W1:Y:S02]  /*19740*/  SHFL.IDX P6, R14, R13, R12, R11 ;  /* 0x0000000c0d0e7389 */ /* 0x00006400000c000b */
[----:B01----:R-:W-:Y:S01]  /*19750*/  ENDCOLLECTIVE ;  /* 0x000000000000791b */ /* 0x003fe20003800000 */
.L_x_1497:
        /* <DEDUP_REMOVED lines=16> */
.L_x_1498:
[----:B------:R-:W-:Y:S02]  /*19860*/  IMAD.MOV.U32 R13, RZ, RZ, R19 ;  /* 0x000000ffff0d7224 */ /* 0x000fe400078e0013 */
[----:B------:R-:W-:Y:S02]  /*19870*/  IMAD.MOV.U32 R12, RZ, RZ, 0x2 ;  /* 0x00000002ff0c7424 */ /* 0x000fe400078e00ff */
[----:B------:R-:W-:-:S07]  /*19880*/  IMAD.MOV.U32 R2, RZ, RZ, R14 ;  /* 0x000000ffff027224 */ /* 0x000fce00078e000e */
[----:B------:R-:W-:Y:S05]  /*19890*/  WARPSYNC.COLLECTIVE R15, `(.L_x_1499) ;  /* 0x000000000f087348 */ /* 0x000fea0003c00000 */
[----:B------:R0:W1:Y:S02]  /*198a0*/  SHFL.IDX P6, R14, R13, R12, R11 ;  /* 0x0000000c0d0e7389 */ /* 0x00006400000c000b */
[----:B01----:R-:W-:Y:S01]  /*198b0*/  ENDCOLLECTIVE ;  /* 0x000000000000791b */ /* 0x003fe20003800000 */
.L_x_1499:
        /* <DEDUP_REMOVED lines=16> */
.L_x_1500:
[----:B------:R-:W-:Y:S02]  /*199c0*/  IMAD.MOV.U32 R13, RZ, RZ, R19 ;  /* 0x000000ffff0d7224 */ /* 0x000fe400078e0013 */
[----:B------:R-:W-:Y:S02]  /*199d0*/  IMAD.MOV.U32 R12, RZ, RZ, 0x3 ;  /* 0x00000003ff0c7424 */ /* 0x000fe400078e00ff */
[----:B------:R-:W-:-:S07]  /*199e0*/  IMAD.MOV.U32 R2, RZ, RZ, R14 ;  /* 0x000000ffff027224 */ /* 0x000fce00078e000e */
[----:B------:R-:W-:Y:S05]  /*199f0*/  WARPSYNC.COLLECTIVE R15, `(.L_x_1501) ;  /* 0x000000000f087348 */ /* 0x000fea0003c00000 */
[----:B------:R0:W1:Y:S02]  /*19a00*/  SHFL.IDX P6, R14, R13, R12, R11 ;  /* 0x0000000c0d0e7389 */ /* 0x00006400000c000b */
[----:B01----:R-:W-:Y:S01]  /*19a10*/  ENDCOLLECTIVE ;  /* 0x000000000000791b */ /* 0x003fe20003800000 */
.L_x_1501:
        /* <DEDUP_REMOVED lines=16> */
.L_x_1502:
[----:B------:R-:W-:Y:S02]  /*19b20*/  IMAD.MOV.U32 R13, RZ, RZ, R19 ;  /* 0x000000ffff0d7224 */ /* 0x000fe400078e0013 */
[----:B------:R-:W-:Y:S02]  /*19b30*/  IMAD.MOV.U32 R12, RZ, RZ, 0x4 ;  /* 0x00000004ff0c7424 */ /* 0x000fe400078e00ff */
[----:B------:R-:W-:-:S07]  /*19b40*/  IMAD.MOV.U32 R2, RZ, RZ, R14 ;  /* 0x000000ffff027224 */ /* 0x000fce00078e000e */
[----:B------:R-:W-:Y:S05]  /*19b50*/  WARPSYNC.COLLECTIVE R15, `(.L_x_1503) ;  /* 0x000000000f087348 */ /* 0x000fea0003c00000 */
[----:B------:R0:W1:Y:S02]  /*19b60*/  SHFL.IDX P6, R14, R13, R12, R11 ;  /* 0x0000000c0d0e7389 */ /* 0x00006400000c000b */
[----:B01----:R-:W-:Y:S01]  /*19b70*/  ENDCOLLECTIVE ;  /* 0x000000000000791b */ /* 0x003fe20003800000 */
.L_x_1503:
        /* <DEDUP_REMOVED lines=16> */
.L_x_1504:
[----:B------:R-:W-:Y:S02]  /*19c80*/  IMAD.MOV.U32 R13, RZ, RZ, R19 ;  /* 0x000000ffff0d7224 */ /* 0x000fe400078e0013 */
[----:B------:R-:W-:Y:S02]  /*19c90*/  IMAD.MOV.U32 R12, RZ, RZ, 0x5 ;  /* 0x00000005ff0c7424 */ /* 0x000fe400078e00ff */
[----:B------:R-:W-:-:S07]  /*19ca0*/  IMAD.MOV.U32 R2, RZ, RZ, R14 ;  /* 0x000000ffff027224 */ /* 0x000fce00078e000e */
[----:B------:R-:W-:Y:S05]  /*19cb0*/  WARPSYNC.COLLECTIVE R15, `(.L_x_1505) ;  /* 0x000000000f087348 */ /* 0x000fea0003c00000 */
[----:B------:R0:W1:Y:S02]  /*19cc0*/  SHFL.IDX P6, R14, R13, R12, R11 ;  /* 0x0000000c0d0e7389 */ /* 0x00006400000c000b */
[----:B01----:R-:W-:Y:S01]  /*19cd0*/  ENDCOLLECTIVE ;  /* 0x000000000000791b */ /* 0x003fe20003800000 */
.L_x_1505:
        /* <DEDUP_REMOVED lines=13> */
.L_x_1506:
[----:B------:R-:W-:Y:S01]  /*19db0*/  @!PT LDS RZ, [RZ] ;  /* 0x00000000fffff984 */ /* 0x000fe20000000800 */
[----:B------:R-:W-:Y:S01]  /*19dc0*/  @!PT LDS RZ, [RZ] ;  /* 0x00000000fffff984 */ /* 0x000fe20000000800 */
[----:B------:R-:W-:Y:S01]  /*19dd0*/  @!PT LDS RZ, [RZ] ;  /* 0x00000000fffff984 */ /* 0x000fe20000000800 */
[----:B------:R-:W-:Y:S01]  /*19de0*/  LDGSTS.E.BYPASS.LTC128B.128 [R5+0x5400], desc[UR36][R2.64+0x80], !P0 ;  /* 0x0540008002057fae */ /* 0x000fe2000c101d64 */
[----:B------:R-:W-:-:S13]  /*19df0*/  ISETP.LT.OR P0, PT, R7, 0x41, P1 ;  /* 0x000000410700780c */ /* 0x000fda0000f01670 */
[----:B------:R0:W-:Y:S02]  /*19e00*/  LDGSTS.E.BYPASS.LTC128B.128 [R5+0x8400], desc[UR36][R2.64+0x100], !P0 ;  /* 0x0840010002057fae */ /* 0x0001e4000c101d64 */
[----:B0-----:R-:W-:Y:S01]  /*19e10*/  IMAD.MOV.U32 R2, RZ, RZ, R14 ;  /* 0x000000ffff027224 */ /* 0x001fe200078e000e */
[----:B------:R-:W-:Y:S06]  /*19e20*/  BRA `(.L_x_1507) ;  /* 0xffffffbc00207947 */ /* 0x000fec000383ffff */
.L_x_1410:
[----:B0-----:R0:W1:Y:S02]  /*19e30*/  SYNCS.PHASECHK.TRANS64.TRYWAIT P0, [R0+URZ+0x30860], R3 ;  /* 0x03086003000075a7 */ /* 0x001064000800017f */
[----:B-1----:R-:W-:Y:S05]  /*19e40*/  @!P0 NANOSLEEP.SYNCS 0x989680 ;  /* 0x009896800000895d */ /* 0x002fea0003900000 */
[----:B------:R-:W1:Y:S02]  /*19e50*/  @!P0 SYNCS.PHASECHK.TRANS64 P0, [R0+URZ+0x30860], R3 ;  /* 0x03086003000085a7 */ /* 0x000e64000800007f */
[----:B-1----:R-:W-:Y:S05]  /*19e60*/  @!P0 BRA `(.L_x_1410) ;  /* 0xfffffffc00f08947 */ /* 0x002fea000383ffff */
[----:B------:R-:W-:Y:S05]  /*19e70*/  BRA `(.L_x_1508) ;  /* 0xffffffc0004c7947 */ /* 0x000fea000383ffff */
.L_x_1411:
        /* <DEDUP_REMOVED lines=8> */
.L_x_1510:
[----:B------:R-:W-:Y:S05]  /*19f00*/  BSYNC B0 ;  /* 0x0000000000007941 */ /* 0x000fea0003800000 */
.L_x_1509:
        /* <DEDUP_REMOVED lines=9> */
.L_x_1511:
        /* <DEDUP_REMOVED lines=14> */
.L_x_1512:
        /* <DEDUP_REMOVED lines=13> */
.L_x_1513:
[----:B------:R-:W-:Y:S02]  /*1a150*/  IMAD.MOV.U32 R13, RZ, RZ, R19 ;  /* 0x000000ffff0d7224 */ /* 0x000fe400078e0013 */
[----:B------:R-:W-:Y:S01]  /*1a160*/  IMAD.MOV.U32 R12, RZ, RZ, 0x2 ;  /* 0x00000002ff0c7424 */ /* 0x000fe200078e00ff */
[----:B------:R-:W-:-:S13]  /*1a170*/  IADD3 R2, P4, R14, R5, RZ ;  /* 0x000000050e027210 */ /* 0x000fda0007f9e0ff */
[----:B------:R-:W-:Y:S05]  /*1a180*/  WARPSYNC.COLLECTIVE R15, `(.L_x_1514) ;  /* 0x000000000f087348 */ /* 0x000fea0003c00000 */
[----:B------:R0:W1:Y:S02]  /*1a190*/  SHFL.IDX P6, R14, R13, R12, R11 ;  /* 0x0000000c0d0e7389 */ /* 0x00006400000c000b */
[----:B01----:R-:W-:Y:S01]  /*1a1a0*/  ENDCOLLECTIVE ;  /* 0x000000000000791b */ /* 0x003fe20003800000 */
.L_x_1514:
        /* <DEDUP_REMOVED lines=15> */
.L_x_1515:
[----:B------:R-:W-:Y:S02]  /*1a2a0*/  IMAD.MOV.U32 R13, RZ, RZ, R19 ;  /* 0x000000ffff0d7224 */ /* 0x000fe400078e0013 */
[----:B------:R-:W-:Y:S01]  /*1a2b0*/  IMAD.MOV.U32 R12, RZ, RZ, 0x3 ;  /* 0x00000003ff0c7424 */ /* 0x000fe200078e00ff */
[----:B------:R-:W-:-:S13]  /*1a2c0*/  IADD3 R2, P4, R14, R5, RZ ;  /* 0x000000050e027210 */ /* 0x000fda0007f9e0ff */
[----:B------:R-:W-:Y:S05]  /*1a2d0*/  WARPSYNC.COLLECTIVE R15, `(.L_x_1516) ;  /* 0x000000000f087348 */ /* 0x000fea0003c00000 */
[----:B------:R0:W1:Y:S02]  /*1a2e0*/  SHFL.IDX P6, R14, R13, R12, R11 ;  /* 0x0000000c0d0e7389 */ /* 0x00006400000c000b */
[----:B01----:R-:W-:Y:S01]  /*1a2f0*/  ENDCOLLECTIVE ;  /* 0x000000000000791b */ /* 0x003fe20003800000 */
.L_x_1516:
        /* <DEDUP_REMOVED lines=15> */
.L_x_1517:
[----:B------:R-:W-:Y:S02]  /*1a3f0*/  IMAD.MOV.U32 R13, RZ, RZ, R19 ;  /* 0x000000ffff0d7224 */ /* 0x000fe400078e0013 */
[----:B------:R-:W-:Y:S01]  /*1a400*/  IMAD.MOV.U32 R12, RZ, RZ, 0x4 ;  /* 0x00000004ff0c7424 */ /* 0x000fe200078e00ff */
[----:B------:R-:W-:-:S13]  /*1a410*/  IADD3 R2, P4, R14, R5, RZ ;  /* 0x000000050e027210 */ /* 0x000fda0007f9e0ff */
[----:B------:R-:W-:Y:S05]  /*1a420*/  WARPSYNC.COLLECTIVE R15, `(.L_x_1518) ;  /* 0x000000000f087348 */ /* 0x000fea0003c00000 */
[----:B------:R0:W1:Y:S02]  /*1a430*/  SHFL.IDX P6, R14, R13, R12, R11 ;  /* 0x0000000c0d0e7389 */ /* 0x00006400000c000b */
[----:B01----:R-:W-:Y:S01]  /*1a440*/  ENDCOLLECTIVE ;  /* 0x000000000000791b */ /* 0x003fe20003800000 */
.L_x_1518:
        /* <DEDUP_REMOVED lines=15> */
.L_x_1519:
[----:B------:R-:W-:Y:S02]  /*1a540*/  IMAD.MOV.U32 R13, RZ, RZ, R19 ;  /* 0x000000ffff0d7224 */ /* 0x000fe400078e0013 */
[----:B------:R-:W-:Y:S01]  /*1a550*/  IMAD.MOV.U32 R12, RZ, RZ, 0x5 ;  /* 0x00000005ff0c7424 */ /* 0x000fe200078e00ff */
[----:B------:R-:W-:-:S13]  /*1a560*/  IADD3 R2, P4, R14, R5, RZ ;  /* 0x000000050e027210 */ /* 0x000fda0007f9e0ff */
[----:B------:R-:W-:Y:S05]  /*1a570*/  WARPSYNC.COLLECTIVE R15, `(.L_x_1520) ;  /* 0x000000000f087348 */ /* 0x000fea0003c00000 */
[----:B------:R0:W1:Y:S02]  /*1a580*/  SHFL.IDX P6, R14, R13, R12, R11 ;  /* 0x0000000c0d0e7389 */ /* 0x00006400000c000b */
[----:B01----:R-:W-:Y:S01]  /*1a590*/  ENDCOLLECTIVE ;  /* 0x000000000000791b */ /* 0x003fe20003800000 */
.L_x_1520:
[----:B------:R-:W-:Y:S02]  /*1a5a0*/  IADD3.X R3, RZ, R7, RZ, P4, !PT ;  /* 0x00000007ff037210 */ /* 0x000fe400027fe4ff */
[----:B------:R-:W-:-:S03]  /*1a5b0*/  ISETP.LT.OR P4, PT, R6, 0x41, P1 ;  /* 0x000000410600780c */ /* 0x000fc60000f81670 */
[----:B------:R-:W-:Y:S01]  /*1a5c0*/  @!PT LDS RZ, [RZ] ;  /* 0x00000000fffff984 */ /* 0x000fe20000000800 */
[----:B------:R-:W-:Y:S01]  /*1a5d0*/  @!PT LDS RZ, [RZ] ;  /* 0x00000000fffff984 */ /* 0x000fe20000000800 */
[----:B------:R-:W-:Y:S01]  /*1a5e0*/  @!PT LDS RZ, [RZ] ;  /* 0x00000000fffff984 */ /* 0x000fe20000000800 */
[----:B------:R0:W-:Y:S01]  /*1a5f0*/  LDGSTS.E.BYPASS.LTC128B.128 [R4+0x2400], desc[UR36][R2.64], !P3 ;  /* 0x0240000002047fae */ /* 0x0001e2000d901d64 */
[----:B------:R-:W-:Y:S01]  /*1a600*/  ISETP.LT.OR P3, PT, R6, 0x41, P0 ;  /* 0x000000410600780c */ /* 0x000fe20000761670 */
[----:B------:R-:W-:-:S08]  /*1a610*/  IMAD.MOV.U32 R13, RZ, RZ, R18 ;  /* 0x000000ffff0d7224 */ /* 0x000fd000078e0012 */
[----:B------:R0:W-:Y:S04]  /*1a620*/  LDGSTS.E.BYPASS.LTC128B.128 [R4+0x5400], desc[UR36][R2.64+0x80], !P4 ;  /* 0x0540008002047fae */ /* 0x0001e8000e101d64 */
[----:B------:R0:W-:Y:S01]  /*1a630*/  LDGSTS.E.BYPASS.LTC128B.128 [R4+0x8400], desc[UR36][R2.64+0x100], !P3 ;  /* 0x0840010002047fae */ /* 0x0001e2000d901d64 */
[----:B------:R-:W-:-:S07]  /*1a640*/  IMAD.MOV.U32 R19, RZ, RZ, R14 ;  /* 0x000000ffff137224 */ /* 0x000fce00078e000e */
[----:B0-----:R-:W-:Y:S05]  /*1a650*/  WARPSYNC.COLLECTIVE R15, `(.L_x_1521) ;  /* 0x000000000f087348 */ /* 0x001fea0003c00000 */
[----:B------:R1:W2:Y:S02]  /*1a660*/  SHFL.IDX P6, R14, R13, R12, R11 ;  /* 0x0000000c0d0e7389 */ /* 0x0002a400000c000b */
[----:B012---:R-:W-:Y:S01]  /*1a670*/  ENDCOLLECTIVE ;  /* 0x000000000000791b */ /* 0x007fe20003800000 */
.L_x_1521:
[----:B------:R-:W-:Y:S05]  /*1a680*/  BRA `(.L_x_1522) ;  /* 0xffffffbc00507947 */ /* 0x000fea000383ffff */
.L_x_1416:
        /* <DEDUP_REMOVED lines=8> */
.L_x_1524:
[----:B------:R-:W-:Y:S05]  /*1a710*/  BSYNC B0 ;  /* 0x0000000000007941 */ /* 0x000fea0003800000 */
.L_x_1523:
[----:B------:R-:W-:Y:S02]  /*1a720*/  IMAD.MOV.U32 R13, RZ, RZ, R24 ;  /* 0x000000ffff0d7224 */ /* 0x000fe400078e0018 */
[----:B------:R-:W-:Y:S02]  /*1a730*/  IMAD.MOV.U32 R12, RZ, RZ, 0x1 ;  /* 0x00000001ff0c7424 */ /* 0x000fe400078e00ff */
[----:B------:R-:W-:Y:S02]  /*1a740*/  IMAD.MOV.U32 R11, RZ, RZ, 0x1f ;  /* 0x0000001fff0b7424 */ /* 0x000fe400078e00ff */
[----:B------:R-:W-:Y:S02]  /*1a750*/  IMAD.MOV.U32 R15, RZ, RZ, -0x1 ;  /* 0xffffffffff0f7424 */ /* 0x000fe400078e00ff */
[----:B------:R-:W-:Y:S02]  /*1a760*/  IMAD.IADD R5, R27, 0x1, R8 ;  /* 0x000000011b057824 */ /* 0x000fe400078e0208 */
[----:B------:R-:W-:-:S07]  /*1a770*/  IMAD.MOV.U32 R0, RZ, RZ, R14 ;  /* 0x000000ffff007224 */ /* 0x000fce00078e000e */
[----:B------:R-:W-:Y:S05]  /*1a780*/  WARPSYNC.COLLECTIVE R15, `(.L_x_1525) ;  /* 0x000000000f087348 */ /* 0x000fea0003c00000 */
[----:B------:R0:W1:Y:S02]  /*1a790*/  SHFL.IDX P6, R14, R13, R12, R11 ;  /* 0x0000000c0d0e7389 */ /* 0x00006400000c000b */
[----:B01----:R-:W-:Y:S01]  /*1a7a0*/  ENDCOLLECTIVE ;  /* 0x000000000000791b */ /* 0x003fe20003800000 */
.L_x_1525:
[----:B------:R-:W-:Y:S02]  /*1a7b0*/  ULDC UR4, c[0x0][0xc3c] ;  /* 0x00030f0000047ab9 */ /* 0x000fe40000000800 */
[----:B------:R-:W-:-:S13]  /*1a7c0*/  ISETP.GE.OR P1, PT, R5, UR4, !P0 ;  /* 0x0000000405007c0c */ /* 0x000fda000c726670 */
[----:B------:R-:W0:Y:S01]  /*1a7d0*/  @!P1 LDC.64 R2, c[0x0][0xc80] ;  /* 0x00032000ff029b82 */ /* 0x000e220000000a00 */
[----:B------:R-:W-:Y:S02]  /*1a7e0*/  IMAD.MOV.U32 R11, RZ, RZ, RZ ;  /* 0x000000ffff0b7224 */ /* 0x000fe400078e00ff */
[----:B------:R-:W-:Y:S02]  /*1a7f0*/  IMAD.MOV.U32 R4, RZ, RZ, R14 ;  /* 0x000000ffff047224 */ /* 0x000fe400078e000e */
[----:B0-----:R-:W-:-:S06]  /*1a800*/  @!P1 IMAD.WIDE R2, R5, 0x4, R2 ;  /* 0x0000000405029825 */ /* 0x001fcc00078e0202 */
[----:B------:R-:W2:Y:S01]  /*1a810*/  @!P1 LDG.E R2, desc[UR36][R2.64] ;  /* 0x0000002402029981 */ /* 0x000ea2000c1e1900 */
[----:B------:R-:W-:Y:S01]  /*1a820*/  IMAD.MOV.U32 R5, RZ, RZ, RZ ;  /* 0x000000ffff057224 */ /* 0x000fe200078e00ff */
        /* <DEDUP_REMOVED lines=10> */
.L_x_1526:
[----:B------:R-:W-:Y:S01]  /*1a8d0*/  IMAD.MOV.U32 R12, RZ, RZ, 0x2 ;  /* 0x00000002ff0c7424 */ /* 0x000fe200078e00ff */
[----:B------:R-:W-:-:S05]  /*1a8e0*/  SEL R6, R14, RZ, P1 ;  /* 0x000000ff0e067207 */ /* 0x000fca0000800000 */
[----:B------:R-:W-:-:S04]  /*1a8f0*/  IMAD.IADD R6, R5, 0x1, R6 ;  /* 0x0000000105067824 */ /* 0x000fc800078e0206 */
[----:B------:R-:W-:-:S07]  /*1a900*/  IMAD.MOV.U32 R13, RZ, RZ, R6 ;  /* 0x000000ffff0d7224 */ /* 0x000fce00078e0006 */
[----:B------:R-:W-:Y:S05]  /*1a910*/  WARPSYNC.COLLECTIVE R15, `(.L_x_1527) ;  /* 0x000000000f087348 */ /* 0x000fea0003c00000 */
[----:B------:R0:W1:Y:S02]  /*1a920*/  SHFL.UP P6, R14, R13, R12, R11 ;  /* 0x0400000c0d0e7389 */ /* 0x00006400000c000b */
[----:B01----:R-:W-:Y:S01]  /*1a930*/  ENDCOLLECTIVE ;  /* 0x000000000000791b */ /* 0x003fe20003800000 */
.L_x_1527:
[----:B------:R-:W-:Y:S01]  /*1a940*/  IMAD.MOV.U32 R12, RZ, RZ, 0x4 ;  /* 0x00000004ff0c7424 */ /* 0x000fe200078e00ff */
[----:B------:R-:W-:-:S05]  /*1a950*/  SEL R7, R14, RZ, P2 ;  /* 0x000000ff0e077207 */ /* 0x000fca0001000000 */
[----:B------:R-:W-:-:S04]  /*1a960*/  IMAD.IADD R7, R6, 0x1, R7 ;  /* 0x0000000106077824 */ /* 0x000fc800078e0207 */
[----:B------:R-:W-:-:S07]  /*1a970*/  IMAD.MOV.U32 R13, RZ, RZ, R7 ;  /* 0x000000ffff0d7224 */ /* 0x000fce00078e0007 */
[----:B------:R-:W-:Y:S05]  /*1a980*/  WARPSYNC.COLLECTIVE R15, `(.L_x_1528) ;  /* 0x000000000f087348 */ /* 0x000fea0003c00000 */
[----:B------:R0:W1:Y:S02]  /*1a990*/  SHFL.UP P6, R14, R13, R12, R11 ;  /* 0x0400000c0d0e7389 */ /* 0x00006400000c000b */
[----:B01----:R-:W-:Y:S01]  /*1a9a0*/  ENDCOLLECTIVE ;  /* 0x000000000000791b */ /* 0x003fe20003800000 */
.L_x_1528:
[----:B------:R-:W-:Y:S01]  /*1a9b0*/  IMAD.MOV.U32 R12, RZ, RZ, 0x8 ;  /* 0x00000008ff0c7424 */ /* 0x000fe200078e00ff */
[----:B------:R-:W-:-:S05]  /*1a9c0*/  SEL R2, R14, RZ, P3 ;  /* 0x000000ff0e027207 */ /* 0x000fca0001800000 */
[----:B------:R-:W-:-:S04]  /*1a9d0*/  IMAD.IADD R2, R7, 0x1, R2 ;  /* 0x0000000107027824 */ /* 0x000fc800078e0202 */
[----:B------:R-:W-:-:S07]  /*1a9e0*/  IMAD.MOV.U32 R13, RZ, RZ, R2 ;  /* 0x000000ffff0d7224 */ /* 0x000fce00078e0002 */
[----:B------:R-:W-:Y:S05]  /*1a9f0*/  WARPSYNC.COLLECTIVE R15, `(.L_x_1529) ;  /* 0x000000000f087348 */ /* 0x000fea0003c00000 */
[----:B------:R0:W1:Y:S02]  /*1aa00*/  SHFL.UP P6, R14, R13, R12, R11 ;  /* 0x0400000c0d0e7389 */ /* 0x00006400000c000b */
[----:B01----:R-:W-:Y:S01]  /*1aa10*/  ENDCOLLECTIVE ;  /* 0x000000000000791b */ /* 0x003fe20003800000 */
.L_x_1529:
[----:B------:R-:W-:Y:S01]  /*1aa20*/  IMAD.MOV.U32 R12, RZ, RZ, 0x10 ;  /* 0x00000010ff0c7424 */ /* 0x000fe200078e00ff */
[----:B------:R-:W-:-:S05]  /*1aa30*/  SEL R3, R14, RZ, P4 ;  /* 0x000000ff0e037207 */ /* 0x000fca0002000000 */
[----:B------:R-:W-:-:S04]  /*1aa40*/  IMAD.IADD R3, R2, 0x1, R3 ;  /* 0x0000000102037824 */ /* 0x000fc800078e0203 */
[----:B------:R-:W-:-:S07]  /*1aa50*/  IMAD.MOV.U32 R13, RZ, RZ, R3 ;  /* 0x000000ffff0d7224 */ /* 0x000fce00078e0003 */
[----:B------:R-:W-:Y:S05]  /*1aa60*/  WARPSYNC.COLLECTIVE R15, `(.L_x_1530) ;  /* 0x000000000f087348 */ /* 0x000fea0003c00000 */
[----:B------:R0:W1:Y:S02]  /*1aa70*/  SHFL.UP P6, R14, R13, R12, R11 ;  /* 0x0400000c0d0e7389 */ /* 0x00006400000c000b */
[----:B01----:R-:W-:Y:S01]  /*1aa80*/  ENDCOLLECTIVE ;  /* 0x000000000000791b */ /* 0x003fe20003800000 */
.L_x_1530:
[----:B------:R-:W-:Y:S02]  /*1aa90*/  IMAD.MOV.U32 R12, RZ, RZ, 0x1f ;  /* 0x0000001fff0c7424 */ /* 0x000fe400078e00ff */
[----:B------:R-:W-:Y:S01]  /*1aaa0*/  IMAD.MOV.U32 R11, RZ, RZ, 0x1f ;  /* 0x0000001fff0b7424 */ /* 0x000fe200078e00ff */
[----:B------:R-:W-:-:S05]  /*1aab0*/  SEL R6, R14, RZ, P5 ;  /* 0x000000ff0e067207 */ /* 0x000fca0002800000 */
[----:B------:R-:W-:-:S04]  /*1aac0*/  IMAD.IADD R6, R3, 0x1, R6 ;  /* 0x0000000103067824 */ /* 0x000fc800078e0206 */
[----:B------:R-:W-:-:S07]  /*1aad0*/  IMAD.MOV.U32 R13, RZ, RZ, R6 ;  /* 0x000000ffff0d7224 */ /* 0x000fce00078e0006 */
[----:B------:R-:W-:Y:S05]  /*1aae0*/  WARPSYNC.COLLECTIVE R15, `(.L_x_1531) ;  /* 0x000000000f087348 */ /* 0x000fea0003c00000 */
[----:B------:R0:W1:Y:S02]  /*1aaf0*/  SHFL.IDX P6, R14, R13, R12, R11 ;  /* 0x0000000c0d0e7389 */ /* 0x00006400000c000b */
[----:B01----:R-:W-:Y:S01]  /*1ab00*/  ENDCOLLECTIVE ;  /* 0x000000000000791b */ /* 0x003fe20003800000 */
.L_x_1531:
[----:B------:R-:W-:Y:S05]  /*1ab10*/  BRA `(.L_x_1532) ;  /* 0xffffffbc00647947 */ /* 0x000fea000383ffff */
.L_x_1421:
[----:B------:R-:W-:Y:S01]  /*1ab20*/  BSSY B0, `(.L_x_1533) ;  /* 0x0000008000007945 */ /* 0x000fe20003800000 */
[----:B-----5:R-:W-:Y:S02]  /*1ab30*/  IMAD.MOV.U32 R13, RZ, RZ, R5 ;  /* 0x000000ffff0d7224 */ /* 0x020fe400078e0005 */
[----:B------:R-:W-:Y:S02]  /*1ab40*/  IMAD.MOV.U32 R12, RZ, RZ, 0x1 ;  /* 0x00000001ff0c7424 */ /* 0x000fe400078e00ff */
[----:B------:R-:W-:Y:S02]  /*1ab50*/  IMAD.MOV.U32 R11, RZ, RZ, RZ ;  /* 0x000000ffff0b7224 */ /* 0x000fe400078e00ff */
[----:B------:R-:W-:-:S07]  /*1ab60*/  IMAD.MOV.U32 R15, RZ, RZ, -0x1 ;  /* 0xffffffffff0f7424 */ /* 0x000fce00078e00ff */
[----:B012---:R-:W-:Y:S05]  /*1ab70*/  WARPSYNC.COLLECTIVE R15, `(.L_x_1534) ;  /* 0x000000000f087348 */ /* 0x007fea0003c00000 */
[----:B------:R3:W4:Y:S02]  /*1ab80*/  SHFL.UP P6, R14, R13, R12, R11 ;  /* 0x0400000c0d0e7389 */ /* 0x00072400000c000b */
[----:B01234-:R-:W-:Y:S01]  /*1ab90*/  ENDCOLLECTIVE ;  /* 0x000000000000791b */ /* 0x01ffe20003800000 */
.L_x_1534:
[----:B------:R-:W-:Y:S05]  /*1aba0*/  BSYNC B0 ;  /* 0x0000000000007941 */ /* 0x000fea0003800000 */
.L_x_1533:
[----:B------:R-:W-:Y:S01]  /*1abb0*/  SEL R14, R14, RZ, P1 ;  /* 0x000000ff0e0e7207 */ /* 0x000fe20000800000 */
[----:B------:R-:W-:Y:S02]  /*1abc0*/  IMAD.MOV.U32 R12, RZ, RZ, 0x2 ;  /* 0x00000002ff0c7424 */ /* 0x000fe400078e00ff */
[----:B------:R-:W-:Y:S02]  /*1abd0*/  IMAD.MOV.U32 R11, RZ, RZ, RZ ;  /* 0x000000ffff0b7224 */ /* 0x000fe400078e00ff */
[----:B------:R-:W-:Y:S02]  /*1abe0*/  IMAD.IADD R13, R5, 0x1, R14 ;  /* 0x00000001050d7824 */ /* 0x000fe400078e020e */
[----:B------:R-:W-:-:S07]  /*1abf0*/  IMAD.MOV.U32 R15, RZ, RZ, -0x1 ;  /* 0xffffffffff0f7424 */ /* 0x000fce00078e00ff */
[----:B------:R-:W-:Y:S05]  /*1ac00*/  WARPSYNC.COLLECTIVE R15, `(.L_x_1535) ;  /* 0x000000000f087348 */ /* 0x000fea0003c00000 */
[----:B------:R0:W1:Y:S02]  /*1ac10*/  SHFL.UP P6, R14, R13, R12, R11 ;  /* 0x0400000c0d0e7389 */ /* 0x00006400000c000b */
[----:B01----:R-:W-:Y:S01]  /*1ac20*/  ENDCOLLECTIVE ;  /* 0x000000000000791b */ /* 0x003fe20003800000 */
.L_x_1535:
[----:B------:R-:W-:Y:S01]  /*1ac30*/  IMAD.MOV.U32 R12, RZ, RZ, 0x4 ;  /* 0x00000004ff0c7424 */ /* 0x000fe200078e00ff */
[----:B------:R-:W-:-:S05]  /*1ac40*/  SEL R2, R14, RZ, P2 ;  /* 0x000000ff0e027207 */ /* 0x000fca0001000000 */
[----:B------:R-:W-:-:S04]  /*1ac50*/  IMAD.IADD R2, R13, 0x1, R2 ;  /* 0x000000010d027824 */ /* 0x000fc800078e0202 */
[----:B------:R-:W-:-:S07]  /*1ac60*/  IMAD.MOV.U32 R13, RZ, RZ, R2 ;  /* 0x000000ffff0d7224 */ /* 0x000fce00078e0002 */
[----:B------:R-:W-:Y:S05]  /*1ac70*/  WARPSYNC.COLLECTIVE R15, `(.L_x_1536) ;  /* 0x000000000f087348 */ /* 0x000fea0003c00000 */
[----:B------:R0:W1:Y:S02]  /*1ac80*/  SHFL.UP P6, R14, R13, R12, R11 ;  /* 0x0400000c0d0e7389 */ /* 0x00006400000c000b */
[----:B01----:R-:W-:Y:S01]  /*1ac90*/  ENDCOLLECTIVE ;  /* 0x000000000000791b */ /* 0x003fe20003800000 */
.L_x_1536:
[----:B------:R-:W-:Y:S01]  /*1aca0*/  IMAD.MOV.U32 R12, RZ, RZ, 0x8 ;  /* 0x00000008ff0c7424 */ /* 0x000fe200078e00ff */
[----:B------:R-:W-:-:S05]  /*1acb0*/  SEL R3, R14, RZ, P3 ;  /* 0x000000ff0e037207 */ /* 0x000fca0001800000 */
[----:B------:R-:W-:-:S04]  /*1acc0*/  IMAD.IADD R3, R2, 0x1, R3 ;  /* 0x0000000102037824 */ /* 0x000fc800078e0203 */
[----:B------:R-:W-:-:S07]  /*1acd0*/  IMAD.MOV.U32 R13, RZ, RZ, R3 ;  /* 0x000000ffff0d7224 */ /* 0x000fce00078e0003 */
[----:B------:R-:W-:Y:S05]  /*1ace0*/  WARPSYNC.COLLECTIVE R15, `(.L_x_1537) ;  /* 0x000000000f087348 */ /* 0x000fea0003c00000 */
[----:B------:R0:W1:Y:S02]  /*1acf0*/  SHFL.UP P6, R14, R13, R12, R11 ;  /* 0x0400000c0d0e7389 */ /* 0x00006400000c000b */
[----:B01----:R-:W-:Y:S01]  /*1ad00*/  ENDCOLLECTIVE ;  /* 0x000000000000791b */ /* 0x003fe20003800000 */
.L_x_1537:
[----:B------:R-:W-:Y:S01]  /*1ad10*/  IMAD.MOV.U32 R12, RZ, RZ, 0x10 ;  /* 0x00000010ff0c7424 */ /* 0x000fe200078e00ff */
[----:B------:R-:W-:-:S05]  /*1ad20*/  SEL R4, R14, RZ, P4 ;  /* 0x000000ff0e047207 */ /* 0x000fca0002000000 */
[----:B------:R-:W-:-:S04]  /*1ad30*/  IMAD.IADD R4, R3, 0x1, R4 ;  /* 0x0000000103047824 */ /* 0x000fc800078e0204 */
[----:B------:R-:W-:-:S07]  /*1ad40*/  IMAD.MOV.U32 R13, RZ, RZ, R4 ;  /* 0x000000ffff0d7224 */ /* 0x000fce00078e0004 */
[----:B------:R-:W-:Y:S05]  /*1ad50*/  WARPSYNC.COLLECTIVE R15, `(.L_x_1538) ;  /* 0x000000000f087348 */ /* 0x000fea0003c00000 */
[----:B------:R0:W1:Y:S02]  /*1ad60*/  SHFL.UP P6, R14, R13, R12, R11 ;  /* 0x0400000c0d0e7389 */ /* 0x00006400000c000b */
[----:B01----:R-:W-:Y:S01]  /*1ad70*/  ENDCOLLECTIVE ;  /* 0x000000000000791b */ /* 0x003fe20003800000 */
.L_x_1538:
        /* <DEDUP_REMOVED lines=8> */
.L_x_1539:
[----:B------:R-:W-:Y:S05]  /*1ae00*/  BRA `(.L_x_1540) ;  /* 0xffffffbc00447947 */ /* 0x000fea000383ffff */
.L_x_1423:
[----:B------:R-:W-:Y:S01]  /*1ae10*/  BSSY B0, `(.L_x_1541) ;  /* 0x0000006000007945 */ /* 0x000fe20003800000 */
[----:B------:R-:W-:Y:S01]  /*1ae20*/  PLOP3.LUT P6, PT, P6, PT, PT, 0x8, 0x0 ;  /* 0x000000000000781c */ /* 0x000fe200037ce170 */
[----:B------:R-:W-:-:S12]  /*1ae30*/  IMAD.MOV.U32 R15, RZ, RZ, -0x1 ;  /* 0xffffffffff0f7424 */ /* 0x000fd800078e00ff */
[----:B01----:R-:W-:Y:S05]  /*1ae40*/  WARPSYNC.COLLECTIVE R15, `(.L_x_1542) ;  /* 0x000000000f087348 */ /* 0x003fea0003c00000 */
[----:B------:R-:W-:Y:S01]  /*1ae50*/  VOTE.ANY R14, PT, P6 ;  /* 0x00000000000e7806 */ /* 0x000fe200030e0100 */
[----:B01----:R-:W-:Y:S06]  /*1ae60*/  ENDCOLLECTIVE ;  /* 0x000000000000791b */ /* 0x003fec0003800000 */
.L_x_1542:
[----:B------:R-:W-:Y:S05]  /*1ae70*/  BSYNC B0 ;  /* 0x0000000000007941 */ /* 0x000fea0003800000 */
.L_x_1541:
        /* <DEDUP_REMOVED lines=9> */
.L_x_1543:
[----:B------:R-:W-:Y:S01]  /*1af10*/  IMAD.MOV.U32 R5, RZ, RZ, R14 ;  /* 0x000000ffff057224 */ /* 0x000fe200078e000e */
[----:B------:R-:W-:Y:S06]  /*1af20*/  BRA `(.L_x_1544) ;  /* 0xffffffbc00347947 */ /* 0x000fec000383ffff */
.L_x_1425:
[----:B------:R-:W-:Y:S01]  /*1af30*/  BSSY B0, `(.L_x_1545) ;  /* 0x0000007000007945 */ /* 0x000fe20003800000 */
[----:B------:R-:W-:Y:S02]  /*1af40*/  IMAD.MOV.U32 R13, RZ, RZ, R6 ;  /* 0x000000ffff0d7224 */ /* 0x000fe400078e0006 */
[----:B------:R-:W-:Y:S02]  /*1af50*/  IMAD.MOV.U32 R11, RZ, RZ, 0x1f ;  /* 0x0000001fff0b7424 */ /* 0x000fe400078e00ff */
[----:B------:R-:W-:-:S07]  /*1af60*/  IMAD.MOV.U32 R15, RZ, RZ, -0x1 ;  /* 0xffffffffff0f7424 */ /* 0x000fce00078e00ff */
[----:B0123--:R-:W-:Y:S05]  /*1af70*/  WARPSYNC.COLLECTIVE R15, `(.L_x_1546) ;  /* 0x000000000f087348 */ /* 0x00ffea0003c00000 */
[----:B------:R4:W0:Y:S02]  /*1af80*/  SHFL.IDX P6, R14, R13, R12, R11 ;  /* 0x0000000c0d0e7389 */ /* 0x00082400000c000b */
[----:B01234-:R-:W-:Y:S01]  /*1af90*/  ENDCOLLECTIVE ;  /* 0x000000000000791b */ /* 0x01ffe20003800000 */
.L_x_1546:
[----:B------:R-:W-:Y:S05]  /*1afa0*/  BSYNC B0 ;  /* 0x0000000000007941 */ /* 0x000fea0003800000 */
.L_x_1545:
[----:B------:R-:W-:Y:S05]  /*1afb0*/  BRA `(.L_x_1424) ;  /* 0xffffffbc002c7947 */ /* 0x000fea000383ffff */
.L_x_1429:
[----:B-1----:R1:W4:Y:S02]  /*1afc0*/  SYNCS.PHASECHK.TRANS64.TRYWAIT P0, [R4+URZ+0x30820], R0 ;  /* 0x03082000040075a7 */ /* 0x002324000800017f */
[----:B----4-:R-:W-:Y:S05]  /*1afd0*/  @!P0 NANOSLEEP.SYNCS 0x989680 ;  /* 0x009896800000895d */ /* 0x010fea0003900000 */
[----:B------:R-:W4:Y:S02]  /*1afe0*/  @!P0 SYNCS.PHASECHK.TRANS64 P0, [R4+URZ+0x30820], R0 ;  /* 0x03082000040085a7 */ /* 0x000f24000800007f */
[----:B----4-:R-:W-:Y:S05]  /*1aff0*/  @!P0 BRA `(.L_x_1429) ;  /* 0xfffffffc00f08947 */ /* 0x010fea000383ffff */
[----:B------:R-:W-:Y:S05]  /*1b000*/  BRA `(.L_x_1547) ;  /* 0xffffffc000a47947 */ /* 0x000fea000383ffff */
.L_x_1430:
[----:B------:R-:W4:Y:S01]  /*1b010*/  S2R R2, SR_TID.X ;  /* 0x0000000000027919 */ /* 0x000f220000002100 */
[----:B------:R-:W-:Y:S01]  /*1b020*/  BSSY B0, `(.L_x_1548) ;  /* 0x000000a000007945 */ /* 0x000fe20003800000 */
[----:B------:R-:W-:Y:S02]  /*1b030*/  IMAD.MOV.U32 R12, RZ, RZ, RZ ;  /* 0x000000ffff0c7224 */ /* 0x000fe400078e00ff */
[----:B------:R-:W-:Y:S02]  /*1b040*/  IMAD.MOV.U32 R11, RZ, RZ, 0x1f ;  /* 0x0000001fff0b7424 */ /* 0x000fe400078e00ff */
[----:B------:R-:W-:Y:S01]  /*1b050*/  IMAD.MOV.U32 R15, RZ, RZ, -0x1 ;  /* 0xffffffffff0f7424 */ /* 0x000fe200078e00ff */
[----:B----4-:R-:W-:-:S04]  /*1b060*/  SHF.R.U32.HI R2, RZ, 0x5, R2 ;  /* 0x00000005ff027819 */ /* 0x010fc80000011602 */
[----:B------:R-:W-:-:S05]  /*1b070*/  LOP3.LUT R2, R2, 0x3, RZ, 0xc0, !PT ;  /* 0x0000000302027812 */ /* 0x000fca00078ec0ff */
[----:B------:R-:W-:-:S07]  /*1b080*/  IMAD.MOV.U32 R13, RZ, RZ, R2 ;  /* 0x000000ffff0d7224 */ /* 0x000fce00078e0002 */
[----:B0123--:R-:W-:Y:S05]  /*1b090*/  WARPSYNC.COLLECTIVE R15, `(.L_x_1549) ;  /* 0x000000000f087348 */ /* 0x00ffea0003c00000 */
[----:B------:R4:W0:Y:S02]  /*1b0a0*/  SHFL.IDX P6, R14, R13, R12, R11 ;  /* 0x0000000c0d0e7389 */ /* 0x00082400000c000b */
[----:B01234-:R-:W-:Y:S01]  /*1b0b0*/  ENDCOLLECTIVE ;  /* 0x000000000000791b */ /* 0x01ffe20003800000 */
.L_x_1549:
[----:B------:R-:W-:Y:S05]  /*1b0c0*/  BSYNC B0 ;  /* 0x0000000000007941 */ /* 0x000fea0003800000 */
.L_x_1548:
[----:B------:R-:W-:Y:S05]  /*1b0d0*/  BRA `(.L_x_1550) ;  /* 0xffffffc0008c7947 */ /* 0x000fea000383ffff */
.L_x_1433:
[----:B------:R-:W-:Y:S01]  /*1b0e0*/  BSSY B1, `(.L_x_1551) ;  /* 0x0000006000017945 */ /* 0x000fe20003800000 */
[----:B------:R-:W-:-:S07]  /*1b0f0*/  IMAD.MOV.U32 R15, RZ, RZ, -0x1 ;  /* 0xffffffffff0f7424 */ /* 0x000fce00078e00ff */
[----:B0123--:R-:W-:Y:S05]  /*1b100*/  WARPSYNC.COLLECTIVE R15, `(.L_x_1552) ;  /* 0x000000000f0c7348 */ /* 0x00ffea0003c00000 */
[----:B------:R-:W-:Y:S02]  /*1b110*/  ELECT P6, UR62, PT ;  /* 0x00000000003e782f */ /* 0x000fe400038c0000 */
[----:B------:R-:W-:Y:S01]  /*1b120*/  MOV R14, UR62 ;  /* 0x0000003e000e7c02 */ /* 0x000fe20008000f00 */
[----:B0123--:R-:W-:Y:S10]  /*1b130*/  ENDCOLLECTIVE ;  /* 0x000000000000791b */ /* 0x00fff40003800000 */
.L_x_1552:
[----:B------:R-:W-:Y:S05]  /*1b140*/  BSYNC B1 ;  /* 0x0000000000017941 */ /* 0x000fea0003800000 */
.L_x_1551:
[----:B------:R-:W-:Y:S05]  /*1b150*/  BRA `(.L_x_1553) ;  /* 0xffffffc000847947 */ /* 0x000fea000383ffff */
.L_x_1435:
[----:B-1----:R1:W4:Y:S02]  /*1b160*/  SYNCS.PHASECHK.TRANS64.TRYWAIT P1, [R5+URZ+0x30840], R0 ;  /* 0x03084000050075a7 */ /* 0x002324000802017f */
[----:B----4-:R-:W-:Y:S05]  /*1b170*/  @!P1 NANOSLEEP.SYNCS 0x989680 ;  /* 0x009896800000995d */ /* 0x010fea0003900000 */
[----:B------:R-:W4:Y:S02]  /*1b180*/  @!P1 SYNCS.PHASECHK.TRANS64 P1, [R5+URZ+0x30840], R0 ;  /* 0x03084000050095a7 */ /* 0x000f24000802007f */
[----:B----4-:R-:W-:Y:S05]  /*1b190*/  @!P1 BRA `(.L_x_1435) ;  /* 0xfffffffc00f09947 */ /* 0x010fea000383ffff */
[----:B------:R-:W-:Y:S05]  /*1b1a0*/  BRA `(.L_x_1554) ;  /* 0xffffffc000a47947 */ /* 0x000fea000383ffff */
.L_x_1437:
[----:B----4-:R4:W0:Y:S02]  /*1b1b0*/  SYNCS.PHASECHK.TRANS64.TRYWAIT P1, [R23+URZ+0x30840], R2 ;  /* 0x03084002170075a7 */ /* 0x010824000802017f */
[----:B0-----:R-:W-:Y:S05]  /*1b1c0*/  @!P1 NANOSLEEP.SYNCS 0x989680 ;  /* 0x009896800000995d */ /* 0x001fea0003900000 */
[----:B------:R-:W0:Y:S02]  /*1b1d0*/  @!P1 SYNCS.PHASECHK.TRANS64 P1, [R23+URZ+0x30840], R2 ;  /* 0x03084002170095a7 */ /* 0x000e24000802007f */
[----:B0-----:R-:W-:Y:S05]  /*1b1e0*/  @!P1 BRA `(.L_x_1437) ;  /* 0xfffffffc00f09947 */ /* 0x001fea000383ffff */
[----:B------:R-:W-:Y:S05]  /*1b1f0*/  BRA `(.L_x_1555) ;  /* 0xffffffc000b07947 */ /* 0x000fea000383ffff */
.L_x_1439:
[----:B------:R0:W0:Y:S02]  /*1b200*/  SYNCS.PHASECHK.TRANS64.TRYWAIT P1, [R5+URZ+0x30860], R0 ;  /* 0x03086000050075a7 */ /* 0x000024000802017f */
[----:B0-----:R-:W-:Y:S05]  /*1b210*/  @!P1 NANOSLEEP.SYNCS 0x989680 ;  /* 0x009896800000995d */ /* 0x001fea0003900000 */
[----:B------:R-:W0:Y:S02]  /*1b220*/  @!P1 SYNCS.PHASECHK.TRANS64 P1, [R5+URZ+0x30860], R0 ;  /* 0x03086000050095a7 */ /* 0x000e24000802007f */
[----:B0-----:R-:W-:Y:S05]  /*1b230*/  @!P1 BRA `(.L_x_1439) ;  /* 0xfffffffc00f09947 */ /* 0x001fea000383ffff */
[----:B------:R-:W-:Y:S05]  /*1b240*/  BRA `(.L_x_1556) ;  /* 0xffffffc000ac7947 */ /* 0x000fea000383ffff */
.L_x_1557:
        /* <DEDUP_REMOVED lines=11> */
.L_x_3224:


//--------------------- .text._ZN7cutlass13device_kernelIN5flash11enable_sm90INS1_16FlashAttnFwdSm90INS1_25CollectiveMainloopFwdSm90ILi2EN4cute5tupleIJNS5_1CILi1EEES8_S8_EEENS6_IJNS7_ILi128EEENS7_ILi96EEENS7_ILi192EEEEEELi192ENS_10bfloat16_tEfNS_4arch4Sm90ELb0ELb1ELb1ELb1ELb1ELb1ELb0ELb1ELb1ELb1ELb0ELb0EEENS1_21CollectiveEpilogueFwdINS6_IJSA_SC_SB_EEES9_SE_SG_Li256ELb1ELb1ELb0ELb0EEENS1_36VarlenDynamicPersistentTileSchedulerILi128ELi96ELi256ELi128ELb0ELb1ELb1ELb1ELb0ELb1EEEEEEEEEvNT_6ParamsE --------------------------
	.section	.text._ZN7cutlass13device_kernelIN5flash11enable_sm90INS1_16FlashAttnFwdSm90INS1_25CollectiveMainloopFwdSm90ILi2EN4cute5tupleIJNS5_1CILi1EEES8_S8_EEENS6_IJNS7_ILi128EEENS7_ILi96EEENS7_ILi192EEEEEELi192ENS_10bfloat16_tEfNS_4arch4Sm90ELb0ELb1ELb1ELb1ELb1ELb1ELb0ELb1ELb1ELb1ELb0ELb0EEENS1_21CollectiveEpilogueFwdINS6_IJSA_SC_SB_EEES9_SE_SG_Li256ELb1ELb1ELb0ELb0EEENS1_36VarlenDynamicPersistentTileSchedulerILi128ELi96ELi256ELi128ELb0ELb1ELb1ELb1ELb0ELb1EEEEEEEEEvNT_6ParamsE,"ax",@progbits
	.align	128
.text._ZN7cutlass13device_kernelIN5flash11enable_sm90INS1_16FlashAttnFwdSm90INS1_25CollectiveMainloopFwdSm90ILi2EN4cute5tupleIJNS5_1CILi1EEES8_S8_EEENS6_IJNS7_ILi128EEENS7_ILi96EEENS7_ILi192EEEEEELi192ENS_10bfloat16_tEfNS_4arch4Sm90ELb0ELb1ELb1ELb1ELb1ELb1ELb0ELb1ELb1ELb1ELb0ELb0EEENS1_21CollectiveEpilogueFwdINS6_IJSA_SC_SB_EEES9_SE_SG_Li256ELb1ELb1ELb0ELb0EEENS1_36VarlenDynamicPersistentTileSchedulerILi128ELi96ELi256ELi128ELb0ELb1ELb1ELb1ELb0ELb1EEEEEEEEEvNT_6ParamsE:
        .type           _ZN7cutlass13device_kernelIN5flash11enable_sm90INS1_16FlashAttnFwdSm90INS1_25CollectiveMainloopFwdSm90ILi2EN4cute5tupleIJNS5_1CILi1EEES8_S8_EEENS6_IJNS7_ILi128EEENS7_ILi96EEENS7_ILi192EEEEEELi192ENS_10bfloat16_tEfNS_4arch4Sm90ELb0ELb1ELb1ELb1ELb1ELb1ELb0ELb1ELb1ELb1ELb0ELb0EEENS1_21CollectiveEpilogueFwdINS6_IJSA_SC_SB_EEES9_SE_SG_Li256ELb1ELb1ELb0ELb0EEENS1_36VarlenDynamicPersistentTileSchedulerILi128ELi96ELi256ELi128ELb0ELb1ELb1ELb1ELb0ELb1EEEEEEEEEvNT_6ParamsE,@function
        .size           _ZN7cutlass13device_kernelIN5flash11enable_sm90INS1_16FlashAttnFwdSm90INS1_25CollectiveMainloopFwdSm90ILi2EN4cute5tupleIJNS5_1CILi1EEES8_S8_EEENS6_IJNS7_ILi128EEENS7_ILi96EEENS7_ILi192EEEEEELi192ENS_10bfloat16_tEfNS_4arch4Sm90ELb0ELb1ELb1ELb1ELb1ELb1ELb0ELb1ELb1ELb1ELb0ELb0EEENS1_21CollectiveEpilogueFwdINS6_IJSA_SC_SB_EEES9_SE_SG_Li256ELb1ELb1ELb0ELb0EEENS1_36VarlenDynamicPersistentTileSchedulerILi128ELi96ELi256ELi128ELb0ELb1ELb1ELb1ELb0ELb1EEEEEEEEEvNT_6ParamsE,(.L_x_3225 - _ZN7cutlass13device_kernelIN5flash11enable_sm90INS1_16FlashAttnFwdSm90INS1_25CollectiveMainloopFwdSm90ILi2EN4cute5tupleIJNS5_1CILi1EEES8_S8_EEENS6_IJNS7_ILi128EEENS7_ILi96EEENS7_ILi192EEEEEELi192ENS_10bfloat16_tEfNS_4arch4Sm90ELb0ELb1ELb1ELb1ELb1ELb1ELb0ELb1ELb1ELb1ELb0ELb0EEENS1_21CollectiveEpilogueFwdINS6_IJSA_SC_SB_EEES9_SE_SG_Li256ELb1ELb1ELb0ELb0EEENS1_36VarlenDynamicPersistentTileSchedulerILi128ELi96ELi256ELi128ELb0ELb1ELb1ELb1ELb0ELb1EEEEEEEEEvNT_6ParamsE)
        .other          _ZN7cutlass13device_kernelIN5flash11enable_sm90INS1_16FlashAttnFwdSm90INS1_25CollectiveMainloopFwdSm90ILi2EN4cute5tupleIJNS5_1CILi1EEES8_S8_EEENS6_IJNS7_ILi128EEENS7_ILi96EEENS7_ILi192EEEEEELi192ENS_10bfloat16_tEfNS_4arch4Sm90ELb0ELb1ELb1ELb1ELb1ELb1ELb0ELb1ELb1ELb1ELb0ELb0EEENS1_21CollectiveEpilogueFwdINS6_IJSA_SC_SB_EEES9_SE_SG_Li256ELb1ELb1ELb0ELb0EEENS1_36VarlenDynamicPersistentTileSchedulerILi128ELi96ELi256ELi128ELb0ELb1ELb1ELb1ELb0ELb1EEEEEEEEEvNT_6ParamsE,@"STO_CUDA_ENTRY STV_DEFAULT"
_ZN7cutlass13device_kernelIN5flash11enable_sm90INS1_16FlashAttnFwdSm90INS1_25CollectiveMainloopFwdSm90ILi2EN4cute5tupleIJNS5_1CILi1EEES8_S8_EEENS6_IJNS7_ILi128EEENS7_ILi96EEENS7_ILi192EEEEEELi192ENS_10bfloat16_tEfNS_4arch4Sm90ELb0ELb1ELb1ELb1ELb1ELb1ELb0ELb1ELb1ELb1ELb0ELb0EEENS1_21CollectiveEpilogueFwdINS6_IJSA_SC_SB_EEES9_SE_SG_Li256ELb1ELb1ELb0ELb0EEENS1_36VarlenDynamicPersistentTileSchedulerILi128ELi96ELi256ELi128ELb0ELb1ELb1ELb1ELb0ELb1EEEEEEEEEvNT_6ParamsE:
[----:B------:R-:W0:Y:S02]  /*0000*/  LDC R1, c[0x0][0x28] ;  /* 0x00000a00ff017b82 */ /* 0x000e240000000800 */
[----:B0-----:R-:W-:-:S05]  /*0010*/  VIADD R1, R1, 0xfffffd40 ;  /* 0xfffffd4001017836 */ /* 0x001fca0000000000 */
[----:B------:R-:W-:Y:S01]  /*0020*/  R2UR UR5, R1 ;  /* 0x00000000010572ca */ /* 0x000fe200000e0000 */
[----:B------:R-:W0:Y:S01]  /*0030*/  S2R R3, SR_TID.X ;  /* 0x0000000000037919 */ /* 0x000e220000002100 */
[----:B------:R-:W-:Y:S01]  /*0040*/  ULDC UR4, c[0x0][0x20] ;  /* 0x0000080000047ab9 */ /* 0x000fe20000000800 */
[----:B------:R-:W-:Y:S01]  /*0050*/  ELECT P0, URZ, PT ;  /* 0x00000000003f782f */ /* 0x000fe20003800000 */
[----:B------:R-:W-:Y:S09]  /*0060*/  BSSY B0, `(.L_x_1558) ;  /* 0x0000015000007945 */ /* 0x000ff20003800000 */
[----:B------:R-:W-:-:S03]  /*0070*/  UIADD3 UR5, UP0, UR5, UR4, URZ ;  /* 0x0000000405057290 */ /* 0x000fc6000ff1e03f */
[----:B------:R-:W-:Y:S02]  /*0080*/  ULDC UR4, c[0x0][0x24] ;  /* 0x0000090000047ab9 */ /* 0x000fe40000000800 */
[----:B------:R-:W-:Y:S01]  /*0090*/  UIADD3.X UR4, URZ, UR4, URZ, UP0, !UPT ;  /* 0x000000043f047290 */ /* 0x000fe200087fe43f */
[----:B------:R-:W-:-:S05]  /*00a0*/  IMAD.U32 R4, RZ, RZ, UR5 ;  /* 0x00000005ff047e24 */ /* 0x000fca000f8e00ff */
[----:B------:R-:W-:Y:S01]  /*00b0*/  STL [R1+0x280], R4 ;  /* 0x0002800401007387 */ /* 0x000fe20000100800 */
[----:B0-----:R-:W-:-:S05]  /*00c0*/  SHF.R.U32.HI R0, RZ, 0x5, R3 ;  /* 0x00000005ff007819 */ /* 0x001fca0000011603 */
[----:B------:R-:W0:Y:S02]  /*00d0*/  SHFL.IDX PT, R2, R0, RZ, 0x1f ;  /* 0x00001fff00027589 */ /* 0x000e2400000e0000 */
[----:B0-----:R-:W-:Y:S02]  /*00e0*/  ISETP.EQ.AND P0, PT, R2, RZ, P0 ;  /* 0x000000ff0200720c */ /* 0x001fe40000702270 */
[----:B------:R-:W-:Y:S01]  /*00f0*/  SHF.R.U32.HI R2, RZ, 0x7, R3 ;  /* 0x00000007ff027819 */ /* 0x000fe20000011603 */
[----:B------:R-:W-:-:S05]  /*0100*/  IMAD.U32 R3, RZ, RZ, UR4 ;  /* 0x00000004ff037e24 */ /* 0x000fca000f8e00ff */
[----:B------:R0:W-:Y:S05]  /*0110*/  STL [R1+0x284], R3 ;  /* 0x0002840301007387 */ /* 0x0001ea0000100800 */
        /* <DEDUP_REMOVED lines=8> */
[----:B-1----:R-:W-:Y:S01]  /*01a0*/  NOP ;  /* 0x0000000000007918 */ /* 0x002fe20000000000 */
.L_x_1559:
[----:B------:R-:W-:Y:S05]  /*01b0*/  BSYNC B0 ;  /* 0x0000000000007941 */ /* 0x000fea0003800000 */
.L_x_1558:
[----:B------:R-:W-:Y:S01]  /*01c0*/  VOTEU.ANY UP0, P0 ;  /* 0x00000000003f7886 */ /* 0x000fe20000000100 */
[----:B------:R-:W1:Y:S01]  /*01d0*/  SHFL.IDX PT, R2, R2, RZ, 0x1f ;  /* 0x00001fff02027589 */ /* 0x000e6200000e0000 */
[----:B------:R-:W-:Y:S01]  /*01e0*/  UMOV UR4, 0x80 ;  /* 0x0000008000047882 */ /* 0x000fe20000000000 */
[----:B------:R-:W-:Y:S01]  /*01f0*/  UMOV UR7, 0x100 ;  /* 0x0000010000077882 */ /* 0x000fe20000000000 */
[----:B------:R-:W-:Y:S01]  /*0200*/  VOTEU.ANY UP1, P0 ;  /* 0x00000000003f7886 */ /* 0x000fe20000020100 */
[----:B------:R-:W2:Y:S01]  /*0210*/  @UP0 S2UR UR8, SR_CgaCtaId ;  /* 0x00000000000809c3 */ /* 0x000ea20000008800 */
[----:B0-----:R-:W0:Y:S01]  /*0220*/  SHFL.IDX PT, R3, R0, RZ, 0x1f ;  /* 0x00001fff00037589 */ /* 0x001e2200000e0000 */
[----:B------:R-:W-:Y:S01]  /*0230*/  @UP0 UMOV UR6, 0x400 ;  /* 0x0000040000060882 */ /* 0x000fe20000000000 */
[----:B------:R-:W-:-:S04]  /*0240*/  @UP0 UIADD3 UR4, -UR4, 0x100000, URZ ;  /* 0x0010000004040890 */ /* 0x000fc8000fffe13f */
[----:B------:R-:W-:Y:S02]  /*0250*/  @UP0 USHF.L.U32 UR5, UR4, 0xb, URZ ;  /* 0x0000000b04050899 */ /* 0x000fe4000800063f */
[----:B------:R-:W-:Y:S01]  /*0260*/  @UP0 USHF.L.U32 UR4, UR4, 0x1, URZ ;  /* 0x0000000104040899 */ /* 0x000fe2000800063f */
[----:B------:R-:W-:Y:S01]  /*0270*/  VOTEU.ANY UP2, P0 ;  /* 0x00000000003f7886 */ /* 0x000fe20000040100 */
[----:B-1----:R-:W-:Y:S01]  /*0280*/  R2UR UR9, R2 ;  /* 0x00000000020972ca */ /* 0x002fe200000e0000 */
[----:B--2---:R-:W-:Y:S01]  /*0290*/  @UP0 ULEA UR8, UR8, UR6, 0x18 ;  /* 0x0000000608080291 */ /* 0x004fe2000f8ec03f */
[----:B0-----:R-:W-:Y:S01]  /*02a0*/  ISETP.NE.AND P1, PT, R3, RZ, PT ;  /* 0x000000ff0300720c */ /* 0x001fe20003f25270 */
        /* <DEDUP_REMOVED lines=26> */
.L_x_1560:
        /* <DEDUP_REMOVED lines=22> */
.L_x_1561:
        /* <DEDUP_REMOVED lines=18> */
.L_x_1562:
        /* <DEDUP_REMOVED lines=22> */
.L_x_1563:
        /* <DEDUP_REMOVED lines=22> */
.L_x_1564:
[----:B0-----:R-:W-:Y:S01]  /*0990*/  UMOV UR4, 0x1 ;  /* 0x0000000100047882 */ /* 0x001fe20000000000 */
[----:B------:R-:W-:Y:S01]  /*09a0*/  PLOP3.LUT P0, PT, PT, PT, UP0, 0x80, 0x0 ;  /* 0x000000000000781c */ /* 0x000fe20003f0f008 */
[----:B------:R-:W-:Y:S01]  /*09b0*/  USEL UR4, UR4, 0x2, !UP0 ;  /* 0x0000000204047887 */ /* 0x000fe2000c000000 */
[----:B------:R-:W-:Y:S01]  /*09c0*/  NOP ;  /* 0x0000000000007918 */ /* 0x000fe20000000000 */
[----:B------:R-:W-:-:S04]  /*09d0*/  ULDC.64 UR38, c[0x0][0x208] ;  /* 0x0000820000267ab9 */ /* 0x000fc80000000a00 */
[----:B------:R-:W-:-:S05]  /*09e0*/  IMAD.U32 R2, RZ, RZ, UR4 ;  /* 0x00000004ff027e24 */ /* 0x000fca000f8e00ff */
[----:B------:R0:W-:Y:S01]  /*09f0*/  STL [R1+0x2b4], R2 ;  /* 0x0002b40201007387 */ /* 0x0001e20000100800 */
[----:B-12-4-:R-:W-:Y:S06]  /*0a00*/  BAR.SYNC.DEFER_BLOCKING 0x0 ;  /* 0x0000000000007b1d */ /* 0x016fec0000010000 */
[----:B------:R-:W-:Y:S05]  /*0a10*/  @!P0 BRA `(.L_x_1565) ;  /* 0x000001bc002c8947 */ /* 0x000fea0003800000 */
.L_x_1566:
[----:B------:R-:W-:-:S08]  /*0a20*/  NOP ;  /* 0x0000000000007918 */ /* 0x000fd00000000000 */
[----:B------:R-:W1:Y:S02]  /*0a30*/  USETMAXREG.TRY_ALLOC.CTAPOOL UP0, 0xe8 ;  /* 0x000000e8000079c8 */ /* 0x000e640008000600 */
[----:B-1----:R-:W-:-:S13]  /*0a40*/  PLOP3.LUT P0, PT, PT, PT, UP0, 0x80, 0x0 ;  /* 0x000000000000781c */ /* 0x002fda0003f0f008 */
[----:B------:R-:W-:Y:S05]  /*0a50*/  @!P0 BRA `(.L_x_1566) ;  /* 0xfffffffc00f08947 */ /* 0x000fea000383ffff */
[----:B------:R-:W1:Y:S08]  /*0a60*/  S2UR UR43, SR_CgaCtaId ;  /* 0x00000000002b79c3 */ /* 0x000e700000008800 */
[----:B------:R-:W-:Y:S06]  /*0a70*/  BAR.ARV 0x8, 0x180 ;  /* 0x0206000000007b1d */ /* 0x000fec0000002000 */
[----:B------:R-:W-:Y:S01]  /*0a80*/  UMOV UR41, 0x400 ;  /* 0x0000040000297882 */ /* 0x000fe20000000000 */
[----:B------:R-:W-:Y:S01]  /*0a90*/  ULDC UR4, c[0x0][0xc3c] ;  /* 0x00030f0000047ab9 */ /* 0x000fe20000000800 */
[----:B------:R-:W-:Y:S04]  /*0aa0*/  STL.64 [R1+0x270], RZ ;  /* 0x000270ff01007387 */ /* 0x000fe80000100a00 */
[----:B------:R-:W-:Y:S01]  /*0ab0*/  STL [R1+0x278], RZ ;  /* 0x000278ff01007387 */ /* 0x000fe20000100800 */
[----:B-1----:R-:W-:Y:S01]  /*0ac0*/  ULEA UR41, UR43, UR41, 0x18 ;  /* 0x000000292b297291 */ /* 0x002fe2000f8ec03f */
[----:B------:R-:W-:Y:S08]  /*0ad0*/  BAR.SYNC.DEFER_BLOCKING 0x5, 0x180 ;  /* 0x0146000000007b1d */ /* 0x000ff00000010000 */
[----:B------:R-:W1:Y:S01]  /*0ae0*/  LDS.128 R28, [UR41+0x308d0] ;  /* 0x0308d029ff1c7984 */ /* 0x000e620008000c00 */
        /* <DEDUP_REMOVED lines=14> */
[----:B------:R-:W-:Y:S02]  /*0bd0*/  SHF.R.S32.HI R10, RZ, 0x7, R0 ;  /* 0x00000007ff0a7819 */ /* 0x000fe40000011400 */
[----:B------:R-:W-:Y:S01]  /*0be0*/  SHF.R.S32.HI R213, RZ, 0x5, R213 ;  /* 0x00000005ffd57819 */ /* 0x000fe200000114d5 */
[----:B------:R-:W-:Y:S02]  /*0bf0*/  IMAD.IADD R12, R192, 0x1, -R5 ;  /* 0x00000001c00c7824 */ /* 0x000fe400078e0a05 */
[----:B------:R0:W-:Y:S03]  /*0c00*/  STL [R1+0x2a0], R10 ;  /* 0x0002a00a01007387 */ /* 0x0001e60000100800 */
[----:B------:R-:W-:Y:S01]  /*0c10*/  SHF.R.S32.HI R6, RZ, 0x1f, R12 ;  /* 0x0000001fff067819 */ /* 0x000fe2000001140c */
[----:B------:R-:W-:Y:S03]  /*0c20*/  STL [R1+0x298], R12 ;  /* 0x0002980c01007387 */ /* 0x000fe60000100800 */
[----:B------:R-:W-:-:S04]  /*0c30*/  LEA.HI R7, R6, R12, RZ, 0x2 ;  /* 0x0000000c06077211 */ /* 0x000fc800078f10ff */
[--C-:B------:R-:W-:Y:S02]  /*0c40*/  SHF.R.S32.HI R8, RZ, 0x2, R7.reuse ;  /* 0x00000002ff087819 */ /* 0x100fe40000011407 */
[----:B------:R-:W-:Y:S02]  /*0c50*/  SHF.R.S32.HI R9, RZ, 0x1f, R7 ;  /* 0x0000001fff097819 */ /* 0x000fe40000011407 */
[----:B------:R-:W-:Y:S02]  /*0c60*/  LOP3.LUT R196, R7, 0x7ffffffc, RZ, 0xc0, !PT ;  /* 0x7ffffffc07c47812 */ /* 0x000fe400078ec0ff */
[----:B------:R-:W-:-:S03]  /*0c70*/  LEA.HI R9, R9, R8, RZ, 0x3 ;  /* 0x0000000809097211 */ /* 0x000fc600078f18ff */
[----:B------:R-:W-:Y:S01]  /*0c80*/  IMAD.IADD R196, R12, 0x1, -R196 ;  /* 0x000000010cc47824 */ /* 0x000fe200078e0ac4 */
[----:B------:R-:W-:-:S05]  /*0c90*/  LOP3.LUT R9, R9, 0xfffffff8, RZ, 0xc0, !PT ;  /* 0xfffffff809097812 */ /* 0x000fca00078ec0ff */
[----:B------:R-:W-:Y:S01]  /*0ca0*/  IMAD.IADD R9, R8, 0x1, -R9 ;  /* 0x0000000108097824 */ /* 0x000fe200078e0a09 */
[----:B------:R-:W-:Y:S02]  /*0cb0*/  LEA.HI R8, R6, R12, RZ, 0x5 ;  /* 0x0000000c06087211 */ /* 0x000fe400078f28ff */
[----:B------:R-:W-:Y:S02]  /*0cc0*/  LEA.HI R6, R0, R10, RZ, 0x1 ;  /* 0x0000000a00067211 */ /* 0x000fe400078f08ff */
[----:B------:R-:W-:Y:S02]  /*0cd0*/  SHF.R.S32.HI R8, RZ, 0x5, R8 ;  /* 0x00000005ff087819 */ /* 0x000fe40000011408 */
[----:B------:R-:W-:-:S03]  /*0ce0*/  LOP3.LUT R6, R6, 0x3fffffe, RZ, 0xc0, !PT ;  /* 0x03fffffe06067812 */ /* 0x000fc600078ec0ff */
[----:B------:R-:W-:Y:S02]  /*0cf0*/  IMAD R9, R8, 0x10, R9 ;  /* 0x0000001008097824 */ /* 0x000fe400078e0209 */
[----:B------:R-:W-:-:S04]  /*0d00*/  IMAD.IADD R6, R10, 0x1, -R6 ;  /* 0x000000010a067824 */ /* 0x000fc800078e0a06 */
[----:B0-----:R-:W-:-:S05]  /*0d10*/  IMAD R10, R6, 0x40, R9 ;  /* 0x00000040060a7824 */ /* 0x001fca00078e0209 */
[----:B------:R-:W-:Y:S01]  /*0d20*/  STL [R1+0x29c], R10 ;  /* 0x00029c0a01007387 */ /* 0x000fe20000100800 */
[----:B--2---:R-:W-:Y:S02]  /*0d30*/  R2UR UR4, R2 ;  /* 0x00000000020472ca */ /* 0x004fe400000e0000 */
[----:B------:R-:W-:-:S04]  /*0d40*/  LEA.HI R2, R3, R192, RZ, 0x4 ;  /* 0x000000c003027211 */ /* 0x000fc800078f20ff */
[----:B------:R-:W-:-:S04]  /*0d50*/  SHF.R.S32.HI R5, RZ, 0x4, R2 ;  /* 0x00000004ff057819 */ /* 0x000fc80000011402 */
[----:B------:R-:W-:-:S03]  /*0d60*/  LEA.HI R4, R2, R5, RZ, 0x1 ;  /* 0x0000000502047211 */ /* 0x000fc600078f08ff */
[----:B------:R-:W-:Y:S01]  /*0d70*/  UIADD3 UR6, UR4, 0x270, URZ ;  /* 0x0000027004067890 */ /* 0x000fe2000fffe03f */
[----:B------:R-:W-:Y:S02]  /*0d80*/  LOP3.LUT R4, R4, 0x1ffffffe, RZ, 0xc0, !PT ;  /* 0x1ffffffe04047812 */ /* 0x000fe400078ec0ff */
[----:B------:R-:W-:Y:S02]  /*0d90*/  UMOV UR4, URZ ;  /* 0x0000003f00047c82 */ /* 0x000fe40008000000 */
[----:B------:R-:W-:Y:S01]  /*0da0*/  IMAD.U32 R216, RZ, RZ, UR4 ;  /* 0x00000004ffd87e24 */ /* 0x000fe2000f8e00ff */
[----:B------:R-:W-:Y:S01]  /*0db0*/  UIADD3 UR4, UR41, 0x12400, URZ ;  /* 0x0001240029047890 */ /* 0x000fe2000fffe03f */
[----:B------:R-:W-:Y:S01]  /*0dc0*/  IMAD.IADD R4, R5, 0x1, -R4 ;  /* 0x0000000105047824 */ /* 0x000fe200078e0a04 */
[----:B------:R-:W-:Y:S01]  /*0dd0*/  LOP3.LUT R5, R2, 0x3fffff0, RZ, 0xc0, !PT ;  /* 0x03fffff002057812 */ /* 0x000fe200078ec0ff */
[----:B------:R-:W-:Y:S01]  /*0de0*/  IMAD.U32 R202, RZ, RZ, UR6 ;  /* 0x00000006ffca7e24 */ /* 0x000fe2000f8e00ff */
[----:B------:R-:W-:-:S02]  /*0df0*/  LEA.HI R2, R3, R192, RZ, 0x2 ;  /* 0x000000c003027211 */ /* 0x000fc400078f10ff */
[----:B------:R-:W-:Y:S01]  /*0e00*/  LEA.HI R3, R3, R192, RZ, 0x3 ;  /* 0x000000c003037211 */ /* 0x000fe200078f18ff */
[----:B------:R-:W-:Y:S01]  /*0e10*/  IMAD.IADD R0, R192, 0x1, -R5 ;  /* 0x00000001c0007824 */ /* 0x000fe200078e0a05 */
[----:B------:R-:W-:Y:S02]  /*0e20*/  LOP3.LUT R217, R2, 0xfffffffc, RZ, 0xc0, !PT ;  /* 0xfffffffc02d97812 */ /* 0x000fe400078ec0ff */
[----:B------:R-:W-:Y:S01]  /*0e30*/  SHF.R.S32.HI R203, RZ, 0x2, R2 ;  /* 0x00000002ffcb7819 */ /* 0x000fe20000011402 */
[----:B------:R-:W-:Y:S01]  /*0e40*/  IMAD R5, R213, 0x10, R0 ;  /* 0x00000010d5057824 */ /* 0x000fe200078e0200 */
[----:B------:R-:W-:Y:S01]  /*0e50*/  SHF.R.S32.HI R0, RZ, 0x1f, R2 ;  /* 0x0000001fff007819 */ /* 0x000fe20000011402 */
[----:B------:R-:W-:Y:S01]  /*0e60*/  IMAD.IADD R217, R192, 0x1, -R217 ;  /* 0x00000001c0d97824 */ /* 0x000fe200078e0ad9 */
[----:B------:R-:W-:Y:S01]  /*0e70*/  SHF.R.S32.HI R215, RZ, 0x3, R3 ;  /* 0x00000003ffd77819 */ /* 0x000fe20000011403 */
[----:B------:R-:W-:Y:S01]  /*0e80*/  VIADD R225, R203, 0x40 ;  /* 0x00000040cbe17836 */ /* 0x000fe20000000000 */
[----:B------:R-:W-:Y:S01]  /*0e90*/  LEA.HI R0, R0, R203, RZ, 0x3 ;  /* 0x000000cb00007211 */ /* 0x000fe200078f18ff */
[----:B------:R-:W-:-:S02]  /*0ea0*/  IMAD.SHL.U32 R198, R217, 0x4, RZ ;  /* 0x00000004d9c67824 */ /* 0x000fc400078e00ff */
[----:B------:R-:W-:Y:S01]  /*0eb0*/  IMAD.SHL.U32 R220, R225, 0x40, RZ ;  /* 0x00000040e1dc7824 */ /* 0x000fe200078e00ff */
[----:B------:R-:W-:Y:S01]  /*0ec0*/  SHF.R.S32.HI R2, RZ, 0x1f, R225 ;  /* 0x0000001fff027819 */ /* 0x000fe200000114e1 */
[----:B------:R-:W-:Y:S01]  /*0ed0*/  VIADD R205, R198, 0x20 ;  /* 0x00000020c6cd7836 */ /* 0x000fe20000000000 */
[----:B------:R-:W-:Y:S01]  /*0ee0*/  LOP3.LUT R0, R0, 0xfffffff8, RZ, 0xc0, !PT ;  /* 0xfffffff800007812 */ /* 0x000fe200078ec0ff */
[----:B------:R-:W-:Y:S01]  /*0ef0*/  VIADD R204, R198, 0x40 ;  /* 0x00000040c6cc7836 */ /* 0x000fe20000000000 */
[----:B------:R-:W-:Y:S01]  /*0f00*/  LEA.HI R2, R2, R225, RZ, 0x3 ;  /* 0x000000e102027211 */ /* 0x000fe200078f18ff */
[----:B------:R-:W-:Y:S01]  /*0f10*/  IMAD.IADD R223, R198, 0x1, R205 ;  /* 0x00000001c6df7824 */ /* 0x000fe200078e02cd */
[----:B------:R-:W-:Y:S01]  /*0f20*/  LOP3.LUT R220, R220, 0x1c0, RZ, 0xc0, !PT ;  /* 0x000001c0dcdc7812 */ /* 0x000fe200078ec0ff */
[----:B------:R-:W-:Y:S02]  /*0f30*/  IMAD.IADD R227, R203, 0x1, -R0 ;  /* 0x00000001cbe37824 */ /* 0x000fe400078e0a00 */
[----:B------:R-:W-:Y:S01]  /*0f40*/  IMAD.IADD R224, R198, 0x1, R204 ;  /* 0x00000001c6e07824 */ /* 0x000fe200078e02cc */
[----:B------:R-:W-:Y:S01]  /*0f50*/  SHF.R.S32.HI R0, RZ, 0x1f, R223 ;  /* 0x0000001fff007819 */ /* 0x000fe200000114df */
[----:B------:R-:W-:Y:S01]  /*0f60*/  IMAD.SHL.U32 R2, R2, 0x40, RZ ;  /* 0x0000004002027824 */ /* 0x000fe200078e00ff */
[----:B------:R-:W-:Y:S01]  /*0f70*/  SHF.R.U32.HI R221, RZ, 0x3, R220 ;  /* 0x00000003ffdd7819 */ /* 0x000fe200000116dc */
[----:B------:R-:W-:Y:S01]  /*0f80*/  IMAD R8, R5, 0x8, R4 ;  /* 0x0000000805087824 */ /* 0x000fe200078e0204 */
[----:B------:R-:W-:Y:S01]  /*0f90*/  SHF.R.S32.HI R5, RZ, 0x1f, R224 ;  /* 0x0000001fff057819 */ /* 0x000fe200000114e0 */
[----:B------:R-:W-:Y:S01]  /*0fa0*/  IMAD.SHL.U32 R212, R227, 0x40, RZ ;  /* 0x00000040e3d47824 */ /* 0x000fe200078e00ff */
[CC--:B------:R-:W-:Y:S01]  /*0fb0*/  LEA.HI R9, R0.reuse, R223.reuse, RZ, 0x3 ;  /* 0x000000df00097211 */ /* 0x0c0fe200078f18ff */
[----:B------:R-:W-:Y:S01]  /*0fc0*/  IMAD.SHL.U32 R18, R217, 0x8, RZ ;  /* 0x00000008d9127824 */ /* 0x000fe200078e00ff */
[----:B------:R-:W-:Y:S01]  /*0fd0*/  LEA.HI R0, R0, R223, RZ, 0x6 ;  /* 0x000000df00007211 */ /* 0x000fe200078f30ff */
[----:B------:R-:W-:Y:S01]  /*0fe0*/  VIADD R206, R198, 0x50 ;  /* 0x00000050c6ce7836 */ /* 0x000fe20000000000 */
[----:B------:R-:W-:-:S02]  /*0ff0*/  LOP3.LUT R222, R2, 0xfffffe00, RZ, 0xc0, !PT ;  /* 0xfffffe0002de7812 */ /* 0x000fc400078ec0ff */
[CC--:B------:R-:W-:Y:S01]  /*1000*/  LEA.HI R2, R5.reuse, R224.reuse, RZ, 0x6 ;  /* 0x000000e005027211 */ /* 0x0c0fe200078f30ff */
[----:B------:R-:W-:Y:S01]  /*1010*/  IMAD.SHL.U32 R0, R0, 0x80, RZ ;  /* 0x0000008000007824 */ /* 0x000fe200078e00ff */
[----:B------:R-:W-:Y:S02]  /*1020*/  LOP3.LUT R212, R212, 0x1c0, RZ, 0xc0, !PT ;  /* 0x000001c0d4d47812 */ /* 0x000fe400078ec0ff */
[----:B------:R-:W-:Y:S01]  /*1030*/  LEA.HI R219, R5, R224, RZ, 0x3 ;  /* 0x000000e005db7211 */ /* 0x000fe200078f18ff */
[----:B------:R-:W-:Y:S01]  /*1040*/  IMAD.SHL.U32 R2, R2, 0x80, RZ ;  /* 0x0000008002027824 */ /* 0x000fe200078e00ff */
[--C-:B------:R-:W-:Y:S02]  /*1050*/  LOP3.LUT R4, R220, 0x38, R9.reuse, 0xf8, !PT ;  /* 0x00000038dc047812 */ /* 0x100fe400078ef809 */
[----:B------:R-:W-:Y:S02]  /*1060*/  SHF.R.U32.HI R214, RZ, 0x3, R212 ;  /* 0x00000003ffd67819 */ /* 0x000fe400000116d4 */
[----:B------:R-:W-:-:S02]  /*1070*/  LOP3.LUT R5, R212, 0x38, R9, 0xf8, !PT ;  /* 0x00000038d4057812 */ /* 0x000fc400078ef809 */
[----:B------:R-:W-:Y:S02]  /*1080*/  LOP3.LUT R6, R220, 0x38, R219, 0xf8, !PT ;  /* 0x00000038dc067812 */ /* 0x000fe400078ef8db */
[----:B------:R-:W-:Y:S02]  /*1090*/  LOP3.LUT R0, R0, 0xffffe000, RZ, 0xc0, !PT ;  /* 0xffffe00000007812 */ /* 0x000fe400078ec0ff */
[-C--:B------:R-:W-:Y:S02]  /*10a0*/  LOP3.LUT R13, R4, R221.reuse, RZ, 0x3c, !PT ;  /* 0x000000dd040d7212 */ /* 0x080fe400078e3cff */
[----:B------:R-:W-:Y:S02]  /*10b0*/  LOP3.LUT R2, R2, 0xffffe000, RZ, 0xc0, !PT ;  /* 0xffffe00002027812 */ /* 0x000fe400078ec0ff */
[----:B------:R-:W-:Y:S02]  /*10c0*/  LOP3.LUT R5, R5, R214, RZ, 0x3c, !PT ;  /* 0x000000d605057212 */ /* 0x000fe400078e3cff */
[----:B------:R-:W-:Y:S01]  /*10d0*/  LOP3.LUT R15, R6, R221, RZ, 0x3c, !PT ;  /* 0x000000dd060f7212 */ /* 0x000fe200078e3cff */
[----:B------:R-:W-:Y:S01]  /*10e0*/  IMAD R4, R213, 0x200, R2 ;  /* 0x00000200d5047824 */ /* 0x000fe200078e0202 */
[----:B------:R-:W-:Y:S01]  /*10f0*/  IADD3 R13, R13, R0, R222 ;  /* 0x000000000d0d7210 */ /* 0x000fe20007ffe0de */
[----:B------:R-:W-:Y:S01]  /*1100*/  IMAD R0, R213, 0x200, R0 ;  /* 0x00000200d5007824 */ /* 0x000fe200078e0200 */
[----:B------:R-:W-:-:S02]  /*1110*/  IADD3 R15, R15, R2, R222 ;  /* 0x000000020f0f7210 */ /* 0x000fc40007ffe0de */
[----:B------:R-:W-:Y:S01]  /*1120*/  LOP3.LUT R11, R212, 0x38, R219, 0xf8, !PT ;  /* 0x00000038d40b7812 */ /* 0x000fe200078ef8db */
[----:B------:R-:W-:Y:S01]  /*1130*/  IMAD.IADD R2, R0, 0x1, R5 ;  /* 0x0000000100027824 */ /* 0x000fe200078e0205 */
[----:B------:R-:W-:Y:S01]  /*1140*/  LOP3.LUT R5, R3, 0xfffffff8, RZ, 0xc0, !PT ;  /* 0xfffffff803057812 */ /* 0x000fe200078ec0ff */
[----:B------:R-:W-:Y:S01]  /*1150*/  IMAD.U32 R3, RZ, RZ, UR4 ;  /* 0x00000004ff037e24 */ /* 0x000fe2000f8e00ff */
[----:B------:R-:W-:Y:S02]  /*1160*/  LEA.HI R0, R217, R217, RZ, 0x1 ;  /* 0x000000d9d9007211 */ /* 0x000fe400078f08ff */
[----:B------:R-:W-:Y:S01]  /*1170*/  LOP3.LUT R11, R11, R214, RZ, 0x3c, !PT ;  /* 0x000000d60b0b7212 */ /* 0x000fe200078e3cff */
[----:B------:R-:W-:Y:S01]  /*1180*/  IMAD.IADD R226, R192, 0x1, -R5 ;  /* 0x00000001c0e27824 */ /* 0x000fe200078e0a05 */
[----:B------:R-:W-:Y:S01]  /*1190*/  LOP3.LUT R0, R0, 0x1ffffffe, RZ, 0xc0, !PT ;  /* 0x1ffffffe00007812 */ /* 0x000fe200078ec0ff */
[----:B------:R0:W-:Y:S01]  /*11a0*/  STL [R1+0x294], R3 ;  /* 0x0002940301007387 */ /* 0x0001e20000100800 */
[----:B------:R-:W-:Y:S01]  /*11b0*/  IMAD.SHL.U32 R5, R8, 0x8, RZ ;  /* 0x0000000808057824 */ /* 0x000fe200078e00ff */
[----:B------:R-:W-:Y:S01]  /*11c0*/  LEA R2, R2, UR4, 0x1 ;  /* 0x0000000402027c11 */ /* 0x000fe2000f8e08ff */
[----:B------:R-:W-:Y:S01]  /*11d0*/  IMAD.IADD R4, R4, 0x1, R11 ;  /* 0x0000000104047824 */ /* 0x000fe200078e020b */
[----:B------:R-:W-:Y:S01]  /*11e0*/  SHF.R.S32.HI R218, RZ, 0x3, R9 ;  /* 0x00000003ffda7819 */ /* 0x000fe20000011409 */
[----:B------:R-:W-:Y:S01]  /*11f0*/  IMAD.IADD R0, R217, 0x1, -R0 ;  /* 0x00000001d9007824 */ /* 0x000fe200078e0a00 */
[----:B------:R1:W-:Y:S01]  /*1200*/  STL [R1+0x2a4], R5 ;  /* 0x0002a40501007387 */ /* 0x0003e20000100800 */
[----:B------:R-:W-:Y:S01]  /*1210*/  IMAD.SHL.U32 R197, R226, 0x8, RZ ;  /* 0x00000008e2c57824 */ /* 0x000fe200078e00ff */
[----:B------:R-:W-:Y:S01]  /*1220*/  SHF.R.S32.HI R219, RZ, 0x3, R219 ;  /* 0x00000003ffdb7819 */ /* 0x000fe200000114db */
[----:B------:R-:W-:Y:S01]  /*1230*/  IMAD R23, R0, 0x8, R10 ;  /* 0x0000000800177824 */ /* 0x000fe200078e020a */
[----:B0-----:R-:W-:Y:S01]  /*1240*/  LOP3.LUT R3, R220, 0x38, R18, 0xf8, !PT ;  /* 0x00000038dc037812 */ /* 0x001fe200078ef812 */
[----:B------:R1:W-:Y:S01]  /*1250*/  STL [R1+0x290], R2 ;  /* 0x0002900201007387 */ /* 0x0003e20000100800 */
[----:B------:R-:W-:Y:S01]  /*1260*/  LEA R0, R4, UR4, 0x1 ;  /* 0x0000000404007c11 */ /* 0x000fe2000f8e08ff */
[C---:B------:R-:W-:Y:S01]  /*1270*/  VIADD R200, R197.reuse, 0x40 ;  /* 0x00000040c5c87836 */ /* 0x040fe20000000000 */
[----:B------:R-:W-:Y:S01]  /*1280*/  LOP3.LUT R3, R222, R3, R221, 0xf6, !PT ;  /* 0x00000003de037212 */ /* 0x000fe200078ef6dd */
[----:B------:R-:W-:Y:S01]  /*1290*/  VIADD R201, R197, 0x80 ;  /* 0x00000080c5c97836 */ /* 0x000fe20000000000 */
[----:B------:R-:W-:Y:S01]  /*12a0*/  SHF.R.S32.HI R210, RZ, 0x1f, R197 ;  /* 0x0000001fffd27819 */ /* 0x000fe200000114c5 */
[----:B------:R1:W-:Y:S01]  /*12b0*/  STL [R1+0x288], R0 ;  /* 0x0002880001007387 */ /* 0x0003e20000100800 */
[----:B------:R-:W-:-:S02]  /*12c0*/  LEA R3, R3, UR4, 0x1 ;  /* 0x0000000403037c11 */ /* 0x000fc4000f8e08ff */
[----:B------:R-:W-:Y:S02]  /*12d0*/  SHF.R.S32.HI R209, RZ, 0x1f, R200 ;  /* 0x0000001fffd17819 */ /* 0x000fe400000114c8 */
[----:B------:R-:W-:Y:S01]  /*12e0*/  SHF.R.S32.HI R208, RZ, 0x1f, R201 ;  /* 0x0000001fffd07819 */ /* 0x000fe200000114c9 */
[----:B------:R1:W-:Y:S01]  /*12f0*/  STL [R1+0x28c], R3 ;  /* 0x00028c0301007387 */ /* 0x0003e20000100800 */
[----:B------:R-:W-:Y:S02]  /*1300*/  LEA R229, R13, UR4, 0x1 ;  /* 0x000000040de57c11 */ /* 0x000fe4000f8e08ff */
[----:B------:R-:W-:-:S07]  /*1310*/  LEA R228, R15, UR4, 0x1 ;  /* 0x000000040fe47c11 */ /* 0x000fce000f8e08ff */
.L_x_1747:
[----:B01-34-:R-:W0:Y:S01]  /*1320*/  LDC.64 R2, c[0x0][0xa28] ;  /* 0x00028a00ff027b82 */ /* 0x01be220000000a00 */
[----:B------:R-:W-:Y:S01]  /*1330*/  ULDC.64 UR6, c[0x0][0xa08] ;  /* 0x0002820000067ab9 */ /* 0x000fe20000000a00 */
[----:B------:R-:W-:Y:S01]  /*1340*/  IMAD.MOV.U32 R17, RZ, RZ, RZ ;  /* 0x000000ffff117224 */ /* 0x000fe200078e00ff */
[----:B------:R-:W-:Y:S01]  /*1350*/  ISETP.NE.U32.AND P3, PT, RZ, UR6, PT ;  /* 0x00000006ff007c0c */ /* 0x000fe2000bf65070 */
[----:B------:R-:W-:-:S03]  /*1360*/  IMAD.MOV.U32 R33, RZ, RZ, RZ ;  /* 0x000000ffff217224 */ /* 0x000fc600078e00ff */
[----:B------:R-:W-:Y:S01]  /*1370*/  ISETP.NE.AND.EX P3, PT, RZ, UR7, PT, P3 ;  /* 0x00000007ff007c0c */ /* 0x000fe2000bf65330 */
[----:B--2---:R-:W1:Y:S01]  /*1380*/  LDC.64 R4, c[0x0][0xa18] ;  /* 0x00028600ff047b82 */ /* 0x004e620000000a00 */
[----:B------:R-:W-:Y:S01]  /*1390*/  ULDC UR4, c[0x0][0x288] ;  /* 0x0000a20000047ab9 */ /* 0x000fe20000000800 */
[----:B------:R-:W-:Y:S01]  /*13a0*/  ULDC.64 UR6, c[0x0][0x418] ;  /* 0x0001060000067ab9 */ /* 0x000fe20000000a00 */
[----:B0-----:R-:W-:-:S04]  /*13b0*/  ISETP.NE.U32.AND P0, PT, R2, RZ, PT ;  /* 0x000000ff0200720c */ /* 0x001fc80003f05070 */
[----:B------:R-:W-:Y:S02]  /*13c0*/  ISETP.NE.AND.EX P0, PT, R3, RZ, PT, P0 ;  /* 0x000000ff0300720c */ /* 0x000fe40003f05300 */
[----:B-1----:R-:W-:-:S04]  /*13d0*/  ISETP.NE.U32.AND P1, PT, R4, RZ, PT ;  /* 0x000000ff0400720c */ /* 0x002fc80003f25070 */
[----:B------:R-:W-:Y:S02]  /*13e0*/  ISETP.NE.AND.EX P1, PT, R5, RZ, PT, P1 ;  /* 0x000000ff0500720c */ /* 0x000fe40003f25310 */
[----:B------:R-:W0:Y:S08]  /*13f0*/  LDC.64 R4, c[0x0][0xa08] ;  /* 0x00028200ff047b82 */ /* 0x000e300000000a00 */
[----:B------:R-:W1:Y:S08]  /*1400*/  @P0 LDC.64 R2, c[0x0][0xa28] ;  /* 0x00028a00ff020b82 */ /* 0x000e700000000a00 */
[----:B------:R-:W2:Y:S01]  /*1410*/  @P1 LDC.64 R6, c[0x0][0xa18] ;  /* 0x00028600ff061b82 */ /* 0x000ea20000000a00 */
[----:B------:R-:W-:Y:S01]  /*1420*/  IMAD.U32 R16, RZ, RZ, UR4 ;  /* 0x00000004ff107e24 */ /* 0x000fe2000f8e00ff */
[----:B------:R-:W-:Y:S01]  /*1430*/  UISETP.NE.U32.AND UP0, UPT, UR6, URZ, UPT ;  /* 0x0000003f0600728c */ /* 0x000fe2000bf05070 */
[----:B------:R-:W-:Y:S01]  /*1440*/  ULDC UR4, c[0x0][0x424] ;  /* 0x0001090000047ab9 */ /* 0x000fe20000000800 */
[----:B0-----:R-:W-:-:S05]  /*1450*/  IMAD.WIDE R8, R31, 0x4, R4 ;  /* 0x000000041f087825 */ /* 0x001fca00078e0204 */
[----:B------:R0:W5:Y:S01]  /*1460*/  @P3 LDG.E R33, desc[UR38][R8.64] ;  /* 0x0000002608213981 */ /* 0x000162000c1e1900 */
[----:B-1----:R-:W-:-:S05]  /*1470*/  @P0 IMAD.WIDE R2, R31, 0x4, R2 ;  /* 0x000000041f020825 */ /* 0x002fca00078e0202 */
[----:B------:R0:W5:Y:S01]  /*1480*/  @P0 LDG.E R17, desc[UR38][R2.64] ;  /* 0x0000002602110981 */ /* 0x000162000c1e1900 */
[----:B--2---:R-:W-:-:S05]  /*1490*/  @P1 IMAD.WIDE R4, R31, 0x4, R6 ;  /* 0x000000041f041825 */ /* 0x004fca00078e0206 */
[----:B------:R0:W5:Y:S01]  /*14a0*/  @P1 LDG.E R16, desc[UR38][R4.64] ;  /* 0x0000002604101981 */ /* 0x000162000c1e1900 */
[----:B------:R-:W1:Y:S01]  /*14b0*/  LDC R193, c[0x0][0x348] ;  /* 0x0000d200ffc17b82 */ /* 0x000e620000000800 */
[----:B------:R-:W-:-:S03]  /*14c0*/  UISETP.NE.AND.EX UP0, UPT, UR7, URZ, UPT, UP0 ;  /* 0x0000003f0700728c */ /* 0x000fc6000bf05300 */
[----:B------:R-:W-:Y:S01]  /*14d0*/  ULDC.64 UR6, c[0x0][0xa20] ;  /* 0x0002880000067ab9 */ /* 0x000fe20000000a00 */
[----:B------:R-:W-:Y:S01]  /*14e0*/  USEL UR4, UR4, 0x1, UP0 ;  /* 0x0000000104047887 */ /* 0x000fe20008000000 */
[----:B------:R-:W-:Y:S01]  /*14f0*/  ISETP.NE.U32.AND P2, PT, RZ, UR6, PT ;  /* 0x00000006ff007c0c */ /* 0x000fe2000bf45070 */
[----:B------:R-:W-:Y:S02]  /*1500*/  ULDC UR6, c[0x0][0x2f0] ;  /* 0x0000bc0000067ab9 */ /* 0x000fe40000000800 */
[----:B------:R-:W-:Y:S01]  /*1510*/  UIMAD UR4, UR4, UR6, URZ ;  /* 0x00000006040472a4 */ /* 0x000fe2000f8e023f */
[----:B------:R-:W-:Y:S01]  /*1520*/  ISETP.NE.AND.EX P2, PT, RZ, UR7, PT, P2 ;  /* 0x00000007ff007c0c */ /* 0x000fe2000bf45320 */
[----:B0-----:R-:W-:-:S12]  /*1530*/  @P1 BRA `(.L_x_1567) ;  /* 0x0000000000241947 */ /* 0x001fd80003800000 */
        /* <DEDUP_REMOVED lines=9> */
.L_x_1567:
[----:B------:R-:W-:Y:S02]  /*15d0*/  IMAD.U32 R30, RZ, RZ, UR4 ;  /* 0x00000004ff1e7e24 */ /* 0x000fe4000f8e00ff */
[----:B------:R-:W-:Y:S02]  /*15e0*/  IMAD.MOV.U32 R207, RZ, RZ, R31 ;  /* 0x000000ffffcf7224 */ /* 0x000fe400078e001f */
[----:B------:R-:W-:Y:S01]  /*15f0*/  IMAD.U32 R211, RZ, RZ, UR44 ;  /* 0x0000002cffd37e24 */ /* 0x000fe2000f8e00ff */
[----:B------:R-:W-:Y:S06]  /*1600*/  @!P2 BRA `(.L_x_1568) ;  /* 0x000000000010a947 */ /* 0x000fec0003800000 */
[----:B------:R-:W0:Y:S02]  /*1610*/  LDC.64 R2, c[0x0][0xa20] ;  /* 0x00028800ff027b82 */ /* 0x000e240000000a00 */
[----:B0-----:R-:W-:-:S05]  /*1620*/  IMAD.WIDE R2, R31, 0x4, R2 ;  /* 0x000000041f027825 */ /* 0x001fca00078e0202 */
[----:B------:R0:W5:Y:S01]  /*1630*/  LDG.E R30, desc[UR38][R2.64] ;  /* 0x00000026021e7981 */ /* 0x000162000c1e1900 */
[----:B------:R-:W-:Y:S05]  /*1640*/  BRA `(.L_x_1569) ;  /* 0x0000000000107947 */ /* 0x000fea0003800000 */
.L_x_1568:
[----:B------:R-:W-:Y:S05]  /*1650*/  @!P3 BRA `(.L_x_1569) ;  /* 0x00000000000cb947 */ /* 0x000fea0003800000 */
[----:B------:R-:W2:Y:S04]  /*1660*/  LDG.E R3, desc[UR38][R8.64] ;  /* 0x0000002608037981 */ /* 0x000ea8000c1e1900 */
[----:B------:R-:W2:Y:S02]  /*1670*/  LDG.E R30, desc[UR38][R8.64+0x4] ;  /* 0x00000426081e7981 */ /* 0x000ea4000c1e1900 */
[----:B--2---:R-:W-:-:S07]  /*1680*/  IMAD.IADD R30, R30, 0x1, -R3 ;  /* 0x000000011e1e7824 */ /* 0x004fce00078e0a03 */
.L_x_1569:
[----:B0-----:R-:W0:Y:S01]  /*1690*/  LDC.64 R2, c[0x0][0xa10] ;  /* 0x00028400ff027b82 */ /* 0x001e220000000a00 */
[----:B------:R-:W2:Y:S07]  /*16a0*/  LDL R25, [R1+0x2b4] ;  /* 0x0002b40001197983 */ /* 0x000eae0000100800 */
[----:B------:R-:W3:Y:S01]  /*16b0*/  LDC.64 R4, c[0x0][0xa30] ;  /* 0x00028c00ff047b82 */ /* 0x000ee20000000a00 */
[----:B------:R-:W4:Y:S07]  /*16c0*/  S2R R6, SR_TID.X ;  /* 0x0000000000067919 */ /* 0x000f2e0000002100 */
[----:B------:R-:W1:Y:S01]  /*16d0*/  S2UR UR4, SR_SWINHI ;  /* 0x00000000000479c3 */ /* 0x000e620000002f00 */
[----:B0-----:R-:W-:-:S07]  /*16e0*/  ISETP.NE.U32.AND P0, PT, R2, RZ, PT ;  /* 0x000000ff0200720c */ /* 0x001fce0003f05070 */
[----:B------:R-:W0:Y:S01]  /*16f0*/  LDC.64 R14, c[0x0][0x9e0] ;  /* 0x00027800ff0e7b82 */ /* 0x000e220000000a00 */
[----:B------:R-:W-:Y:S02]  /*1700*/  ISETP.NE.AND.EX P0, PT, R3, RZ, PT, P0 ;  /* 0x000000ff0300720c */ /* 0x000fe40003f05300 */
[----:B---3--:R-:W-:-:S05]  /*1710*/  ISETP.NE.U32.AND P1, PT, R4, RZ, PT ;  /* 0x000000ff0400720c */ /* 0x008fca0003f25070 */
[----:B------:R-:W3:Y:S01]  /*1720*/  LDC R2, c[0x0][0x448] ;  /* 0x00011200ff027b82 */ /* 0x000ee20000000800 */
[----:B------:R-:W-:-:S07]  /*1730*/  ISETP.NE.AND.EX P1, PT, R5, RZ, PT, P1 ;  /* 0x000000ff0500720c */ /* 0x000fce0003f25310 */
[----:B------:R-:W1:Y:S08]  /*1740*/  @P0 LDC.64 R8, c[0x0][0xa10] ;  /* 0x00028400ff080b82 */ /* 0x000e700000000a00 */
[----:B------:R-:W4:Y:S01]  /*1750*/  @P1 LDC.64 R10, c[0x0][0xa30] ;  /* 0x00028c00ff0a1b82 */ /* 0x000f220000000a00 */
[----:B-1----:R-:W-:-:S05]  /*1760*/  @P0 IMAD.WIDE R8, R31, 0x4, R8 ;  /* 0x000000041f080825 */ /* 0x002fca00078e0208 */
[----:B------:R-:W2:Y:S01]  /*1770*/  @P0 LDG.E R0, desc[UR38][R8.64] ;  /* 0x0000002608000981 */ /* 0x000ea2000c1e1900 */
[----:B----4-:R-:W-:-:S03]  /*1780*/  @P1 IMAD.WIDE R10, R31, 0x4, R10 ;  /* 0x000000041f0a1825 */ /* 0x010fc600078e020a */
[----:B------:R-:W4:Y:S04]  /*1790*/  @P0 LDG.E R21, desc[UR38][R8.64+0x4] ;  /* 0x0000042608150981 */ /* 0x000f28000c1e1900 */
[----:B------:R1:W4:Y:S01]  /*17a0*/  @P1 LDG.E R20, desc[UR38][R10.64] ;  /* 0x000000260a141981 */ /* 0x000322000c1e1900 */
[----:B---3--:R-:W-:Y:S01]  /*17b0*/  ISETP.NE.AND P2, PT, R2, 0x1, PT ;  /* 0x000000010200780c */ /* 0x008fe20003f45270 */
[----:B------:R-:W-:Y:S01]  /*17c0*/  UMOV UR36, UR41 ;  /* 0x0000002900247c82 */ /* 0x000fe20008000000 */
[----:B------:R-:W-:Y:S01]  /*17d0*/  UMOV UR37, UR4 ;  /* 0x0000000400257c82 */ /* 0x000fe20008000000 */
[----:B------:R-:W-:Y:S02]  /*17e0*/  UIADD3 UR4, UP0, UR36, 0x30890, URZ ;  /* 0x0003089024047890 */ /* 0x000fe4000ff1e03f */
[----:B------:R-:W-:-:S08]  /*17f0*/  UIADD3 UR7, UP1, UR36, 0x308a0, URZ ;  /* 0x000308a024077890 */ /* 0x000fd0000ff3e03f */
[----:B------:R-:W3:Y:S01]  /*1800*/  @P2 LDC R24, c[0x0][0x44c] ;  /* 0x00011300ff182b82 */ /* 0x000ee20000000800 */
[----:B------:R-:W-:-:S07]  /*1810*/  UIADD3.X UR8, URZ, UR37, URZ, UP1, !UPT ;  /* 0x000000253f087290 */ /* 0x000fce0008ffe43f */
[----:B------:R-:W0:Y:S01]  /*1820*/  @P2 LDC R13, c[0x0][0x450] ;  /* 0x00011400ff0d2b82 */ /* 0x000e220000000800 */
[----:B------:R-:W-:Y:S01]  /*1830*/  LOP3.LUT R6, R6, 0x7f, RZ, 0xc0, !PT ;  /* 0x0000007f06067812 */ /* 0x000fe200078ec0ff */
[----:B-1----:R-:W-:Y:S01]  /*1840*/  IMAD.U32 R10, RZ, RZ, UR4 ;  /* 0x00000004ff0a7e24 */ /* 0x002fe2000f8e00ff */
[----:B------:R-:W-:Y:S01]  /*1850*/  USHF.L.U32 UR60, UR5, 0x7, URZ ;  /* 0x00000007053c7899 */ /* 0x000fe2000800063f */
[----:B------:R-:W-:Y:S02]  /*1860*/  IMAD.U32 R8, RZ, RZ, UR7 ;  /* 0x00000007ff087e24 */ /* 0x000fe4000f8e00ff */
[----:B------:R-:W-:Y:S01]  /*1870*/  IMAD.U32 R9, RZ, RZ, UR8 ;  /* 0x00000008ff097e24 */ /* 0x000fe2000f8e00ff */
[----:B------:R-:W-:Y:S01]  /*1880*/  ISETP.NE.AND P3, PT, R6, RZ, PT ;  /* 0x000000ff0600720c */ /* 0x000fe20003f65270 */
[----:B------:R-:W-:Y:S01]  /*1890*/  IMAD.MOV.U32 R2, RZ, RZ, 0x9000 ;  /* 0x00009000ff027424 */ /* 0x000fe200078e00ff */
[----:B------:R-:W-:Y:S01]  /*18a0*/  UIADD3 UR4, UR60, 0x7f, URZ ;  /* 0x0000007f3c047890 */ /* 0x000fe2000fffe03f */
[----:B-----5:R-:W-:Y:S01]  /*18b0*/  IMAD.IADD R12, R30, 0x1, -R17 ;  /* 0x000000011e0c7824 */ /* 0x020fe200078e0a11 */
[----:B------:R-:W-:Y:S01]  /*18c0*/  STL.64 [R1+0x10], R8 ;  /* 0x0000100801007387 */ /* 0x000fe20000100a00 */
[----:B------:R-:W-:-:S03]  /*18d0*/  IMAD.MOV.U32 R5, RZ, RZ, 0x100 ;  /* 0x00000100ff057424 */ /* 0x000fc600078e00ff */
[----:B------:R-:W-:Y:S01]  /*18e0*/  STL.64 [R1+0x30], R8 ;  /* 0x0000300801007387 */ /* 0x000fe20000100a00 */
[----:B------:R-:W-:-:S03]  /*18f0*/  IMAD.MOV.U32 R6, RZ, RZ, 0x1 ;  /* 0x00000001ff067424 */ /* 0x000fc600078e00ff */
[----:B------:R-:W-:Y:S01]  /*1900*/  STL.64 [R1], RZ ;  /* 0x000000ff01007387 */ /* 0x000fe20000100a00 */
[----:B------:R-:W-:Y:S01]  /*1910*/  IMAD.MOV.U32 R7, RZ, RZ, RZ ;  /* 0x000000ffff077224 */ /* 0x000fe200078e00ff */
[----:B------:R-:W-:Y:S02]  /*1920*/  SEL R4, RZ, 0x1, P3 ;  /* 0x00000001ff047807 */ /* 0x000fe40001800000 */
[----:B------:R-:W-:-:S03]  /*1930*/  R2UR UR45, R30 ;  /* 0x000000001e2d72ca */ /* 0x000fc600000e0000 */
[----:B------:R1:W-:Y:S02]  /*1940*/  STL.128 [R1+0x20], R4 ;  /* 0x0000200401007387 */ /* 0x0003e40000100c00 */
[----:B-1----:R-:W-:Y:S01]  /*1950*/  IMAD.U32 R5, RZ, RZ, UR4 ;  /* 0x00000004ff057e24 */ /* 0x002fe2000f8e00ff */
[----:B--2---:R-:W-:-:S13]  /*1960*/  R2UR UR6, R25 ;  /* 0x00000000190672ca */ /* 0x004fda00000e0000 */
[----:B------:R-:W-:Y:S01]  /*1970*/  IMAD.U32 R3, RZ, RZ, UR6 ;  /* 0x00000006ff037e24 */ /* 0x000fe2000f8e00ff */
[----:B------:R-:W-:-:S06]  /*1980*/  UIADD3.X UR6, URZ, UR37, URZ, UP0, !UPT ;  /* 0x000000253f067290 */ /* 0x000fcc00087fe43f */
[----:B------:R-:W-:Y:S01]  /*1990*/  IMAD.U32 R11, RZ, RZ, UR6 ;  /* 0x00000006ff0b7e24 */ /* 0x000fe2000f8e00ff */
[----:B------:R3:W-:Y:S04]  /*19a0*/  STL.64 [R1+0x18], R2 ;  /* 0x0000180201007387 */ /* 0x0007e80000100a00 */
[----:B------:R1:W-:Y:S01]  /*19b0*/  STL.64 [R1+0x8], R10 ;  /* 0x0000080a01007387 */ /* 0x0003e20000100a00 */
[----:B---3--:R-:W-:-:S05]  /*19c0*/  @P2 IMAD.HI.U32 R2, R24, UR4, RZ ;  /* 0x0000000418022c27 */ /* 0x008fca000f8e00ff */
[----:B0-----:R-:W-:Y:S01]  /*19d0*/  @P2 SHF.R.U32.HI R5, RZ, R13, R2 ;  /* 0x0000000dff052219 */ /* 0x001fe20000011602 */
[----:B----4-:R-:W-:-:S04]  /*19e0*/  @P0 IMAD.IADD R193, R21, 0x1, -R0 ;  /* 0x0000000115c10824 */ /* 0x010fc800078e0a00 */
[----:B------:R-:W-:Y:S01]  /*19f0*/  IMAD.IADD R17, R12, 0x1, R193 ;  /* 0x000000010c117824 */ /* 0x000fe200078e02c1 */
[----:B------:R-:W-:Y:S02]  /*1a00*/  @P1 R2UR UR45, R20 ;  /* 0x00000000142d12ca */ /* 0x000fe400000e0000 */
[----:B------:R-:W-:Y:S01]  /*1a10*/  ISETP.GE.AND P1, PT, R15, 0x1, PT ;  /* 0x000000010f00780c */ /* 0x000fe20003f26270 */
[C---:B------:R-:W-:Y:S01]  /*1a20*/  VIADD R0, R17.reuse, 0x5f ;  /* 0x0000005f11007836 */ /* 0x040fe20000000000 */
[----:B------:R-:W-:-:S03]  /*1a30*/  IADD3 R2, R17, 0x1, -R16 ;  /* 0x0000000111027810 */ /* 0x000fc60007ffe810 */
[----:B------:R-:W-:-:S04]  /*1a40*/  IMAD.HI R0, R0, 0x2aaaaaab, RZ ;  /* 0x2aaaaaab00007827 */ /* 0x000fc800078e02ff */
[----:B------:R-:W-:Y:S01]  /*1a50*/  IMAD.IADD R7, R2, 0x1, R5 ;  /* 0x0000000102077824 */ /* 0x000fe200078e0205 */
[----:B------:R-:W-:-:S03]  /*1a60*/  SHF.R.U32.HI R3, RZ, 0x1f, R0 ;  /* 0x0000001fff037819 */ /* 0x000fc60000011600 */
[----:B------:R-:W-:Y:S01]  /*1a70*/  IMAD.IADD R14, R7, 0x1, R14 ;  /* 0x00000001070e7824 */ /* 0x000fe200078e020e */
[----:B------:R-:W-:Y:S01]  /*1a80*/  LEA.HI.SX32 R26, R0, R3, 0x1c ;  /* 0x00000003001a7211 */ /* 0x000fe200078fe2ff */
[----:B-1----:R-:W-:Y:S06]  /*1a90*/  @!P1 BRA `(.L_x_1570) ;  /* 0x0000000000409947 */ /* 0x002fec0003800000 */
        /* <DEDUP_REMOVED lines=10> */
.L_x_1571:
[----:B------:R-:W-:-:S13]  /*1b40*/  ISETP.NE.AND P0, PT, R15, 0x1, PT ;  /* 0x000000010f00780c */ /* 0x000fda0003f05270 */
[----:B------:R-:W0:Y:S02]  /*1b50*/  @P0 LDC.64 R4, c[0x0][0x9e8] ;  /* 0x00027a00ff040b82 */ /* 0x000e240000000a00 */
[----:B0-----:R-:W-:-:S05]  /*1b60*/  @P0 IMAD.HI.U32 R4, R0, R4, RZ ;  /* 0x0000000400040227 */ /* 0x001fca00078e00ff */
[----:B------:R-:W-:-:S07]  /*1b70*/  @P0 SHF.R.U32.HI R0, RZ, R5, R4 ;  /* 0x00000005ff000219 */ /* 0x000fce0000011604 */
.L_x_1572:
[----:B------:R-:W-:-:S05]  /*1b80*/  IMAD R3, R0, R15, R15 ;  /* 0x0000000f00037224 */ /* 0x000fca00078e020f */
[----:B------:R-:W-:-:S07]  /*1b90*/  VIMNMX R14, R14, R3, PT ;  /* 0x000000030e0e7248 */ /* 0x000fce0003fe0100 */
.L_x_1570:
[----:B------:R-:W0:Y:S01]  /*1ba0*/  @P2 LDC R0, c[0x0][0x44c] ;  /* 0x00011300ff002b82 */ /* 0x000e220000000800 */
[----:B------:R-:W-:Y:S02]  /*1bb0*/  IMAD.U32 R3, RZ, RZ, UR60 ;  /* 0x0000003cff037e24 */ /* 0x000fe4000f8e00ff */
[----:B------:R-:W-:-:S05]  /*1bc0*/  IMAD.IADD R72, R17, 0x1, -R16 ;  /* 0x0000000111487824 */ /* 0x000fca00078e0a10 */
[----:B------:R-:W1:Y:S08]  /*1bd0*/  @P2 LDC R5, c[0x0][0x450] ;  /* 0x00011400ff052b82 */ /* 0x000e700000000800 */
[----:B------:R-:W2:Y:S01]  /*1be0*/  LDC R4, c[0x0][0x9dc] ;  /* 0x00027700ff047b82 */ /* 0x000ea20000000800 */
[----:B0-----:R-:W-:-:S05]  /*1bf0*/  @P2 IMAD.HI.U32 R0, R0, UR60, RZ ;  /* 0x0000003c00002c27 */ /* 0x001fca000f8e00ff */
[----:B-1----:R-:W-:-:S05]  /*1c00*/  @P2 SHF.R.U32.HI R3, RZ, R5, R0 ;  /* 0x00000005ff032219 */ /* 0x002fca0000011600 */
[----:B------:R-:W-:-:S04]  /*1c10*/  IMAD.IADD R3, R72, 0x1, R3 ;  /* 0x0000000148037824 */ /* 0x000fc800078e0203 */
[----:B--2---:R-:W-:Y:S01]  /*1c20*/  IMAD.IADD R0, R3, 0x1, -R4 ;  /* 0x0000000103007824 */ /* 0x004fe200078e0a04 */
        /* <DEDUP_REMOVED lines=10> */
.L_x_1574:
[----:B------:R-:W-:-:S13]  /*1cd0*/  ISETP.NE.AND P0, PT, R15, 0x1, PT ;  /* 0x000000010f00780c */ /* 0x000fda0003f05270 */
[----:B------:R-:W0:Y:S02]  /*1ce0*/  @P0 LDC.64 R4, c[0x0][0x9e8] ;  /* 0x00027a00ff040b82 */ /* 0x000e240000000a00 */
[----:B0-----:R-:W-:-:S05]  /*1cf0*/  @P0 IMAD.HI.U32 R4, R3, R4, RZ ;  /* 0x0000000403040227 */ /* 0x001fca00078e00ff */
[----:B------:R-:W-:-:S07]  /*1d00*/  @P0 SHF.R.U32.HI R3, RZ, R5, R4 ;  /* 0x00000005ff030219 */ /* 0x000fce0000011604 */
.L_x_1575:
[----:B------:R-:W-:-:S05]  /*1d10*/  IMAD R3, R3, R15, RZ ;  /* 0x0000000f03037224 */ /* 0x000fca00078e02ff */
[----:B------:R-:W-:-:S07]  /*1d20*/  VIMNMX R0, R0, R3, !PT ;  /* 0x0000000300007248 */ /* 0x000fce0007fe0100 */
.L_x_1573:
[----:B------:R-:W-:Y:S01]  /*1d30*/  VIADD R14, R14, 0x5f ;  /* 0x0000005f0e0e7836 */ /* 0x000fe20000000000 */
[----:B------:R-:W-:Y:S01]  /*1d40*/  R2UR UR4, R25 ;  /* 0x00000000190472ca */ /* 0x000fe200000e0000 */
[----:B------:R-:W-:Y:S01]  /*1d50*/  IMAD.HI R0, R0, 0x2aaaaaab, RZ ;  /* 0x2aaaaaab00007827 */ /* 0x000fe200078e02ff */
[----:B------:R-:W-:-:S03]  /*1d60*/  PLOP3.LUT P1, PT, PT, PT, PT, 0x80, 0x0 ;  /* 0x000000000000781c */ /* 0x000fc60003f2f070 */
[----:B------:R-:W-:Y:S01]  /*1d70*/  IMAD.HI R14, R14, 0x2aaaaaab, RZ ;  /* 0x2aaaaaab0e0e7827 */ /* 0x000fe200078e02ff */
[----:B------:R-:W-:-:S03]  /*1d80*/  SHF.R.U32.HI R5, RZ, 0x1f, R0 ;  /* 0x0000001fff057819 */ /* 0x000fc60000011600 */
[C---:B------:R-:W-:Y:S01]  /*1d90*/  VIADD R73, R198.reuse, 0x30 ;  /* 0x00000030c6497836 */ /* 0x040fe20000000000 */
[----:B------:R-:W-:Y:S01]  /*1da0*/  SHF.R.U32.HI R3, RZ, 0x1f, R14 ;  /* 0x0000001fff037819 */ /* 0x000fe2000001160e */
[----:B------:R-:W-:Y:S01]  /*1db0*/  VIADD R74, R198, 0x10 ;  /* 0x00000010c64a7836 */ /* 0x000fe20000000000 */
[----:B------:R-:W-:Y:S01]  /*1dc0*/  LEA.HI.SX32 R5, R0, R5, 0x1c ;  /* 0x0000000500057211 */ /* 0x000fe200078fe2ff */
[----:B------:R-:W-:Y:S01]  /*1dd0*/  ULOP3.LUT UR46, UR4, 0x1, URZ, 0xfc, !UPT ;  /* 0x00000001042e7892 */ /* 0x000fe2000f8efc3f */
[----:B------:R-:W-:Y:S02]  /*1de0*/  LEA.HI.SX32 R3, R14, R3, 0x1c ;  /* 0x000000030e037211 */ /* 0x000fe400078fe2ff */
[----:B------:R-:W-:Y:S02]  /*1df0*/  VIMNMX R5, RZ, R5, !PT ;  /* 0x00000005ff057248 */ /* 0x000fe40007fe0100 */
[----:B------:R-:W-:-:S03]  /*1e00*/  VIMNMX R3, R26, R3, PT ;  /* 0x000000031a037248 */ /* 0x000fc60003fe0100 */
[--C-:B------:R-:W-:Y:S02]  /*1e10*/  IMAD R5, R5, 0x60, -R12.reuse ;  /* 0x0000006005057824 */ /* 0x100fe400078e0a0c */
[----:B------:R-:W-:-:S03]  /*1e20*/  IMAD R12, R3, 0x60, -R12 ;  /* 0x00000060030c7824 */ /* 0x000fc600078e0a0c */
[----:B------:R-:W-:Y:S02]  /*1e30*/  VIMNMX R5, RZ, R5, !PT ;  /* 0x00000005ff057248 */ /* 0x000fe40007fe0100 */
        /* <DEDUP_REMOVED lines=10> */
[----:B------:R-:W-:Y:S05]  /*1ee0*/  @!P0 BRA `(.L_x_1576) ;  /* 0x0000002400c08947 */ /* 0x000fea0003800000 */
[----:B------:R-:W-:-:S04]  /*1ef0*/  UIADD3 UR4, UR41, 0x1e400, URZ ;  /* 0x0001e40029047890 */ /* 0x000fc8000fffe03f */
[----:B------:R-:W-:-:S06]  /*1f00*/  ULOP3.LUT UP0, URZ, UR4, 0x3ff, URZ, 0xc0, !UPT ;  /* 0x000003ff043f7892 */ /* 0x000fcc000f80c03f */
[----:B------:R-:W-:-:S13]  /*1f10*/  PLOP3.LUT P0, PT, PT, PT, UP0, 0x80, 0x0 ;  /* 0x000000000000781c */ /* 0x000fda0003f0f008 */
        /* <DEDUP_REMOVED lines=17> */
.L_x_1577:
[----:B------:R-:W2:Y:S04]  /*2030*/  LDL R32, [R1+0x280] ;  /* 0x0002800001207983 */ /* 0x000ea80000100800 */
[----:B------:R-:W3:Y:S01]  /*2040*/  LDL R34, [R1+0x284] ;  /* 0x0002840001227983 */ /* 0x000ee20000100800 */
[----:B------:R-:W-:-:S04]  /*2050*/  UIADD3 UR4, UP0, UR36, 0x1e400, URZ ;  /* 0x0001e40024047890 */ /* 0x000fc8000ff1e03f */
[----:B------:R-:W-:Y:S01]  /*2060*/  UIADD3.X UR5, URZ, UR37, URZ, UP0, !UPT ;  /* 0x000000253f057290 */ /* 0x000fe200087fe43f */
[----:B------:R-:W-:Y:S02]  /*2070*/  IMAD.U32 R25, RZ, RZ, UR41 ;  /* 0x00000029ff197e24 */ /* 0x000fe4000f8e00ff */
[----:B------:R-:W-:-:S03]  /*2080*/  IMAD.U32 R4, RZ, RZ, UR4 ;  /* 0x00000004ff047e24 */ /* 0x000fc6000f8e00ff */
[----:B------:R-:W-:Y:S02]  /*2090*/  IMAD.U32 R5, RZ, RZ, UR5 ;  /* 0x00000005ff057e24 */ /* 0x000fe4000f8e00ff */
[----:B------:R-:W-:-:S03]  /*20a0*/  VIADD R25, R25, 0x400 ;  /* 0x0000040019197836 */ /* 0x000fc60000000000 */
[----:B------:R0:W-:Y:S02]  /*20b0*/  STL.64 [R1+0x38], R4 ;  /* 0x0000380401007387 */ /* 0x0001e40000100a00 */
[----:B------:R-:W-:Y:S02]  /*20c0*/  LOP3.LUT P0, RZ, R25, 0x3ff, RZ, 0xc0, !PT ;  /* 0x000003ff19ff7812 */ /* 0x000fe4000780c0ff */
[----:B--2---:R-:W-:Y:S02]  /*20d0*/  R2UR UR7, R32 ;  /* 0x00000000200772ca */ /* 0x004fe400000e0000 */
[----:B---3--:R-:W-:-:S11]  /*20e0*/  R2UR UR6, R34 ;  /* 0x00000000220672ca */ /* 0x008fd600000e0000 */
[----:B------:R-:W-:-:S05]  /*20f0*/  IMAD.U32 R28, RZ, RZ, UR7 ;  /* 0x00000007ff1c7e24 */ /* 0x000fca000f8e00ff */
[----:B------:R-:W-:-:S05]  /*2100*/  IADD3 R28, P1, R28, 0x38, RZ ;  /* 0x000000381c1c7810 */ /* 0x000fca0007f3e0ff */
[----:B------:R-:W-:Y:S01]  /*2110*/  IMAD.X R29, RZ, RZ, UR6, P1 ;  /* 0x00000006ff1d7e24 */ /* 0x000fe200088e06ff */
[----:B0-----:R-:W-:Y:S07]  /*2120*/  @!P0 BRA `(.L_x_1578) ;  /* 0x0000000000408947 */ /* 0x001fee0003800000 */
        /* <DEDUP_REMOVED lines=16> */
.L_x_1578:
[----:B------:R-:W0:Y:S01]  /*2230*/  LDC.64 R4, c[0x0][0x9f8] ;  /* 0x00027e00ff047b82 */ /* 0x000e220000000a00 */
[----:B------:R-:W-:Y:S01]  /*2240*/  IMAD.MOV.U32 R35, RZ, RZ, R31 ;  /* 0x000000ffff237224 */ /* 0x000fe200078e001f */
[----:B------:R-:W2:Y:S01]  /*2250*/  LDL.64 R20, [R1+0x38] ;  /* 0x0000380001147983 */ /* 0x000ea20000100a00 */
[----:B------:R-:W-:Y:S01]  /*2260*/  R2UR UR22, R32 ;  /* 0x00000000201672ca */ /* 0x000fe200000e0000 */
[----:B------:R-:W-:Y:S01]  /*2270*/  ULDC.64 UR16, c[0x0][0x3f8] ;  /* 0x0000fe0000107ab9 */ /* 0x000fe20000000a00 */
[----:B------:R-:W-:Y:S01]  /*2280*/  R2UR UR23, R34 ;  /* 0x00000000221772ca */ /* 0x000fe200000e0000 */
[----:B------:R-:W-:Y:S01]  /*2290*/  ULDC.64 UR14, c[0x0][0x408] ;  /* 0x00010200000e7ab9 */ /* 0x000fe20000000a00 */
[----:B------:R-:W-:Y:S01]  /*22a0*/  USHF.R.S32.HI UR10, URZ, 0x1f, UR45 ;  /* 0x0000001f3f0a7899 */ /* 0x000fe2000801142d */
[----:B------:R-:W-:Y:S01]  /*22b0*/  ULDC.64 UR8, c[0x0][0x3e8] ;  /* 0x0000fa0000087ab9 */ /* 0x000fe20000000a00 */
[----:B0-----:R-:W-:-:S04]  /*22c0*/  ISETP.NE.U32.AND P0, PT, R4, RZ, PT ;  /* 0x000000ff0400720c */ /* 0x001fc80003f05070 */
[----:B------:R-:W-:-:S13]  /*22d0*/  ISETP.NE.AND.EX P0, PT, R5, RZ, PT, P0 ;  /* 0x000000ff0500720c */ /* 0x000fda0003f05300 */
[----:B------:R-:W0:Y:S02]  /*22e0*/  @P0 LDC.64 R4, c[0x0][0x9f8] ;  /* 0x00027e00ff040b82 */ /* 0x000e240000000a00 */
[----:B0-----:R-:W-:-:S05]  /*22f0*/  @P0 IMAD.WIDE R4, R31, 0x4, R4 ;  /* 0x000000041f040825 */ /* 0x001fca00078e0204 */
[----:B------:R0:W3:Y:S01]  /*2300*/  @P0 LDG.E R35, desc[UR38][R4.64] ;  /* 0x0000002604230981 */ /* 0x0000e2000c1e1900 */
[----:B------:R-:W-:Y:S01]  /*2310*/  UIADD3 UR5, UP2, UR22, 0x140, URZ ;  /* 0x0000014016057890 */ /* 0x000fe2000ff5e03f */
[----:B------:R-:W-:Y:S01]  /*2320*/  IMAD.MOV.U32 R3, RZ, RZ, 0x1 ;  /* 0x00000001ff037424 */ /* 0x000fe200078e00ff */
[----:B------:R-:W-:Y:S01]  /*2330*/  UIADD3 UR19, UP1, UR22, 0x210, URZ ;  /* 0x0000021016137890 */ /* 0x000fe2000ff3e03f */
[----:B------:R-:W-:Y:S01]  /*2340*/  IMAD.IADD R0, R33, 0x1, R30 ;  /* 0x0000000121007824 */ /* 0x000fe200078e021e */
[----:B------:R-:W-:Y:S01]  /*2350*/  UIADD3.X UR18, URZ, UR23, URZ, UP2, !UPT ;  /* 0x000000173f127290 */ /* 0x000fe200097fe43f */
[----:B------:R-:W-:Y:S01]  /*2360*/  STL.128 [R1+0x100], RZ ;  /* 0x000100ff01007387 */ /* 0x000fe20000100c00 */
[----:B------:R-:W-:Y:S02]  /*2370*/  UIADD3 UR11, UP3, UR22, 0x40, URZ ;  /* 0x00000040160b7890 */ /* 0x000fe4000ff7e03f */
[----:B------:R-:W-:Y:S01]  /*2380*/  UIADD3 UR4, UP5, UR22, 0x68, URZ ;  /* 0x0000006816047890 */ /* 0x000fe2000ffbe03f */
[----:B------:R-:W-:Y:S01]  /*2390*/  IMAD.U32 R6, RZ, RZ, UR5 ;  /* 0x00000005ff067e24 */ /* 0x000fe2000f8e00ff */
[----:B------:R-:W-:Y:S01]  /*23a0*/  UIADD3.X UR20, URZ, UR23, URZ, UP1, !UPT ;  /* 0x000000173f147290 */ /* 0x000fe20008ffe43f */
[----:B------:R-:W-:Y:S01]  /*23b0*/  IMAD.U32 R7, RZ, RZ, UR18 ;  /* 0x00000012ff077e24 */ /* 0x000fe2000f8e00ff */
[----:B------:R-:W-:Y:S01]  /*23c0*/  UIADD3.X UR18, URZ, UR23, URZ, UP3, !UPT ;  /* 0x000000173f127290 */ /* 0x000fe20009ffe43f */
[----:B0-----:R-:W-:Y:S01]  /*23d0*/  IMAD.U32 R4, RZ, RZ, UR19 ;  /* 0x00000013ff047e24 */ /* 0x001fe2000f8e00ff */
[----:B------:R-:W-:Y:S01]  /*23e0*/  UIADD3.X UR5, URZ, UR23, URZ, UP5, !UPT ;  /* 0x000000173f057290 */ /* 0x000fe2000affe43f */
[----:B------:R-:W0:Y:S01]  /*23f0*/  S2R R36, SR_TID.X ;  /* 0x0000000000247919 */ /* 0x000e220000002100 */
[----:B------:R-:W-:Y:S01]  /*2400*/  IMAD.U32 R5, RZ, RZ, UR20 ;  /* 0x00000014ff057e24 */ /* 0x000fe2000f8e00ff */
[----:B------:R-:W-:Y:S01]  /*2410*/  UIADD3 UR21, UP0, UR22, 0x220, URZ ;  /* 0x0000022016157890 */ /* 0x000fe2000ff1e03f */
[----:B------:R-:W-:Y:S01]  /*2420*/  IMAD.U32 R8, RZ, RZ, UR11 ;  /* 0x0000000bff087e24 */ /* 0x000fe2000f8e00ff */
[----:B------:R-:W-:Y:S01]  /*2430*/  UIMAD.WIDE.U32 UR12, UR16, 0x60, URZ ;  /* 0x00000060100c78a5 */ /* 0x000fe2000f8e003f */
[----:B------:R-:W-:Y:S01]  /*2440*/  IMAD.U32 R10, RZ, RZ, UR4 ;  /* 0x00000004ff0a7e24 */ /* 0x000fe2000f8e00ff */
[----:B------:R-:W-:Y:S01]  /*2450*/  UIMAD UR4, UR17, 0x60, URZ ;  /* 0x00000060110478a4 */ /* 0x000fe2000f8e023f */
[----:B------:R-:W-:Y:S01]  /*2460*/  IMAD.U32 R9, RZ, RZ, UR18 ;  /* 0x00000012ff097e24 */ /* 0x000fe2000f8e00ff */
[----:B------:R-:W-:Y:S01]  /*2470*/  UIADD3 UR7, UP4, UR22, 0x60, URZ ;  /* 0x0000006016077890 */ /* 0x000fe2000ff9e03f */
[----:B------:R-:W-:Y:S01]  /*2480*/  IMAD.U32 R11, RZ, RZ, UR5 ;  /* 0x00000005ff0b7e24 */ /* 0x000fe2000f8e00ff */
[----:B------:R1:W-:Y:S01]  /*2490*/  STL.128 [R1+0x240], R4 ;  /* 0x0002400401007387 */ /* 0x0003e20000100c00 */
[----:B------:R-:W-:-:S03]  /*24a0*/  UIADD3.X UR19, URZ, UR23, URZ, UP0, !UPT ;  /* 0x000000173f137290 */ /* 0x000fc600087fe43f */
[----:B------:R-:W-:Y:S01]  /*24b0*/  STL.128 [R1+0xc0], RZ ;  /* 0x0000c0ff01007387 */ /* 0x000fe20000100c00 */
[----:B------:R-:W-:Y:S01]  /*24c0*/  UIADD3 UR4, UR13, UR4, URZ ;  /* 0x000000040d047290 */ /* 0x000fe2000fffe03f */
[----:B------:R-:W-:Y:S01]  /*24d0*/  SHF.R.S32.HI R199, RZ, 0x1f, R198 ;  /* 0x0000001fffc77819 */ /* 0x000fe200000114c6 */
[----:B------:R-:W-:Y:S01]  /*24e0*/  UIMAD UR6, UR10, UR16, URZ ;  /* 0x000000100a0672a4 */ /* 0x000fe2000f8e023f */
[----:B------:R4:W-:Y:S01]  /*24f0*/  STL.U8 [R1+0x140], R3 ;  /* 0x0001400301007387 */ /* 0x0009e20000100000 */
[----:B------:R-:W-:Y:S01]  /*2500*/  UIADD3.X UR5, URZ, UR23, URZ, UP4, !UPT ;  /* 0x000000173f057290 */ /* 0x000fe2000a7fe43f */
[----:B------:R-:W-:Y:S02]  /*2510*/  IMAD.U32 R12, RZ, RZ, UR19 ;  /* 0x00000013ff0c7e24 */ /* 0x000fe4000f8e00ff */
[----:B------:R-:W-:Y:S04]  /*2520*/  STL.128 [R1+0x120], RZ ;  /* 0x000120ff01007387 */ /* 0x000fe80000100c00 */
[----:B------:R-:W-:Y:S01]  /*2530*/  STL.128 [R1+0xe0], RZ ;  /* 0x0000e0ff01007387 */ /* 0x000fe20000100c00 */
[----:B-1----:R-:W-:Y:S01]  /*2540*/  IMAD.MOV.U32 R4, RZ, RZ, R8 ;  /* 0x000000ffff047224 */ /* 0x002fe200078e0008 */
[----:B------:R-:W-:Y:S01]  /*2550*/  SHF.R.S32.HI R19, RZ, 0x1f, R18 ;  /* 0x0000001fff137819 */ /* 0x000fe20000011412 */
[----:B------:R-:W-:Y:S01]  /*2560*/  IMAD.MOV.U32 R5, RZ, RZ, R9 ;  /* 0x000000ffff057224 */ /* 0x000fe200078e0009 */
[----:B------:R-:W1:Y:S01]  /*2570*/  LDC.64 R30, c[0x0][0xa08] ;  /* 0x00028200ff1e7b82 */ /* 0x000e620000000a00 */
[----:B------:R-:W-:Y:S01]  /*2580*/  IMAD.MOV.U32 R6, RZ, RZ, R10 ;  /* 0x000000ffff067224 */ /* 0x000fe200078e000a */
[----:B------:R-:W-:Y:S01]  /*2590*/  STL [R1+0x60], R193 ;  /* 0x000060c101007387 */ /* 0x000fe20000100800 */
[----:B------:R-:W-:-:S02]  /*25a0*/  IMAD.MOV.U32 R7, RZ, RZ, R11 ;  /* 0x000000ffff077224 */ /* 0x000fc400078e000b */
[----:B----4-:R-:W-:Y:S01]  /*25b0*/  IMAD.U32 R3, RZ, RZ, UR21 ;  /* 0x00000015ff037e24 */ /* 0x010fe2000f8e00ff */
[----:B------:R-:W-:Y:S01]  /*25c0*/  STL [R1+0x160], R0 ;  /* 0x0001600001007387 */ /* 0x000fe20000100800 */
[----:B------:R-:W-:Y:S02]  /*25d0*/  IMAD.U32 R10, RZ, RZ, UR12 ;  /* 0x0000000cff0a7e24 */ /* 0x000fe4000f8e00ff */
[----:B0-----:R-:W-:Y:S01]  /*25e0*/  VIADD R192, R36, 0xffffff80 ;  /* 0xffffff8024c07836 */ /* 0x001fe20000000000 */
[----:B------:R0:W-:Y:S01]  /*25f0*/  STL.128 [R1+0x250], R4 ;  /* 0x0002500401007387 */ /* 0x0001e20000100c00 */
[----:B------:R-:W-:Y:S01]  /*2600*/  IMAD.U32 R11, RZ, RZ, UR13 ;  /* 0x0000000dff0b7e24 */ /* 0x000fe2000f8e00ff */
[----:B------:R-:W-:Y:S01]  /*2610*/  UIMAD.WIDE.U32 UR12, UR14, 0x60, URZ ;  /* 0x000000600e0c78a5 */ /* 0x000fe2000f8e003f */
[----:B------:R-:W-:Y:S01]  /*2620*/  IMAD.U32 R9, RZ, RZ, UR5 ;  /* 0x00000005ff097e24 */ /* 0x000fe2000f8e00ff */
[----:B------:R-:W-:Y:S02]  /*2630*/  USHF.L.U32 UR11, UR16, 0x6, URZ ;  /* 0x00000006100b7899 */ /* 0x000fe4000800063f */
[----:B------:R-:W-:Y:S01]  /*2640*/  USHF.L.U32 UR18, UR14, 0x6, URZ ;  /* 0x000000060e127899 */ /* 0x000fe2000800063f */
[----:B------:R-:W-:Y:S01]  /*2650*/  IMAD.U32 R8, RZ, RZ, UR7 ;  /* 0x00000007ff087e24 */ /* 0x000fe2000f8e00ff */
[----:B------:R-:W-:-:S02]  /*2660*/  USHF.L.U64.HI UR5, UR16, 0x6, UR17 ;  /* 0x0000000610057899 */ /* 0x000fc40008010211 */
[----:B------:R-:W-:Y:S01]  /*2670*/  UIMAD UR6, UR45, UR17, UR6 ;  /* 0x000000112d0672a4 */ /* 0x000fe2000f8e0206 */
[----:B------:R-:W-:Y:S01]  /*2680*/  IMAD.WIDE.U32 R14, R203, UR16, R18 ;  /* 0x00000010cb0e7c25 */ /* 0x000fe2000f8e0012 */
[----:B------:R-:W-:Y:S03]  /*2690*/  STL.64 [R1+0x1a0], RZ ;  /* 0x0001a0ff01007387 */ /* 0x000fe60000100a00 */
[----:B------:R-:W-:Y:S01]  /*26a0*/  IMAD.MOV.U32 R194, RZ, RZ, R192 ;  /* 0x000000ffffc27224 */ /* 0x000fe200078e00c0 */
[----:B------:R-:W-:Y:S01]  /*26b0*/  STL.128 [R1+0x1c0], RZ ;  /* 0x0001c0ff01007387 */ /* 0x000fe20000100c00 */
[----:B0-----:R-:W-:Y:S02]  /*26c0*/  IMAD.MOV.U32 R6, RZ, RZ, R3 ;  /* 0x000000ffff067224 */ /* 0x001fe400078e0003 */
[----:B------:R-:W-:Y:S01]  /*26d0*/  IMAD.U32 R3, RZ, RZ, UR4 ;  /* 0x00000004ff037e24 */ /* 0x000fe2000f8e00ff */
[----:B------:R-:W-:Y:S01]  /*26e0*/  UIMAD UR4, UR15, 0x60, URZ ;  /* 0x000000600f0478a4 */ /* 0x000fe2000f8e023f */
[----:B------:R-:W-:Y:S01]  /*26f0*/  IMAD.MOV.U32 R4, RZ, RZ, R28 ;  /* 0x000000ffff047224 */ /* 0x000fe200078e001c */
[----:B------:R-:W-:Y:S01]  /*2700*/  STL.64 [R1+0x188], RZ ;  /* 0x000188ff01007387 */ /* 0x000fe20000100a00 */
[----:B------:R-:W-:-:S02]  /*2710*/  IMAD.MOV.U32 R5, RZ, RZ, R29 ;  /* 0x000000ffff057224 */ /* 0x000fc400078e001d */
[----:B------:R-:W-:Y:S01]  /*2720*/  IMAD.MOV.U32 R7, RZ, RZ, R12 ;  /* 0x000000ffff077224 */ /* 0x000fe200078e000c */
[----:B------:R-:W-:Y:S01]  /*2730*/  UIADD3 UR4, UR13, UR4, URZ ;  /* 0x000000040d047290 */ /* 0x000fe2000fffe03f */
[----:B------:R-:W-:Y:S01]  /*2740*/  STL.64 [R1+0x1b0], RZ ;  /* 0x0001b0ff01007387 */ /* 0x000fe20000100a00 */
[----:B------:R-:W-:-:S03]  /*2750*/  IMAD.MOV.U32 R195, RZ, RZ, R192 ;  /* 0x000000ffffc37224 */ /* 0x000fc600078e00c0 */
[----:B------:R0:W-:Y:S01]  /*2760*/  STL.128 [R1+0x260], R4 ;  /* 0x0002600401007387 */ /* 0x0001e20000100c00 */
[----:B------:R-:W-:-:S03]  /*2770*/  USHF.L.U64.HI UR7, UR14, 0x6, UR15 ;  /* 0x000000060e077899 */ /* 0x000fc6000801020f */
[----:B------:R4:W-:Y:S01]  /*2780*/  STL.64 [R1+0x228], R8 ;  /* 0x0002280801007387 */ /* 0x0009e20000100a00 */
[----:B------:R-:W-:Y:S02]  /*2790*/  IMAD.U32 R11, RZ, RZ, UR13 ;  /* 0x0000000dff0b7e24 */ /* 0x000fe4000f8e00ff */
[----:B------:R-:W-:Y:S01]  /*27a0*/  IMAD.WIDE.U32 R12, R203, UR16, R198 ;  /* 0x00000010cb0c7c25 */ /* 0x000fe2000f8e00c6 */
[----:B------:R-:W-:Y:S04]  /*27b0*/  STL [R1+0xf8], RZ ;  /* 0x0000f8ff01007387 */ /* 0x000fe80000100800 */
[----:B------:R-:W-:Y:S01]  /*27c0*/  STL [R1+0x118], RZ ;  /* 0x000118ff01007387 */ /* 0x000fe20000100800 */
[----:B0-----:R-:W-:-:S03]  /*27d0*/  IMAD.MOV.U32 R6, RZ, RZ, R10 ;  /* 0x000000ffff067224 */ /* 0x001fc600078e000a */
[----:B------:R-:W-:Y:S01]  /*27e0*/  STL [R1+0xb8], RZ ;  /* 0x0000b8ff01007387 */ /* 0x000fe20000100800 */
[----:B------:R-:W-:Y:S02]  /*27f0*/  IMAD.MOV.U32 R7, RZ, RZ, R3 ;  /* 0x000000ffff077224 */ /* 0x000fe400078e0003 */
[----:B------:R-:W-:Y:S01]  /*2800*/  IMAD.U32 R4, RZ, RZ, UR11 ;  /* 0x0000000bff047e24 */ /* 0x000fe2000f8e00ff */
[----:B------:R-:W-:Y:S01]  /*2810*/  STL [R1+0xd8], RZ ;  /* 0x0000d8ff01007387 */ /* 0x000fe20000100800 */
[----:B------:R-:W-:Y:S02]  /*2820*/  IMAD.U32 R5, RZ, RZ, UR5 ;  /* 0x00000005ff057e24 */ /* 0x000fe4000f8e00ff */
[----:B------:R-:W-:Y:S01]  /*2830*/  IMAD.U32 R3, RZ, RZ, UR4 ;  /* 0x00000004ff037e24 */ /* 0x000fe2000f8e00ff */
[----:B------:R-:W-:Y:S04]  /*2840*/  STL.64 [R1+0x198], RZ ;  /* 0x000198ff01007387 */ /* 0x000fe80000100a00 */
[----:B------:R-:W-:Y:S04]  /*2850*/  STL.128 [R1+0xc0], R4 ;  /* 0x0000c00401007387 */ /* 0x000fe80000100c00 */
[----:B------:R0:W-:Y:S01]  /*2860*/  STL.128 [R1+0x100], R4 ;  /* 0x0001000401007387 */ /* 0x0001e20000100c00 */
[----:B------:R-:W-:Y:S01]  /*2870*/  UIMAD.WIDE.U32 UR4, UR45, UR16, URZ ;  /* 0x000000102d0472a5 */ /* 0x000fe2000f8e003f */
[----:B----4-:R-:W-:-:S02]  /*2880*/  IMAD.U32 R8, RZ, RZ, UR7 ;  /* 0x00000007ff087e24 */ /* 0x010fc4000f8e00ff */
[----:B------:R-:W-:Y:S01]  /*2890*/  STL [R1+0x190], RZ ;  /* 0x000190ff01007387 */ /* 0x000fe20000100800 */
[----:B------:R-:W-:Y:S02]  /*28a0*/  ULEA UR8, UP0, UR4, UR8, 0x1 ;  /* 0x0000000804087291 */ /* 0x000fe4000f80083f */
[----:B------:R-:W-:Y:S01]  /*28b0*/  UIADD3 UR5, UR5, UR6, URZ ;  /* 0x0000000605057290 */ /* 0x000fe2000fffe03f */
[----:B------:R-:W-:Y:S04]  /*28c0*/  STL [R1+0x1b8], RZ ;  /* 0x0001b8ff01007387 */ /* 0x000fe80000100800 */
[----:B------:R-:W-:Y:S01]  /*28d0*/  STL.64 [R1+0x158], R192 ;  /* 0x000158c001007387 */ /* 0x000fe20000100a00 */
[----:B0-----:R-:W-:-:S03]  /*28e0*/  IMAD.MOV.U32 R7, RZ, RZ, R3 ;  /* 0x000000ffff077224 */ /* 0x001fc600078e0003 */
[----:B------:R-:W-:Y:S01]  /*28f0*/  STL.128 [R1+0x70], R192 ;  /* 0x000070c001007387 */ /* 0x000fe20000100c00 */
[----:B------:R-:W-:-:S04]  /*2900*/  IMAD.U32 R3, RZ, RZ, UR18 ;  /* 0x00000012ff037e24 */ /* 0x000fc8000f8e00ff */
[----:B------:R-:W-:Y:S01]  /*2910*/  IMAD.MOV.U32 R4, RZ, RZ, R3 ;  /* 0x000000ffff047224 */ /* 0x000fe200078e0003 */
[----:B------:R-:W-:Y:S01]  /*2920*/  SHF.R.S32.HI R3, RZ, 0x1f, R203 ;  /* 0x0000001fff037819 */ /* 0x000fe200000114cb */
[----:B------:R-:W-:Y:S01]  /*2930*/  IMAD.MOV.U32 R5, RZ, RZ, R8 ;  /* 0x000000ffff057224 */ /* 0x000fe200078e0008 */
[----:B------:R-:W-:Y:S01]  /*2940*/  ULDC.64 UR6, c[0x0][0x198] ;  /* 0x0000660000067ab9 */ /* 0x000fe20000000a00 */
[----:B------:R-:W-:Y:S02]  /*2950*/  ULEA.HI.X UR9, UR4, UR9, UR5, 0x1, UP0 ;  /* 0x0000000904097291 */ /* 0x000fe400080f0c05 */
[----:B------:R-:W-:Y:S01]  /*2960*/  IMAD R8, R3, UR16, RZ ;  /* 0x0000001003087c24 */ /* 0x000fe2000f8e02ff */
[----:B------:R-:W-:Y:S01]  /*2970*/  UIADD3 UR13, UP0, UR6, 0x70, URZ ;  /* 0x00000070060d7890 */ /* 0x000fe2000ff1e03f */
[----:B------:R-:W-:Y:S01]  /*2980*/  IMAD.U32 R10, RZ, RZ, UR12 ;  /* 0x0000000cff0a7e24 */ /* 0x000fe2000f8e00ff */
[----:B------:R-:W-:Y:S01]  /*2990*/  ULDC.64 UR4, c[0x0][0x400] ;  /* 0x0001000000047ab9 */ /* 0x000fe20000000a00 */
[----:B------:R-:W-:Y:S01]  /*29a0*/  IMAD R29, R203, UR17, R8 ;  /* 0x00000011cb1d7c24 */ /* 0x000fe2000f8e0208 */
[----:B------:R-:W-:Y:S01]  /*29b0*/  UIADD3.X UR18, URZ, UR7, URZ, UP0, !UPT ;  /* 0x000000073f127290 */ /* 0x000fe200087fe43f */
[----:B------:R-:W-:Y:S01]  /*29c0*/  IMAD.MOV.U32 R6, RZ, RZ, R10 ;  /* 0x000000ffff067224 */ /* 0x000fe200078e000a */
[----:B------:R-:W-:Y:S01]  /*29d0*/  UIMAD UR12, UR10, UR14, URZ ;  /* 0x0000000e0a0c72a4 */ /* 0x000fe2000f8e023f */
[----:B------:R-:W-:Y:S01]  /*29e0*/  IMAD.U32 R9, RZ, RZ, UR22 ;  /* 0x00000016ff097e24 */ /* 0x000fe2000f8e00ff */
[----:B------:R-:W-:Y:S01]  /*29f0*/  LEA R10, P0, R12, UR8, 0x1 ;  /* 0x000000080c0a7c11 */ /* 0x000fe2000f8008ff */
[----:B------:R-:W-:Y:S01]  /*2a00*/  IMAD.IADD R8, R13, 0x1, R29 ;  /* 0x000000010d087824 */ /* 0x000fe200078e021d */
[----:B------:R-:W-:Y:S01]  /*2a10*/  STL.128 [R1+0xe0], R4 ;  /* 0x0000e00401007387 */ /* 0x000fe20000100c00 */
[----:B------:R-:W-:-:S02]  /*2a20*/  UIMAD.WIDE.U32 UR10, UR45, UR14, URZ ;  /* 0x0000000e2d0a72a5 */ /* 0x000fc4000f8e003f */
[----:B------:R-:W-:Y:S01]  /*2a30*/  UIMAD UR17, UR45, UR15, UR12 ;  /* 0x0000000f2d1172a4 */ /* 0x000fe2000f8e020c */
[----:B------:R0:W-:Y:S01]  /*2a40*/  STL.128 [R1+0x120], R4 ;  /* 0x0001200401007387 */ /* 0x0001e20000100c00 */
[----:B------:R-:W-:Y:S01]  /*2a50*/  LEA.HI.X R11, R12, UR9, R8, 0x1, P0 ;  /* 0x000000090c0b7c11 */ /* 0x000fe200080f0c08 */
[----:B------:R-:W-:Y:S01]  /*2a60*/  IMAD R8, R3, UR14, RZ ;  /* 0x0000000e03087c24 */ /* 0x000fe2000f8e02ff */
[----:B------:R-:W-:Y:S02]  /*2a70*/  ULEA UR12, UP0, UR10, UR4, 0x1 ;  /* 0x000000040a0c7291 */ /* 0x000fe4000f80083f */
[----:B------:R-:W-:Y:S01]  /*2a80*/  UIADD3 UR17, UR11, UR17, URZ ;  /* 0x000000110b117290 */ /* 0x000fe2000fffe03f */
[----:B------:R-:W-:Y:S02]  /*2a90*/  IMAD R33, R203, UR15, R8 ;  /* 0x0000000fcb217c24 */ /* 0x000fe4000f8e0208 */
[----:B0-----:R-:W-:Y:S02]  /*2aa0*/  IMAD.U32 R7, RZ, RZ, UR23 ;  /* 0x00000017ff077e24 */ /* 0x001fe4000f8e00ff */
[----:B------:R-:W-:-:S02]  /*2ab0*/  IMAD.U32 R4, RZ, RZ, UR13 ;  /* 0x0000000dff047e24 */ /* 0x000fc4000f8e00ff */
[----:B------:R-:W-:Y:S02]  /*2ac0*/  IMAD.U32 R5, RZ, RZ, UR18 ;  /* 0x00000012ff057e24 */ /* 0x000fe4000f8e00ff */
[----:B------:R-:W-:Y:S01]  /*2ad0*/  IMAD.MOV.U32 R6, RZ, RZ, R9 ;  /* 0x000000ffff067224 */ /* 0x000fe200078e0009 */
[----:B------:R-:W-:-:S04]  /*2ae0*/  ULEA.HI.X UR17, UR10, UR5, UR17, 0x1, UP0 ;  /* 0x000000050a117291 */ /* 0x000fc800080f0c11 */
[----:B------:R0:W-:Y:S01]  /*2af0*/  STL.128 [R1+0x230], R4 ;  /* 0x0002300401007387 */ /* 0x0001e20000100c00 */
[----:B------:R-:W-:Y:S01]  /*2b00*/  UIADD3 UR4, UP0, UR6, 0x220, URZ ;  /* 0x0000022006047890 */ /* 0x000fe2000ff1e03f */
[----:B------:R-:W-:Y:S01]  /*2b10*/  IMAD.IADD R3, R29, 0x1, R15 ;  /* 0x000000011d037824 */ /* 0x000fe200078e020f */
[----:B------:R-:W-:Y:S02]  /*2b20*/  USHF.R.S32.HI UR13, URZ, 0x1f, UR44 ;  /* 0x0000001f3f0d7899 */ /* 0x000fe4000801142c */
[----:B------:R-:W-:Y:S01]  /*2b30*/  UIADD3.X UR5, URZ, UR7, URZ, UP0, !UPT ;  /* 0x000000073f057290 */ /* 0x000fe200087fe43f */
[----:B------:R-:W-:Y:S01]  /*2b40*/  LEA R8, P1, R14, UR8, 0x1 ;  /* 0x000000080e087c11 */ /* 0x000fe2000f8208ff */
[----:B------:R-:W-:Y:S01]  /*2b50*/  ULDC.64 UR10, c[0x0][0x308] ;  /* 0x0000c200000a7ab9 */ /* 0x000fe20000000a00 */
[----:B0-----:R-:W-:-:S04]  /*2b60*/  IMAD.WIDE.U32 R4, R203, UR14, R198 ;  /* 0x0000000ecb047c25 */ /* 0x001fc8000f8e00c6 */
[----:B------:R-:W-:Y:S01]  /*2b70*/  IMAD.IADD R5, R5, 0x1, R33 ;  /* 0x0000000105057824 */ /* 0x000fe200078e0221 */
[----:B------:R-:W-:Y:S01]  /*2b80*/  LEA R12, P0, R4, UR12, 0x1 ;  /* 0x0000000c040c7c11 */ /* 0x000fe2000f8008ff */
[----:B------:R-:W-:-:S03]  /*2b90*/  UIMAD UR18, UR13, UR10, URZ ;  /* 0x0000000a0d1272a4 */ /* 0x000fc6000f8e023f */
[----:B------:R-:W-:Y:S01]  /*2ba0*/  LEA.HI.X R13, R4, UR17, R5, 0x1, P0 ;  /* 0x00000011040d7c11 */ /* 0x000fe200080f0c05 */
[----:B------:R-:W-:Y:S01]  /*2bb0*/  IMAD.WIDE.U32 R4, R203, UR14, R18 ;  /* 0x0000000ecb047c25 */ /* 0x000fe2000f8e0012 */
[----:B------:R-:W-:Y:S01]  /*2bc0*/  UIADD3 UR16, UP1, UR6, 0x22c, URZ ;  /* 0x0000022c06107890 */ /* 0x000fe2000ff3e03f */
[----:B------:R-:W-:Y:S02]  /*2bd0*/  LEA.HI.X R9, R14, UR9, R3, 0x1, P1 ;  /* 0x000000090e097c11 */ /* 0x000fe400088f0c03 */
[----:B------:R-:W-:Y:S02]  /*2be0*/  IMAD.U32 R6, RZ, RZ, UR4 ;  /* 0x00000004ff067e24 */ /* 0x000fe4000f8e00ff */
[----:B------:R-:W-:Y:S01]  /*2bf0*/  IMAD.U32 R7, RZ, RZ, UR5 ;  /* 0x00000005ff077e24 */ /* 0x000fe2000f8e00ff */
[----:B------:R-:W-:Y:S01]  /*2c00*/  UIMAD.WIDE.U32 UR4, UR44, UR10, URZ ;  /* 0x0000000a2c0472a5 */ /* 0x000fe2000f8e003f */
[----:B------:R-:W-:Y:S01]  /*2c10*/  IMAD.IADD R3, R33, 0x1, R5 ;  /* 0x0000000121037824 */ /* 0x000fe200078e0205 */
[----:B------:R-:W-:Y:S01]  /*2c20*/  UIADD3.X UR10, URZ, UR7, URZ, UP1, !UPT ;  /* 0x000000073f0a7290 */ /* 0x000fe20008ffe43f */
[C---:B------:R-:W-:Y:S01]  /*2c30*/  LEA R14, P0, R4.reuse, UR12, 0x1 ;  /* 0x0000000c040e7c11 */ /* 0x040fe2000f8008ff */
[----:B------:R-:W-:Y:S01]  /*2c40*/  UIMAD UR11, UR44, UR11, UR18 ;  /* 0x0000000b2c0b72a4 */ /* 0x000fe2000f8e0212 */
[----:B------:R0:W-:Y:S01]  /*2c50*/  STL.64 [R1+0x148], R6 ;  /* 0x0001480601007387 */ /* 0x0001e20000100a00 */
[----:B------:R-:W-:Y:S01]  /*2c60*/  ULDC.64 UR6, c[0x0][0x330] ;  /* 0x0000cc0000067ab9 */ /* 0x000fe20000000a00 */
[----:B------:R-:W-:Y:S01]  /*2c70*/  LEA.HI.X R15, R4, UR17, R3, 0x1, P0 ;  /* 0x00000011040f7c11 */ /* 0x000fe200080f0c03 */
[----:B------:R-:W-:Y:S01]  /*2c80*/  UIMAD UR14, UR13, UR6, URZ ;  /* 0x000000060d0e72a4 */ /* 0x000fe2000f8e023f */
[----:B------:R-:W-:Y:S01]  /*2c90*/  SHF.R.S32.HI R3, RZ, 0x1f, R0 ;  /* 0x0000001fff037819 */ /* 0x000fe20000011400 */
[----:B------:R-:W-:Y:S01]  /*2ca0*/  UIADD3 UR13, UR5, UR11, URZ ;  /* 0x0000000b050d7290 */ /* 0x000fe2000fffe03f */
[----:B------:R-:W-:Y:S01]  /*2cb0*/  IMAD.U32 R29, RZ, RZ, UR10 ;  /* 0x0000000aff1d7e24 */ /* 0x000fe2000f8e00ff */
[----:B------:R-:W-:Y:S01]  /*2cc0*/  UIMAD.WIDE.U32 UR10, UR44, UR6, URZ ;  /* 0x000000062c0a72a5 */ /* 0x000fe2000f8e003f */
[----:B------:R-:W4:Y:S01]  /*2cd0*/  LDC.64 R32, c[0x0][0x418] ;  /* 0x00010600ff207b82 */ /* 0x000f220000000a00 */
[----:B------:R-:W-:Y:S01]  /*2ce0*/  UIMAD UR14, UR44, UR7, UR14 ;  /* 0x000000072c0e72a4 */ /* 0x000fe2000f8e020e */
[----:B------:R-:W-:-:S02]  /*2cf0*/  ULDC.64 UR18, c[0x0][0x318] ;  /* 0x0000c60000127ab9 */ /* 0x000fc40000000a00 */
[----:B------:R-:W-:Y:S01]  /*2d00*/  ULDC.64 UR6, c[0x0][0x300] ;  /* 0x0000c00000067ab9 */ /* 0x000fe20000000a00 */
[----:B0-----:R-:W-:Y:S01]  /*2d10*/  IMAD.U32 R7, RZ, RZ, UR5 ;  /* 0x00000005ff077e24 */ /* 0x001fe2000f8e00ff */
[----:B------:R-:W-:Y:S01]  /*2d20*/  ULEA UR5, UP0, UR10, UR18, 0x1 ;  /* 0x000000120a057291 */ /* 0x000fe2000f80083f */
[----:B------:R-:W-:Y:S01]  /*2d30*/  IMAD.U32 R6, RZ, RZ, UR4 ;  /* 0x00000004ff067e24 */ /* 0x000fe2000f8e00ff */
[----:B------:R-:W-:Y:S01]  /*2d40*/  UIADD3 UR11, UR11, UR14, URZ ;  /* 0x0000000e0b0b7290 */ /* 0x000fe2000fffe03f */
[----:B------:R-:W-:Y:S01]  /*2d50*/  IMAD.U32 R7, RZ, RZ, UR13 ;  /* 0x0000000dff077e24 */ /* 0x000fe2000f8e00ff */
[----:B-1----:R-:W-:Y:S01]  /*2d60*/  ISETP.NE.U32.AND P0, PT, R30, RZ, PT ;  /* 0x000000ff1e00720c */ /* 0x002fe20003f05070 */
[----:B------:R-:W-:Y:S01]  /*2d70*/  IMAD R3, R3, UR6, RZ ;  /* 0x0000000603037c24 */ /* 0x000fe2000f8e02ff */
[----:B------:R-:W-:Y:S01]  /*2d80*/  ULEA.HI.X UR10, UR10, UR19, UR11, 0x1, UP0 ;  /* 0x000000130a0a7291 */ /* 0x000fe200080f0c0b */
[----:B------:R-:W-:Y:S01]  /*2d90*/  IMAD.WIDE.U32 R6, R0, UR6, R6 ;  /* 0x0000000600067c25 */ /* 0x000fe2000f8e0006 */
[----:B------:R-:W-:-:S03]  /*2da0*/  ISETP.NE.AND.EX P0, PT, R31, RZ, PT, P0 ;  /* 0x000000ff1f00720c */ /* 0x000fc60003f05300 */
[----:B------:R-:W-:Y:S01]  /*2db0*/  IMAD.U32 R28, RZ, RZ, UR16 ;  /* 0x00000010ff1c7e24 */ /* 0x000fe2000f8e00ff */
[----:B------:R-:W-:Y:S01]  /*2dc0*/  STL.64 [R1+0x110], R8 ;  /* 0x0001100801007387 */ /* 0x000fe20000100a00 */
[----:B------:R-:W-:Y:S01]  /*2dd0*/  IMAD R3, R0, UR7, R3 ;  /* 0x0000000700037c24 */ /* 0x000fe2000f8e0203 */
[----:B------:R-:W-:Y:S02]  /*2de0*/  ULDC.64 UR14, c[0x0][0x428] ;  /* 0x00010a00000e7ab9 */ /* 0x000fe40000000a00 */
[----:B------:R0:W-:Y:S01]  /*2df0*/  STL.64 [R1+0x150], R28 ;  /* 0x0001501c01007387 */ /* 0x0001e20000100a00 */
[----:B------:R-:W-:Y:S02]  /*2e00*/  IMAD.IADD R7, R7, 0x1, R3 ;  /* 0x0000000107077824 */ /* 0x000fe400078e0203 */
[----:B0-----:R-:W-:Y:S01]  /*2e10*/  IMAD.U32 R29, RZ, RZ, UR10 ;  /* 0x0000000aff1d7e24 */ /* 0x001fe2000f8e00ff */
[----:B------:R-:W-:Y:S01]  /*2e20*/  ULDC.64 UR10, c[0x0][0x310] ;  /* 0x0000c400000a7ab9 */ /* 0x000fe20000000a00 */
[----:B------:R0:W-:Y:S01]  /*2e30*/  STL.64 [R1+0xd0], R10 ;  /* 0x0000d00a01007387 */ /* 0x0001e20000100a00 */
[----:B---3--:R-:W-:-:S04]  /*2e40*/  SHF.R.S32.HI R0, RZ, 0x1f, R35 ;  /* 0x0000001fff007819 */ /* 0x008fc80000011423 */
[----:B------:R-:W-:Y:S02]  /*2e50*/  SEL R4, R0, RZ, !P0 ;  /* 0x000000ff00047207 */ /* 0x000fe40004000000 */
[----:B------:R-:W-:-:S03]  /*2e60*/  SEL R3, R35, RZ, !P0 ;  /* 0x000000ff23037207 */ /* 0x000fc60004000000 */
[----:B------:R-:W-:Y:S02]  /*2e70*/  IMAD R8, R4, UR10, RZ ;  /* 0x0000000a04087c24 */ /* 0x000fe4000f8e02ff */
[----:B------:R-:W-:-:S04]  /*2e80*/  IMAD.WIDE.U32 R4, R3, UR10, R6 ;  /* 0x0000000a03047c25 */ /* 0x000fc8000f8e0006 */
[----:B------:R-:W-:Y:S01]  /*2e90*/  IMAD R7, R3, UR11, R8 ;  /* 0x0000000b03077c24 */ /* 0x000fe2000f8e0208 */
[----:B------:R-:W-:Y:S01]  /*2ea0*/  ULDC.64 UR10, c[0x0][0x2e8] ;  /* 0x0000ba00000a7ab9 */ /* 0x000fe20000000a00 */
[----:B------:R-:W1:Y:S01]  /*2eb0*/  LDC.64 R8, c[0x0][0x3f8] ;  /* 0x0000fe00ff087b82 */ /* 0x000e620000000a00 */
[----:B------:R-:W-:Y:S01]  /*2ec0*/  LEA R6, P0, R4, UR10, 0x1 ;  /* 0x0000000a04067c11 */ /* 0x000fe2000f8008ff */
[----:B------:R-:W-:-:S05]  /*2ed0*/  IMAD.IADD R7, R5, 0x1, R7 ;  /* 0x0000000105077824 */ /* 0x000fca00078e0207 */
[----:B------:R-:W-:Y:S02]  /*2ee0*/  LEA.HI.X R7, R4, UR11, R7, 0x1, P0 ;  /* 0x0000000b04077c11 */ /* 0x000fe400080f0c07 */
[----:B----4-:R-:W-:Y:S01]  /*2ef0*/  LOP3.LUT P0, RZ, R32, R30, RZ, 0xfc, !PT ;  /* 0x0000001e20ff7212 */ /* 0x010fe2000780fcff */
[----:B0-----:R-:W-:Y:S02]  /*2f00*/  IMAD.U32 R10, RZ, RZ, UR12 ;  /* 0x0000000cff0a7e24 */ /* 0x001fe4000f8e00ff */
[----:B------:R-:W-:Y:S01]  /*2f10*/  IMAD.U32 R11, RZ, RZ, UR17 ;  /* 0x00000011ff0b7e24 */ /* 0x000fe2000f8e00ff */
[----:B------:R-:W-:Y:S01]  /*2f20*/  LOP3.LUT P0, RZ, R33, R31, RZ, 0xfc, P0 ;  /* 0x0000001f21ff7212 */ /* 0x000fe2000000fcff */
[----:B------:R-:W-:Y:S01]  /*2f30*/  IMAD.U32 R28, RZ, RZ, UR5 ;  /* 0x00000005ff1c7e24 */ /* 0x000fe2000f8e00ff */
[----:B------:R-:W0:Y:S01]  /*2f40*/  LDC.64 R30, c[0x0][0x2f0] ;  /* 0x0000bc00ff1e7b82 */ /* 0x000e220000000a00 */
[----:B------:R-:W-:Y:S01]  /*2f50*/  UIMAD UR5, UR7, 0x60, URZ ;  /* 0x00000060070578a4 */ /* 0x000fe2000f8e023f */
[----:B------:R-:W-:Y:S01]  /*2f60*/  IMAD R0, R0, UR14, RZ ;  /* 0x0000000e00007c24 */ /* 0x000fe2000f8e02ff */
[----:B------:R-:W-:Y:S01]  /*2f70*/  UIMAD.WIDE.U32 UR6, UR6, 0x60, URZ ;  /* 0x00000060060678a5 */ /* 0x000fe2000f8e003f */
[----:B------:R3:W-:Y:S02]  /*2f80*/  STL.64 [R1+0xb0], R10 ;  /* 0x0000b00a01007387 */ /* 0x0007e40000100a00 */
[----:B------:R-:W-:Y:S01]  /*2f90*/  IMAD R3, R35, UR15, R0 ;  /* 0x0000000f23037c24 */ /* 0x000fe2000f8e0200 */
[----:B------:R-:W-:Y:S01]  /*2fa0*/  UIADD3 UR5, UR7, UR5, URZ ;  /* 0x0000000507057290 */ /* 0x000fe2000fffe03f */
[----:B------:R4:W-:Y:S01]  /*2fb0*/  STL.64 [R1+0x130], R14 ;  /* 0x0001300e01007387 */ /* 0x0009e20000100a00 */
[----:B------:R-:W-:-:S03]  /*2fc0*/  IMAD.U32 R5, RZ, RZ, UR7 ;  /* 0x00000007ff057e24 */ /* 0x000fc6000f8e00ff */
[----:B------:R5:W-:Y:S01]  /*2fd0*/  STL.64 [R1+0x1d0], R28 ;  /* 0x0001d01c01007387 */ /* 0x000be20000100a00 */
[C---:B---3--:R-:W-:Y:S01]  /*2fe0*/  IMAD.WIDE.U32 R10, R35.reuse, UR14, RZ ;  /* 0x0000000e230a7c25 */ /* 0x048fe2000f8e00ff */
[----:B----4-:R-:W-:-:S03]  /*2ff0*/  SEL R14, R35, RZ, !P0 ;  /* 0x000000ff230e7207 */ /* 0x010fc60004000000 */
[----:B------:R-:W-:Y:S02]  /*3000*/  IMAD.IADD R0, R11, 0x1, R3 ;  /* 0x000000010b007824 */ /* 0x000fe400078e0203 */
[----:B------:R-:W-:Y:S01]  /*3010*/  IMAD.U32 R34, RZ, RZ, UR8 ;  /* 0x00000008ff227e24 */ /* 0x000fe2000f8e00ff */
[C---:B-----5:R-:W-:Y:S01]  /*3020*/  LEA R28, P0, R10.reuse, R32, 0x2 ;  /* 0x000000200a1c7211 */ /* 0x060fe200078010ff */
[----:B------:R-:W-:Y:S01]  /*3030*/  IMAD.U32 R37, RZ, RZ, UR9 ;  /* 0x00000009ff257e24 */ /* 0x000fe2000f8e00ff */
[----:B------:R3:W-:Y:S01]  /*3040*/  STL.64 [R1+0xf0], R12 ;  /* 0x0000f00c01007387 */ /* 0x0007e20000100a00 */
[----:B------:R-:W-:Y:S01]  /*3050*/  IMAD.U32 R5, RZ, RZ, UR5 ;  /* 0x00000005ff057e24 */ /* 0x000fe2000f8e00ff */
[----:B------:R-:W-:Y:S01]  /*3060*/  ULEA UR5, UP0, UR4, UR10, 0x1 ;  /* 0x0000000a04057291 */ /* 0x000fe2000f80083f */
[----:B------:R-:W-:Y:S01]  /*3070*/  LEA.HI.X R29, R10, R33, R0, 0x2, P0 ;  /* 0x000000210a1d7211 */ /* 0x000fe200000f1400 */
[----:B------:R-:W-:Y:S01]  /*3080*/  IMAD.MOV.U32 R10, RZ, RZ, R34 ;  /* 0x000000ffff0a7224 */ /* 0x000fe200078e0022 */
[----:B0-----:R-:W-:Y:S01]  /*3090*/  ISETP.GE.AND P1, PT, R223, R31, PT ;  /* 0x0000001fdf00720c */ /* 0x001fe20003f26270 */
[----:B------:R-:W-:Y:S01]  /*30a0*/  IMAD.MOV.U32 R11, RZ, RZ, R37 ;  /* 0x000000ffff0b7224 */ /* 0x000fe200078e0025 */
[----:B------:R-:W-:Y:S01]  /*30b0*/  ULEA.HI.X UR4, UR4, UR11, UR13, 0x1, UP0 ;  /* 0x0000000b04047291 */ /* 0x000fe200080f0c0d */
[----:B------:R-:W-:Y:S01]  /*30c0*/  IMAD.U32 R4, RZ, RZ, UR6 ;  /* 0x00000006ff047e24 */ /* 0x000fe2000f8e00ff */
[----:B------:R-:W-:Y:S01]  /*30d0*/  STL.64 [R1+0x188], R30 ;  /* 0x0001881e01007387 */ /* 0x000fe20000100a00 */
[----:B------:R-:W-:Y:S01]  /*30e0*/  IMAD.MOV.U32 R15, RZ, RZ, R14 ;  /* 0x000000ffff0f7224 */ /* 0x000fe200078e000e */
[----:B------:R-:W0:Y:S02]  /*30f0*/  LDC R32, c[0x0][0x424] ;  /* 0x00010900ff207b82 */ /* 0x000e240000000800 */
[----:B-1----:R1:W-:Y:S06]  /*3100*/  STL.128 [R1+0x90], R8 ;  /* 0x0000900801007387 */ /* 0x0023ec0000100c00 */
[----:B---3--:R-:W3:Y:S01]  /*3110*/  LDC.64 R12, c[0x0][0x310] ;  /* 0x0000c400ff0c7b82 */ /* 0x008ee20000000a00 */
[----:B------:R4:W-:Y:S01]  /*3120*/  STL.128 [R1+0x50], R4 ;  /* 0x0000500401007387 */ /* 0x0009e20000100c00 */
[----:B------:R-:W-:-:S02]  /*3130*/  IMAD.U32 R0, RZ, RZ, UR5 ;  /* 0x00000005ff007e24 */ /* 0x000fc4000f8e00ff */
[----:B------:R-:W-:Y:S01]  /*3140*/  IMAD.U32 R3, RZ, RZ, UR4 ;  /* 0x00000004ff037e24 */ /* 0x000fe2000f8e00ff */
[----:B------:R5:W-:Y:S03]  /*3150*/  STL.64 [R1+0x200], R14 ;  /* 0x0002000e01007387 */ /* 0x000be60000100a00 */
[----:B-1----:R-:W1:Y:S01]  /*3160*/  LDC.64 R10, c[0x0][0x3f0] ;  /* 0x0000fc00ff0a7b82 */ /* 0x002e620000000a00 */
[----:B------:R-:W-:-:S07]  /*3170*/  ISETP.GE.AND P0, PT, R18, R31, PT ;  /* 0x0000001f1200720c */ /* 0x000fce0003f06270 */
[----:B----4-:R-:W4:Y:S01]  /*3180*/  LDC.64 R4, c[0x0][0x328] ;  /* 0x0000ca00ff047b82 */ /* 0x010f220000000a00 */
[----:B-----5:R-:W-:Y:S02]  /*3190*/  IMAD.MOV.U32 R14, RZ, RZ, R0 ;  /* 0x000000ffff0e7224 */ /* 0x020fe400078e0000 */
[----:B------:R-:W-:Y:S01]  /*31a0*/  IMAD.MOV.U32 R15, RZ, RZ, R3 ;  /* 0x000000ffff0f7224 */ /* 0x000fe200078e0003 */
[----:B------:R-:W-:-:S04]  /*31b0*/  SEL R3, RZ, 0xffffffff, P1 ;  /* 0xffffffffff037807 */ /* 0x000fc80000800000 */
[----:B------:R-:W4:Y:S01]  /*31c0*/  LDC.64 R6, c[0x0][0x338] ;  /* 0x0000ce00ff067b82 */ /* 0x000f220000000a00 */
[C---:B------:R-:W-:Y:S02]  /*31d0*/  VIADD R0, R18.reuse, 0x60 ;  /* 0x0000006012007836 */ /* 0x040fe40000000000 */
[----:B------:R-:W-:Y:S02]  /*31e0*/  VIADD R8, R18, 0x80 ;  /* 0x0000008012087836 */ /* 0x000fe40000000000 */
[----:B------:R-:W-:Y:S01]  /*31f0*/  IMAD.SHL.U32 R9, R3, 0x2, RZ ;  /* 0x0000000203097824 */ /* 0x000fe200078e00ff */
[-C--:B------:R-:W-:Y:S02]  /*3200*/  ISETP.GE.AND P2, PT, R0, R31.reuse, PT ;  /* 0x0000001f0000720c */ /* 0x080fe40003f46270 */
[----:B------:R-:W-:Y:S02]  /*3210*/  SEL R0, RZ, 0x1, P0 ;  /* 0x00000001ff007807 */ /* 0x000fe40000000000 */
[-C--:B------:R-:W-:Y:S01]  /*3220*/  ISETP.GE.AND P0, PT, R224, R31.reuse, PT ;  /* 0x0000001fe000720c */ /* 0x080fe20003f06270 */
[----:B------:R-:W-:Y:S01]  /*3230*/  VIADD R3, R30, 0x5f ;  /* 0x0000005f1e037836 */ /* 0x000fe20000000000 */
[----:B------:R-:W-:Y:S01]  /*3240*/  ISETP.GE.AND P1, PT, R8, R31, PT ;  /* 0x0000001f0800720c */ /* 0x000fe20003f26270 */
[----:B---3--:R3:W-:Y:S01]  /*3250*/  STL.128 [R1+0x1a0], R12 ;  /* 0x0001a00c01007387 */ /* 0x0087e20000100c00 */
[----:B------:R-:W-:Y:S01]  /*3260*/  LOP3.LUT R8, R9, 0x2, R0, 0xe2, !PT ;  /* 0x0000000209087812 */ /* 0x000fe200078ee200 */
[----:B------:R-:W-:Y:S01]  /*3270*/  VIADD R0, R18, 0xa0 ;  /* 0x000000a012007836 */ /* 0x000fe20000000000 */
[----:B------:R-:W-:Y:S01]  /*3280*/  SEL R9, RZ, 0x4, P0 ;  /* 0x00000004ff097807 */ /* 0x000fe20000000000 */
[----:B------:R-:W-:-:S03]  /*3290*/  IMAD.HI R3, R3, 0x2aaaaaab, RZ ;  /* 0x2aaaaaab03037827 */ /* 0x000fc600078e02ff */
[----:B------:R-:W-:Y:S02]  /*32a0*/  ISETP.GE.AND P0, PT, R0, R31, PT ;  /* 0x0000001f0000720c */ /* 0x000fe40003f06270 */
[----:B------:R-:W-:Y:S02]  /*32b0*/  SHF.R.U32.HI R0, RZ, 0x1f, R3 ;  /* 0x0000001fff007819 */ /* 0x000fe40000011603 */
[----:B---3--:R-:W-:Y:S01]  /*32c0*/  SEL R12, RZ, 0x8, P2 ;  /* 0x00000008ff0c7807 */ /* 0x008fe20001000000 */
[----:B------:R-:W3:Y:S03]  /*32d0*/  LDC R13, c[0x0][0x320] ;  /* 0x0000c800ff0d7b82 */ /* 0x000ee60000000800 */
[----:B------:R-:W-:Y:S02]  /*32e0*/  LOP3.LUT R8, R12, R8, R9, 0xfe, !PT ;  /* 0x000000080c087212 */ /* 0x000fe400078efe09 */
[----:B------:R-:W-:-:S02]  /*32f0*/  SEL R9, RZ, 0x10, P1 ;  /* 0x00000010ff097807 */ /* 0x000fc40000800000 */
[-C--:B-1----:R-:W-:Y:S01]  /*3300*/  ISETP.GE.AND P1, PT, R74, R11.reuse, PT ;  /* 0x0000000b4a00720c */ /* 0x082fe20003f26270 */
[----:B----4-:R1:W-:Y:S01]  /*3310*/  STL.128 [R1+0x1c0], R4 ;  /* 0x0001c00401007387 */ /* 0x0103e20000100c00 */
[----:B------:R-:W-:Y:S01]  /*3320*/  SEL R12, RZ, 0x20, P0 ;  /* 0x00000020ff0c7807 */ /* 0x000fe20000000000 */
[----:B------:R-:W4:Y:S01]  /*3330*/  LDC.64 R14, c[0x0][0x408] ;  /* 0x00010200ff0e7b82 */ /* 0x000f220000000a00 */
[----:B------:R-:W-:Y:S02]  /*3340*/  LEA.HI.SX32 R0, R3, R0, 0x1c ;  /* 0x0000000003007211 */ /* 0x000fe400078fe2ff */
[----:B------:R-:W-:-:S03]  /*3350*/  ISETP.GE.AND P0, PT, R198, R11, PT ;  /* 0x0000000bc600720c */ /* 0x000fc60003f06270 */
[----:B------:R5:W-:Y:S01]  /*3360*/  STL [R1+0x40], R0 ;  /* 0x0000400001007387 */ /* 0x000be20000100800 */
[----:B------:R-:W-:Y:S02]  /*3370*/  SEL R3, RZ, 0x1, P0 ;  /* 0x00000001ff037807 */ /* 0x000fe40000000000 */
[----:B-1----:R-:W-:Y:S02]  /*3380*/  SEL R4, RZ, 0xffffffff, P1 ;  /* 0xffffffffff047807 */ /* 0x002fe40000800000 */
[----:B------:R-:W-:-:S03]  /*3390*/  ISETP.GE.AND P1, PT, R223, R11, PT ;  /* 0x0000000bdf00720c */ /* 0x000fc60003f26270 */
[----:B------:R-:W-:Y:S01]  /*33a0*/  IMAD.SHL.U32 R4, R4, 0x2, RZ ;  /* 0x0000000204047824 */ /* 0x000fe200078e00ff */
[-C--:B------:R-:W-:Y:S02]  /*33b0*/  ISETP.GE.AND P0, PT, R18, R11.reuse, PT ;  /* 0x0000000b1200720c */ /* 0x080fe40003f06270 */
[----:B-----5:R-:W-:Y:S02]  /*33c0*/  SEL R0, RZ, 0xffffffff, P1 ;  /* 0xffffffffff007807 */ /* 0x020fe40000800000 */
[----:B------:R-:W-:Y:S02]  /*33d0*/  LOP3.LUT R8, R12, R8, R9, 0xfe, !PT ;  /* 0x000000080c087212 */ /* 0x000fe400078efe09 */
[----:B------:R-:W-:Y:S01]  /*33e0*/  LOP3.LUT R5, R4, 0x2, R3, 0xe2, !PT ;  /* 0x0000000204057812 */ /* 0x000fe200078ee203 */
[----:B------:R-:W-:Y:S01]  /*33f0*/  IMAD.SHL.U32 R4, R0, 0x2, RZ ;  /* 0x0000000200047824 */ /* 0x000fe200078e00ff */
[----:B------:R-:W-:Y:S02]  /*3400*/  SEL R3, RZ, 0x1, P0 ;  /* 0x00000001ff037807 */ /* 0x000fe40000000000 */
[----:B------:R-:W-:-:S02]  /*3410*/  ISETP.GE.AND P0, PT, R205, R11, PT ;  /* 0x0000000bcd00720c */ /* 0x000fc40003f06270 */
[-C--:B------:R-:W-:Y:S02]  /*3420*/  ISETP.GE.AND P1, PT, R73, R11.reuse, PT ;  /* 0x0000000b4900720c */ /* 0x080fe40003f26270 */
[----:B------:R-:W-:Y:S01]  /*3430*/  ISETP.GE.AND P4, PT, R224, R11, PT ;  /* 0x0000000be000720c */ /* 0x000fe20003f86270 */
[----:B------:R-:W-:Y:S01]  /*3440*/  STL.U8 [R1+0x1d8], R8 ;  /* 0x0001d80801007387 */ /* 0x000fe20000100000 */
[----:B------:R-:W-:Y:S01]  /*3450*/  VIADD R0, R10, 0x5f ;  /* 0x0000005f0a007836 */ /* 0x000fe20000000000 */
[----:B------:R-:W-:Y:S01]  /*3460*/  SEL R6, RZ, 0x4, P0 ;  /* 0x00000004ff067807 */ /* 0x000fe20000000000 */
[----:B------:R-:W-:Y:S01]  /*3470*/  IMAD.MOV.U32 R12, RZ, RZ, R30 ;  /* 0x000000ffff0c7224 */ /* 0x000fe200078e001e */
[----:B------:R-:W-:Y:S01]  /*3480*/  STL.U8 [R1+0x1d9], R8 ;  /* 0x0001d90801007387 */ /* 0x000fe20000100000 */
[----:B------:R-:W-:-:S03]  /*3490*/  LOP3.LUT R7, R4, 0x2, R3, 0xe2, !PT ;  /* 0x0000000204077812 */ /* 0x000fc600078ee203 */
[----:B------:R1:W-:Y:S04]  /*34a0*/  STL.U8 [R1+0x220], R8 ;  /* 0x0002200801007387 */ /* 0x0003e80000100000 */
[----:B------:R-:W-:Y:S04]  /*34b0*/  STL.64 [R1+0x88], R10 ;  /* 0x0000880a01007387 */ /* 0x000fe80000100a00 */
[----:B------:R5:W-:Y:S01]  /*34c0*/  STL.64 [R1+0xa0], R10 ;  /* 0x0000a00a01007387 */ /* 0x000be20000100a00 */
[-C--:B------:R-:W-:Y:S01]  /*34d0*/  ISETP.GE.AND P2, PT, R204, R11.reuse, PT ;  /* 0x0000000bcc00720c */ /* 0x080fe20003f46270 */
[----:B------:R-:W2:Y:S01]  /*34e0*/  LDC R30, c[0x0][0x2fc] ;  /* 0x0000bf00ff1e7b82 */ /* 0x000ea20000000800 */
[----:B-1----:R-:W-:Y:S01]  /*34f0*/  SEL R8, RZ, 0x8, P1 ;  /* 0x00000008ff087807 */ /* 0x002fe20000800000 */
[----:B------:R-:W-:Y:S01]  /*3500*/  IMAD.HI R3, R0, 0x2aaaaaab, RZ ;  /* 0x2aaaaaab00037827 */ /* 0x000fe200078e02ff */
[----:B------:R1:W-:Y:S01]  /*3510*/  STL.64 [R1+0x180], R28 ;  /* 0x0001801c01007387 */ /* 0x0003e20000100a00 */
[----:B------:R-:W-:-:S02]  /*3520*/  ISETP.GE.AND P3, PT, R206, R11, PT ;  /* 0x0000000bce00720c */ /* 0x000fc40003f66270 */
[----:B------:R-:W-:Y:S02]  /*3530*/  LOP3.LUT R5, R8, R5, R6, 0xfe, !PT ;  /* 0x0000000508057212 */ /* 0x000fe400078efe06 */
[----:B-----5:R-:W-:Y:S01]  /*3540*/  SEL R10, RZ, 0x4, P4 ;  /* 0x00000004ff0a7807 */ /* 0x020fe20002000000 */
[----:B---3--:R3:W-:Y:S01]  /*3550*/  STL.64 [R1+0x1b0], R12 ;  /* 0x0001b00c01007387 */ /* 0x0087e20000100a00 */
[----:B------:R-:W-:Y:S02]  /*3560*/  IMAD.SHL.U32 R0, R11, 0x2, RZ ;  /* 0x000000020b007824 */ /* 0x000fe400078e00ff */
[----:B------:R-:W-:Y:S01]  /*3570*/  LOP3.LUT R8, R7, R10, RZ, 0xfc, !PT ;  /* 0x0000000a07087212 */ /* 0x000fe200078efcff */
[----:B-1----:R-:W1:Y:S01]  /*3580*/  LDC.64 R28, c[0x0][0x418] ;  /* 0x00010600ff1c7b82 */ /* 0x002e620000000a00 */
[----:B------:R-:W-:-:S07]  /*3590*/  SHF.R.U32.HI R4, RZ, 0x1f, R3 ;  /* 0x0000001fff047819 */ /* 0x000fce0000011603 */
[----:B------:R-:W5:Y:S08]  /*35a0*/  LDC.64 R10, c[0x0][0x300] ;  /* 0x0000c000ff0a7b82 */ /* 0x000f700000000a00 */
[----:B---3--:R-:W3:Y:S01]  /*35b0*/  LDC.U8 R12, c[0x0][0x410] ;  /* 0x00010400ff0c7b82 */ /* 0x008ee20000000000 */
[----:B------:R-:W-:Y:S02]  /*35c0*/  LEA.HI.SX32 R4, R3, R4, 0x1c ;  /* 0x0000000403047211 */ /* 0x000fe400078fe2ff */
[----:B------:R-:W-:-:S02]  /*35d0*/  SEL R6, RZ, 0x10, P2 ;  /* 0x00000010ff067807 */ /* 0x000fc40001000000 */
[----:B------:R-:W-:Y:S02]  /*35e0*/  SEL R3, RZ, 0x20, P3 ;  /* 0x00000020ff037807 */ /* 0x000fe40001800000 */
[----:B------:R-:W-:Y:S02]  /*35f0*/  LOP3.LUT P0, RZ, R227, 0x4, RZ, 0xc0, !PT ;  /* 0x00000004e3ff7812 */ /* 0x000fe4000780c0ff */
[----:B------:R-:W-:Y:S01]  /*3600*/  LOP3.LUT R6, R3, R5, R6, 0xfe, !PT ;  /* 0x0000000503067212 */ /* 0x000fe200078efe06 */
[----:B------:R-:W-:Y:S01]  /*3610*/  IMAD.MOV.U32 R3, RZ, RZ, 0x20 ;  /* 0x00000020ff037424 */ /* 0x000fe200078e00ff */
[----:B------:R-:W-:-:S04]  /*3620*/  LOP3.LUT R7, R212, 0x18, R18, 0xf8, !PT ;  /* 0x00000018d4077812 */ /* 0x000fc800078ef812 */
[----:B------:R-:W-:Y:S01]  /*3630*/  SEL R3, R3, 0xffffffe0, !P0 ;  /* 0xffffffe003037807 */ /* 0x000fe20004000000 */
[----:B------:R0:W-:Y:S04]  /*3640*/  STL [R1+0x6c], R0 ;  /* 0x00006c0001007387 */ /* 0x0001e80000100800 */
[----:B------:R-:W-:Y:S04]  /*3650*/  STL [R1+0xb8], R4 ;  /* 0x0000b80401007387 */ /* 0x000fe80000100800 */
[----:B------:R-:W-:Y:S01]  /*3660*/  STL [R1+0xd8], R4 ;  /* 0x0000d80401007387 */ /* 0x000fe20000100800 */
[----:B0-----:R-:W-:-:S03]  /*3670*/  LOP3.LUT R0, R7, R214, RZ, 0x3c, !PT ;  /* 0x000000d607007212 */ /* 0x001fc600078e3cff */
[----:B------:R-:W-:Y:S04]  /*3680*/  STL [R1+0xf8], R4 ;  /* 0x0000f80401007387 */ /* 0x000fe80000100800 */
[----:B------:R-:W-:Y:S04]  /*3690*/  STL [R1+0x118], R4 ;  /* 0x0001180401007387 */ /* 0x000fe80000100800 */
[----:B------:R-:W-:Y:S04]  /*36a0*/  STL.U8 [R1+0x81], R8 ;  /* 0x0000810801007387 */ /* 0x000fe80000100000 */
[----:B------:R-:W-:Y:S04]  /*36b0*/  STL.U8 [R1+0x80], R6 ;  /* 0x0000800601007387 */ /* 0x000fe80000100000 */
[----:B-----5:R-:W-:Y:S04]  /*36c0*/  STL.64 [R1+0x48], R10 ;  /* 0x0000480a01007387 */ /* 0x020fe80000100a00 */
[----:B------:R-:W-:Y:S04]  /*36d0*/  STL.64 [R1+0x198], R10 ;  /* 0x0001980a01007387 */ /* 0x000fe80000100a00 */
[----:B----4-:R-:W-:Y:S04]  /*36e0*/  STL.64 [R1+0xa8], R14 ;  /* 0x0000a80e01007387 */ /* 0x010fe80000100a00 */
[----:B-1----:R-:W-:Y:S04]  /*36f0*/  STL.64 [R1+0x168], R28 ;  /* 0x0001681c01007387 */ /* 0x002fe80000100a00 */
[----:B---3--:R-:W-:Y:S04]  /*3700*/  STL.U8 [R1+0x6a], R12 ;  /* 0x00006a0c01007387 */ /* 0x008fe80000100000 */
[----:B------:R-:W-:Y:S04]  /*3710*/  STL [R1+0x178], R32 ;  /* 0x0001782001007387 */ /* 0x000fe80000100800 */
[----:B--2---:R-:W-:Y:S04]  /*3720*/  STL [R1+0x190], R30 ;  /* 0x0001901e01007387 */ /* 0x004fe80000100800 */
[----:B------:R-:W-:Y:S04]  /*3730*/  STL [R1+0x1b8], R30 ;  /* 0x0001b81e01007387 */ /* 0x000fe80000100800 */
[----:B------:R-:W-:Y:S04]  /*3740*/  STL.128 [R1+0x1e0], RZ ;  /* 0x0001e0ff01007387 */ /* 0x000fe80000100c00 */
[----:B------:R-:W-:Y:S04]  /*3750*/  STL.64 [R1+0x1f0], RZ ;  /* 0x0001f0ff01007387 */ /* 0x000fe80000100a00 */
[----:B------:R-:W-:Y:S04]  /*3760*/  STL.64 [R1+0x1f8], RZ ;  /* 0x0001f8ff01007387 */ /* 0x000fe80000100a00 */
[----:B------:R-:W-:Y:S04]  /*3770*/  STL [R1+0x170], R192 ;  /* 0x000170c001007387 */ /* 0x000fe80000100800 */
[----:B------:R-:W-:Y:S01]  /*3780*/  STL [R1+0x210], R3 ;  /* 0x0002100301007387 */ /* 0x000fe20000100800 */
[----:B------:R-:W-:-:S04]  /*3790*/  IMAD R0, R213, 0x200, R0 ;  /* 0x00000200d5007824 */ /* 0x000fc800078e0200 */
[----:B------:R-:W-:-:S05]  /*37a0*/  IMAD.WIDE.U32 R20, R0, 0x2, R20 ;  /* 0x0000000200147825 */ /* 0x000fca00078e0014 */
[----:B------:R0:W-:Y:S02]  /*37b0*/  STL.64 [R1+0x218], R20 ;  /* 0x0002181401007387 */ /* 0x0001e40000100a00 */
[----:B0-----:R-:W-:Y:S01]  /*37c0*/  SHF.R.U32.HI R21, RZ, 0x7, R36 ;  /* 0x00000007ff157819 */ /* 0x001fe20000011624 */
[----:B------:R-:W-:-:S04]  /*37d0*/  IMAD.U32 R20, RZ, RZ, UR22 ;  /* 0x00000016ff147e24 */ /* 0x000fc8000f8e00ff */
[----:B------:R-:W-:Y:S02]  /*37e0*/  VIADD R20, R20, 0x228 ;  /* 0x0000022814147836 */ /* 0x000fe40000000000 */
[----:B------:R-:W-:-:S07]  /*37f0*/  VIADD R21, R21, 0x8 ;  /* 0x0000000815157836 */ /* 0x000fce0000000000 */
.L_x_1589:
[----:B------:R-:W2:Y:S04]  /*3800*/  LDL.64 R12, [R1+0x148] ;  /* 0x00014800010c7983 */ /* 0x000ea80000100a00 */
[----:B-1-3--:R-:W3:Y:S04]  /*3810*/  LDL R4, [R1+0x158] ;  /* 0x0001580001047983 */ /* 0x00aee80000100800 */
[----:B------:R-:W4:Y:S01]  /*3820*/  LDL R8, [R1+0x15c] ;  /* 0x00015c0001087983 */ /* 0x000f220000100800 */
[----:B------:R-:W-:-:S03]  /*3830*/  VIADD R24, R24, 0xffffffff ;  /* 0xffffffff18187836 */ /* 0x000fc60000000000 */
[----:B------:R-:W5:Y:S04]  /*3840*/  LDL R14, [R1+0x160] ;  /* 0x00016000010e7983 */ /* 0x000f680000100800 */
[----:B--2---:R-:W2:Y:S01]  /*3850*/  LD.E R6, desc[UR38][R12.64] ;  /* 0x000000260c067980 */ /* 0x004ea2000c101900 */
[----:B---3--:R-:W-:-:S04]  /*3860*/  SHF.R.S32.HI R5, RZ, 0x1f, R4 ;  /* 0x0000001fff057819 */ /* 0x008fc80000011404 */
[----:B------:R-:W-:-:S04]  /*3870*/  LEA.HI R5, R5, R4, RZ, 0x2 ;  /* 0x0000000405057211 */ /* 0x000fc800078f10ff */
[----:B------:R-:W-:-:S05]  /*3880*/  LOP3.LUT R7, R5, 0x3fffffc, RZ, 0xc0, !PT ;  /* 0x03fffffc05077812 */ /* 0x000fca00078ec0ff */
[----:B------:R-:W-:Y:S01]  /*3890*/  IMAD.IADD R7, R4, 0x1, -R7 ;  /* 0x0000000104077824 */ /* 0x000fe200078e0a07 */
[----:B------:R-:W-:-:S05]  /*38a0*/  SHF.R.S32.HI R4, RZ, 0x2, R5 ;  /* 0x00000002ff047819 */ /* 0x000fca0000011405 */
[----:B------:R-:W-:-:S04]  /*38b0*/  IMAD R7, R7, 0x40, R4 ;  /* 0x0000004007077824 */ /* 0x000fc800078e0204 */
[----:B------:R-:W-:-:S05]  /*38c0*/  IMAD R5, R24, 0x60, R7 ;  /* 0x0000006018057824 */ /* 0x000fca00078e0207 */
[----:B----4-:R-:W-:-:S04]  /*38d0*/  ISETP.GE.AND P0, PT, R5, R8, PT ;  /* 0x000000080500720c */ /* 0x010fc80003f06270 */
[----:B------:R-:W-:-:S13]  /*38e0*/  ISETP.GT.OR P0, PT, R7, 0x5f, P0 ;  /* 0x0000005f0700780c */ /* 0x000fda0000704670 */
[----:B------:R-:W3:Y:S01]  /*38f0*/  @!P0 LDL.64 R10, [R1+0x180] ;  /* 0x00018000010a8983 */ /* 0x000ee20000100a00 */
[----:B--2---:R-:W-:-:S13]  /*3900*/  ISETP.NE.AND P1, PT, R6, 0x1, PT ;  /* 0x000000010600780c */ /* 0x004fda0003f25270 */
[----:B------:R-:W2:Y:S04]  /*3910*/  @P1 LD.E R4, desc[UR38][R12.64+0x4] ;  /* 0x000004260c041980 */ /* 0x000ea8000c101900 */
[----:B------:R-:W4:Y:S01]  /*3920*/  @P1 LD.E R8, desc[UR38][R12.64+0x8] ;  /* 0x000008260c081980 */ /* 0x000f22000c101900 */
[----:B-----5:R-:W-:-:S04]  /*3930*/  IMAD.IADD R7, R5, 0x1, R14 ;  /* 0x0000000105077824 */ /* 0x020fc800078e020e */
[----:B--2---:R-:W-:-:S04]  /*3940*/  @P1 IMAD.HI.U32 R5, R7, R4, RZ ;  /* 0x0000000407051227 */ /* 0x004fc800078e00ff */
[----:B------:R-:W-:Y:S01]  /*3950*/  IMAD.MOV.U32 R4, RZ, RZ, R7 ;  /* 0x000000ffff047224 */ /* 0x000fe200078e0007 */
[----:B----4-:R-:W-:Y:S01]  /*3960*/  @P1 SHF.R.U32.HI R4, RZ, R8, R5 ;  /* 0x00000008ff041219 */ /* 0x010fe20000011605 */
[----:B------:R-:W-:-:S04]  /*3970*/  IMAD.MOV.U32 R8, RZ, RZ, RZ ;  /* 0x000000ffff087224 */ /* 0x000fc800078e00ff */
[----:B---3--:R-:W-:-:S05]  /*3980*/  @!P0 IMAD.WIDE R10, R4, 0x4, R10 ;  /* 0x00000004040a8825 */ /* 0x008fca00078e020a */
[----:B------:R-:W2:Y:S01]  /*3990*/  @!P0 LD.E R8, desc[UR38][R10.64] ;  /* 0x000000260a088980 */ /* 0x000ea2000c101900 */
[----:B------:R-:W-:-:S04]  /*39a0*/  IMAD.MOV R9, RZ, RZ, -R6 ;  /* 0x000000ffff097224 */ /* 0x000fc800078e0a06 */
[----:B------:R-:W-:Y:S01]  /*39b0*/  IMAD R9, R4, R9, R7 ;  /* 0x0000000904097224 */ /* 0x000fe200078e0207 */
[----:B------:R-:W-:Y:S05]  /*39c0*/  YIELD ;  /* 0x0000000000007946 */ /* 0x000fea0003800000 */
[----:B------:R-:W-:Y:S01]  /*39d0*/  BSSY B1, `(.L_x_1579) ;  /* 0x0000005000017945 */ /* 0x000fe20003800000 */
[----:B------:R-:W-:Y:S02]  /*39e0*/  ISETP.GT.AND P0, PT, R24, R27, PT ;  /* 0x0000001b1800720c */ /* 0x000fe40003f04270 */
[----:B------:R-:W-:Y:S01]  /*39f0*/  MOV R77, 0x3a20 ;  /* 0x00003a20004d7802 */ /* 0x000fe20000000f00 */
[----:B0-2---:R0:W-:Y:S10]  /*3a00*/  STL.64 [R1+0x1e0], R8 ;  /* 0x0001e00801007387 */ /* 0x0051f40000100a00 */
[----:B0-----:R-:W-:Y:S05]  /*3a10*/  CALL.REL.NOINC `($_ZN7cutlass13device_kernelIN5flash11enable_sm90INS1_16FlashAttnFwdSm90INS1_25CollectiveMainloopFwdSm90ILi2EN4cute5tupleIJNS5_1CILi1EEES8_S8_EEENS6_IJNS7_ILi128EEENS7_ILi96EEENS7_ILi192EEEEEELi192ENS_10bfloat16_tEfNS_4arch4Sm90ELb0ELb1ELb1ELb1ELb1ELb1ELb0ELb1ELb1ELb1ELb0ELb0EEENS1_21CollectiveEpilogueFwdINS6_IJSA_SC_SB_EEES9_SE_SG_Li256ELb1ELb1ELb0ELb0EEENS1_36VarlenDynamicPersistentTileSchedulerILi128ELi96ELi256ELi128ELb0ELb1ELb1ELb1ELb0ELb1EEEEEEEEEvNT_6ParamsE$_ZZN5flash25CollectiveMainloopFwdSm90ILi2EN4cute5tupleIJNS1_1CILi1EEES4_S4_EEENS2_IJNS3_ILi128EEENS3_ILi96EEENS3_ILi192EEEEEELi192EN7cutlass10bfloat16_tEfNSA_4arch4Sm90ELb0ELb1ELb1ELb1ELb1ELb1ELb0ELb1ELb1ELb1ELb0ELb0EE12store_kv_newINS_16FlashAttnFwdSm90ISE_NS_21CollectiveEpilogueFwdINS2_IJS6_S8_S7_EEES5_SB_SD_Li256ELb1ELb1ELb0ELb0EEENS_36VarlenDynamicPersistentTileSchedulerILi128ELi96ELi256ELi128ELb0ELb1ELb1ELb1ELb0ELb1EEEE13SharedStorageEEEbRKNSE_6ParamsENSA_25PipelineTmaAsyncNoClusterILi2ENSA_16PipelineTmaAsyncILi2EEEEESU_RNSA_13PipelineStateILj2EEEiRT_RKNS_16SeqlenInfoQKNewKILb1ELb1EEENS2_IJiiiiEEEENKUliRKT_E_clISW_EEDaiS17_) ;  /* 0x0000024c00887944 */ /* 0x001fea0003c00000 */
[----:B------:R-:W-:Y:S05]  /*3a20*/  BSYNC B1 ;  /* 0x0000000000017941 */ /* 0x000fea0003800000 */
.L_x_1579:
[----:B------:R0:W5:Y:S01]  /*3a30*/  LDL.64 R28, [R1+0x270] ;  /* 0x00027000011c7983 */ /* 0x0001620000100a00 */
[----:B------:R-:W-:-:S06]  /*3a40*/  UISETP.NE.AND UP0, UPT, UR46, 0x3, UPT ;  /* 0x000000032e00788c */ /* 0x000fcc000bf05270 */
[----:B------:R-:W-:-:S13]  /*3a50*/  PLOP3.LUT P1, PT, PT, PT, UP0, 0x80, 0x0 ;  /* 0x000000000000781c */ /* 0x000fda0003f2f008 */
[----:B0-----:R-:W-:Y:S05]  /*3a60*/  @!P1 BRA `(.L_x_1580) ;  /* 0x0000000000049947 */ /* 0x001fea0003800000 */
[----:B------:R-:W-:Y:S01]  /*3a70*/  BPT.TRAP 0x1 ;  /* 0x000000040000795c */ /* 0x000fe20000300000 */
.L_x_1580:
[----:B-----5:R-:W-:Y:S01]  /*3a80*/  LEA R33, R28, UR41, 0x3 ;  /* 0x000000291c217c11 */ /* 0x020fe2000f8e18ff */
[----:B------:R-:W-:Y:S01]  /*3a90*/  BSSY B0, `(.L_x_1581) ;  /* 0x0000004000007945 */ /* 0x000fe20003800000 */
[----:B------:R-:W-:-:S04]  /*3aa0*/  SHF.L.U32 R4, R29, 0x1f, RZ ;  /* 0x0000001f1d047819 */ /* 0x000fc800000006ff */
[----:B------:R-:W0:Y:S02]  /*3ab0*/  SYNCS.PHASECHK.TRANS64.TRYWAIT P1, [R33+URZ+0x308b0], R4 ;  /* 0x0308b004210075a7 */ /* 0x000e24000802017f */
[----:B0-----:R-:W-:Y:S05]  /*3ac0*/  @!P1 BRA `(.L_x_1582) ;  /* 0x00000204000c9947 */ /* 0x001fea0003800000 */
.L_x_1890:
[----:B------:R-:W-:Y:S05]  /*3ad0*/  BSYNC B0 ;  /* 0x0000000000007941 */ /* 0x000fea0003800000 */
.L_x_1581:
[----:B------:R-:W2:Y:S04]  /*3ae0*/  LDL.64 R30, [R1+0x1e0] ;  /* 0x0001e000011e7983 */ /* 0x000ea80000100a00 */
[----:B0-----:R-:W3:Y:S04]  /*3af0*/  LDL.128 R4, [R1+0x1c0] ;  /* 0x0001c00001047983 */ /* 0x001ee80000100c00 */
[----:B------:R-:W4:Y:S04]  /*3b00*/  LDL.64 R8, [R1+0x1d0] ;  /* 0x0001d00001087983 */ /* 0x000f280000100a00 */
[----:B------:R-:W5:Y:S04]  /*3b10*/  LDL R10, [R1+0x170] ;  /* 0x00017000010a7983 */ /* 0x000f680000100800 */
[----:B------:R-:W5:Y:S01]  /*3b20*/  LDL R11, [R1+0x15c] ;  /* 0x00015c00010b7983 */ /* 0x000f620000100800 */
[----:B------:R-:W-:Y:S01]  /*3b30*/  UMOV UR4, 0xffffffff ;  /* 0xffffffff00047882 */ /* 0x000fe20000000000 */
[----:B--2---:R-:W-:Y:S01]  /*3b40*/  SHF.R.S32.HI R13, RZ, 0x1f, R31 ;  /* 0x0000001fff0d7819 */ /* 0x004fe2000001141f */
[----:B---3--:R-:W-:-:S02]  /*3b50*/  IMAD R5, R5, R31, RZ ;  /* 0x0000001f05057224 */ /* 0x008fc400078e02ff */
[----:B------:R-:W-:-:S04]  /*3b60*/  IMAD.WIDE.U32 R14, R4, R31, RZ ;  /* 0x0000001f040e7225 */ /* 0x000fc800078e00ff */
[----:B------:R-:W-:Y:S01]  /*3b70*/  IMAD R13, R4, R13, R5 ;  /* 0x0000000d040d7224 */ /* 0x000fe200078e0205 */
[----:B------:R-:W-:Y:S01]  /*3b80*/  SHF.R.S32.HI R5, RZ, 0x1f, R30 ;  /* 0x0000001fff057819 */ /* 0x000fe2000001141e */
[----:B------:R-:W-:Y:S02]  /*3b90*/  IMAD R4, R7, R30, RZ ;  /* 0x0000001e07047224 */ /* 0x000fe400078e02ff */
[----:B------:R-:W-:Y:S02]  /*3ba0*/  IMAD.IADD R15, R15, 0x1, R13 ;  /* 0x000000010f0f7824 */ /* 0x000fe400078e020d */
[----:B------:R-:W-:Y:S02]  /*3bb0*/  IMAD R5, R6, R5, R4 ;  /* 0x0000000506057224 */ /* 0x000fe400078e0204 */
[----:B------:R-:W-:-:S04]  /*3bc0*/  IMAD.WIDE.U32 R6, R30, R6, R14 ;  /* 0x000000061e067225 */ /* 0x000fc800078e000e */
[----:B------:R-:W-:Y:S01]  /*3bd0*/  IMAD.IADD R7, R7, 0x1, R5 ;  /* 0x0000000107077824 */ /* 0x000fe200078e0205 */
[----:B----4-:R-:W-:Y:S01]  /*3be0*/  LEA R30, P1, R6, R8, 0x1 ;  /* 0x00000008061e7211 */ /* 0x010fe200078208ff */
[----:B-----5:R-:W-:Y:S01]  /*3bf0*/  IMAD R11, R24, -0x60, R11 ;  /* 0xffffffa0180b7824 */ /* 0x020fe200078e020b */
[----:B------:R-:W-:Y:S02]  /*3c00*/  SHF.R.S32.HI R5, RZ, 0x1f, R10 ;  /* 0x0000001fff057819 */ /* 0x000fe4000001140a */
[----:B------:R-:W-:Y:S02]  /*3c10*/  LEA.HI.X R31, R6, R9, R7, 0x1, P1 ;  /* 0x00000009061f7211 */ /* 0x000fe400008f0c07 */
[----:B------:R-:W-:Y:S02]  /*3c20*/  LEA.HI R6, R5, R10, RZ, 0x2 ;  /* 0x0000000a05067211 */ /* 0x000fe400078f10ff */
[----:B------:R-:W-:Y:S01]  /*3c30*/  VIMNMX R5, R11, 0x60, PT ;  /* 0x000000600b057848 */ /* 0x000fe20003fe0100 */
[----:B------:R0:W-:Y:S01]  /*3c40*/  STL.64 [R1+0x1f0], R30 ;  /* 0x0001f01e01007387 */ /* 0x0001e20000100a00 */
[----:B------:R-:W-:-:S05]  /*3c50*/  SHF.R.S32.HI R4, RZ, 0x2, R6 ;  /* 0x00000002ff047819 */ /* 0x000fca0000011406 */
[----:B------:R-:W-:Y:S01]  /*3c60*/  IMAD.IADD R32, R5, 0x1, -R4 ;  /* 0x0000000105207824 */ /* 0x000fe200078e0a04 */
[----:B------:R-:W-:Y:S01]  /*3c70*/  LOP3.LUT R5, R6, 0x1ffffffc, RZ, 0xc0, !PT ;  /* 0x1ffffffc06057812 */ /* 0x000fe200078ec0ff */
[----:B------:R-:W-:-:S03]  /*3c80*/  IMAD R4, R28, 0x4800, R0 ;  /* 0x000048001c047824 */ /* 0x000fc600078e0200 */
[----:B------:R-:W-:Y:S01]  /*3c90*/  ISETP.GE.AND P1, PT, R32, 0x1, PT ;  /* 0x000000012000780c */ /* 0x000fe20003f26270 */
[----:B------:R-:W-:-:S04]  /*3ca0*/  IMAD.IADD R5, R10, 0x1, -R5 ;  /* 0x000000010a057824 */ /* 0x000fc800078e0a05 */
[----:B------:R-:W-:Y:S01]  /*3cb0*/  IMAD.SHL.U32 R8, R5, 0x8, RZ ;  /* 0x0000000805087824 */ /* 0x000fe200078e00ff */
[----:B0-----:R-:W-:Y:S07]  /*3cc0*/  BRA.DIV UR4, `(.L_x_1583) ;  /* 0x0000020204a07947 */ /* 0x001fee000b800000 */
[----:B------:R0:W1:Y:S04]  /*3cd0*/  SHFL.IDX PT, R5, R31, RZ, 0x1c1f ;  /* 0x001c1fff1f057589 */ /* 0x00006800000e0000 */
[----:B------:R0:W2:Y:S02]  /*3ce0*/  SHFL.IDX PT, R14, R30, RZ, 0x1c1f ;  /* 0x001c1fff1e0e7589 */ /* 0x0000a400000e0000 */
.L_x_1894:
[----:B------:R-:W-:Y:S01]  /*3cf0*/  IMAD.IADD R6, R3, 0x1, R4 ;  /* 0x0000000103067824 */ /* 0x000fe200078e0204 */
[----:B------:R-:W-:Y:S01]  /*3d00*/  BSSY B0, `(.L_x_1584) ;  /* 0x0000038000007945 */ /* 0x000fe20003800000 */
[----:B-1----:R-:W-:Y:S02]  /*3d10*/  IMAD.MOV.U32 R15, RZ, RZ, R5 ;  /* 0x000000ffff0f7224 */ /* 0x002fe400078e0005 */
[--C-:B0-----:R-:W-:Y:S02]  /*3d20*/  IMAD R30, R4, 0x2, R25.reuse ;  /* 0x00000002041e7824 */ /* 0x101fe400078e0219 */
[----:B------:R-:W-:Y:S01]  /*3d30*/  IMAD R31, R6, 0x2, R25 ;  /* 0x00000002061f7824 */ /* 0x000fe200078e0219 */
[----:B------:R-:W-:Y:S06]  /*3d40*/  @!P1 BRA `(.L_x_1585) ;  /* 0x0000000000cc9947 */ /* 0x000fec0003800000 */
[----:B------:R-:W3:Y:S02]  /*3d50*/  LDL.U8 R9, [R1+0x1d9] ;  /* 0x0001d90001097983 */ /* 0x000ee40000100000 */
[----:B---3--:R-:W-:-:S04]  /*3d60*/  LOP3.LUT R4, R9, 0x1, RZ, 0xc0, !PT ;  /* 0x0000000109047812 */ /* 0x008fc800078ec0ff */
[----:B------:R-:W-:-:S13]  /*3d70*/  ISETP.NE.U32.AND P1, PT, R4, 0x1, PT ;  /* 0x000000010400780c */ /* 0x000fda0003f25070 */
[----:B------:R-:W0:Y:S01]  /*3d80*/  @!P1 LDS.128 R4, [R30] ;  /* 0x000000001e049984 */ /* 0x000e220000000c00 */
[----:B--2---:R-:W-:-:S05]  /*3d90*/  @!P1 IMAD.WIDE R10, R8, 0x2, R14 ;  /* 0x00000002080a9825 */ /* 0x004fca00078e020e */
[----:B0-----:R-:W-:Y:S04]  /*3da0*/  @!P1 ST.E.128 desc[UR38][R10.64], R4 ;  /* 0x000000040a009985 */ /* 0x001fe8000c101d26 */
[----:B------:R-:W2:Y:S02]  /*3db0*/  @!P1 LDL.U8 R9, [R1+0x1d9] ;  /* 0x0001d90001099983 */ /* 0x000ea40000100000 */
[----:B--2---:R-:W-:-:S13]  /*3dc0*/  LOP3.LUT P1, RZ, R9, 0x2, RZ, 0xc0, !PT ;  /* 0x0000000209ff7812 */ /* 0x004fda000782c0ff */
[----:B------:R-:W0:Y:S01]  /*3dd0*/  @P1 LDS.128 R4, [R31] ;  /* 0x000000001f041984 */ /* 0x000e220000000c00 */
[----:B------:R-:W-:-:S05]  /*3de0*/  @P1 VIADD R12, R8, 0x20 ;  /* 0x00000020080c1836 */ /* 0x000fca0000000000 */
[----:B------:R-:W-:-:S04]  /*3df0*/  @P1 SHF.R.S32.HI R13, RZ, 0x1f, R12 ;  /* 0x0000001fff0d1819 */ /* 0x000fc8000001140c */
[----:B------:R-:W-:-:S04]  /*3e00*/  @P1 LEA.HI R13, R13, R12, RZ, 0x3 ;  /* 0x0000000c0d0d1211 */ /* 0x000fc800078f18ff */
[----:B------:R-:W-:-:S05]  /*3e10*/  @P1 LOP3.LUT R13, R13, 0xfffffff8, RZ, 0xc0, !PT ;  /* 0xfffffff80d0d1812 */ /* 0x000fca00078ec0ff */
[----:B------:R-:W-:-:S05]  /*3e20*/  @P1 IMAD.WIDE R12, R13, 0x2, R14 ;  /* 0x000000020d0c1825 */ /* 0x000fca00078e020e */
[----:B0-----:R-:W-:Y:S04]  /*3e30*/  @P1 ST.E.128 desc[UR38][R12.64], R4 ;  /* 0x000000040c001985 */ /* 0x001fe8000c101d26 */
[----:B------:R-:W2:Y:S02]  /*3e40*/  @P1 LDL.U8 R9, [R1+0x1d9] ;  /* 0x0001d90001091983 */ /* 0x000ea40000100000 */
[----:B--2---:R-:W-:-:S13]  /*3e50*/  LOP3.LUT P1, RZ, R9, 0x4, RZ, 0xc0, !PT ;  /* 0x0000000409ff7812 */ /* 0x004fda000782c0ff */
[----:B------:R-:W0:Y:S01]  /*3e60*/  @P1 LDS.128 R4, [R30+0x3000] ;  /* 0x003000001e041984 */ /* 0x000e220000000c00 */
        /* <DEDUP_REMOVED lines=32> */
[----:B0-----:R0:W-:Y:S02]  /*4070*/  @P1 ST.E.128 desc[UR38][R12.64], R4 ;  /* 0x000000040c001985 */ /* 0x0011e4000c101d26 */
.L_x_1585:
[----:B------:R-:W-:Y:S05]  /*4080*/  BSYNC B0 ;  /* 0x0000000000007941 */ /* 0x000fea0003800000 */
.L_x_1584:
[----:B0-----:R0:W5:Y:S01]  /*4090*/  LDL.64 R4, [R1+0x1f0] ;  /* 0x0001f00001047983 */ /* 0x0011620000100a00 */
[----:B------:R-:W-:Y:S01]  /*40a0*/  UMOV UR4, 0xffffffff ;  /* 0xffffffff00047882 */ /* 0x000fe20000000000 */
[----:B------:R-:W-:Y:S02]  /*40b0*/  ISETP.GE.AND P1, PT, R32, 0x41, PT ;  /* 0x000000412000780c */ /* 0x000fe40003f26270 */
[----:B------:R-:W-:Y:S11]  /*40c0*/  BRA.DIV UR4, `(.L_x_1586) ;  /* 0x000001fe04e87947 */ /* 0x000ff6000b800000 */
[----:B-----5:R-:W1:Y:S04]  /*40d0*/  SHFL.IDX PT, R5, R5, 0x1, 0x1c1f ;  /* 0x003c1f0005057f89 */ /* 0x020e6800000e0000 */
[----:B--2---:R2:W3:Y:S02]  /*40e0*/  SHFL.IDX PT, R14, R4, 0x1, 0x1c1f ;  /* 0x003c1f00040e7f89 */ /* 0x0044e400000e0000 */
.L_x_1898:
[----:B------:R-:W-:Y:S01]  /*40f0*/  BSSY B0, `(.L_x_1587) ;  /* 0x0000036000007945 */ /* 0x000fe20003800000 */
[----:B-1----:R-:W-:-:S03]  /*4100*/  IMAD.MOV.U32 R15, RZ, RZ, R5 ;  /* 0x000000ffff0f7224 */ /* 0x002fc600078e0005 */
[----:B------:R-:W-:Y:S05]  /*4110*/  @!P1 BRA `(.L_x_1588) ;  /* 0x0000000000cc9947 */ /* 0x000fea0003800000 */
[----:B------:R-:W2:Y:S02]  /*4120*/  LDL.U8 R9, [R1+0x1d9] ;  /* 0x0001d90001097983 */ /* 0x000ea40000100000 */
[----:B--2---:R-:W-:-:S04]  /*4130*/  LOP3.LUT R4, R9, 0x1, RZ, 0xc0, !PT ;  /* 0x0000000109047812 */ /* 0x004fc800078ec0ff */
[----:B------:R-:W-:-:S13]  /*4140*/  ISETP.NE.U32.AND P1, PT, R4, 0x1, PT ;  /* 0x000000010400780c */ /* 0x000fda0003f25070 */
[----:B------:R-:W1:Y:S01]  /*4150*/  @!P1 LDS.128 R4, [R30+0x2000] ;  /* 0x002000001e049984 */ /* 0x000e620000000c00 */
[----:B---3--:R-:W-:-:S05]  /*4160*/  @!P1 IMAD.WIDE R10, R8, 0x2, R14 ;  /* 0x00000002080a9825 */ /* 0x008fca00078e020e */
[----:B-1----:R-:W-:Y:S04]  /*4170*/  @!P1 ST.E.128 desc[UR38][R10.64], R4 ;  /* 0x000000040a009985 */ /* 0x002fe8000c101d26 */
[----:B------:R-:W2:Y:S02]  /*4180*/  @!P1 LDL.U8 R9, [R1+0x1d9] ;  /* 0x0001d90001099983 */ /* 0x000ea40000100000 */
[----:B--2---:R-:W-:-:S13]  /*4190*/  LOP3.LUT P1, RZ, R9, 0x2, RZ, 0xc0, !PT ;  /* 0x0000000209ff7812 */ /* 0x004fda000782c0ff */
[----:B------:R-:W1:Y:S01]  /*41a0*/  @P1 LDS.128 R4, [R31+0x2000] ;  /* 0x002000001f041984 */ /* 0x000e620000000c00 */
[----:B------:R-:W-:-:S05]  /*41b0*/  @P1 VIADD R12, R8, 0x20 ;  /* 0x00000020080c1836 */ /* 0x000fca0000000000 */
[----:B------:R-:W-:-:S04]  /*41c0*/  @P1 SHF.R.S32.HI R13, RZ, 0x1f, R12 ;  /* 0x0000001fff0d1819 */ /* 0x000fc8000001140c */
[----:B------:R-:W-:-:S04]  /*41d0*/  @P1 LEA.HI R13, R13, R12, RZ, 0x3 ;  /* 0x0000000c0d0d1211 */ /* 0x000fc800078f18ff */
[----:B------:R-:W-:-:S05]  /*41e0*/  @P1 LOP3.LUT R13, R13, 0xfffffff8, RZ, 0xc0, !PT ;  /* 0xfffffff80d0d1812 */ /* 0x000fca00078ec0ff */
[----:B------:R-:W-:-:S05]  /*41f0*/  @P1 IMAD.WIDE R12, R13, 0x2, R14 ;  /* 0x000000020d0c1825 */ /* 0x000fca00078e020e */
[----:B-1----:R-:W-:Y:S04]  /*4200*/  @P1 ST.E.128 desc[UR38][R12.64], R4 ;  /* 0x000000040c001985 */ /* 0x002fe8000c101d26 */
[----:B------:R-:W2:Y:S02]  /*4210*/  @P1 LDL.U8 R9, [R1+0x1d9] ;  /* 0x0001d90001091983 */ /* 0x000ea40000100000 */
        /* <DEDUP_REMOVED lines=34> */
[----:B-1----:R1:W-:Y:S02]  /*4440*/  @P1 ST.E.128 desc[UR38][R8.64], R4 ;  /* 0x0000000408001985 */ /* 0x0023e4000c101d26 */
.L_x_1588:
[----:B------:R-:W-:Y:S05]  /*4450*/  BSYNC B0 ;  /* 0x0000000000007941 */ /* 0x000fea0003800000 */
.L_x_1587:
[----:B-12---:R-:W1:Y:S01]  /*4460*/  S2R R4, SR_TID.X ;  /* 0x0000000000047919 */ /* 0x006e620000002100 */
[----:B------:R-:W-:Y:S01]  /*4470*/  @!PT LDS RZ, [RZ] ;  /* 0x00000000fffff984 */ /* 0x000fe20000000800 */
[----:B------:R-:W-:Y:S01]  /*4480*/  @!PT LDS RZ, [RZ] ;  /* 0x00000000fffff984 */ /* 0x000fe20000000800 */
[----:B------:R-:W-:Y:S01]  /*4490*/  @!PT LDS RZ, [RZ] ;  /* 0x00000000fffff984 */ /* 0x000fe20000000800 */
[----:B------:R-:W-:Y:S01]  /*44a0*/  @!PT LDS RZ, [RZ] ;  /* 0x00000000fffff984 */ /* 0x000fe20000000800 */
[----:B------:R2:W-:Y:S06]  /*44b0*/  MEMBAR.ALL.CTA ;  /* 0x0000000000007992 */ /* 0x0005ec0000008000 */
[----:B--2---:R-:W2:Y:S01]  /*44c0*/  FENCE.VIEW.ASYNC.S ;  /* 0x00000000000073c6 */ /* 0x004ea20000000000 */
[----:B------:R-:W-:Y:S05]  /*44d0*/  WARPSYNC.ALL ;  /* 0x0000000000007948 */ /* 0x000fea0003800000 */
[----:B-1----:R-:W-:-:S04]  /*44e0*/  LOP3.LUT R4, R4, 0x7f, RZ, 0xc0, !PT ;  /* 0x0000007f04047812 */ /* 0x002fc800078ec0ff */
[----:B------:R-:W-:Y:S01]  /*44f0*/  ISETP.NE.AND P1, PT, R4, RZ, PT ;  /* 0x000000ff0400720c */ /* 0x000fe20003f25270 */
[----:B--2---:R1:W-:-:S12]  /*4500*/  BAR.SYNC.DEFER_BLOCKING R21, 0x80 ;  /* 0x000200150000751d */ /* 0x0043d80000010000 */
[----:B------:R-:W-:-:S05]  /*4510*/  @!P1 VIADD R33, R33, 0x308c0 ;  /* 0x000308c021219836 */ /* 0x000fca0000000000 */
[----:B------:R-:W-:-:S04]  /*4520*/  @!P1 PRMT R33, RZ, 0x654, R33 ;  /* 0x00000654ff219816 */ /* 0x000fc80000000021 */
[----:B------:R1:W-:Y:S01]  /*4530*/  @!P1 SYNCS.ARRIVE.TRANS64.RED.A1T0 RZ, [R33+URZ], RZ ;  /* 0x000000ff21ff99a7 */ /* 0x0003e2000810043f */
[----:B------:R-:W2:Y:S01]  /*4540*/  LDL R4, [R1+0x278] ;  /* 0x0002780001047983 */ /* 0x000ea20000100800 */
[----:B------:R-:W-:Y:S02]  /*4550*/  VIADD R28, R28, 0x1 ;  /* 0x000000011c1c7836 */ /* 0x000fe40000000000 */
[----:B------:R-:W-:-:S03]  /*4560*/  IMAD.MOV.U32 R6, RZ, RZ, RZ ;  /* 0x000000ffff067224 */ /* 0x000fc600078e00ff */
[----:B------:R-:W-:Y:S01]  /*4570*/  ISETP.NE.AND P1, PT, R28, 0x2, PT ;  /* 0x000000021c00780c */ /* 0x000fe20003f25270 */
[----:B------:R1:W-:-:S12]  /*4580*/  STL [R1+0x270], R28 ;  /* 0x0002701c01007387 */ /* 0x0003d80000100800 */
[----:B------:R-:W-:-:S05]  /*4590*/  @!P1 LOP3.LUT R7, R29, 0x1, RZ, 0x3c, !PT ;  /* 0x000000011d079812 */ /* 0x000fca00078e3cff */
[----:B------:R1:W-:Y:S01]  /*45a0*/  @!P1 STL.64 [R1+0x270], R6 ;  /* 0x0002700601009387 */ /* 0x0003e20000100a00 */
[----:B------:R-:W-:Y:S01]  /*45b0*/  PLOP3.LUT P1, PT, PT, PT, PT, 0x8, 0x0 ;  /* 0x000000000000781c */ /* 0x000fe20003f2e170 */
[----:B--2---:R-:W-:-:S05]  /*45c0*/  VIADD R4, R4, 0x1 ;  /* 0x0000000104047836 */ /* 0x004fca0000000000 */
[----:B------:R1:W-:Y:S01]  /*45d0*/  STL [R1+0x278], R4 ;  /* 0x0002780401007387 */ /* 0x0003e20000100800 */
[----:B------:R-:W-:Y:S06]  /*45e0*/  @P0 BRA `(.L_x_1589) ;  /* 0xfffffff000840947 */ /* 0x000fec000383ffff */
.L_x_1576:
[----:B------:R-:W2:Y:S01]  /*45f0*/  LDC R0, c[0x0][0x448] ;  /* 0x00011200ff007b82 */ /* 0x000ea20000000800 */
[----:B------:R-:W-:-:S06]  /*4600*/  UIADD3 UR4, UR60, 0x7f, URZ ;  /* 0x0000007f3c047890 */ /* 0x000fcc000fffe03f */
[----:B------:R-:W-:Y:S01]  /*4610*/  IMAD.U32 R3, RZ, RZ, UR4 ;  /* 0x00000004ff037e24 */ /* 0x000fe2000f8e00ff */
[----:B-1----:R-:W1:Y:S01]  /*4620*/  LDC.64 R6, c[0x0][0x9e0] ;  /* 0x00027800ff067b82 */ /* 0x002e620000000a00 */
[----:B--2---:R-:W-:Y:S02]  /*4630*/  ISETP.NE.AND P2, PT, R0, 0x1, PT ;  /* 0x000000010000780c */ /* 0x004fe40003f45270 */
[----:B-1----:R-:W-:-:S11]  /*4640*/  ISETP.GE.AND P3, PT, R7, 0x1, PT ;  /* 0x000000010700780c */ /* 0x002fd60003f66270 */
[----:B------:R-:W1:Y:S08]  /*4650*/  @P2 LDC R0, c[0x0][0x44c] ;  /* 0x00011300ff002b82 */ /* 0x000e700000000800 */
[----:B------:R-:W2:Y:S01]  /*4660*/  @P2 LDC R5, c[0x0][0x450] ;  /* 0x00011400ff052b82 */ /* 0x000ea20000000800 */
[----:B-1----:R-:W-:-:S05]  /*4670*/  @P2 IMAD.HI.U32 R0, R0, UR4, RZ ;  /* 0x0000000400002c27 */ /* 0x002fca000f8e00ff */
[----:B--2---:R-:W-:-:S05]  /*4680*/  @P2 SHF.R.U32.HI R3, RZ, R5, R0 ;  /* 0x00000005ff032219 */ /* 0x004fca0000011600 */
[----:B------:R-:W-:Y:S01]  /*4690*/  IMAD.IADD R3, R2, 0x1, R3 ;  /* 0x0000000102037824 */ /* 0x000fe200078e0203 */
[----:B------:R-:W-:Y:S06]  /*46a0*/  @P1 BRA `(.L_x_1590) ;  /* 0x0000000000081947 */ /* 0x000fec0003800000 */
[----:B------:R-:W1:Y:S02]  /*46b0*/  FENCE.VIEW.ASYNC.G ;  /* 0x00000000000073c6 */ /* 0x000e640000000100 */
[----:B-1----:R-:W-:Y:S06]  /*46c0*/  BAR.ARV 0xc, 0x180 ;  /* 0x0306000000007b1d */ /* 0x002fec0000002000 */
.L_x_1590:
[----:B------:R-:W-:Y:S01]  /*46d0*/  IMAD.IADD R0, R3, 0x1, R6 ;  /* 0x0000000103007824 */ /* 0x000fe200078e0206 */
[----:B------:R-:W-:Y:S06]  /*46e0*/  @!P3 BRA `(.L_x_1591) ;  /* 0x000000000040b947 */ /* 0x000fec0003800000 */
[C---:B------:R-:W-:Y:S01]  /*46f0*/  ISETP.GT.AND P0, PT, R3.reuse, RZ, PT ;  /* 0x000000ff0300720c */ /* 0x040fe20003f04270 */
[----:B------:R-:W-:-:S12]  /*4700*/  VIADD R2, R3, 0xffffffff ;  /* 0xffffffff03027836 */ /* 0x000fd80000000000 */
[----:B------:R-:W-:Y:S05]  /*4710*/  @P0 BRA `(.L_x_1592) ;  /* 0x00000000001c0947 */ /* 0x000fea0003800000 */
[----:B------:R-:W-:Y:S01]  /*4720*/  ISETP.NE.AND P0, PT, R7, 0x1, PT ;  /* 0x000000010700780c */ /* 0x000fe20003f05270 */
[----:B------:R-:W-:-:S12]  /*4730*/  IMAD.MOV R3, RZ, RZ, -R3 ;  /* 0x000000ffff037224 */ /* 0x000fd800078e0a03 */
[----:B------:R-:W1:Y:S02]  /*4740*/  @P0 LDC.64 R4, c[0x0][0x9e8] ;  /* 0x00027a00ff040b82 */ /* 0x000e640000000a00 */
[----:B-1----:R-:W-:-:S05]  /*4750*/  @P0 IMAD.HI.U32 R2, R3, R4, RZ ;  /* 0x0000000403020227 */ /* 0x002fca00078e00ff */
[----:B------:R-:W-:-:S04]  /*4760*/  @P0 SHF.R.U32.HI R3, RZ, R5, R2 ;  /* 0x00000005ff030219 */ /* 0x000fc80000011602 */
[----:B------:R-:W-:Y:S01]  /*4770*/  LOP3.LUT R2, RZ, R3, RZ, 0x33, !PT ;  /* 0x00000003ff027212 */ /* 0x000fe200078e33ff */
[----:B------:R-:W-:Y:S06]  /*4780*/  BRA `(.L_x_1593) ;  /* 0x0000000000107947 */ /* 0x000fec0003800000 */
.L_x_1592:
[----:B------:R-:W-:-:S13]  /*4790*/  ISETP.NE.AND P0, PT, R7, 0x1, PT ;  /* 0x000000010700780c */ /* 0x000fda0003f05270 */
[----:B------:R-:W1:Y:S02]  /*47a0*/  @P0 LDC.64 R4, c[0x0][0x9e8] ;  /* 0x00027a00ff040b82 */ /* 0x000e640000000a00 */
[----:B-1----:R-:W-:-:S05]  /*47b0*/  @P0 IMAD.HI.U32 R4, R2, R4, RZ ;  /* 0x0000000402040227 */ /* 0x002fca00078e00ff */
[----:B------:R-:W-:-:S07]  /*47c0*/  @P0 SHF.R.U32.HI R2, RZ, R5, R4 ;  /* 0x00000005ff020219 */ /* 0x000fce0000011604 */
.L_x_1593:
[----:B------:R-:W-:-:S05]  /*47d0*/  IMAD R3, R2, R7, R7 ;  /* 0x0000000702037224 */ /* 0x000fca00078e0207 */
[----:B------:R-:W-:-:S07]  /*47e0*/  VIMNMX R0, R0, R3, PT ;  /* 0x0000000300007248 */ /* 0x000fce0003fe0100 */
.L_x_1591:
[----:B------:R-:W1:Y:S01]  /*47f0*/  @P2 LDC R2, c[0x0][0x44c] ;  /* 0x00011300ff022b82 */ /* 0x000e620000000800 */
[----:B------:R-:W-:Y:S01]  /*4800*/  IMAD.U32 R3, RZ, RZ, UR60 ;  /* 0x0000003cff037e24 */ /* 0x000fe2000f8e00ff */
[----:B------:R-:W-:Y:S01]  /*4810*/  ULDC UR4, c[0x0][0x9dc] ;  /* 0x0002770000047ab9 */ /* 0x000fe20000000800 */
[----:B------:R-:W-:-:S04]  /*4820*/  VIADD R0, R0, 0x5f ;  /* 0x0000005f00007836 */ /* 0x000fc80000000000 */
[----:B------:R-:W-:Y:S01]  /*4830*/  IMAD.HI R0, R0, 0x2aaaaaab, RZ ;  /* 0x2aaaaaab00007827 */ /* 0x000fe200078e02ff */
[----:B------:R-:W2:Y:S03]  /*4840*/  @P2 LDC R5, c[0x0][0x450] ;  /* 0x00011400ff052b82 */ /* 0x000ea60000000800 */
[----:B-1----:R-:W-:-:S05]  /*4850*/  @P2 IMAD.HI.U32 R2, R2, UR60, RZ ;  /* 0x0000003c02022c27 */ /* 0x002fca000f8e00ff */
[----:B--2---:R-:W-:-:S05]  /*4860*/  @P2 SHF.R.U32.HI R3, RZ, R5, R2 ;  /* 0x00000005ff032219 */ /* 0x004fca0000011602 */
[----:B------:R-:W-:Y:S01]  /*4870*/  IMAD.IADD R4, R72, 0x1, R3 ;  /* 0x0000000148047824 */ /* 0x000fe200078e0203 */
[----:B------:R-:W-:-:S03]  /*4880*/  SHF.R.U32.HI R3, RZ, 0x1f, R0 ;  /* 0x0000001fff037819 */ /* 0x000fc60000011600 */
[----:B------:R-:W-:Y:S01]  /*4890*/  VIADD R2, R4, -UR4 ;  /* 0x8000000404027c36 */ /* 0x000fe20008000000 */
[----:B------:R-:W-:-:S04]  /*48a0*/  LEA.HI.SX32 R3, R0, R3, 0x1c ;  /* 0x0000000300037211 */ /* 0x000fc800078fe2ff */
[----:B------:R-:W-:Y:S02]  /*48b0*/  R2UR UR4, R2 ;  /* 0x00000000020472ca */ /* 0x000fe400000e0000 */
[----:B------:R-:W-:Y:S01]  /*48c0*/  VIMNMX R2, R26, R3, PT ;  /* 0x000000031a027248 */ /* 0x000fe20003fe0100 */
[----:B------:R-:W-:-:S12]  /*48d0*/  @!P3 BRA `(.L_x_1594) ;  /* 0x000000000044b947 */ /* 0x000fd80003800000 */
[----:B------:R-:W-:-:S13]  /*48e0*/  ISETP.GT.AND P0, PT, R4, -0x1, PT ;  /* 0xffffffff0400780c */ /* 0x000fda0003f04270 */
        /* <DEDUP_REMOVED lines=8> */
.L_x_1595:
[----:B------:R-:W-:-:S13]  /*4970*/  ISETP.NE.AND P0, PT, R7, 0x1, PT ;  /* 0x000000010700780c */ /* 0x000fda0003f05270 */
[----:B------:R-:W1:Y:S02]  /*4980*/  @P0 LDC.64 R8, c[0x0][0x9e8] ;  /* 0x00027a00ff080b82 */ /* 0x000e640000000a00 */
[----:B-1----:R-:W-:-:S05]  /*4990*/  @P0 IMAD.HI.U32 R0, R4, R8, RZ ;  /* 0x0000000804000227 */ /* 0x002fca00078e00ff */
[----:B------:R-:W-:-:S07]  /*49a0*/  @P0 SHF.R.U32.HI R4, RZ, R9, R0 ;  /* 0x00000009ff040219 */ /* 0x000fce0000011600 */
.L_x_1596:
[----:B------:R-:W-:-:S05]  /*49b0*/  IMAD R4, R4, R7, RZ ;  /* 0x0000000704047224 */ /* 0x000fca00078e02ff */
[----:B------:R-:W-:-:S13]  /*49c0*/  R2UR UR5, R4 ;  /* 0x00000000040572ca */ /* 0x000fda00000e0000 */
[----:B------:R-:W-:-:S04]  /*49d0*/  UISETP.LT.AND UP0, UPT, UR4, UR5, UPT ;  /* 0x000000050400728c */ /* 0x000fc8000bf01270 */
[----:B------:R-:W-:-:S12]  /*49e0*/  USEL UR4, UR4, UR5, !UP0 ;  /* 0x0000000504047287 */ /* 0x000fd8000c000000 */
.L_x_1594:
        /* <DEDUP_REMOVED lines=9> */
[----:B------:R-:W-:Y:S01]  /*4a80*/  CS2R R112, SRZ ;  /* 0x0000000000707805 */ /* 0x000fe2000001ff00 */
[----:B------:R-:W-:Y:S01]  /*4a90*/  IMAD.MOV.U32 R111, RZ, RZ, RZ ;  /* 0x000000ffff6f7224 */ /* 0x000fe200078e00ff */
[----:B------:R-:W-:Y:S01]  /*4aa0*/  CS2R R106, SRZ ;  /* 0x00000000006a7805 */ /* 0x000fe2000001ff00 */
[----:B------:R-:W-:Y:S01]  /*4ab0*/  UISETP.LT.AND UP0, UPT, URZ, UR4, UPT ;  /* 0x000000043f00728c */ /* 0x000fe2000bf01270 */
[----:B------:R-:W-:-:S02]  /*4ac0*/  CS2R R108, SRZ ;  /* 0x00000000006c7805 */ /* 0x000fc4000001ff00 */
[----:B------:R-:W-:Y:S02]  /*4ad0*/  CS2R R94, SRZ ;  /* 0x00000000005e7805 */ /* 0x000fe4000001ff00 */
[----:B------:R-:W-:Y:S01]  /*4ae0*/  CS2R R104, SRZ ;  /* 0x0000000000687805 */ /* 0x000fe2000001ff00 */
[----:B------:R-:W-:Y:S01]  /*4af0*/  USEL UR61, URZ, UR4, !UP0 ;  /* 0x000000043f3d7287 */ /* 0x000fe2000c000000 */
[----:B------:R-:W-:Y:S01]  /*4b00*/  IMAD.MOV.U32 R103, RZ, RZ, RZ ;  /* 0x000000ffff677224 */ /* 0x000fe200078e00ff */
[----:B------:R-:W-:Y:S02]  /*4b10*/  CS2R R98, SRZ ;  /* 0x0000000000627805 */ /* 0x000fe4000001ff00 */
[----:B------:R-:W-:Y:S02]  /*4b20*/  CS2R R100, SRZ ;  /* 0x0000000000647805 */ /* 0x000fe4000001ff00 */
[----:B------:R-:W-:Y:S02]  /*4b30*/  CS2R R86, SRZ ;  /* 0x0000000000567805 */ /* 0x000fe4000001ff00 */
[----:B------:R-:W-:-:S02]  /*4b40*/  CS2R R96, SRZ ;  /* 0x0000000000607805 */ /* 0x000fc4000001ff00 */
[----:B------:R-:W-:Y:S02]  /*4b50*/  ISETP.GT.AND P1, PT, R2, UR61, PT ;  /* 0x0000003d02007c0c */ /* 0x000fe4000bf24270 */
        /* <DEDUP_REMOVED lines=32> */
[----:B------:R-:W-:Y:S01]  /*4d60*/  CS2R R134, SRZ ;  /* 0x0000000000867805 */ /* 0x000fe2000001ff00 */
[----:B---3--:R-:W-:Y:S01]  /*4d70*/  IMAD.MOV.U32 R14, RZ, RZ, RZ ;  /* 0x000000ffff0e7224 */ /* 0x008fe200078e00ff */
[----:B------:R-:W-:Y:S01]  /*4d80*/  CS2R R24, SRZ ;  /* 0x0000000000187805 */ /* 0x000fe2000001ff00 */
[----:B------:R-:W-:Y:S01]  /*4d90*/  IMAD.MOV.U32 R3, RZ, RZ, RZ ;  /* 0x000000ffff037224 */ /* 0x000fe200078e00ff */
[----:B------:R-:W-:Y:S06]  /*4da0*/  @!P1 BRA `(.L_x_1597) ;  /* 0x0000015000649947 */ /* 0x000fec0003800000 */
[----:B------:R-:W2:Y:S04]  /*4db0*/  LDL R12, [R1+0x2a0] ;  /* 0x0002a000010c7983 */ /* 0x000ea80000100800 */
[----:B------:R-:W3:Y:S04]  /*4dc0*/  LDL R13, [R1+0x294] ;  /* 0x00029400010d7983 */ /* 0x000ee80000100800 */
[----:B--2---:R-:W1:Y:S01]  /*4dd0*/  SHFL.IDX PT, R0, R12, RZ, 0x1f ;  /* 0x00001fff0c007589 */ /* 0x004e6200000e0000 */
[----:B---3--:R-:W-:Y:S02]  /*4de0*/  R2UR UR6, R13 ;  /* 0x000000000d0672ca */ /* 0x008fe400000e0000 */
[----:B-1----:R-:W-:-:S11]  /*4df0*/  R2UR UR4, R0 ;  /* 0x00000000000472ca */ /* 0x002fd600000e0000 */
[----:B------:R-:W-:Y:S02]  /*4e00*/  ULOP3.LUT UP0, URZ, UR6, 0x1bf, URZ, 0xc0, !UPT ;  /* 0x000001bf063f7892 */ /* 0x000fe4000f80c03f */
[----:B------:R-:W-:-:S04]  /*4e10*/  ULEA.HI UR5, UR4, UR4, URZ, 0x1 ;  /* 0x0000000404057291 */ /* 0x000fc8000f8f083f */
[----:B------:R-:W-:Y:S01]  /*4e20*/  ULOP3.LUT UR5, UR5, 0x1e, URZ, 0xc0, !UPT ;  /* 0x0000001e05057892 */ /* 0x000fe2000f8ec03f */
[----:B------:R-:W-:-:S03]  /*4e30*/  PLOP3.LUT P0, PT, PT, PT, UP0, 0x80, 0x0 ;  /* 0x000000000000781c */ /* 0x000fc60003f0f008 */
        /* <DEDUP_REMOVED lines=9> */
[----:B------:R1:W2:Y:S01]  /*4ed0*/  LDC.64 R14, c[0x4][R0] ;  /* 0x01000000000e7b82 */ /* 0x0002a20000000a00 */
        /* <DEDUP_REMOVED lines=11> */
.L_x_1598:
[----:B------:R-:W-:Y:S02]  /*4f90*/  ULDC UR4, c[0x0][0x3f4] ;  /* 0x0000fd0000047ab9 */ /* 0x000fe40000000800 */
[----:B------:R-:W-:-:S13]  /*4fa0*/  ISETP.LT.AND P0, PT, RZ, UR4, PT ;  /* 0x00000004ff007c0c */ /* 0x000fda000bf01270 */
[----:B------:R-:W-:Y:S05]  /*4fb0*/  @P0 BRA `(.L_x_1599) ;  /* 0x0000000000440947 */ /* 0x000fea0003800000 */
[----:B------:R-:W-:Y:S01]  /*4fc0*/  R2UR UR5, R216 ;  /* 0x00000000d80572ca */ /* 0x000fe200000e0000 */
[----:B------:R-:W-:-:S12]  /*4fd0*/  IMAD.U32 R3, RZ, RZ, UR41 ;  /* 0x00000029ff037e24 */ /* 0x000fd8000f8e00ff */
[----:B------:R-:W-:-:S04]  /*4fe0*/  ULEA.HI UR4, UR5, UR5, URZ, 0x1 ;  /* 0x0000000505047291 */ /* 0x000fc8000f8f083f */
[----:B------:R-:W-:-:S04]  /*4ff0*/  ULOP3.LUT UR4, UR4, 0xfffffffe, URZ, 0xc0, !UPT ;  /* 0xfffffffe04047892 */ /* 0x000fc8000f8ec03f */
[----:B------:R-:W-:-:S06]  /*5000*/  UIADD3 UR4, UR5, -UR4, URZ ;  /* 0x8000000405047290 */ /* 0x000fcc000fffe03f */
[----:B------:R-:W-:-:S05]  /*5010*/  IMAD.U32 R0, RZ, RZ, UR4 ;  /* 0x00000004ff007e24 */ /* 0x000fca000f8e00ff */
[----:B------:R-:W-:-:S04]  /*5020*/  SHF.L.U32 R0, R0, 0x1f, RZ ;  /* 0x0000001f00007819 */ /* 0x000fc800000006ff */
[----:B------:R1:W2:Y:S03]  /*5030*/  SYNCS.PHASECHK.TRANS64.TRYWAIT P0, [R3+URZ+0x30800], R0 ;  /* 0x03080000030075a7 */ /* 0x0002a6000800017f */
[----:B--2---:R-:W-:Y:S05]  /*5040*/  @!P0 NANOSLEEP.SYNCS 0x989680 ;  /* 0x009896800000895d */ /* 0x004fea0003900000 */
[----:B------:R-:W2:Y:S02]  /*5050*/  @!P0 SYNCS.PHASECHK.TRANS64 P0, [R3+URZ+0x30800], R0 ;  /* 0x03080000030085a7 */ /* 0x000ea4000800007f */
[----:B--2---:R-:W-:Y:S05]  /*5060*/  @P0 BRA `(.L_x_1600) ;  /* 0x0000007400700947 */ /* 0x004fea0003800000 */
.L_x_1601:
[----:B-1----:R-:W-:-:S04]  /*5070*/  IMAD.U32 R3, RZ, RZ, UR41 ;  /* 0x00000029ff037e24 */ /* 0x002fc8000f8e00ff */
[----:B------:R1:W2:Y:S03]  /*5080*/  SYNCS.PHASECHK.TRANS64.TRYWAIT P0, [R3+URZ+0x30800], R0 ;  /* 0x03080000030075a7 */ /* 0x0002a6000800017f */
[----:B--2---:R-:W-:Y:S05]  /*5090*/  @!P0 NANOSLEEP.SYNCS 0x989680 ;  /* 0x009896800000895d */ /* 0x004fea0003900000 */
[----:B------:R-:W2:Y:S02]  /*50a0*/  @!P0 SYNCS.PHASECHK.TRANS64 P0, [R3+URZ+0x30800], R0 ;  /* 0x03080000030085a7 */ /* 0x000ea4000800007f */
[----:B--2---:R-:W-:Y:S05]  /*50b0*/  @!P0 BRA `(.L_x_1601) ;  /* 0xfffffffc00ec8947 */ /* 0x004fea000383ffff */
[----:B------:R-:W-:Y:S05]  /*50c0*/  BRA `(.L_x_1600) ;  /* 0x0000007400587947 */ /* 0x000fea0003800000 */
.L_x_1599:
[----:B------:R-:W2:Y:S01]  /*50d0*/  LDL R0, [R1+0x294] ;  /* 0x0002940001007983 */ /* 0x000ea20000100800 */
[----:B------:R-:W-:Y:S01]  /*50e0*/  USHF.R.S32.HI UR4, URZ, 0x1f, UR45 ;  /* 0x0000001f3f047899 */ /* 0x000fe2000801142d */
[----:B------:R-:W-:Y:S01]  /*50f0*/  ULDC.64 UR6, c[0x0][0x3f8] ;  /* 0x0000fe0000067ab9 */ /* 0x000fe20000000a00 */
[----:B------:R-:W-:Y:S01]  /*5100*/  ULDC.64 UR8, c[0x0][0x408] ;  /* 0x0001020000087ab9 */ /* 0x000fe20000000a00 */
[----:B------:R-:W-:Y:S02]  /*5110*/  IMAD.U32 R24, RZ, RZ, UR6 ;  /* 0x00000006ff187e24 */ /* 0x000fe4000f8e00ff */
[----:B------:R-:W-:Y:S02]  /*5120*/  IMAD.U32 R26, RZ, RZ, UR8 ;  /* 0x00000008ff1a7e24 */ /* 0x000fe4000f8e00ff */
[----:B------:R-:W-:-:S04]  /*5130*/  IMAD.WIDE.U32 R24, R24, UR45, RZ ;  /* 0x0000002d18187c25 */ /* 0x000fc8000f8e00ff */
[----:B------:R-:W-:Y:S01]  /*5140*/  IMAD.WIDE.U32 R26, R26, UR45, RZ ;  /* 0x0000002d1a1a7c25 */ /* 0x000fe2000f8e00ff */
[----:B--2---:R-:W-:-:S13]  /*5150*/  R2UR UR5, R0 ;  /* 0x00000000000572ca */ /* 0x004fda00000e0000 */
[----:B------:R-:W-:Y:S02]  /*5160*/  ULOP3.LUT UP0, URZ, UR5, 0x3ff, URZ, 0xc0, !UPT ;  /* 0x000003ff053f7892 */ /* 0x000fe4000f80c03f */
[----:B------:R-:W-:Y:S02]  /*5170*/  UIMAD UR5, UR4, UR6, URZ ;  /* 0x00000006040572a4 */ /* 0x000fe4000f8e023f */
[----:B------:R-:W-:Y:S02]  /*5180*/  UIMAD UR4, UR4, UR8, URZ ;  /* 0x00000008040472a4 */ /* 0x000fe4000f8e023f */
[----:B------:R-:W-:Y:S01]  /*5190*/  PLOP3.LUT P0, PT, PT, PT, UP0, 0x80, 0x0 ;  /* 0x000000000000781c */ /* 0x000fe20003f0f008 */
[----:B------:R-:W-:Y:S02]  /*51a0*/  UIMAD UR5, UR45, UR7, UR5 ;  /* 0x000000072d0572a4 */ /* 0x000fe4000f8e0205 */
[----:B------:R-:W-:-:S04]  /*51b0*/  UIMAD UR4, UR45, UR9, UR4 ;  /* 0x000000092d0472a4 */ /* 0x000fc8000f8e0204 */
[----:B------:R-:W-:Y:S02]  /*51c0*/  VIADD R29, R25, UR5 ;  /* 0x00000005191d7c36 */ /* 0x000fe40008000000 */
[----:B------:R-:W-:-:S04]  /*51d0*/  VIADD R31, R27, UR4 ;  /* 0x000000041b1f7c36 */ /* 0x000fc80008000000 */
[----:B------:R-:W-:Y:S05]  /*51e0*/  @!P0 BRA `(.L_x_1602) ;  /* 0x0000000000408947 */ /* 0x000fea0003800000 */
        /* <DEDUP_REMOVED lines=16> */
.L_x_1602:
[----:B------:R-:W-:Y:S01]  /*52f0*/  ULDC.U8 UR4, c[0x0][0x410] ;  /* 0x0001040000047ab9 */ /* 0x000fe20000000000 */
[----:B------:R-:W-:Y:S01]  /*5300*/  BSSY B0, `(.L_x_1603) ;  /* 0x000072a000007945 */ /* 0x000fe20003800000 */
[----:B------:R-:W-:Y:S01]  /*5310*/  ISETP.NE.AND P0, PT, RZ, UR4, PT ;  /* 0x00000004ff007c0c */ /* 0x000fe2000bf05270 */
[----:B------:R-:W-:-:S12]  /*5320*/  VIADD R48, R203, UR60 ;  /* 0x0000003ccb307c36 */ /* 0x000fd80008000000 */
[----:B------:R-:W-:Y:S05]  /*5330*/  @!P0 BRA `(.L_x_1604) ;  /* 0x0000003800808947 */ /* 0x000fea0003800000 */
[----:B------:R-:W1:Y:S01]  /*5340*/  LDC R91, c[0x0][0x448] ;  /* 0x00011200ff5b7b82 */ /* 0x000e620000000800 */
[----:B------:R-:W-:Y:S01]  /*5350*/  IMAD R3, R217, 0x40, R48 ;  /* 0x00000040d9037824 */ /* 0x000fe200078e0230 */
[----:B------:R-:W-:Y:S01]  /*5360*/  ULDC.64 UR4, c[0x0][0x3f8] ;  /* 0x0000fe0000047ab9 */ /* 0x000fe20000000a00 */
[----:B------:R-:W-:Y:S01]  /*5370*/  ULDC.64 UR6, c[0x0][0x408] ;  /* 0x0001020000067ab9 */ /* 0x000fe20000000a00 */
[----:B------:R-:W-:Y:S01]  /*5380*/  IMAD.MOV.U32 R6, RZ, RZ, R24 ;  /* 0x000000ffff067224 */ /* 0x000fe200078e0018 */
[----:B------:R-:W-:Y:S01]  /*5390*/  SHF.R.S32.HI R64, RZ, 0x1f, R205 ;  /* 0x0000001fff407819 */ /* 0x000fe200000114cd */
[----:B------:R-:W-:Y:S01]  /*53a0*/  IMAD.MOV.U32 R7, RZ, RZ, R29 ;  /* 0x000000ffff077224 */ /* 0x000fe200078e001d */
[----:B------:R-:W-:Y:S01]  /*53b0*/  SHF.R.S32.HI R66, RZ, 0x1f, R73 ;  /* 0x0000001fff427819 */ /* 0x000fe20000011449 */
[----:B------:R-:W-:Y:S01]  /*53c0*/  IMAD.MOV.U32 R8, RZ, RZ, R26 ;  /* 0x000000ffff087224 */ /* 0x000fe200078e001a */
[----:B------:R-:W-:Y:S01]  /*53d0*/  SHF.R.S32.HI R71, RZ, 0x1f, R74 ;  /* 0x0000001fff477819 */ /* 0x000fe2000001144a */
[----:B------:R-:W-:Y:S01]  /*53e0*/  IMAD.MOV.U32 R9, RZ, RZ, R31 ;  /* 0x000000ffff097224 */ /* 0x000fe200078e001f */
[----:B------:R-:W-:-:S02]  /*53f0*/  SHF.R.S32.HI R67, RZ, 0x1f, R204 ;  /* 0x0000001fff437819 */ /* 0x000fc400000114cc */
[----:B------:R-:W-:Y:S02]  /*5400*/  SHF.R.S32.HI R65, RZ, 0x1f, R206 ;  /* 0x0000001fff417819 */ /* 0x000fe400000114ce */
[----:B-1----:R-:W-:-:S13]  /*5410*/  ISETP.NE.AND P0, PT, R91, 0x1, PT ;  /* 0x000000015b00780c */ /* 0x002fda0003f05270 */
[----:B------:R-:W1:Y:S08]  /*5420*/  @P0 LDC R0, c[0x0][0x44c] ;  /* 0x00011300ff000b82 */ /* 0x000e700000000800 */
[----:B------:R-:W2:Y:S01]  /*5430*/  @P0 LDC R5, c[0x0][0x450] ;  /* 0x00011400ff050b82 */ /* 0x000ea20000000800 */
[----:B-1----:R-:W-:-:S05]  /*5440*/  @P0 IMAD.HI.U32 R0, R3, R0, RZ ;  /* 0x0000000003000227 */ /* 0x002fca00078e00ff */
[----:B--2---:R-:W-:-:S04]  /*5450*/  @P0 SHF.R.U32.HI R3, RZ, R5, R0 ;  /* 0x00000005ff030219 */ /* 0x004fc80000011600 */
[----:B------:R-:W-:Y:S01]  /*5460*/  SHF.R.S32.HI R0, RZ, 0x1f, R3 ;  /* 0x0000001fff007819 */ /* 0x000fe20000011403 */
[----:B------:R-:W-:-:S04]  /*5470*/  IMAD.WIDE.U32 R6, R3, UR4, R6 ;  /* 0x0000000403067c25 */ /* 0x000fc8000f8e0006 */
[C---:B------:R-:W-:Y:S02]  /*5480*/  IMAD R4, R0.reuse, UR4, RZ ;  /* 0x0000000400047c24 */ /* 0x040fe4000f8e02ff */
[----:B------:R-:W-:Y:S02]  /*5490*/  IMAD R0, R0, UR6, RZ ;  /* 0x0000000600007c24 */ /* 0x000fe4000f8e02ff */
[C---:B------:R-:W-:Y:S01]  /*54a0*/  IMAD R5, R3.reuse, UR5, R4 ;  /* 0x0000000503057c24 */ /* 0x040fe2000f8e0204 */
[----:B------:R-:W-:Y:S01]  /*54b0*/  ULDC.64 UR4, c[0x0][0x3e8] ;  /* 0x0000fa0000047ab9 */ /* 0x000fe20000000a00 */
[C---:B------:R-:W-:Y:S01]  /*54c0*/  IMAD.WIDE.U32 R8, R3.reuse, UR6, R8 ;  /* 0x0000000603087c25 */ /* 0x040fe2000f8e0008 */
[----:B------:R-:W-:Y:S01]  /*54d0*/  LEA R4, P0, R6, UR4, 0x1 ;  /* 0x0000000406047c11 */ /* 0x000fe2000f8008ff */
[----:B------:R-:W-:Y:S02]  /*54e0*/  UMOV UR4, 0xffffffff ;  /* 0xffffffff00047882 */ /* 0x000fe40000000000 */
[----:B------:R-:W-:Y:S01]  /*54f0*/  IMAD R3, R3, UR7, R0 ;  /* 0x0000000703037c24 */ /* 0x000fe2000f8e0200 */
[----:B------:R-:W-:Y:S01]  /*5500*/  ULDC.64 UR6, c[0x0][0x400] ;  /* 0x0001000000067ab9 */ /* 0x000fe20000000a00 */
[----:B------:R-:W-:Y:S01]  /*5510*/  IMAD.IADD R5, R7, 0x1, R5 ;  /* 0x0000000107057824 */ /* 0x000fe200078e0205 */
[----:B------:R-:W-:Y:S01]  /*5520*/  LEA R7, P1, R8, UR6, 0x1 ;  /* 0x0000000608077c11 */ /* 0x000fe2000f8208ff */
[----:B------:R-:W-:-:S03]  /*5530*/  IMAD.IADD R3, R9, 0x1, R3 ;  /* 0x0000000109037824 */ /* 0x000fc600078e0203 */
[----:B------:R-:W-:Y:S02]  /*5540*/  LEA.HI.X R6, R6, UR5, R5, 0x1, P0 ;  /* 0x0000000506067c11 */ /* 0x000fe400080f0c05 */
[----:B------:R-:W-:Y:S01]  /*5550*/  LEA.HI.X R8, R8, UR7, R3, 0x1, P1 ;  /* 0x0000000708087c11 */ /* 0x000fe200088f0c03 */
[----:B------:R-:W-:Y:S06]  /*5560*/  BRA.DIV UR4, `(.L_x_1605) ;  /* 0x000001ee04087947 */ /* 0x000fec000b800000 */
[----:B------:R1:W2:Y:S04]  /*5570*/  SHFL.IDX PT, R3, R6, RZ, 0x1c1f ;  /* 0x001c1fff06037589 */ /* 0x0002a800000e0000 */
[----:B------:R1:W3:Y:S04]  /*5580*/  SHFL.IDX PT, R0, R4, RZ, 0x1c1f ;  /* 0x001c1fff04007589 */ /* 0x0002e800000e0000 */
[----:B------:R1:W4:Y:S04]  /*5590*/  SHFL.IDX PT, R5, R8, RZ, 0x1c1f ;  /* 0x001c1fff08057589 */ /* 0x00032800000e0000 */
[----:B------:R1:W0:Y:S02]  /*55a0*/  SHFL.IDX PT, R14, R7, RZ, 0x1c1f ;  /* 0x001c1fff070e7589 */ /* 0x00022400000e0000 */
.L_x_1903:
[----:B------:R-:W-:Y:S01]  /*55b0*/  IMAD R91, R16, R91, RZ ;  /* 0x0000005b105b7224 */ /* 0x000fe200078e02ff */
        /* <DEDUP_REMOVED lines=15> */
[----:B------:R-:W-:Y:S01]  /*56b0*/  ULDC UR4, c[0x0][0x3f4] ;  /* 0x0000fd0000047ab9 */ /* 0x000fe20000000800 */
[----:B------:R-:W-:Y:S02]  /*56c0*/  CS2R R60, SRZ ;  /* 0x00000000003c7805 */ /* 0x000fe4000001ff00 */
[----:B------:R-:W-:Y:S02]  /*56d0*/  ISETP.GE.AND P3, PT, R74, UR4, PT ;  /* 0x000000044a007c0c */ /* 0x000fe4000bf66270 */
[----:B------:R-:W-:Y:S02]  /*56e0*/  CS2R R62, SRZ ;  /* 0x00000000003e7805 */ /* 0x000fe4000001ff00 */
[----:B------:R-:W-:Y:S02]  /*56f0*/  ISETP.GE.AND P2, PT, R205, UR4, PT ;  /* 0x00000004cd007c0c */ /* 0x000fe4000bf46270 */
[----:B------:R-:W-:Y:S02]  /*5700*/  ISETP.GE.AND P1, PT, R73, UR4, PT ;  /* 0x0000000449007c0c */ /* 0x000fe4000bf26270 */
[----:B------:R-:W-:-:S02]  /*5710*/  ISETP.GE.AND P0, PT, R204, UR4, PT ;  /* 0x00000004cc007c0c */ /* 0x000fc4000bf06270 */
[----:B------:R-:W-:-:S03]  /*5720*/  ISETP.GE.AND P4, PT, R198, UR4, PT ;  /* 0x00000004c6007c0c */ /* 0x000fc6000bf86270 */
[C---:B------:R-:W-:Y:S01]  /*5730*/  @!P3 IMAD.SHL.U32 R25, R74.reuse, 0x2, RZ ;  /* 0x000000024a19b824 */ /* 0x040fe200078e00ff */
[----:B------:R-:W-:-:S03]  /*5740*/  @!P3 SHF.L.U64.HI R12, R74, 0x1, R71 ;  /* 0x000000014a0cb819 */ /* 0x000fc60000010247 */
[C---:B------:R-:W-:Y:S01]  /*5750*/  @!P2 IMAD.SHL.U32 R33, R205.reuse, 0x2, RZ ;  /* 0x00000002cd21a824 */ /* 0x040fe200078e00ff */
[----:B------:R-:W-:Y:S01]  /*5760*/  @!P2 SHF.L.U64.HI R10, R205, 0x1, R64 ;  /* 0x00000001cd0aa819 */ /* 0x000fe20000010240 */
[----:B------:R-:W-:Y:S01]  /*5770*/  @!P1 IMAD.SHL.U32 R41, R73, 0x2, RZ ;  /* 0x0000000249299824 */ /* 0x000fe200078e00ff */
[-C--:B---3--:R-:W-:Y:S01]  /*5780*/  @!P3 IADD3 R20, P6, R0, R25.reuse, RZ ;  /* 0x000000190014b210 */ /* 0x088fe20007fde0ff */
[----:B------:R-:W-:Y:S01]  /*5790*/  @!P0 IMAD.SHL.U32 R51, R204, 0x2, RZ ;  /* 0x00000002cc338824 */ /* 0x000fe200078e00ff */
[----:B0-----:R-:W-:Y:S01]  /*57a0*/  @!P3 IADD3 R24, P5, R14, R25, RZ ;  /* 0x000000190e18b210 */ /* 0x001fe20007fbe0ff */
[----:B--2---:R-:W-:Y:S01]  /*57b0*/  @!P4 IMAD.MOV.U32 R11, RZ, RZ, R3 ;  /* 0x000000ffff0bc224 */ /* 0x004fe200078e0003 */
[----:B------:R-:W-:Y:S01]  /*57c0*/  @!P0 SHF.L.U64.HI R30, R204, 0x1, R67 ;  /* 0x00000001cc1e8819 */ /* 0x000fe20000010243 */
[--C-:B------:R-:W-:Y:S01]  /*57d0*/  @!P3 IMAD.X R21, R3, 0x1, R12.reuse, P6 ;  /* 0x000000010315b824 */ /* 0x100fe200030e060c */
[-C--:B------:R-:W-:Y:S01]  /*57e0*/  @!P2 IADD3 R26, P6, R0, R33.reuse, RZ ;  /* 0x00000021001aa210 */ /* 0x080fe20007fde0ff */
[----:B----4-:R-:W-:Y:S01]  /*57f0*/  @!P3 IMAD.X R25, R5, 0x1, R12, P5 ;  /* 0x000000010519b824 */ /* 0x010fe200028e060c */
[----:B------:R-:W-:Y:S01]  /*5800*/  @!P2 IADD3 R32, P5, R14, R33, RZ ;  /* 0x000000210e20a210 */ /* 0x000fe20007fbe0ff */
[----:B------:R-:W-:Y:S01]  /*5810*/  @!P4 IMAD.MOV.U32 R15, RZ, RZ, R5 ;  /* 0x000000ffff0fc224 */ /* 0x000fe200078e0005 */
[----:B------:R-:W-:Y:S01]  /*5820*/  @!P1 SHF.L.U64.HI R12, R73, 0x1, R66 ;  /* 0x00000001490c9819 */ /* 0x000fe20000010242 */
[--C-:B------:R-:W-:Y:S01]  /*5830*/  @!P2 IMAD.X R27, R3, 0x1, R10.reuse, P6 ;  /* 0x00000001031ba824 */ /* 0x100fe200030e060a */
[----:B------:R-:W-:Y:S01]  /*5840*/  @!P1 IADD3 R34, P6, R0, R41, RZ ;  /* 0x0000002900229210 */ /* 0x000fe20007fde0ff */
[----:B------:R-:W-:Y:S01]  /*5850*/  @!P2 IMAD.X R33, R5, 0x1, R10, P5 ;  /* 0x000000010521a824 */ /* 0x000fe200028e060a */
[----:B------:R-:W-:Y:S01]  /*5860*/  ISETP.GE.AND P5, PT, R206, UR4, PT ;  /* 0x00000004ce007c0c */ /* 0x000fe2000bfa6270 */
[----:B------:R-:W-:-:S02]  /*5870*/  @!P4 IMAD.MOV.U32 R10, RZ, RZ, R0 ;  /* 0x000000ffff0ac224 */ /* 0x000fc400078e0000 */
[----:B------:R-:W-:Y:S01]  /*5880*/  @!P1 IMAD.X R35, R3, 0x1, R12, P6 ;  /* 0x0000000103239824 */ /* 0x000fe200030e060c */
[----:B------:R-:W-:Y:S01]  /*5890*/  @!P1 IADD3 R40, P6, R14, R41, RZ ;  /* 0x000000290e289210 */ /* 0x000fe20007fde0ff */
[----:B------:R-:W-:-:S04]  /*58a0*/  @!P4 IMAD.WIDE R10, R198, 0x2, R10 ;  /* 0x00000002c60ac825 */ /* 0x000fc800078e020a */
[----:B------:R-:W-:Y:S01]  /*58b0*/  @!P1 IMAD.X R41, R5, 0x1, R12, P6 ;  /* 0x0000000105299824 */ /* 0x000fe200030e060c */
[-C--:B------:R-:W-:Y:S01]  /*58c0*/  @!P0 IADD3 R42, P6, R0, R51.reuse, RZ ;  /* 0x00000033002a8210 */ /* 0x080fe20007fde0ff */
[----:B------:R-:W-:Y:S01]  /*58d0*/  @!P4 IMAD.WIDE R12, R198, 0x2, R14 ;  /* 0x00000002c60cc825 */ /* 0x000fe200078e020e */
[----:B------:R0:W5:Y:S03]  /*58e0*/  @!P4 LD.E.64 R60, desc[UR38][R10.64] ;  /* 0x000000260a3cc980 */ /* 0x000166000c101b00 */
[----:B------:R-:W-:Y:S01]  /*58f0*/  @!P0 IMAD.X R43, R3, 0x1, R30, P6 ;  /* 0x00000001032b8824 */ /* 0x000fe200030e061e */
[----:B------:R-:W-:Y:S01]  /*5900*/  @!P0 IADD3 R50, P6, R14, R51, RZ ;  /* 0x000000330e328210 */ /* 0x000fe20007fde0ff */
[C---:B------:R-:W-:Y:S01]  /*5910*/  @!P5 IMAD.SHL.U32 R15, R206.reuse, 0x2, RZ ;  /* 0x00000002ce0fd824 */ /* 0x040fe200078e00ff */
[----:B------:R0:W5:Y:S01]  /*5920*/  @!P4 LD.E.64 R62, desc[UR38][R12.64] ;  /* 0x000000260c3ec980 */ /* 0x000162000c101b00 */
[----:B------:R-:W-:-:S02]  /*5930*/  @!P5 SHF.L.U64.HI R28, R206, 0x1, R65 ;  /* 0x00000001ce1cd819 */ /* 0x000fc40000010241 */
[----:B------:R-:W-:Y:S01]  /*5940*/  CS2R R56, SRZ ;  /* 0x0000000000387805 */ /* 0x000fe2000001ff00 */
[----:B------:R-:W-:Y:S01]  /*5950*/  @!P0 IMAD.X R51, R5, 0x1, R30, P6 ;  /* 0x0000000105338824 */ /* 0x000fe200030e061e */
[-C--:B------:R-:W-:Y:S02]  /*5960*/  @!P5 IADD3 R68, P4, R0, R15.reuse, RZ ;  /* 0x0000000f0044d210 */ /* 0x080fe40007f9e0ff */
[----:B------:R-:W-:Y:S02]  /*5970*/  CS2R R58, SRZ ;  /* 0x00000000003a7805 */ /* 0x000fe4000001ff00 */
[----:B------:R-:W-:Y:S02]  /*5980*/  @!P5 IADD3 R14, P6, R14, R15, RZ ;  /* 0x0000000f0e0ed210 */ /* 0x000fe40007fde0ff */
[----:B------:R-:W-:Y:S02]  /*5990*/  CS2R R52, SRZ ;  /* 0x0000000000347805 */ /* 0x000fe4000001ff00 */
[----:B------:R-:W-:Y:S01]  /*59a0*/  CS2R R54, SRZ ;  /* 0x0000000000367805 */ /* 0x000fe2000001ff00 */
[--C-:B------:R-:W-:Y:S01]  /*59b0*/  @!P5 IMAD.X R69, R3, 0x1, R28.reuse, P4 ;  /* 0x000000010345d824 */ /* 0x100fe200020e061c */
[----:B------:R-:W-:Y:S01]  /*59c0*/  CS2R R46, SRZ ;  /* 0x00000000002e7805 */ /* 0x000fe2000001ff00 */
[----:B------:R-:W-:Y:S01]  /*59d0*/  @!P5 IMAD.X R15, R5, 0x1, R28, P6 ;  /* 0x00000001050fd824 */ /* 0x000fe200030e061c */
[----:B------:R-:W-:-:S02]  /*59e0*/  CS2R R44, SRZ ;  /* 0x00000000002c7805 */ /* 0x000fc4000001ff00 */
[----:B------:R-:W-:Y:S02]  /*59f0*/  CS2R R38, SRZ ;  /* 0x0000000000267805 */ /* 0x000fe4000001ff00 */
[----:B------:R-:W-:Y:S02]  /*5a00*/  CS2R R36, SRZ ;  /* 0x0000000000247805 */ /* 0x000fe4000001ff00 */
[----:B------:R-:W-:Y:S02]  /*5a10*/  CS2R R30, SRZ ;  /* 0x00000000001e7805 */ /* 0x000fe4000001ff00 */
[----:B------:R-:W-:Y:S01]  /*5a20*/  CS2R R28, SRZ ;  /* 0x00000000001c7805 */ /* 0x000fe2000001ff00 */
[----:B------:R0:W5:Y:S04]  /*5a30*/  @!P3 LD.E.64 R56, desc[UR38][R20.64] ;  /* 0x000000261438b980 */ /* 0x000168000c101b00 */
        /* <DEDUP_REMOVED lines=8> */
[----:B------:R0:W5:Y:S02]  /*5ac0*/  @!P5 LD.E.64 R28, desc[UR38][R14.64] ;  /* 0x000000260e1cd980 */ /* 0x000164000c101b00 */
.L_x_1607:
[----:B------:R-:W-:Y:S05]  /*5ad0*/  BSYNC B1 ;  /* 0x0000000000017941 */ /* 0x000fea0003800000 */
.L_x_1606:
[----:B---3-5:R-:W-:Y:S01]  /*5ae0*/  IMAD.MOV.U32 R0, RZ, RZ, R30 ;  /* 0x000000ffff007224 */ /* 0x028fe200078e001e */
[----:B------:R-:W-:Y:S01]  /*5af0*/  UMOV UR4, 0xffffffff ;  /* 0xffffffff00047882 */ /* 0x000fe20000000000 */
[----:B--2---:R-:W-:Y:S01]  /*5b00*/  IMAD.MOV.U32 R3, RZ, RZ, R31 ;  /* 0x000000ffff037224 */ /* 0x004fe200078e001f */
[----:B0-----:R-:W-:Y:S01]  /*5b10*/  CS2R R20, SRZ ;  /* 0x0000000000147805 */ /* 0x001fe2000001ff00 */
[----:B----4-:R-:W-:Y:S01]  /*5b20*/  IMAD.MOV.U32 R5, RZ, RZ, R38 ;  /* 0x000000ffff057224 */ /* 0x010fe200078e0026 */
        /* <DEDUP_REMOVED lines=43> */
[----:B------:R-:W-:Y:S02]  /*5de0*/  PRMT R112, R5, 0x7610, R112 ;  /* 0x0000761005707816 */ /* 0x000fe40000000070 */
[----:B------:R-:W-:Y:S01]  /*5df0*/  PRMT R113, R9, 0x7610, R113 ;  /* 0x0000761009717816 */ /* 0x000fe20000000071 */
[----:B------:R-:W-:Y:S06]  /*5e00*/  BRA.DIV UR4, `(.L_x_1608) ;  /* 0x000001e6043c7947 */ /* 0x000fec000b800000 */
[----:B------:R0:W2:Y:S04]  /*5e10*/  SHFL.IDX PT, R3, R6, 0x1, 0x1c1f ;  /* 0x003c1f0006037f89 */ /* 0x0000a800000e0000 */
[----:B------:R0:W3:Y:S04]  /*5e20*/  SHFL.IDX PT, R0, R4, 0x1, 0x1c1f ;  /* 0x003c1f0004007f89 */ /* 0x0000e800000e0000 */
[----:B------:R0:W4:Y:S04]  /*5e30*/  SHFL.IDX PT, R5, R8, 0x1, 0x1c1f ;  /* 0x003c1f0008057f89 */ /* 0x00012800000e0000 */
[----:B------:R0:W0:Y:S02]  /*5e40*/  SHFL.IDX PT, R14, R7, 0x1, 0x1c1f ;  /* 0x003c1f00070e7f89 */ /* 0x00002400000e0000 */
.L_x_1909:
[----:B------:R-:W-:Y:S01]  /*5e50*/  VIADD R48, R48, 0x40 ;  /* 0x0000004030307836 */ /* 0x000fe20000000000 */
[----:B01----:R-:W-:Y:S01]  /*5e60*/  LOP3.LUT R7, R212, 0x18, R18, 0xf8, !PT ;  /* 0x00000018d4077812 */ /* 0x003fe200078ef812 */
[----:B------:R-:W-:Y:S01]  /*5e70*/  BSSY B1, `(.L_x_1609) ;  /* 0x0000055000017945 */ /* 0x000fe20003800000 */
[----:B------:R-:W-:Y:S01]  /*5e80*/  LOP3.LUT P0, RZ, R227, 0x4, RZ, 0xc0, !PT ;  /* 0x00000004e3ff7812 */ /* 0x000fe2000780c0ff */
[----:B------:R-:W-:Y:S01]  /*5e90*/  IMAD.U32 R98, RZ, RZ, UR60 ;  /* 0x0000003cff627e24 */ /* 0x000fe2000f8e00ff */
[----:B------:R-:W-:Y:S02]  /*5ea0*/  ISETP.GE.AND P1, PT, R48, R91, PT ;  /* 0x0000005b3000720c */ /* 0x000fe40003f26270 */
[----:B------:R-:W-:Y:S02]  /*5eb0*/  CS2R R12, SRZ ;  /* 0x00000000000c7805 */ /* 0x000fe4000001ff00 */
[----:B------:R-:W-:Y:S02]  /*5ec0*/  LOP3.LUT R4, R7, R214, RZ, 0x3c, !PT ;  /* 0x000000d607047212 */ /* 0x000fe400078e3cff */
[----:B------:R-:W-:-:S02]  /*5ed0*/  CS2R R26, SRZ ;  /* 0x00000000001a7805 */ /* 0x000fc4000001ff00 */
[----:B------:R-:W-:Y:S02]  /*5ee0*/  CS2R R32, SRZ ;  /* 0x0000000000207805 */ /* 0x000fe4000001ff00 */
[----:B------:R-:W-:Y:S02]  /*5ef0*/  CS2R R42, SRZ ;  /* 0x00000000002a7805 */ /* 0x000fe4000001ff00 */
[----:B------:R-:W-:Y:S01]  /*5f00*/  CS2R R50, SRZ ;  /* 0x0000000000327805 */ /* 0x000fe2000001ff00 */
[----:B------:R-:W-:Y:S01]  /*5f10*/  IMAD R4, R213, 0x200, R4 ;  /* 0x00000200d5047824 */ /* 0x000fe200078e0204 */
[----:B------:R-:W-:Y:S02]  /*5f20*/  CS2R R8, SRZ ;  /* 0x0000000000087805 */ /* 0x000fe4000001ff00 */
[----:B------:R-:W-:Y:S02]  /*5f30*/  CS2R R10, SRZ ;  /* 0x00000000000a7805 */ /* 0x000fe4000001ff00 */
[----:B------:R-:W-:-:S02]  /*5f40*/  CS2R R24, SRZ ;  /* 0x0000000000187805 */ /* 0x000fc4000001ff00 */
[----:B------:R-:W-:Y:S02]  /*5f50*/  CS2R R34, SRZ ;  /* 0x0000000000227805 */ /* 0x000fe4000001ff00 */
[----:B------:R-:W-:Y:S02]  /*5f60*/  CS2R R40, SRZ ;  /* 0x0000000000287805 */ /* 0x000fe4000001ff00 */
[----:B------:R-:W-:Y:S02]  /*5f70*/  LEA R15, R4, UR41, 0x1 ;  /* 0x00000029040f7c11 */ /* 0x000fe4000f8e08ff */
        /* <DEDUP_REMOVED lines=8> */
[----:B------:R-:W-:-:S05]  /*6000*/  ISETP.GE.AND P1, PT, R204, UR4, PT ;  /* 0x00000004cc007c0c */ /* 0x000fca000bf26270 */
[C---:B------:R-:W-:Y:S01]  /*6010*/  @!P4 IMAD.SHL.U32 R9, R74.reuse, 0x2, RZ ;  /* 0x000000024a09c824 */ /* 0x040fe200078e00ff */
[----:B------:R-:W-:-:S03]  /*6020*/  @!P4 SHF.L.U64.HI R4, R74, 0x1, R71 ;  /* 0x000000014a04c819 */ /* 0x000fc60000010247 */
[C---:B------:R-:W-:Y:S01]  /*6030*/  @!P3 IMAD.SHL.U32 R77, R205.reuse, 0x2, RZ ;  /* 0x00000002cd4db824 */ /* 0x040fe200078e00ff */
[----:B------:R-:W-:Y:S01]  /*6040*/  @!P3 SHF.L.U64.HI R6, R205, 0x1, R64 ;  /* 0x00000001cd06b819 */ /* 0x000fe20000010240 */
[C---:B------:R-:W-:Y:S01]  /*6050*/  @!P2 IMAD.SHL.U32 R69, R73.reuse, 0x2, RZ ;  /* 0x000000024945a824 */ /* 0x040fe200078e00ff */
[-C--:B---3--:R-:W-:Y:S01]  /*6060*/  @!P4 IADD3 R10, P5, R0, R9.reuse, RZ ;  /* 0x00000009000ac210 */ /* 0x088fe20007fbe0ff */
[----:B------:R-:W-:Y:S01]  /*6070*/  @!P1 IMAD.SHL.U32 R7, R204, 0x2, RZ ;  /* 0x00000002cc079824 */ /* 0x000fe200078e00ff */
[----:B------:R-:W-:Y:S02]  /*6080*/  @!P4 IADD3 R8, P6, R14, R9, RZ ;  /* 0x000000090e08c210 */ /* 0x000fe40007fde0ff */
[----:B------:R-:W-:Y:S01]  /*6090*/  @!P2 SHF.L.U64.HI R12, R73, 0x1, R66 ;  /* 0x00000001490ca819 */ /* 0x000fe20000010242 */
[--C-:B--2---:R-:W-:Y:S01]  /*60a0*/  @!P4 IMAD.X R11, R3, 0x1, R4.reuse, P5 ;  /* 0x00000001030bc824 */ /* 0x104fe200028e0604 */
[-C--:B------:R-:W-:Y:S01]  /*60b0*/  @!P3 IADD3 R78, P5, R0, R77.reuse, RZ ;  /* 0x0000004d004eb210 */ /* 0x080fe20007fbe0ff */
[----:B----4-:R-:W-:Y:S01]  /*60c0*/  @!P4 IMAD.X R9, R5, 0x1, R4, P6 ;  /* 0x000000010509c824 */ /* 0x010fe200030e0604 */
[----:B------:R-:W-:-:S02]  /*60d0*/  @!P3 IADD3 R76, P6, R14, R77, RZ ;  /* 0x0000004d0e4cb210 */ /* 0x000fc40007fde0ff */
[----:B------:R-:W-:Y:S01]  /*60e0*/  @!P1 SHF.L.U64.HI R20, R204, 0x1, R67 ;  /* 0x00000001cc149819 */ /* 0x000fe20000010243 */
[--C-:B------:R-:W-:Y:S01]  /*60f0*/  @!P3 IMAD.X R79, R3, 0x1, R6.reuse, P5 ;  /* 0x00000001034fb824 */ /* 0x100fe200028e0606 */
[-C--:B------:R-:W-:Y:S01]  /*6100*/  @!P2 IADD3 R70, P5, R0, R69.reuse, RZ ;  /* 0x000000450046a210 */ /* 0x080fe20007fbe0ff */
[----:B------:R-:W-:Y:S01]  /*6110*/  @!P3 IMAD.X R77, R5, 0x1, R6, P6 ;  /* 0x00000001054db824 */ /* 0x000fe200030e0606 */
[----:B------:R-:W-:-:S03]  /*6120*/  @!P2 IADD3 R68, P6, R14, R69, RZ ;  /* 0x000000450e44a210 */ /* 0x000fc60007fde0ff */
[--C-:B------:R-:W-:Y:S01]  /*6130*/  @!P2 IMAD.X R71, R3, 0x1, R12.reuse, P5 ;  /* 0x000000010347a824 */ /* 0x100fe200028e060c */
[----:B------:R-:W-:Y:S01]  /*6140*/  @!P1 IADD3 R66, P5, R0, R7, RZ ;  /* 0x0000000700429210 */ /* 0x000fe20007fbe0ff */
[----:B------:R-:W-:Y:S01]  /*6150*/  @!P2 IMAD.X R69, R5, 0x1, R12, P6 ;  /* 0x000000010545a824 */ /* 0x000fe200030e060c */
[----:B------:R-:W-:-:S03]  /*6160*/  ISETP.GE.AND P6, PT, R198, UR4, PT ;  /* 0x00000004c6007c0c */ /* 0x000fc6000bfc6270 */
[----:B------:R-:W-:Y:S01]  /*6170*/  @!P1 IMAD.X R67, R3, 0x1, R20, P5 ;  /* 0x0000000103439824 */ /* 0x000fe200028e0614 */
[----:B------:R-:W-:-:S05]  /*6180*/  @!P1 IADD3 R6, P5, R14, R7, RZ ;  /* 0x000000070e069210 */ /* 0x000fca0007fbe0ff */
[----:B------:R-:W-:Y:S01]  /*6190*/  @!P1 IMAD.X R7, R5, 0x1, R20, P5 ;  /* 0x0000000105079824 */ /* 0x000fe200028e0614 */
[----:B------:R-:W-:-:S03]  /*61a0*/  ISETP.GE.AND P5, PT, R206, UR4, PT ;  /* 0x00000004ce007c0c */ /* 0x000fc6000bfa6270 */
[----:B------:R-:W-:Y:S02]  /*61b0*/  @!P6 IMAD.MOV.U32 R12, RZ, RZ, R0 ;  /* 0x000000ffff0ce224 */ /* 0x000fe400078e0000 */
[----:B------:R-:W-:Y:S02]  /*61c0*/  @!P6 IMAD.MOV.U32 R13, RZ, RZ, R3 ;  /* 0x000000ffff0de224 */ /* 0x000fe400078e0003 */
[----:B------:R-:W-:Y:S02]  /*61d0*/  @!P6 IMAD.MOV.U32 R4, RZ, RZ, R14 ;  /* 0x000000ffff04e224 */ /* 0x000fe400078e000e */
[----:B------:R-:W-:-:S04]  /*61e0*/  @!P6 IMAD.WIDE R12, R198, 0x2, R12 ;  /* 0x00000002c60ce825 */ /* 0x000fc800078e020c */
[----:B------:R-:W-:Y:S01]  /*61f0*/  @!P6 IMAD.WIDE R20, R198, 0x2, R4 ;  /* 0x00000002c614e825 */ /* 0x000fe200078e0204 */
[----:B------:R0:W5:Y:S03]  /*6200*/  @!P6 LD.E.64 R50, desc[UR38][R12.64] ;  /* 0x000000260c32e980 */ /* 0x000166000c101b00 */
[C---:B------:R-:W-:Y:S01]  /*6210*/  @!P5 IMAD.SHL.U32 R25, R206.reuse, 0x2, RZ ;  /* 0x00000002ce19d824 */ /* 0x040fe200078e00ff */
[----:B------:R1:W5:Y:S01]  /*6220*/  @!P6 LD.E.64 R48, desc[UR38][R20.64] ;  /* 0x000000261430e980 */ /* 0x000362000c101b00 */
[----:B------:R-:W-:-:S03]  /*6230*/  @!P5 SHF.L.U64.HI R24, R206, 0x1, R65 ;  /* 0x00000001ce18d819 */ /* 0x000fc60000010241 */
[-C--:B------:R-:W-:Y:S02]  /*6240*/  @!P5 IADD3 R64, P6, R0, R25.reuse, RZ ;  /* 0x000000190040d210 */ /* 0x080fe40007fde0ff */
[----:B------:R-:W-:Y:S02]  /*6250*/  CS2R R42, SRZ ;  /* 0x00000000002a7805 */ /* 0x000fe4000001ff00 */
[----:B------:R-:W-:Y:S01]  /*6260*/  CS2R R40, SRZ ;  /* 0x0000000000287805 */ /* 0x000fe2000001ff00 */
[----:B------:R-:W-:Y:S01]  /*6270*/  @!P5 IMAD.X R65, R3, 0x1, R24, P6 ;  /* 0x000000010341d824 */ /* 0x000fe200030e0618 */
[----:B------:R-:W-:Y:S02]  /*6280*/  @!P5 IADD3 R4, P6, R14, R25, RZ ;  /* 0x000000190e04d210 */ /* 0x000fe40007fde0ff */
[----:B------:R2:W5:Y:S01]  /*6290*/  @!P4 LD.E.64 R42, desc[UR38][R10.64] ;  /* 0x000000260a2ac980 */ /* 0x000562000c101b00 */
[----:B------:R-:W-:Y:S02]  /*62a0*/  CS2R R32, SRZ ;  /* 0x0000000000207805 */ /* 0x000fe4000001ff00 */
[----:B------:R-:W-:-:S02]  /*62b0*/  CS2R R34, SRZ ;  /* 0x0000000000227805 */ /* 0x000fc4000001ff00 */
[----:B------:R-:W-:Y:S01]  /*62c0*/  CS2R R26, SRZ ;  /* 0x00000000001a7805 */ /* 0x000fe2000001ff00 */
[----:B------:R-:W-:Y:S01]  /*62d0*/  @!P5 IMAD.X R5, R5, 0x1, R24, P6 ;  /* 0x000000010505d824 */ /* 0x000fe200030e0618 */
[----:B------:R3:W5:Y:S01]  /*62e0*/  @!P4 LD.E.64 R40, desc[UR38][R8.64] ;  /* 0x000000260828c980 */ /* 0x000762000c101b00 */
[----:B------:R-:W-:Y:S02]  /*62f0*/  CS2R R24, SRZ ;  /* 0x0000000000187805 */ /* 0x000fe4000001ff00 */
[----:B0-----:R-:W-:Y:S02]  /*6300*/  CS2R R12, SRZ ;  /* 0x00000000000c7805 */ /* 0x001fe4000001ff00 */
[----:B-1----:R-:W-:Y:S01]  /*6310*/  CS2R R20, SRZ ;  /* 0x0000000000147805 */ /* 0x002fe2000001ff00 */
[----:B------:R0:W5:Y:S01]  /*6320*/  @!P3 LD.E.64 R32, desc[UR38][R78.64] ;  /* 0x000000264e20b980 */ /* 0x000162000c101b00 */
[----:B--2---:R-:W-:-:S03]  /*6330*/  CS2R R10, SRZ ;  /* 0x00000000000a7805 */ /* 0x004fc6000001ff00 */
[----:B------:R0:W5:Y:S01]  /*6340*/  @!P3 LD.E.64 R34, desc[UR38][R76.64] ;  /* 0x000000264c22b980 */ /* 0x000162000c101b00 */
[----:B---3--:R-:W-:-:S03]  /*6350*/  CS2R R8, SRZ ;  /* 0x0000000000087805 */ /* 0x008fc6000001ff00 */
[----:B------:R0:W5:Y:S04]  /*6360*/  @!P2 LD.E.64 R26, desc[UR38][R70.64] ;  /* 0x00000026461aa980 */ /* 0x000168000c101b00 */
[----:B------:R0:W5:Y:S04]  /*6370*/  @!P2 LD.E.64 R24, desc[UR38][R68.64] ;  /* 0x000000264418a980 */ /* 0x000168000c101b00 */
[----:B------:R0:W5:Y:S04]  /*6380*/  @!P1 LD.E.64 R12, desc[UR38][R66.64] ;  /* 0x00000026420c9980 */ /* 0x000168000c101b00 */
[----:B------:R0:W5:Y:S04]  /*6390*/  @!P1 LD.E.64 R10, desc[UR38][R6.64] ;  /* 0x00000026060a9980 */ /* 0x000168000c101b00 */
[----:B------:R0:W5:Y:S04]  /*63a0*/  @!P5 LD.E.64 R20, desc[UR38][R64.64] ;  /* 0x000000264014d980 */ /* 0x000168000c101b00 */
[----:B------:R0:W5:Y:S02]  /*63b0*/  @!P5 LD.E.64 R8, desc[UR38][R4.64] ;  /* 0x000000260408d980 */ /* 0x000164000c101b00 */
.L_x_1610:
[----:B------:R-:W-:Y:S05]  /*63c0*/  BSYNC B1 ;  /* 0x0000000000017941 */ /* 0x000fea0003800000 */
.L_x_1609:
[----:B------:R-:W-:Y:S01]  /*63d0*/  R2UR UR5, R216 ;  /* 0x00000000d80572ca */ /* 0x000fe200000e0000 */
[----:B0----5:R-:W-:Y:S01]  /*63e0*/  IMAD.MOV.U32 R4, RZ, RZ, R21 ;  /* 0x000000ffff047224 */ /* 0x021fe200078e0015 */
[----:B------:R-:W-:Y:S01]  /*63f0*/  VIADDMNMX R98, R91, -R98, 0x80, PT ;  /* 0x000000805b627446 */ /* 0x000fe20003800962 */
[C---:B------:R-:W-:Y:S02]  /*6400*/  VIADD R6, R15.reuse, 0x12400 ;  /* 0x000124000f067836 */ /* 0x040fe40000000000 */
[----:B---3--:R-:W-:Y:S01]  /*6410*/  VIADD R0, R15, 0x12440 ;  /* 0x000124400f007836 */ /* 0x008fe20000000000 */
[----:B------:R-:W-:Y:S01]  /*6420*/  PRMT R64, R4, 0x7610, R64 ;  /* 0x0000761004407816 */ /* 0x000fe20000000040 */
[----:B------:R-:W-:Y:S01]  /*6430*/  @P0 VIADD R0, R6, 0xffffffc0 ;  /* 0xffffffc006000836 */ /* 0x000fe20000000000 */
[----:B------:R-:W-:Y:S01]  /*6440*/  ISETP.GE.AND P1, PT, R203, R98, PT ;  /* 0x00000062cb00720c */ /* 0x000fe20003f26270 */
[----:B--2---:R-:W-:Y:S02]  /*6450*/  IMAD.MOV.U32 R3, RZ, RZ, R20 ;  /* 0x000000ffff037224 */ /* 0x004fe400078e0014 */
[----:B----4-:R-:W-:-:S02]  /*6460*/  IMAD.MOV.U32 R5, RZ, RZ, R12 ;  /* 0x000000ffff057224 */ /* 0x010fc400078e000c */
[----:B------:R-:W-:Y:S01]  /*6470*/  ULEA.HI UR4, UR5, UR5, URZ, 0x1 ;  /* 0x0000000505047291 */ /* 0x000fe2000f8f083f */
[----:B------:R-:W-:Y:S01]  /*6480*/  PRMT R65, R3, 0x7610, R65 ;  /* 0x0000761003417816 */ /* 0x000fe20000000041 */
[----:B------:R-:W-:Y:S01]  /*6490*/  IMAD.MOV.U32 R3, RZ, RZ, R13 ;  /* 0x000000ffff037224 */ /* 0x000fe200078e000d */
[----:B------:R-:W-:Y:S01]  /*64a0*/  PRMT R66, R5, 0x7610, R66 ;  /* 0x0000761005427816 */ /* 0x000fe20000000042 */
[----:B------:R-:W-:Y:S01]  /*64b0*/  ULOP3.LUT UR4, UR4, 0xfffffffe, URZ, 0xc0, !UPT ;  /* 0xfffffffe04047892 */ /* 0x000fe2000f8ec03f */
[----:B------:R-:W-:Y:S02]  /*64c0*/  IMAD.MOV.U32 R6, RZ, RZ, R27 ;  /* 0x000000ffff067224 */ /* 0x000fe400078e001b */
[----:B------:R-:W-:Y:S01]  /*64d0*/  IMAD.MOV.U32 R5, RZ, RZ, R26 ;  /* 0x000000ffff057224 */ /* 0x000fe200078e001a */
[----:B------:R-:W-:Y:S01]  /*64e0*/  UIADD3 UR4, UR5, -UR4, URZ ;  /* 0x8000000405047290 */ /* 0x000fe2000fffe03f */
[----:B------:R-:W-:Y:S01]  /*64f0*/  PRMT R67, R3, 0x7610, R67 ;  /* 0x0000761003437816 */ /* 0x000fe20000000043 */
[----:B------:R-:W-:Y:S01]  /*6500*/  IMAD.MOV.U32 R3, RZ, RZ, R32 ;  /* 0x000000ffff037224 */ /* 0x000fe200078e0020 */
[----:B------:R-:W-:Y:S01]  /*6510*/  PRMT R71, R6, 0x7610, R71 ;  /* 0x0000761006477816 */ /* 0x000fe20000000047 */
[----:B------:R-:W-:Y:S01]  /*6520*/  IMAD.MOV.U32 R6, RZ, RZ, R42 ;  /* 0x000000ffff067224 */ /* 0x000fe200078e002a */
[----:B------:R-:W-:Y:S01]  /*6530*/  PRMT R70, R5, 0x7610, R70 ;  /* 0x0000761005467816 */ /* 0x000fe20000000046 */
[----:B------:R-:W-:Y:S01]  /*6540*/  IMAD.U32 R4, RZ, RZ, UR4 ;  /* 0x00000004ff047e24 */ /* 0x000fe2000f8e00ff */
[----:B------:R-:W-:Y:S01]  /*6550*/  PRMT R78, R3, 0x7610, R78 ;  /* 0x00007610034e7816 */ /* 0x000fe2000000004e */
[----:B------:R-:W-:Y:S01]  /*6560*/  IMAD.MOV.U32 R7, RZ, RZ, R43 ;  /* 0x000000ffff077224 */ /* 0x000fe200078e002b */
[----:B------:R-:W-:Y:S01]  /*6570*/  PRMT R97, R6, 0x7610, R97 ;  /* 0x0000761006617816 */ /* 0x000fe20000000061 */
[----:B------:R-:W-:Y:S01]  /*6580*/  IMAD.MOV.U32 R5, RZ, RZ, R33 ;  /* 0x000000ffff057224 */ /* 0x000fe200078e0021 */
[----:B------:R-:W-:Y:S01]  /*6590*/  SHF.L.U32 R4, R4, 0x1f, RZ ;  /* 0x0000001f04047819 */ /* 0x000fe200000006ff */
[----:B------:R-:W-:Y:S01]  /*65a0*/  IMAD.MOV.U32 R3, RZ, RZ, R50 ;  /* 0x000000ffff037224 */ /* 0x000fe200078e0032 */
[----:B------:R-:W-:Y:S01]  /*65b0*/  PRMT R99, R7, 0x7610, R99 ;  /* 0x0000761007637816 */ /* 0x000fe20000000063 */
[----:B------:R-:W-:Y:S01]  /*65c0*/  IMAD.MOV.U32 R6, RZ, RZ, R8 ;  /* 0x000000ffff067224 */ /* 0x000fe200078e0008 */
[----:B------:R-:W0:Y:S01]  /*65d0*/  SYNCS.PHASECHK.TRANS64.TRYWAIT P0, [UR41+0x30800], R4 ;  /* 0x03080004ff0075a7 */ /* 0x000e220008000169 */
        /* <DEDUP_REMOVED lines=21> */
[----:B------:R-:W-:-:S02]  /*6730*/  IMAD.MOV.U32 R6, RZ, RZ, R48 ;  /* 0x000000ffff067224 */ /* 0x000fc400078e0030 */
[----:B------:R-:W-:Y:S01]  /*6740*/  IMAD.MOV.U32 R7, RZ, RZ, R49 ;  /* 0x000000ffff077224 */ /* 0x000fe200078e0031 */
[----:B0-----:R-:W-:Y:S06]  /*6750*/  @!P0 BRA `(.L_x_1611) ;  /* 0x000001dc00588947 */ /* 0x001fec0003800000 */
.L_x_1910:
[----:B------:R-:W-:Y:S01]  /*6760*/  BSSY B1, `(.L_x_1612) ;  /* 0x000012f000017945 */ /* 0x000fe20003800000 */
        /* <DEDUP_REMOVED lines=13> */
[--C-:B------:R-:W-:Y:S02]  /*6840*/  SHF.R.U64 R115, R60, 0x10, R61.reuse ;  /* 0x000000103c737819 */ /* 0x100fe4000000123d */
[----:B------:R-:W-:Y:S02]  /*6850*/  SHF.R.U32.HI R60, RZ, 0x10, R61 ;  /* 0x00000010ff3c7819 */ /* 0x000fe4000001163d */
[--C-:B------:R-:W-:Y:S02]  /*6860*/  SHF.R.U64 R61, R62, 0x10, R63.reuse ;  /* 0x000000103e3d7819 */ /* 0x100fe4000000123f */
[----:B------:R-:W-:Y:S02]  /*6870*/  SHF.R.U32.HI R62, RZ, 0x10, R63 ;  /* 0x00000010ff3e7819 */ /* 0x000fe4000001163f */
[----:B------:R-:W-:Y:S02]  /*6880*/  PRMT R111, R111, 0x5410, R60 ;  /* 0x000054106f6f7816 */ /* 0x000fe4000000003c */
[----:B------:R-:W-:-:S02]  /*6890*/  PRMT R113, R113, 0x5410, R62 ;  /* 0x0000541071717816 */ /* 0x000fc4000000003e */
[----:B------:R-:W-:Y:S02]  /*68a0*/  PRMT R110, R110, 0x5410, R115 ;  /* 0x000054106e6e7816 */ /* 0x000fe40000000073 */
[----:B------:R-:W-:Y:S01]  /*68b0*/  PRMT R114, R112, 0x5410, R61 ;  /* 0x0000541070727816 */ /* 0x000fe2000000003d */
[C---:B------:R-:W-:Y:S01]  /*68c0*/  IMAD.U32 R115, R113.reuse, 0x10000, RZ ;  /* 0x0001000071737824 */ /* 0x040fe200078e00ff */
[----:B------:R-:W-:Y:S01]  /*68d0*/  LOP3.LUT R113, R113, 0xffff0000, RZ, 0xc0, !PT ;  /* 0xffff000071717812 */ /* 0x000fe200078ec0ff */
[C---:B------:R-:W-:Y:S01]  /*68e0*/  IMAD.U32 R112, R111.reuse, 0x10000, RZ ;  /* 0x000100006f707824 */ /* 0x040fe200078e00ff */
[----:B------:R-:W-:Y:S02]  /*68f0*/  LOP3.LUT R111, R111, 0xffff0000, RZ, 0xc0, !PT ;  /* 0xffff00006f6f7812 */ /* 0x000fe400078ec0ff */
[C---:B0-----:R-:W-:Y:S01]  /*6900*/  LOP3.LUT R61, R6.reuse, 0xffff0000, RZ, 0xc0, !PT ;  /* 0xffff0000063d7812 */ /* 0x041fe200078ec0ff */
[----:B------:R-:W-:Y:S01]  /*6910*/  IMAD.U32 R60, R6, 0x10000, RZ ;  /* 0x00010000063c7824 */ /* 0x000fe200078e00ff */
[C---:B------:R-:W-:Y:S01]  /*6920*/  LOP3.LUT R63, R7.reuse, 0xffff0000, RZ, 0xc0, !PT ;  /* 0xffff0000073f7812 */ /* 0x040fe200078ec0ff */
[----:B------:R-:W-:-:S02]  /*6930*/  IMAD.U32 R62, R7, 0x10000, RZ ;  /* 0x00010000073e7824 */ /* 0x000fc400078e00ff */
[C---:B------:R-:W-:Y:S01]  /*6940*/  FMUL.FTZ R117, R61.reuse, R115 ;  /* 0x000000733d757220 */ /* 0x040fe20000410000 */
[-C--:B------:R-:W-:Y:S01]  /*6950*/  FMUL.FTZ R116, R61, R112.reuse ;  /* 0x000000703d747220 */ /* 0x080fe20000410000 */
[C---:B------:R-:W-:Y:S01]  /*6960*/  FMUL.FTZ R61, R63.reuse, R113 ;  /* 0x000000713f3d7220 */ /* 0x040fe20000410000 */
[----:B------:R-:W-:Y:S02]  /*6970*/  IMAD.U32 R6, R4, 0x10000, RZ ;  /* 0x0001000004067824 */ /* 0x000fe400078e00ff */
[C---:B------:R-:W-:Y:S01]  /*6980*/  FFMA.FTZ R117, R60.reuse, R112, -R117 ;  /* 0x000000703c757223 */ /* 0x040fe20000010875 */
[----:B------:R-:W-:Y:S01]  /*6990*/  FFMA.FTZ R116, R60, R115, R116 ;  /* 0x000000733c747223 */ /* 0x000fe20000010074 */
[-C--:B------:R-:W-:Y:S01]  /*69a0*/  FMUL.FTZ R115, R63, R111.reuse ;  /* 0x0000006f3f737220 */ /* 0x080fe20000410000 */
[----:B------:R-:W-:Y:S01]  /*69b0*/  FFMA.FTZ R112, R62, R111, -R61 ;  /* 0x0000006f3e707223 */ /* 0x000fe2000001083d */
[C---:B------:R-:W-:Y:S01]  /*69c0*/  IMAD.U32 R7, R5.reuse, 0x10000, RZ ;  /* 0x0001000005077824 */ /* 0x040fe200078e00ff */
[----:B------:R-:W-:Y:S01]  /*69d0*/  LOP3.LUT R4, R4, 0xffff0000, RZ, 0xc0, !PT ;  /* 0xffff000004047812 */ /* 0x000fe200078ec0ff */
[----:B------:R-:W-:Y:S01]  /*69e0*/  IMAD.U32 R63, R114, 0x10000, RZ ;  /* 0x00010000723f7824 */ /* 0x000fe200078e00ff */
[----:B------:R-:W-:Y:S01]  /*69f0*/  LOP3.LUT R5, R5, 0xffff0000, RZ, 0xc0, !PT ;  /* 0xffff000005057812 */ /* 0x000fe200078ec0ff */
[----:B------:R-:W-:Y:S01]  /*6a00*/  IMAD.U32 R61, R110, 0x10000, RZ ;  /* 0x000100006e3d7824 */ /* 0x000fe200078e00ff */
[----:B------:R-:W-:Y:S01]  /*6a10*/  LOP3.LUT R114, R114, 0xffff0000, RZ, 0xc0, !PT ;  /* 0xffff000072727812 */ /* 0x000fe200078ec0ff */
[----:B------:R-:W-:Y:S01]  /*6a20*/  FFMA.FTZ R115, R62, R113, R115 ;  /* 0x000000713e737223 */ /* 0x000fe20000010073 */
[----:B------:R-:W-:Y:S01]  /*6a30*/  LOP3.LUT R110, R110, 0xffff0000, RZ, 0xc0, !PT ;  /* 0xffff00006e6e7812 */ /* 0x000fe200078ec0ff */
[C---:B------:R-:W-:Y:S01]  /*6a40*/  FMUL.FTZ R111, R4.reuse, R63 ;  /* 0x0000003f046f7220 */ /* 0x040fe20000410000 */
[----:B------:R-:W-:Y:S01]  /*6a50*/  FMUL.FTZ R60, R4, R61 ;  /* 0x0000003d043c7220 */ /* 0x000fe20000410000 */
[----:B------:R-:W-:-:S02]  /*6a60*/  FMUL.FTZ R62, R5, R114 ;  /* 0x00000072053e7220 */ /* 0x000fc40000410000 */
[-C--:B------:R-:W-:Y:S01]  /*6a70*/  FMUL.FTZ R113, R5, R110.reuse ;  /* 0x0000006e05717220 */ /* 0x080fe20000410000 */
[C---:B------:R-:W-:Y:S01]  /*6a80*/  FFMA.FTZ R4, R6.reuse, R61, -R111 ;  /* 0x0000003d06047223 */ /* 0x040fe2000001086f */
[----:B------:R-:W-:Y:S01]  /*6a90*/  FFMA.FTZ R63, R6, R63, R60 ;  /* 0x0000003f063f7223 */ /* 0x000fe2000001003c */
[C---:B------:R-:W-:Y:S01]  /*6aa0*/  FFMA.FTZ R5, R7.reuse, R110, -R62 ;  /* 0x0000006e07057223 */ /* 0x040fe2000001083e */
[----:B------:R-:W-:Y:S01]  /*6ab0*/  FFMA.FTZ R114, R7, R114, R113 ;  /* 0x0000007207727223 */ /* 0x000fe20000010071 */
[----:B------:R-:W-:Y:S02]  /*6ac0*/  F2FP.BF16.F32.PACK_AB R6, R116, R117 ;  /* 0x000000757406723e */ /* 0x000fe400000010ff */
[----:B------:R-:W-:Y:S02]  /*6ad0*/  F2FP.BF16.F32.PACK_AB R7, R115, R112 ;  /* 0x000000707307723e */ /* 0x000fe400000010ff */
[----:B------:R-:W-:Y:S02]  /*6ae0*/  F2FP.BF16.F32.PACK_AB R4, R63, R4 ;  /* 0x000000043f04723e */ /* 0x000fe400000010ff */
[----:B------:R-:W-:-:S05]  /*6af0*/  F2FP.BF16.F32.PACK_AB R5, R114, R5 ;  /* 0x000000057205723e */ /* 0x000fca00000010ff */
[----:B------:R0:W-:Y:S02]  /*6b00*/  STS.128 [R15+0x12400], R4 ;  /* 0x012400040f007388 */ /* 0x0001e40000000c00 */
.L_x_1615:
[----:B------:R-:W-:Y:S05]  /*6b10*/  BSYNC B2 ;  /* 0x0000000000027941 */ /* 0x000fea0003800000 */
.L_x_1614:
[----:B------:R-:W-:Y:S04]  /*6b20*/  BSSY B2, `(.L_x_1616) ;  /* 0x0000030000027945 */ /* 0x000fe80003800000 */
[----:B------:R-:W-:Y:S05]  /*6b30*/  @P1 BRA `(.L_x_1617) ;  /* 0x0000000000b81947 */ /* 0x000fea0003800000 */
[----:B0-----:R-:W0:Y:S01]  /*6b40*/  LDS.128 R4, [R0] ;  /* 0x0000000000047984 */ /* 0x001e220000000c00 */
[--C-:B------:R-:W-:Y:S02]  /*6b50*/  SHF.R.U64 R61, R56, 0x10, R57.reuse ;  /* 0x00000010383d7819 */ /* 0x100fe40000001239 */
[----:B------:R-:W-:Y:S02]  /*6b60*/  SHF.R.U32.HI R56, RZ, 0x10, R57 ;  /* 0x00000010ff387819 */ /* 0x000fe40000011639 */
[--C-:B------:R-:W-:Y:S02]  /*6b70*/  SHF.R.U64 R57, R58, 0x10, R59.reuse ;  /* 0x000000103a397819 */ /* 0x100fe4000000123b */
[----:B------:R-:W-:Y:S02]  /*6b80*/  SHF.R.U32.HI R58, RZ, 0x10, R59 ;  /* 0x00000010ff3a7819 */ /* 0x000fe4000001163b */
[----:B------:R-:W-:Y:S02]  /*6b90*/  PRMT R103, R103, 0x5410, R56 ;  /* 0x0000541067677816 */ /* 0x000fe40000000038 */
[----:B------:R-:W-:-:S02]  /*6ba0*/  PRMT R105, R105, 0x5410, R58 ;  /* 0x0000541069697816 */ /* 0x000fc4000000003a */
[----:B------:R-:W-:Y:S01]  /*6bb0*/  PRMT R104, R104, 0x5410, R57 ;  /* 0x0000541068687816 */ /* 0x000fe20000000039 */
[----:B------:R-:W-:Y:S01]  /*6bc0*/  IMAD.U32 R60, R103, 0x10000, RZ ;  /* 0x00010000673c7824 */ /* 0x000fe200078e00ff */
[----:B------:R-:W-:Y:S01]  /*6bd0*/  PRMT R102, R102, 0x5410, R61 ;  /* 0x0000541066667816 */ /* 0x000fe2000000003d */
[C---:B------:R-:W-:Y:S01]  /*6be0*/  IMAD.U32 R61, R105.reuse, 0x10000, RZ ;  /* 0x00010000693d7824 */ /* 0x040fe200078e00ff */
[----:B------:R-:W-:Y:S02]  /*6bf0*/  LOP3.LUT R105, R105, 0xffff0000, RZ, 0xc0, !PT ;  /* 0xffff000069697812 */ /* 0x000fe400078ec0ff */
[----:B------:R-:W-:Y:S02]  /*6c00*/  LOP3.LUT R103, R103, 0xffff0000, RZ, 0xc0, !PT ;  /* 0xffff000067677812 */ /* 0x000fe400078ec0ff */
[C---:B0-----:R-:W-:Y:S01]  /*6c10*/  LOP3.LUT R57, R6.reuse, 0xffff0000, RZ, 0xc0, !PT ;  /* 0xffff000006397812 */ /* 0x041fe200078ec0ff */
[----:B------:R-:W-:Y:S01]  /*6c20*/  IMAD.U32 R56, R6, 0x10000, RZ ;  /* 0x0001000006387824 */ /* 0x000fe200078e00ff */
[C---:B------:R-:W-:Y:S01]  /*6c30*/  LOP3.LUT R59, R7.reuse, 0xffff0000, RZ, 0xc0, !PT ;  /* 0xffff0000073b7812 */ /* 0x040fe200078ec0ff */
[----:B------:R-:W-:-:S02]  /*6c40*/  IMAD.U32 R58, R7, 0x10000, RZ ;  /* 0x00010000073a7824 */ /* 0x000fc400078e00ff */
[CC--:B------:R-:W-:Y:S01]  /*6c50*/  FMUL.FTZ R62, R57.reuse, R60.reuse ;  /* 0x0000003c393e7220 */ /* 0x0c0fe20000410000 */
[----:B------:R-:W-:Y:S01]  /*6c60*/  FMUL.FTZ R63, R57, R61 ;  /* 0x0000003d393f7220 */ /* 0x000fe20000410000 */
[C---:B------:R-:W-:Y:S01]  /*6c70*/  FMUL.FTZ R57, R59.reuse, R105 ;  /* 0x000000693b397220 */ /* 0x040fe20000410000 */
[----:B------:R-:W-:Y:S02]  /*6c80*/  IMAD.U32 R6, R4, 0x10000, RZ ;  /* 0x0001000004067824 */ /* 0x000fe400078e00ff */
        /* <DEDUP_REMOVED lines=9> */
[----:B------:R-:W-:Y:S01]  /*6d20*/  FFMA.FTZ R60, R56, R60, -R63 ;  /* 0x0000003c383c7223 */ /* 0x000fe2000001083f */
[----:B------:R-:W-:Y:S01]  /*6d30*/  LOP3.LUT R102, R102, 0xffff0000, RZ, 0xc0, !PT ;  /* 0xffff000066667812 */ /* 0x000fe200078ec0ff */
        /* <DEDUP_REMOVED lines=14> */
.L_x_1617:
[----:B------:R-:W-:Y:S05]  /*6e20*/  BSYNC B2 ;  /* 0x0000000000027941 */ /* 0x000fea0003800000 */
.L_x_1616:
[----:B------:R-:W-:Y:S04]  /*6e30*/  BSSY B2, `(.L_x_1618) ;  /* 0x0000030000027945 */ /* 0x000fe80003800000 */
[----:B------:R-:W-:Y:S05]  /*6e40*/  @P2 BRA `(.L_x_1619) ;  /* 0x0000000000b82947 */ /* 0x000fea0003800000 */
[----:B01----:R-:W0:Y:S01]  /*6e50*/  LDS.128 R4, [R15+0x16400] ;  /* 0x016400000f047984 */ /* 0x003e220000000c00 */
[----:B------:R-:W-:Y:S02]  /*6e60*/  SHF.R.U64 R56, R52, 0x10, R53 ;  /* 0x0000001034387819 */ /* 0x000fe40000001235 */
[----:B------:R-:W-:Y:S02]  /*6e70*/  SHF.R.U64 R52, R54, 0x10, R55 ;  /* 0x0000001036347819 */ /* 0x000fe40000001237 */
[----:B------:R-:W-:Y:S02]  /*6e80*/  SHF.R.U32.HI R53, RZ, 0x10, R53 ;  /* 0x00000010ff357819 */ /* 0x000fe40000011635 */
        /* <DEDUP_REMOVED lines=13> */
[C---:B------:R-:W-:Y:S01]  /*6f60*/  FMUL.FTZ R58, R53.reuse, R56 ;  /* 0x00000038353a7220 */ /* 0x040fe20000410000 */
[-C--:B------:R-:W-:Y:S01]  /*6f70*/  FMUL.FTZ R59, R53, R57.reuse ;  /* 0x00000039353b7220 */ /* 0x080fe20000410000 */
[----:B------:R-:W-:Y:S01]  /*6f80*/  FMUL.FTZ R53, R55, R96 ;  /* 0x0000006037357220 */ /* 0x000fe20000410000 */
[----:B------:R-:W-:Y:S02]  /*6f90*/  IMAD.U32 R6, R4, 0x10000, RZ ;  /* 0x0001000004067824 */ /* 0x000fe400078e00ff */
[C---:B------:R-:W-:Y:S01]  /*6fa0*/  FFMA.FTZ R61, R52.reuse, R57, R58 ;  /* 0x00000039343d7223 */ /* 0x040fe2000001003a */
[----:B------:R-:W-:Y:S02]  /*6fb0*/  IMAD.U32 R7, R5, 0x10000, RZ ;  /* 0x0001000005077824 */ /* 0x000fe400078e00ff */
[----:B------:R-:W-:Y:S01]  /*6fc0*/  FFMA.FTZ R60, R52, R56, -R59 ;  /* 0x00000038343c7223 */ /* 0x000fe2000001083b */
[-C--:B------:R-:W-:Y:S01]  /*6fd0*/  FMUL.FTZ R57, R55, R94.reuse ;  /* 0x0000005e37397220 */ /* 0x080fe20000410000 */
[----:B------:R-:W-:Y:S01]  /*6fe0*/  LOP3.LUT R4, R4, 0xffff0000, RZ, 0xc0, !PT ;  /* 0xffff000004047812 */ /* 0x000fe200078ec0ff */
[C---:B------:R-:W-:Y:S01]  /*6ff0*/  FFMA.FTZ R94, R54.reuse, R94, -R53 ;  /* 0x0000005e365e7223 */ /* 0x040fe20000010835 */
[----:B------:R-:W-:Y:S01]  /*7000*/  LOP3.LUT R5, R5, 0xffff0000, RZ, 0xc0, !PT ;  /* 0xffff000005057812 */ /* 0x000fe200078ec0ff */
[C---:B------:R-:W-:Y:S01]  /*7010*/  IMAD.U32 R55, R95.reuse, 0x10000, RZ ;  /* 0x000100005f377824 */ /* 0x040fe200078e00ff */
[----:B------:R-:W-:Y:S01]  /*7020*/  LOP3.LUT R56, R95, 0xffff0000, RZ, 0xc0, !PT ;  /* 0xffff00005f387812 */ /* 0x000fe200078ec0ff */
[C---:B------:R-:W-:Y:S01]  /*7030*/  IMAD.U32 R53, R93.reuse, 0x10000, RZ ;  /* 0x000100005d357824 */ /* 0x040fe200078e00ff */
        /* <DEDUP_REMOVED lines=15> */
.L_x_1619:
[----:B------:R-:W-:Y:S05]  /*7130*/  BSYNC B2 ;  /* 0x0000000000027941 */ /* 0x000fea0003800000 */
.L_x_1618:
[----:B------:R-:W-:Y:S04]  /*7140*/  BSSY B2, `(.L_x_1620) ;  /* 0x0000030000027945 */ /* 0x000fe80003800000 */
[----:B------:R-:W-:Y:S05]  /*7150*/  @P3 BRA `(.L_x_1621) ;  /* 0x0000000000b83947 */ /* 0x000fea0003800000 */
[----:B012---:R-:W0:Y:S01]  /*7160*/  LDS.128 R4, [R0+0x4000] ;  /* 0x0040000000047984 */ /* 0x007e220000000c00 */
[----:B------:R-:W-:Y:S02]  /*7170*/  SHF.R.U64 R46, R46, 0x10, R47 ;  /* 0x000000102e2e7819 */ /* 0x000fe4000000122f */
[----:B------:R-:W-:Y:S02]  /*7180*/  SHF.R.U64 R44, R44, 0x10, R45 ;  /* 0x000000102c2c7819 */ /* 0x000fe4000000122d */
[----:B------:R-:W-:Y:S02]  /*7190*/  SHF.R.U32.HI R47, RZ, 0x10, R47 ;  /* 0x00000010ff2f7819 */ /* 0x000fe4000001162f */
[----:B------:R-:W-:Y:S02]  /*71a0*/  SHF.R.U32.HI R45, RZ, 0x10, R45 ;  /* 0x00000010ff2d7819 */ /* 0x000fe4000001162d */
[----:B------:R-:W-:Y:S02]  /*71b0*/  PRMT R88, R88, 0x5410, R47 ;  /* 0x0000541058587816 */ /* 0x000fe4000000002f */
[----:B------:R-:W-:-:S02]  /*71c0*/  PRMT R90, R90, 0x5410, R45 ;  /* 0x000054105a5a7816 */ /* 0x000fc4000000002d */
[----:B------:R-:W-:Y:S01]  /*71d0*/  PRMT R89, R89, 0x5410, R44 ;  /* 0x0000541059597816 */ /* 0x000fe2000000002c */
[C---:B------:R-:W-:Y:S01]  /*71e0*/  IMAD.U32 R52, R88.reuse, 0x10000, RZ ;  /* 0x0001000058347824 */ /* 0x040fe200078e00ff */
[----:B------:R-:W-:Y:S01]  /*71f0*/  LOP3.LUT R88, R88, 0xffff0000, RZ, 0xc0, !PT ;  /* 0xffff000058587812 */ /* 0x000fe200078ec0ff */
[C---:B------:R-:W-:Y:S01]  /*7200*/  IMAD.U32 R53, R90.reuse, 0x10000, RZ ;  /* 0x000100005a357824 */ /* 0x040fe200078e00ff */
[----:B------:R-:W-:Y:S02]  /*7210*/  LOP3.LUT R90, R90, 0xffff0000, RZ, 0xc0, !PT ;  /* 0xffff00005a5a7812 */ /* 0x000fe400078ec0ff */
[----:B------:R-:W-:Y:S02]  /*7220*/  PRMT R87, R87, 0x5410, R46 ;  /* 0x0000541057577816 */ /* 0x000fe4000000002e */
        /* <DEDUP_REMOVED lines=33> */
.L_x_1621:
[----:B------:R-:W-:Y:S05]  /*7440*/  BSYNC B2 ;  /* 0x0000000000027941 */ /* 0x000fea0003800000 */
.L_x_1620:
[----:B------:R-:W-:Y:S04]  /*7450*/  BSSY B2, `(.L_x_1622) ;  /* 0x0000030000027945 */ /* 0x000fe80003800000 */
[----:B------:R-:W-:Y:S05]  /*7460*/  @P4 BRA `(.L_x_1623) ;  /* 0x0000000000b84947 */ /* 0x000fea0003800000 */
[----:B0123--:R-:W0:Y:S01]  /*7470*/  LDS.128 R4, [R15+0x1a400] ;  /* 0x01a400000f047984 */ /* 0x00fe220000000c00 */
        /* <DEDUP_REMOVED lines=45> */
.L_x_1623:
[----:B------:R-:W-:Y:S05]  /*7750*/  BSYNC B2 ;  /* 0x0000000000027941 */ /* 0x000fea0003800000 */
.L_x_1622:
[----:B------:R-:W-:Y:S05]  /*7760*/  @P5 BRA `(.L_x_1613) ;  /* 0x0000000000b85947 */ /* 0x000fea0003800000 */
[----:B01234-:R-:W0:Y:S01]  /*7770*/  LDS.128 R4, [R0+0x8000] ;  /* 0x0080000000047984 */ /* 0x01fe220000000c00 */
        /* <DEDUP_REMOVED lines=45> */
.L_x_1613:
[----:B------:R-:W-:Y:S05]  /*7a50*/  BSYNC B1 ;  /* 0x0000000000017941 */ /* 0x000fea0003800000 */
.L_x_1612:
[----:B------:R-:W-:-:S13]  /*7a60*/  ISETP.GE.AND P0, PT, R225, R98, PT ;  /* 0x00000062e100720c */ /* 0x000fda0003f06270 */
[----:B------:R-:W-:Y:S05]  /*7a70*/  @P0 BRA `(.L_x_1624) ;  /* 0x0000004800c80947 */ /* 0x000fea0003800000 */
[----:B01234-:R-:W0:Y:S01]  /*7a80*/  LDC R5, c[0x0][0x3f4] ;  /* 0x0000fd00ff057b82 */ /* 0x01fe220000000800 */
        /* <DEDUP_REMOVED lines=54> */
.L_x_1626:
[----:B------:R-:W-:Y:S05]  /*7df0*/  BSYNC B1 ;  /* 0x0000000000017941 */ /* 0x000fea0003800000 */
.L_x_1625:
[----:B------:R-:W-:Y:S04]  /*7e00*/  BSSY B1, `(.L_x_1627) ;  /* 0x0000030000017945 */ /* 0x000fe80003800000 */
[----:B------:R-:W-:Y:S05]  /*7e10*/  @P1 BRA `(.L_x_1628) ;  /* 0x0000000000b81947 */ /* 0x000fea0003800000 */
[----:B0-----:R-:W0:Y:S01]  /*7e20*/  LDS.128 R4, [R0+0x2000] ;  /* 0x0020000000047984 */ /* 0x001e220000000c00 */
        /* <DEDUP_REMOVED lines=20> */
[C---:B------:R-:W-:Y:S01]  /*7f70*/  FFMA.FTZ R41, R28.reuse, R37, R40 ;  /* 0x000000251c297223 */ /* 0x040fe20000010028 */
[-C--:B------:R-:W-:Y:S01]  /*7f80*/  FMUL.FTZ R37, R31, R99.reuse ;  /* 0x000000631f257220 */ /* 0x080fe20000410000 */
[C---:B------:R-:W-:Y:S02]  /*7f90*/  IMAD.U32 R7, R5.reuse, 0x10000, RZ ;  /* 0x0001000005077824 */ /* 0x040fe400078e00ff */
[----:B------:R-:W-:Y:S01]  /*7fa0*/  FFMA.FTZ R38, R28, R36, -R39 ;  /* 0x000000241c267223 */ /* 0x000fe20000010827 */
[----:B------:R-:W-:Y:S01]  /*7fb0*/  IMAD.U32 R31, R100, 0x10000, RZ ;  /* 0x00010000641f7824 */ /* 0x000fe200078e00ff */
        /* <DEDUP_REMOVED lines=20> */
.L_x_1628:
[----:B------:R-:W-:Y:S05]  /*8100*/  BSYNC B1 ;  /* 0x0000000000017941 */ /* 0x000fea0003800000 */
.L_x_1627:
        /* <DEDUP_REMOVED lines=23> */
[----:B------:R-:W-:Y:S01]  /*8280*/  FFMA.FTZ R37, R28, R33, R36 ;  /* 0x000000211c257223 */ /* 0x000fe20000010024 */
[-C--:B------:R-:W-:Y:S01]  /*8290*/  FMUL.FTZ R33, R31, R79.reuse ;  /* 0x0000004f1f217220 */ /* 0x080fe20000410000 */
[----:B------:R-:W-:Y:S01]  /*82a0*/  FFMA.FTZ R79, R30, R79, -R29 ;  /* 0x0000004f1e4f7223 */ /* 0x000fe2000001081d */
[----:B------:R-:W-:Y:S02]  /*82b0*/  IMAD.U32 R7, R5, 0x10000, RZ ;  /* 0x0001000005077824 */ /* 0x000fe400078e00ff */
[----:B------:R-:W-:Y:S01]  /*82c0*/  FFMA.FTZ R34, R28, R32, -R35 ;  /* 0x000000201c227223 */ /* 0x000fe20000010823 */
[----:B------:R-:W-:Y:S01]  /*82d0*/  IMAD.U32 R29, R78, 0x10000, RZ ;  /* 0x000100004e1d7824 */ /* 0x000fe200078e00ff */
[----:B------:R-:W-:Y:S01]  /*82e0*/  LOP3.LUT R4, R4, 0xffff0000, RZ, 0xc0, !PT ;  /* 0xffff000004047812 */ /* 0x000fe200078ec0ff */
[----:B------:R-:W-:Y:S01]  /*82f0*/  IMAD.U32 R31, R91, 0x10000, RZ ;  /* 0x000100005b1f7824 */ /* 0x000fe200078e00ff */
[----:B------:R-:W-:Y:S01]  /*8300*/  LOP3.LUT R5, R5, 0xffff0000, RZ, 0xc0, !PT ;  /* 0xffff000005057812 */ /* 0x000fe200078ec0ff */
[----:B------:R-:W-:Y:S01]  /*8310*/  FFMA.FTZ R92, R30, R92, R33 ;  /* 0x0000005c1e5c7223 */ /* 0x000fe20000010021 */
[----:B------:R-:W-:Y:S01]  /*8320*/  LOP3.LUT R28, R91, 0xffff0000, RZ, 0xc0, !PT ;  /* 0xffff00005b1c7812 */ /* 0x000fe200078ec0ff */
[----:B------:R-:W-:Y:S01]  /*8330*/  FMUL.FTZ R33, R4, R31 ;  /* 0x0000001f04217220 */ /* 0x000fe20000410000 */
[----:B------:R-:W-:Y:S01]  /*8340*/  LOP3.LUT R78, R78, 0xffff0000, RZ, 0xc0, !PT ;  /* 0xffff00004e4e7812 */ /* 0x000fe200078ec0ff */
[----:B------:R-:W-:-:S02]  /*8350*/  FMUL.FTZ R30, R4, R29 ;  /* 0x0000001d041e7220 */ /* 0x000fc40000410000 */
[C---:B------:R-:W-:Y:S01]  /*8360*/  FMUL.FTZ R32, R5.reuse, R28 ;  /* 0x0000001c05207220 */ /* 0x040fe20000410000 */
[C---:B------:R-:W-:Y:S01]  /*8370*/  FFMA.FTZ R4, R6.reuse, R29, -R33 ;  /* 0x0000001d06047223 */ /* 0x040fe20000010821 */
[-C--:B------:R-:W-:Y:S01]  /*8380*/  FMUL.FTZ R35, R5, R78.reuse ;  /* 0x0000004e05237220 */ /* 0x080fe20000410000 */
[----:B------:R-:W-:Y:S01]  /*8390*/  FFMA.FTZ R31, R6, R31, R30 ;  /* 0x0000001f061f7223 */ /* 0x000fe2000001001e */
[----:B------:R-:W-:Y:S01]  /*83a0*/  FFMA.FTZ R5, R7, R78, -R32 ;  /* 0x0000004e07057223 */ /* 0x000fe20000010820 */
[----:B------:R-:W-:Y:S01]  /*83b0*/  F2FP.BF16.F32.PACK_AB R6, R37, R34 ;  /* 0x000000222506723e */ /* 0x000fe200000010ff */
[----:B------:R-:W-:Y:S01]  /*83c0*/  FFMA.FTZ R28, R7, R28, R35 ;  /* 0x0000001c071c7223 */ /* 0x000fe20000010023 */
[----:B------:R-:W-:Y:S02]  /*83d0*/  F2FP.BF16.F32.PACK_AB R7, R92, R79 ;  /* 0x0000004f5c07723e */ /* 0x000fe400000010ff */
[----:B------:R-:W-:Y:S02]  /*83e0*/  F2FP.BF16.F32.PACK_AB R4, R31, R4 ;  /* 0x000000041f04723e */ /* 0x000fe400000010ff */
[----:B------:R-:W-:-:S05]  /*83f0*/  F2FP.BF16.F32.PACK_AB R5, R28, R5 ;  /* 0x000000051c05723e */ /* 0x000fca00000010ff */
[----:B------:R2:W-:Y:S02]  /*8400*/  STS.128 [R15+0x18400], R4 ;  /* 0x018400040f007388 */ /* 0x0005e40000000c00 */
.L_x_1630:
[----:B------:R-:W-:Y:S05]  /*8410*/  BSYNC B1 ;  /* 0x0000000000017941 */ /* 0x000fea0003800000 */
.L_x_1629:
[----:B------:R-:W-:Y:S04]  /*8420*/  BSSY B1, `(.L_x_1631) ;  /* 0x0000030000017945 */ /* 0x000fe80003800000 */
[----:B------:R-:W-:Y:S05]  /*8430*/  @P3 BRA `(.L_x_1632) ;  /* 0x0000000000b83947 */ /* 0x000fea0003800000 */
[----:B012---:R-:W0:Y:S01]  /*8440*/  LDS.128 R4, [R0+0x6000] ;  /* 0x0060000000047984 */ /* 0x007e220000000c00 */
        /* <DEDUP_REMOVED lines=45> */
.L_x_1632:
[----:B------:R-:W-:Y:S05]  /*8720*/  BSYNC B1 ;  /* 0x0000000000017941 */ /* 0x000fea0003800000 */
.L_x_1631:
[----:B------:R-:W-:Y:S04]  /*8730*/  BSSY B1, `(.L_x_1633) ;  /* 0x0000030000017945 */ /* 0x000fe80003800000 */
[----:B------:R-:W-:Y:S05]  /*8740*/  @P4 BRA `(.L_x_1634) ;  /* 0x0000000000b84947 */ /* 0x000fea0003800000 */
[----:B0123--:R-:W0:Y:S01]  /*8750*/  LDS.128 R4, [R15+0x1c400] ;  /* 0x01c400000f047984 */ /* 0x00fe220000000c00 */
        /* <DEDUP_REMOVED lines=45> */
.L_x_1634:
[----:B------:R-:W-:Y:S05]  /*8a30*/  BSYNC B1 ;  /* 0x0000000000017941 */ /* 0x000fea0003800000 */
.L_x_1633:
[----:B------:R-:W-:Y:S05]  /*8a40*/  @P5 BRA `(.L_x_1624) ;  /* 0x0000003800d45947 */ /* 0x000fea0003800000 */
[----:B01234-:R-:W0:Y:S01]  /*8a50*/  LDS.128 R4, [R0+0xa000] ;  /* 0x00a0000000047984 */ /* 0x01fe220000000c00 */
[----:B------:R-:W-:Y:S02]  /*8a60*/  SHF.R.U64 R10, R20, 0x10, R21 ;  /* 0x00000010140a7819 */ /* 0x000fe40000001215 */
[----:B------:R-:W-:Y:S02]  /*8a70*/  SHF.R.U32.HI R12, RZ, 0x10, R9 ;  /* 0x00000010ff0c7819 */ /* 0x000fe40000011609 */
[----:B------:R-:W-:Y:S02]  /*8a80*/  SHF.R.U32.HI R21, RZ, 0x10, R21 ;  /* 0x00000010ff157819 */ /* 0x000fe40000011615 */
[----:B------:R-:W-:Y:S02]  /*8a90*/  PRMT R12, R3, 0x5410, R12 ;  /* 0x00005410030c7816 */ /* 0x000fe4000000000c */
[----:B------:R-:W-:Y:S02]  /*8aa0*/  SHF.R.U64 R11, R8, 0x10, R9 ;  /* 0x00000010080b7819 */ /* 0x000fe40000001209 */
[----:B------:R-:W-:Y:S01]  /*8ab0*/  PRMT R64, R64, 0x5410, R21 ;  /* 0x0000541040407816 */ /* 0x000fe20000000015 */
[----:B------:R-:W-:Y:S01]  /*8ac0*/  IMAD.U32 R13, R12, 0x10000, RZ ;  /* 0x000100000c0d7824 */ /* 0x000fe200078e00ff */
[----:B------:R-:W-:-:S02]  /*8ad0*/  PRMT R14, R14, 0x5410, R11 ;  /* 0x000054100e0e7816 */ /* 0x000fc4000000000b */
[----:B------:R-:W-:Y:S01]  /*8ae0*/  PRMT R65, R65, 0x5410, R10 ;  /* 0x0000541041417816 */ /* 0x000fe2000000000a */
[----:B------:R-:W-:Y:S01]  /*8af0*/  IMAD.U32 R11, R64, 0x10000, RZ ;  /* 0x00010000400b7824 */ /* 0x000fe200078e00ff */
[----:B------:R-:W-:Y:S02]  /*8b00*/  LOP3.LUT R12, R12, 0xffff0000, RZ, 0xc0, !PT ;  /* 0xffff00000c0c7812 */ /* 0x000fe400078ec0ff */
[----:B------:R-:W-:Y:S02]  /*8b10*/  LOP3.LUT R64, R64, 0xffff0000, RZ, 0xc0, !PT ;  /* 0xffff000040407812 */ /* 0x000fe400078ec0ff */
[C---:B0-----:R-:W-:Y:S01]  /*8b20*/  LOP3.LUT R9, R6.reuse, 0xffff0000, RZ, 0xc0, !PT ;  /* 0xffff000006097812 */ /* 0x041fe200078ec0ff */
[C---:B------:R-:W-:Y:S01]  /*8b30*/  IMAD.U32 R10, R7.reuse, 0x10000, RZ ;  /* 0x00010000070a7824 */ /* 0x040fe200078e00ff */
[----:B------:R-:W-:Y:S01]  /*8b40*/  LOP3.LUT R7, R7, 0xffff0000, RZ, 0xc0, !PT ;  /* 0xffff000007077812 */ /* 0x000fe200078ec0ff */
[----:B------:R-:W-:Y:S02]  /*8b50*/  IMAD.U32 R8, R6, 0x10000, RZ ;  /* 0x0001000006087824 */ /* 0x000fe400078e00ff */
[C---:B------:R-:W-:Y:S01]  /*8b60*/  FMUL.FTZ R15, R9.reuse, R13 ;  /* 0x0000000d090f7220 */ /* 0x040fe20000410000 */
[----:B------:R-:W-:Y:S01]  /*8b70*/  FMUL.FTZ R20, R9, R11 ;  /* 0x0000000b09147220 */ /* 0x000fe20000410000 */
[----:B------:R-:W-:Y:S01]  /*8b80*/  FMUL.FTZ R9, R7, R12 ;  /* 0x0000000c07097220 */ /* 0x000fe20000410000 */
[----:B------:R-:W-:-:S02]  /*8b90*/  IMAD.U32 R3, R4, 0x10000, RZ ;  /* 0x0001000004037824 */ /* 0x000fc400078e00ff */
[C---:B------:R-:W-:Y:S01]  /*8ba0*/  FFMA.FTZ R15, R8.reuse, R11, -R15 ;  /* 0x0000000b080f7223 */ /* 0x040fe2000001080f */
[----:B------:R-:W-:Y:S01]  /*8bb0*/  FFMA.FTZ R20, R8, R13, R20 ;  /* 0x0000000d08147223 */ /* 0x000fe20000010014 */
[-C--:B------:R-:W-:Y:S01]  /*8bc0*/  FMUL.FTZ R11, R7, R64.reuse ;  /* 0x00000040070b7220 */ /* 0x080fe20000410000 */
[C---:B------:R-:W-:Y:S01]  /*8bd0*/  IMAD.U32 R6, R5.reuse, 0x10000, RZ ;  /* 0x0001000005067824 */ /* 0x040fe200078e00ff */
[----:B------:R-:W-:Y:S01]  /*8be0*/  LOP3.LUT R4, R4, 0xffff0000, RZ, 0xc0, !PT ;  /* 0xffff000004047812 */ /* 0x000fe200078ec0ff */
[C---:B------:R-:W-:Y:S01]  /*8bf0*/  IMAD.U32 R8, R14.reuse, 0x10000, RZ ;  /* 0x000100000e087824 */ /* 0x040fe200078e00ff */
[----:B------:R-:W-:Y:S01]  /*8c00*/  LOP3.LUT R5, R5, 0xffff0000, RZ, 0xc0, !PT ;  /* 0xffff000005057812 */ /* 0x000fe200078ec0ff */
[C---:B------:R-:W-:Y:S01]  /*8c10*/  IMAD.U32 R7, R65.reuse, 0x10000, RZ ;  /* 0x0001000041077824 */ /* 0x040fe200078e00ff */
[----:B------:R-:W-:Y:S01]  /*8c20*/  LOP3.LUT R14, R14, 0xffff0000, RZ, 0xc0, !PT ;  /* 0xffff00000e0e7812 */ /* 0x000fe200078ec0ff */
[C---:B------:R-:W-:Y:S01]  /*8c30*/  FFMA.FTZ R64, R10.reuse, R64, -R9 ;  /* 0x000000400a407223 */ /* 0x040fe20000010809 */
[----:B------:R-:W-:Y:S01]  /*8c40*/  LOP3.LUT R65, R65, 0xffff0000, RZ, 0xc0, !PT ;  /* 0xffff000041417812 */ /* 0x000fe200078ec0ff */
[----:B------:R-:W-:Y:S01]  /*8c50*/  FFMA.FTZ R21, R10, R12, R11 ;  /* 0x0000000c0a157223 */ /* 0x000fe2000001000b */
[C---:B------:R-:W-:Y:S01]  /*8c60*/  FMUL.FTZ R10, R4.reuse, R8 ;  /* 0x00000008040a7220 */ /* 0x040fe20000410000 */
[----:B------:R-:W-:Y:S01]  /*8c70*/  FMUL.FTZ R9, R4, R7 ;  /* 0x0000000704097220 */ /* 0x000fe20000410000 */
[C---:B------:R-:W-:Y:S01]  /*8c80*/  FMUL.FTZ R11, R5.reuse, R14 ;  /* 0x0000000e050b7220 */ /* 0x040fe20000410000 */
[----:B------:R-:W-:Y:S01]  /*8c90*/  FMUL.FTZ R13, R5, R65 ;  /* 0x00000041050d7220 */ /* 0x000fe20000410000 */
        /* <DEDUP_REMOVED lines=8> */
[----:B------:R0:W-:Y:S01]  /*8d20*/  STS.128 [R0+0xa000], R4 ;  /* 0x00a0000400007388 */ /* 0x0001e20000000c00 */
[----:B------:R-:W-:Y:S05]  /*8d30*/  BRA `(.L_x_1624) ;  /* 0x0000003800187947 */ /* 0x000fea0003800000 */
.L_x_1604:
[----:B------:R-:W1:Y:S01]  /*8d40*/  LDC R25, c[0x0][0x448] ;  /* 0x00011200ff197b82 */ /* 0x000e620000000800 */
[----:B------:R-:W-:Y:S01]  /*8d50*/  IMAD R3, R217, 0x40, R48 ;  /* 0x00000040d9037824 */ /* 0x000fe200078e0230 */
[----:B------:R-:W-:Y:S01]  /*8d60*/  ULDC.64 UR4, c[0x0][0x3f8] ;  /* 0x0000fe0000047ab9 */ /* 0x000fe20000000a00 */
[----:B------:R-:W-:Y:S01]  /*8d70*/  ULDC.64 UR6, c[0x0][0x408] ;  /* 0x0001020000067ab9 */ /* 0x000fe20000000a00 */
[----:B------:R-:W-:Y:S02]  /*8d80*/  IMAD.MOV.U32 R6, RZ, RZ, R24 ;  /* 0x000000ffff067224 */ /* 0x000fe400078e0018 */
[----:B------:R-:W-:Y:S02]  /*8d90*/  IMAD.MOV.U32 R7, RZ, RZ, R29 ;  /* 0x000000ffff077224 */ /* 0x000fe400078e001d */
[----:B------:R-:W-:Y:S02]  /*8da0*/  IMAD.MOV.U32 R10, RZ, RZ, R26 ;  /* 0x000000ffff0a7224 */ /* 0x000fe400078e001a */
[----:B------:R-:W-:Y:S01]  /*8db0*/  IMAD.MOV.U32 R11, RZ, RZ, R31 ;  /* 0x000000ffff0b7224 */ /* 0x000fe200078e001f */
        /* <DEDUP_REMOVED lines=22> */
[----:B------:R-:W1:Y:S04]  /*8f20*/  SHFL.IDX PT, R3, R8, RZ, 0x1c1f ;  /* 0x001c1fff08037589 */ /* 0x000e6800000e0000 */
[----:B------:R-:W2:Y:S04]  /*8f30*/  SHFL.IDX PT, R0, R4, RZ, 0x1c1f ;  /* 0x001c1fff04007589 */ /* 0x000ea800000e0000 */
[----:B------:R3:W4:Y:S04]  /*8f40*/  SHFL.IDX PT, R5, R10, RZ, 0x1c1f ;  /* 0x001c1fff0a057589 */ /* 0x00072800000e0000 */
[----:B------:R3:W0:Y:S01]  /*8f50*/  SHFL.IDX PT, R14, R9, RZ, 0x1c1f ;  /* 0x001c1fff090e7589 */ /* 0x00062200000e0000 */
[----:B-1----:R-:W-:-:S02]  /*8f60*/  IMAD.MOV.U32 R21, RZ, RZ, R3 ;  /* 0x000000ffff157224 */ /* 0x002fc400078e0003 */
[----:B--23--:R-:W-:-:S07]  /*8f70*/  IMAD.MOV.U32 R20, RZ, RZ, R0 ;  /* 0x000000ffff147224 */ /* 0x00cfce00078e0000 */
.L_x_1915:
[----:B------:R-:W-:Y:S01]  /*8f80*/  IMAD R69, R16, R25, RZ ;  /* 0x0000001910457224 */ /* 0x000fe200078e02ff */
[----:B------:R-:W-:Y:S01]  /*8f90*/  BSSY B1, `(.L_x_1636) ;  /* 0x0000031000017945 */ /* 0x000fe20003800000 */
[----:B0-----:R-:W-:Y:S01]  /*8fa0*/  IMAD.MOV.U32 R52, RZ, RZ, R14 ;  /* 0x000000ffff347224 */ /* 0x001fe200078e000e */
[----:B------:R-:W-:Y:S01]  /*8fb0*/  CS2R R46, SRZ ;  /* 0x00000000002e7805 */ /* 0x000fe2000001ff00 */
[----:B----4-:R-:W-:Y:S01]  /*8fc0*/  IMAD.MOV.U32 R53, RZ, RZ, R5 ;  /* 0x000000ffff357224 */ /* 0x010fe200078e0005 */
        /* <DEDUP_REMOVED lines=13> */
[C---:B------:R-:W-:Y:S01]  /*90a0*/  VIADD R0, R18.reuse, 0x20 ;  /* 0x0000002012007836 */ /* 0x040fe20000000000 */
[----:B------:R-:W-:Y:S01]  /*90b0*/  ULDC UR4, c[0x0][0x3f4] ;  /* 0x0000fd0000047ab9 */ /* 0x000fe20000000800 */
[C---:B------:R-:W-:Y:S01]  /*90c0*/  VIADD R3, R18.reuse, 0x40 ;  /* 0x0000004012037836 */ /* 0x040fe20000000000 */
        /* <DEDUP_REMOVED lines=9> */
[----:B------:R-:W-:-:S04]  /*9160*/  @!P0 IMAD.WIDE R6, R18, 0x2, R20 ;  /* 0x0000000212068825 */ /* 0x000fc800078e0214 */
[----:B------:R-:W-:Y:S01]  /*9170*/  @!P1 IMAD.SHL.U32 R15, R218, 0x8, RZ ;  /* 0x00000008da0f9824 */ /* 0x000fe200078e00ff */
[----:B------:R0:W5:Y:S01]  /*9180*/  @!P0 LD.E.128 R36, desc[UR38][R6.64] ;  /* 0x0000002606248980 */ /* 0x000162000c101d00 */
[----:B------:R-:W-:Y:S01]  /*9190*/  @!P2 IMAD.SHL.U32 R51, R219, 0x8, RZ ;  /* 0x00000008db33a824 */ /* 0x000fe200078e00ff */
[----:B------:R-:W-:Y:S01]  /*91a0*/  CS2R R30, SRZ ;  /* 0x00000000001e7805 */ /* 0x000fe2000001ff00 */
[--C-:B------:R-:W-:Y:S01]  /*91b0*/  @!P1 IMAD.WIDE R12, R15, 0x2, R20.reuse ;  /* 0x000000020f0c9825 */ /* 0x100fe200078e0214 */
[----:B------:R-:W-:Y:S02]  /*91c0*/  CS2R R28, SRZ ;  /* 0x00000000001c7805 */ /* 0x000fe4000001ff00 */
[----:B------:R-:W-:Y:S02]  /*91d0*/  CS2R R46, SRZ ;  /* 0x00000000002e7805 */ /* 0x000fe4000001ff00 */
[----:B------:R-:W-:Y:S01]  /*91e0*/  CS2R R44, SRZ ;  /* 0x00000000002c7805 */ /* 0x000fe2000001ff00 */
[----:B------:R-:W-:Y:S01]  /*91f0*/  @!P2 IMAD.WIDE R20, R51, 0x2, R20 ;  /* 0x000000023314a825 */ /* 0x000fe200078e0214 */
[----:B------:R-:W-:-:S02]  /*9200*/  CS2R R34, SRZ ;  /* 0x0000000000227805 */ /* 0x000fc4000001ff00 */
[----:B------:R-:W-:Y:S01]  /*9210*/  CS2R R32, SRZ ;  /* 0x0000000000207805 */ /* 0x000fe2000001ff00 */
[----:B------:R1:W5:Y:S01]  /*9220*/  @!P1 LD.E.128 R40, desc[UR38][R12.64] ;  /* 0x000000260c289980 */ /* 0x000362000c101d00 */
[----:B------:R-:W-:-:S03]  /*9230*/  @!P1 IMAD.WIDE R14, R15, 0x2, R52 ;  /* 0x000000020f0e9825 */ /* 0x000fc600078e0234 */
[----:B------:R1:W5:Y:S01]  /*9240*/  @!P2 LD.E.128 R44, desc[UR38][R20.64] ;  /* 0x00000026142ca980 */ /* 0x000362000c101d00 */
[----:B------:R-:W-:-:S03]  /*9250*/  @!P2 IMAD.WIDE R50, R51, 0x2, R52 ;  /* 0x000000023332a825 */ /* 0x000fc600078e0234 */
[----:B------:R1:W5:Y:S01]  /*9260*/  @!P1 LD.E.128 R28, desc[UR38][R14.64] ;  /* 0x000000260e1c9980 */ /* 0x000362000c101d00 */
[----:B0-----:R-:W-:-:S03]  /*9270*/  @!P0 IMAD.WIDE R6, R18, 0x2, R52 ;  /* 0x0000000212068825 */ /* 0x001fc600078e0234 */
[----:B------:R1:W5:Y:S04]  /*9280*/  @!P2 LD.E.128 R32, desc[UR38][R50.64] ;  /* 0x000000263220a980 */ /* 0x000368000c101d00 */
[----:B------:R1:W5:Y:S02]  /*9290*/  @!P0 LD.E.128 R24, desc[UR38][R6.64] ;  /* 0x0000002606188980 */ /* 0x000364000c101d00 */
.L_x_1637:
[----:B------:R-:W-:Y:S05]  /*92a0*/  BSYNC B1 ;  /* 0x0000000000017941 */ /* 0x000fea0003800000 */
.L_x_1636:
[----:B-1---5:R-:W-:Y:S01]  /*92b0*/  IMAD.MOV.U32 R6, RZ, RZ, R45 ;  /* 0x000000ffff067224 */ /* 0x022fe200078e002d */
[----:B------:R-:W-:Y:S01]  /*92c0*/  UMOV UR4, 0xffffffff ;  /* 0xffffffff00047882 */ /* 0x000fe20000000000 */
[----:B------:R-:W-:Y:S02]  /*92d0*/  IMAD.MOV.U32 R0, RZ, RZ, R46 ;  /* 0x000000ffff007224 */ /* 0x000fe400078e002e */
        /* <DEDUP_REMOVED lines=44> */
[----:B------:R-:W-:Y:S02]  /*95a0*/  CS2R R6, SRZ ;  /* 0x0000000000067805 */ /* 0x000fe4000001ff00 */
[----:B------:R-:W-:Y:S02]  /*95b0*/  PRMT R114, R3, 0x7610, R114 ;  /* 0x0000761003727816 */ /* 0x000fe40000000072 */
[----:B------:R-:W-:Y:S01]  /*95c0*/  PRMT R115, R5, 0x7610, R115 ;  /* 0x0000761005737816 */ /* 0x000fe20000000073 */
[----:B------:R-:W-:Y:S06]  /*95d0*/  BRA.DIV UR4, `(.L_x_1638) ;  /* 0x000001b204347947 */ /* 0x000fec000b800000 */
[----:B------:R-:W0:Y:S04]  /*95e0*/  SHFL.IDX PT, R3, R8, 0x1, 0x1c1f ;  /* 0x003c1f0008037f89 */ /* 0x000e2800000e0000 */
[----:B------:R-:W1:Y:S04]  /*95f0*/  SHFL.IDX PT, R0, R4, 0x1, 0x1c1f ;  /* 0x003c1f0004007f89 */ /* 0x000e6800000e0000 */
[----:B------:R2:W3:Y:S04]  /*9600*/  SHFL.IDX PT, R5, R10, 0x1, 0x1c1f ;  /* 0x003c1f000a057f89 */ /* 0x0004e800000e0000 */
[----:B------:R2:W4:Y:S01]  /*9610*/  SHFL.IDX PT, R14, R9, 0x1, 0x1c1f ;  /* 0x003c1f00090e7f89 */ /* 0x00052200000e0000 */
[----:B0-----:R-:W-:-:S02]  /*9620*/  IMAD.MOV.U32 R21, RZ, RZ, R3 ;  /* 0x000000ffff157224 */ /* 0x001fc400078e0003 */
[----:B-12---:R-:W-:-:S07]  /*9630*/  IMAD.MOV.U32 R20, RZ, RZ, R0 ;  /* 0x000000ffff147224 */ /* 0x006fce00078e0000 */
.L_x_1921:
[----:B------:R-:W-:Y:S01]  /*9640*/  VIADD R48, R48, 0x40 ;  /* 0x0000004030307836 */ /* 0x000fe20000000000 */
[----:B------:R-:W-:Y:S01]  /*9650*/  BSSY B1, `(.L_x_1639) ;  /* 0x0000030000017945 */ /* 0x000fe20003800000 */
[----:B----4-:R-:W-:Y:S01]  /*9660*/  IMAD.MOV.U32 R60, RZ, RZ, R14 ;  /* 0x000000ffff3c7224 */ /* 0x010fe200078e000e */
[----:B------:R-:W-:Y:S01]  /*9670*/  CS2R R10, SRZ ;  /* 0x00000000000a7805 */ /* 0x000fe2000001ff00 */
[----:B---3--:R-:W-:Y:S01]  /*9680*/  IMAD.MOV.U32 R61, RZ, RZ, R5 ;  /* 0x000000ffff3d7224 */ /* 0x008fe200078e0005 */
        /* <DEDUP_REMOVED lines=34> */
[----:B------:R-:W-:Y:S02]  /*98b0*/  CS2R R48, SRZ ;  /* 0x0000000000307805 */ /* 0x000fe4000001ff00 */
[----:B0-----:R-:W-:Y:S01]  /*98c0*/  CS2R R4, SRZ ;  /* 0x0000000000047805 */ /* 0x001fe2000001ff00 */
[--C-:B------:R-:W-:Y:S01]  /*98d0*/  @!P1 IMAD.WIDE R20, R3, 0x2, R60.reuse ;  /* 0x0000000203149825 */ /* 0x100fe200078e023c */
[----:B------:R0:W5:Y:S03]  /*98e0*/  @!P1 LD.E.128 R8, desc[UR38][R62.64] ;  /* 0x000000263e089980 */ /* 0x000166000c101d00 */
[--C-:B------:R-:W-:Y:S01]  /*98f0*/  @!P2 IMAD.WIDE R66, R67, 0x2, R60.reuse ;  /* 0x000000024342a825 */ /* 0x100fe200078e023c */
[----:B------:R0:W5:Y:S03]  /*9900*/  @!P1 LD.E.128 R52, desc[UR38][R20.64] ;  /* 0x0000002614349980 */ /* 0x000166000c101d00 */
[----:B------:R-:W-:Y:S01]  /*9910*/  @!P0 IMAD.WIDE R60, R18, 0x2, R60 ;  /* 0x00000002123c8825 */ /* 0x000fe200078e023c */
[----:B------:R0:W5:Y:S04]  /*9920*/  @!P2 LD.E.128 R4, desc[UR38][R64.64] ;  /* 0x000000264004a980 */ /* 0x000168000c101d00 */
[----:B------:R0:W5:Y:S04]  /*9930*/  @!P0 LD.E.128 R56, desc[UR38][R60.64] ;  /* 0x000000263c388980 */ /* 0x000168000c101d00 */
[----:B------:R0:W5:Y:S02]  /*9940*/  @!P2 LD.E.128 R48, desc[UR38][R66.64] ;  /* 0x000000264230a980 */ /* 0x000164000c101d00 */
.L_x_1640:
[----:B------:R-:W-:Y:S05]  /*9950*/  BSYNC B1 ;  /* 0x0000000000017941 */ /* 0x000fea0003800000 */
.L_x_1639:
[----:B------:R-:W-:Y:S01]  /*9960*/  R2UR UR5, R216 ;  /* 0x00000000d80572ca */ /* 0x000fe200000e0000 */
[----:B0----5:R-:W-:Y:S02]  /*9970*/  IMAD.MOV.U32 R62, RZ, RZ, R11 ;  /* 0x000000ffff3e7224 */ /* 0x021fe400078e000b */
        /* <DEDUP_REMOVED lines=9> */
[----:B------:R-:W-:Y:S01]  /*9a10*/  ULEA.HI UR4, UR5, UR5, URZ, 0x1 ;  /* 0x0000000505047291 */ /* 0x000fe2000f8f083f */
[----:B------:R-:W-:Y:S01]  /*9a20*/  IMAD.U32 R90, RZ, RZ, UR60 ;  /* 0x0000003cff5a7e24 */ /* 0x000fe2000f8e00ff */
[----:B------:R-:W-:Y:S01]  /*9a30*/  PRMT R75, R61, 0x7610, R75 ;  /* 0x000076103d4b7816 */ /* 0x000fe2000000004b */
[----:B------:R-:W-:Y:S01]  /*9a40*/  IMAD.MOV.U32 R62, RZ, RZ, R13 ;  /* 0x000000ffff3e7224 */ /* 0x000fe200078e000d */
[----:B------:R-:W-:Y:S01]  /*9a50*/  ULOP3.LUT UR4, UR4, 0xfffffffe, URZ, 0xc0, !UPT ;  /* 0xfffffffe04047892 */ /* 0x000fe2000f8ec03f */
[----:B------:R-:W-:Y:S01]  /*9a60*/  PRMT R91, R64, 0x7610, R91 ;  /* 0x00007610405b7816 */ /* 0x000fe2000000005b */
[----:B------:R-:W-:Y:S01]  /*9a70*/  IMAD.MOV.U32 R63, RZ, RZ, R50 ;  /* 0x000000ffff3f7224 */ /* 0x000fe200078e0032 */
[----:B------:R-:W-:Y:S01]  /*9a80*/  VIADDMNMX R90, R69, -R90, 0x80, PT ;  /* 0x00000080455a7446 */ /* 0x000fe2000380095a */
[----:B------:R-:W-:Y:S01]  /*9a90*/  UIADD3 UR4, UR5, -UR4, URZ ;  /* 0x8000000405047290 */ /* 0x000fe2000fffe03f */
[----:B------:R-:W-:Y:S01]  /*9aa0*/  IMAD.MOV.U32 R61, RZ, RZ, R12 ;  /* 0x000000ffff3d7224 */ /* 0x000fe200078e000c */
        /* <DEDUP_REMOVED lines=23> */
[----:B------:R-:W-:Y:S01]  /*9c20*/  ISETP.GE.AND P1, PT, R203, R90, PT ;  /* 0x0000005acb00720c */ /* 0x000fe20003f26270 */
[----:B------:R-:W-:Y:S01]  /*9c30*/  IMAD.MOV.U32 R3, RZ, RZ, R7 ;  /* 0x000000ffff037224 */ /* 0x000fe200078e0007 */
[----:B------:R-:W-:Y:S01]  /*9c40*/  PRMT R79, R61, 0x7610, R79 ;  /* 0x000076103d4f7816 */ /* 0x000fe2000000004f */
[----:B------:R-:W-:Y:S01]  /*9c50*/  IMAD.MOV.U32 R20, RZ, RZ, R4 ;  /* 0x000000ffff147224 */ /* 0x000fe200078e0004 */
[----:B------:R-:W-:Y:S01]  /*9c60*/  PRMT R95, R64, 0x7610, R95 ;  /* 0x00007610405f7816 */ /* 0x000fe2000000005f */
[----:B------:R-:W-:-:S02]  /*9c70*/  IMAD.MOV.U32 R21, RZ, RZ, R5 ;  /* 0x000000ffff157224 */ /* 0x000fc400078e0005 */
[----:B------:R-:W-:Y:S02]  /*9c80*/  IMAD.MOV.U32 R62, RZ, RZ, R56 ;  /* 0x000000ffff3e7224 */ /* 0x000fe400078e0038 */
[----:B------:R-:W-:Y:S01]  /*9c90*/  IMAD.MOV.U32 R63, RZ, RZ, R57 ;  /* 0x000000ffff3f7224 */ /* 0x000fe200078e0039 */
[----:B0-----:R-:W-:Y:S06]  /*9ca0*/  @!P0 BRA `(.L_x_1641) ;  /* 0x000001a800f88947 */ /* 0x001fec0003800000 */
.L_x_1922:
[----:B------:R-:W-:Y:S01]  /*9cb0*/  BSSY B1, `(.L_x_1642) ;  /* 0x000014c000017945 */ /* 0x000fe20003800000 */
[----:B------:R-:W-:Y:S02]  /*9cc0*/  PRMT R96, R62, 0x7610, R96 ;  /* 0x000076103e607816 */ /* 0x000fe40000000060 */
[----:B------:R-:W-:Y:S01]  /*9cd0*/  PRMT R97, R63, 0x7610, R97 ;  /* 0x000076103f617816 */ /* 0x000fe20000000061 */
[----:B------:R-:W-:Y:S06]  /*9ce0*/  @P1 BRA `(.L_x_1643) ;  /* 0x0000001400201947 */ /* 0x000fec0003800000 */
[----:B------:R-:W1:Y:S01]  /*9cf0*/  LDC R106, c[0x0][0x3f4] ;  /* 0x0000fd00ff6a7b82 */ /* 0x000e620000000800 */
[C---:B0-----:R-:W-:Y:S01]  /*9d00*/  VIADD R61, R18.reuse, 0x20 ;  /* 0x00000020123d7836 */ /* 0x041fe20000000000 */
[----:B------:R-:W-:Y:S01]  /*9d10*/  BSSY B2, `(.L_x_1644) ;  /* 0x0000071000027945 */ /* 0x000fe20003800000 */
[C---:B------:R-:W-:Y:S01]  /*9d20*/  VIADD R63, R18.reuse, 0x40 ;  /* 0x00000040123f7836 */ /* 0x040fe20000000000 */
[-C--:B-1----:R-:W-:Y:S02]  /*9d30*/  ISETP.GE.AND P0, PT, R18, R106.reuse, PT ;  /* 0x0000006a1200720c */ /* 0x082fe40003f06270 */
[-C--:B------:R-:W-:Y:S02]  /*9d40*/  ISETP.GE.AND P1, PT, R61, R106.reuse, PT ;  /* 0x0000006a3d00720c */ /* 0x080fe40003f26270 */
[----:B------:R-:W-:-:S09]  /*9d50*/  ISETP.GE.AND P2, PT, R63, R106, PT ;  /* 0x0000006a3f00720c */ /* 0x000fd20003f46270 */
[----:B------:R-:W-:Y:S05]  /*9d60*/  @P0 BRA `(.L_x_1645) ;  /* 0x0000000400ac0947 */ /* 0x000fea0003800000 */
[----:B------:R-:W-:Y:S02]  /*9d70*/  LEA.HI R60, R106, R217, RZ, 0x1d ;  /* 0x000000d96a3c7211 */ /* 0x000fe400078fe8ff */
[----:B------:R-:W-:Y:S02]  /*9d80*/  LOP3.LUT R61, R212, 0x38, R18, 0xf8, !PT ;  /* 0x00000038d43d7812 */ /* 0x000fe400078ef812 */
[----:B------:R-:W-:Y:S02]  /*9d90*/  SHF.R.S32.HI R63, RZ, 0x1f, R60 ;  /* 0x0000001fff3f7819 */ /* 0x000fe4000001143c */
[----:B------:R-:W-:Y:S02]  /*9da0*/  SHF.R.U64 R120, R36, 0x10, R37 ;  /* 0x0000001024787819 */ /* 0x000fe40000001225 */
[----:B------:R-:W-:Y:S01]  /*9db0*/  LEA.HI R62, R63, R60, RZ, 0x3 ;  /* 0x0000003c3f3e7211 */ /* 0x000fe200078f18ff */
[----:B------:R-:W-:Y:S01]  /*9dc0*/  IMAD.SHL.U32 R63, R60, 0x8, RZ ;  /* 0x000000083c3f7824 */ /* 0x000fe200078e00ff */
[----:B------:R-:W-:-:S02]  /*9dd0*/  LOP3.LUT R60, R61, R214, RZ, 0x3c, !PT ;  /* 0x000000d63d3c7212 */ /* 0x000fc400078e3cff */
[----:B------:R-:W-:Y:S01]  /*9de0*/  SHF.R.U64 R24, R24, 0x10, R25 ;  /* 0x0000001018187819 */ /* 0x000fe20000001219 */
[----:B------:R-:W-:Y:S01]  /*9df0*/  IMAD.SHL.U32 R62, R62, 0x400, RZ ;  /* 0x000004003e3e7824 */ /* 0x000fe200078e00ff */
[----:B------:R-:W-:Y:S01]  /*9e00*/  LOP3.LUT R63, R212, 0x38, R63, 0xf8, !PT ;  /* 0x00000038d43f7812 */ /* 0x000fe200078ef83f */
[----:B------:R-:W-:Y:S01]  /*9e10*/  IMAD R60, R213, 0x200, R60 ;  /* 0x00000200d53c7824 */ /* 0x000fe200078e023c */
[----:B------:R-:W-:Y:S02]  /*9e20*/  SHF.R.U64 R36, R38, 0x10, R39 ;  /* 0x0000001026247819 */ /* 0x000fe40000001227 */
[----:B------:R-:W-:Y:S02]  /*9e30*/  LOP3.LUT R62, R62, 0x7fffe000, RZ, 0xc0, !PT ;  /* 0x7fffe0003e3e7812 */ /* 0x000fe400078ec0ff */
[----:B------:R-:W-:Y:S02]  /*9e40*/  LOP3.LUT R63, R63, R214, RZ, 0x3c, !PT ;  /* 0x000000d63f3f7212 */ /* 0x000fe400078e3cff */
[----:B------:R-:W-:Y:S01]  /*9e50*/  LEA R107, R60, UR41, 0x1 ;  /* 0x000000293c6b7c11 */ /* 0x000fe2000f8e08ff */
[----:B------:R-:W-:Y:S01]  /*9e60*/  IMAD R62, R213, 0x200, R62 ;  /* 0x00000200d53e7824 */ /* 0x000fe200078e023e */
[----:B------:R-:W-:-:S02]  /*9e70*/  SHF.R.U32.HI R25, RZ, 0x10, R25 ;  /* 0x00000010ff197819 */ /* 0x000fc40000011619 */
[----:B------:R-:W-:Y:S01]  /*9e80*/  SHF.R.U64 R118, R26, 0x10, R27 ;  /* 0x000000101a767819 */ /* 0x000fe2000000121b */
[----:B------:R-:W-:Y:S01]  /*9e90*/  IMAD.IADD R108, R62, 0x1, R63 ;  /* 0x000000013e6c7824 */ /* 0x000fe200078e023f */
[----:B------:R-:W-:Y:S01]  /*9ea0*/  PRMT R111, R111, 0x5410, R120 ;  /* 0x000054106f6f7816 */ /* 0x000fe20000000078 */
[----:B------:R-:W0:Y:S01]  /*9eb0*/  LDS.128 R60, [R107+0x12400] ;  /* 0x012400006b3c7984 */ /* 0x000e220000000c00 */
[----:B------:R-:W-:Y:S02]  /*9ec0*/  PRMT R115, R115, 0x5410, R24 ;  /* 0x0000541073737816 */ /* 0x000fe40000000018 */
[----:B------:R-:W-:Y:S02]  /*9ed0*/  LEA R108, R108, UR41, 0x1 ;  /* 0x000000296c6c7c11 */ /* 0x000fe4000f8e08ff */
[----:B------:R-:W-:Y:S01]  /*9ee0*/  SHF.R.U32.HI R39, RZ, 0x10, R39 ;  /* 0x00000010ff277819 */ /* 0x000fe20000011627 */
[----:B------:R-:W-:Y:S01]  /*9ef0*/  IMAD.U32 R119, R115, 0x10000, RZ ;  /* 0x0001000073777824 */ /* 0x000fe200078e00ff */
[----:B------:R-:W-:Y:S01]  /*9f00*/  SHF.R.U32.HI R27, RZ, 0x10, R27 ;  /* 0x00000010ff1b7819 */ /* 0x000fe2000001161b */
[----:B------:R-:W1:Y:S01]  /*9f10*/  LDS.128 R64, [R108+0x12400] ;  /* 0x012400006c407984 */ /* 0x000e620000000c00 */
[----:B------:R-:W-:-:S02]  /*9f20*/  SHF.R.U32.HI R37, RZ, 0x10, R37 ;  /* 0x00000010ff257819 */ /* 0x000fc40000011625 */
[----:B------:R-:W-:Y:S02]  /*9f30*/  PRMT R116, R116, 0x5410, R25 ;  /* 0x0000541074747816 */ /* 0x000fe40000000019 */
[----:B------:R-:W-:Y:S01]  /*9f40*/  PRMT R118, R113, 0x5410, R118 ;  /* 0x0000541071767816 */ /* 0x000fe20000000076 */
[----:B------:R-:W-:Y:S01]  /*9f50*/  IMAD.U32 R113, R111, 0x10000, RZ ;  /* 0x000100006f717824 */ /* 0x000fe200078e00ff */
[----:B------:R-:W-:Y:S02]  /*9f60*/  PRMT R117, R109, 0x5410, R36 ;  /* 0x000054106d757816 */ /* 0x000fe40000000024 */
[----:B------:R-:W-:Y:S02]  /*9f70*/  PRMT R110, R110, 0x5410, R39 ;  /* 0x000054106e6e7816 */ /* 0x000fe40000000027 */
[----:B------:R-:W-:Y:S02]  /*9f80*/  PRMT R114, R114, 0x5410, R27 ;  /* 0x0000541072727816 */ /* 0x000fe4000000001b */
[----:B------:R-:W-:-:S03]  /*9f90*/  PRMT R112, R112, 0x5410, R37 ;  /* 0x0000541070707816 */ /* 0x000fc60000000025 */
[----:B------:R-:W-:Y:S02]  /*9fa0*/  IMAD.U32 R120, R114, 0x10000, RZ ;  /* 0x0001000072787824 */ /* 0x000fe400078e00ff */
        /* <DEDUP_REMOVED lines=12> */
[C---:B------:R-:W-:Y:S01]  /*a070*/  IMAD.U32 R63, R66.reuse, 0x10000, RZ ;  /* 0x00010000423f7824 */ /* 0x040fe200078e00ff */
[----:B------:R-:W-:Y:S01]  /*a080*/  LOP3.LUT R65, R66, 0xffff0000, RZ, 0xc0, !PT ;  /* 0xffff000042417812 */ /* 0x000fe200078ec0ff */
[----:B------:R-:W-:-:S02]  /*a090*/  IMAD.U32 R109, R67, 0x10000, RZ ;  /* 0x00010000436d7824 */ /* 0x000fc400078e00ff */
[C---:B------:R-:W-:Y:S01]  /*a0a0*/  FMUL.FTZ R121, R38.reuse, R119 ;  /* 0x0000007726797220 */ /* 0x040fe20000410000 */
[----:B------:R-:W-:Y:S01]  /*a0b0*/  LOP3.LUT R66, R67, 0xffff0000, RZ, 0xc0, !PT ;  /* 0xffff000043427812 */ /* 0x000fe200078ec0ff */
[-C--:B------:R-:W-:Y:S01]  /*a0c0*/  FMUL.FTZ R123, R38, R113.reuse ;  /* 0x00000071267b7220 */ /* 0x080fe20000410000 */
[----:B------:R-:W-:Y:S02]  /*a0d0*/  IMAD.U32 R67, R116, 0x10000, RZ ;  /* 0x0001000074437824 */ /* 0x000fe400078e00ff */
[----:B------:R-:W-:Y:S01]  /*a0e0*/  FFMA.FTZ R121, R24, R113, -R121 ;  /* 0x0000007118797223 */ /* 0x000fe20000010879 */
[----:B------:R-:W-:Y:S02]  /*a0f0*/  IMAD.U32 R38, R112, 0x10000, RZ ;  /* 0x0001000070267824 */ /* 0x000fe400078e00ff */
[----:B------:R-:W-:Y:S01]  /*a100*/  FFMA.FTZ R123, R24, R119, R123 ;  /* 0x00000077187b7223 */ /* 0x000fe2000001007b */
[----:B------:R-:W-:Y:S01]  /*a110*/  FMUL.FTZ R113, R61, R67 ;  /* 0x000000433d717220 */ /* 0x000fe20000410000 */
[----:B------:R-:W-:-:S02]  /*a120*/  IMAD.U32 R24, R110, 0x10000, RZ ;  /* 0x000100006e187824 */ /* 0x000fc400078e00ff */
[----:B------:R-:W-:Y:S01]  /*a130*/  FMUL.FTZ R122, R109, R120 ;  /* 0x000000786d7a7220 */ /* 0x000fe20000410000 */
[-C--:B------:R-:W-:Y:S01]  /*a140*/  FMUL.FTZ R61, R61, R38.reuse ;  /* 0x000000263d3d7220 */ /* 0x080fe20000410000 */
[C---:B------:R-:W-:Y:S01]  /*a150*/  FFMA.FTZ R113, R26.reuse, R38, -R113 ;  /* 0x000000261a717223 */ /* 0x040fe20000010871 */
[-C--:B------:R-:W-:Y:S01]  /*a160*/  FMUL.FTZ R109, R109, R24.reuse ;  /* 0x000000186d6d7220 */ /* 0x080fe20000410000 */
[----:B------:R-:W-:Y:S01]  /*a170*/  LOP3.LUT R38, R115, 0xffff0000, RZ, 0xc0, !PT ;  /* 0xffff000073267812 */ /* 0x000fe200078ec0ff */
[----:B------:R-:W-:Y:S01]  /*a180*/  FFMA.FTZ R122, R37, R24, -R122 ;  /* 0x00000018257a7223 */ /* 0x000fe2000001087a */
[----:B------:R-:W-:Y:S01]  /*a190*/  FFMA.FTZ R67, R26, R67, R61 ;  /* 0x000000431a437223 */ /* 0x000fe2000001003d */
[----:B------:R-:W-:Y:S01]  /*a1a0*/  LOP3.LUT R24, R111, 0xffff0000, RZ, 0xc0, !PT ;  /* 0xffff00006f187812 */ /* 0x000fe200078ec0ff */
[----:B------:R-:W-:Y:S01]  /*a1b0*/  FFMA.FTZ R109, R37, R120, R109 ;  /* 0x00000078256d7223 */ /* 0x000fe2000001006d */
[----:B------:R-:W-:Y:S01]  /*a1c0*/  LOP3.LUT R61, R116, 0xffff0000, RZ, 0xc0, !PT ;  /* 0xffff0000743d7812 */ /* 0x000fe200078ec0ff */
[C---:B------:R-:W-:Y:S01]  /*a1d0*/  FMUL.FTZ R26, R39.reuse, R38 ;  /* 0x00000026271a7220 */ /* 0x040fe20000410000 */
[----:B------:R-:W-:Y:S01]  /*a1e0*/  LOP3.LUT R37, R112, 0xffff0000, RZ, 0xc0, !PT ;  /* 0xffff000070257812 */ /* 0x000fe200078ec0ff */
[----:B------:R-:W-:-:S02]  /*a1f0*/  FMUL.FTZ R116, R39, R24 ;  /* 0x0000001827747220 */ /* 0x000fc40000410000 */
[C---:B------:R-:W-:Y:S01]  /*a200*/  FMUL.FTZ R39, R64.reuse, R61 ;  /* 0x0000003d40277220 */ /* 0x040fe20000410000 */
[C---:B------:R-:W-:Y:S01]  /*a210*/  FFMA.FTZ R112, R25.reuse, R24, -R26 ;  /* 0x0000001819707223 */ /* 0x040fe2000001081a */
[-C--:B------:R-:W-:Y:S01]  /*a220*/  FMUL.FTZ R64, R64, R37.reuse ;  /* 0x0000002540407220 */ /* 0x080fe20000410000 */
[----:B------:R-:W-:Y:S02]  /*a230*/  IMAD.U32 R26, R118, 0x10000, RZ ;  /* 0x00010000761a7824 */ /* 0x000fe400078e00ff */
[----:B------:R-:W-:Y:S01]  /*a240*/  FFMA.FTZ R116, R25, R38, R116 ;  /* 0x0000002619747223 */ /* 0x000fe20000010074 */
[----:B------:R-:W-:Y:S02]  /*a250*/  IMAD.U32 R24, R117, 0x10000, RZ ;  /* 0x0001000075187824 */ /* 0x000fe400078e00ff */
[C---:B------:R-:W-:Y:S01]  /*a260*/  FFMA.FTZ R38, R60.reuse, R37, -R39 ;  /* 0x000000253c267223 */ /* 0x040fe20000010827 */
[----:B------:R-:W-:Y:S01]  /*a270*/  FFMA.FTZ R64, R60, R61, R64 ;  /* 0x0000003d3c407223 */ /* 0x000fe20000010040 */
[C---:B------:R-:W-:Y:S01]  /*a280*/  FMUL.FTZ R120, R63.reuse, R26 ;  /* 0x0000001a3f787220 */ /* 0x040fe20000410000 */
[----:B------:R-:W-:Y:S01]  /*a290*/  FMUL.FTZ R60, R63, R24 ;  /* 0x000000183f3c7220 */ /* 0x000fe20000410000 */
[----:B------:R-:W-:-:S02]  /*a2a0*/  LOP3.LUT R118, R118, 0xffff0000, RZ, 0xc0, !PT ;  /* 0xffff000076767812 */ /* 0x000fc400078ec0ff */
[----:B------:R-:W-:Y:S01]  /*a2b0*/  LOP3.LUT R37, R114, 0xffff0000, RZ, 0xc0, !PT ;  /* 0xffff000072257812 */ /* 0x000fe200078ec0ff */
[----:B------:R-:W-:Y:S01]  /*a2c0*/  FFMA.FTZ R120, R27, R24, -R120 ;  /* 0x000000181b787223 */ /* 0x000fe20000010878 */
[----:B------:R-:W-:Y:S01]  /*a2d0*/  LOP3.LUT R117, R117, 0xffff0000, RZ, 0xc0, !PT ;  /* 0xffff000075757812 */ /* 0x000fe200078ec0ff */
[----:B------:R-:W-:Y:S01]  /*a2e0*/  FFMA.FTZ R60, R27, R26, R60 ;  /* 0x0000001a1b3c7223 */ /* 0x000fe2000001003c */
[----:B------:R-:W-:Y:S01]  /*a2f0*/  LOP3.LUT R25, R110, 0xffff0000, RZ, 0xc0, !PT ;  /* 0xffff00006e197812 */ /* 0x000fe200078ec0ff */
[CC--:B------:R-:W-:Y:S01]  /*a300*/  FMUL.FTZ R27, R65.reuse, R118.reuse ;  /* 0x00000076411b7220 */ /* 0x0c0fe20000410000 */
[----:B------:R-:W-:Y:S01]  /*a310*/  FMUL.FTZ R39, R66, R37 ;  /* 0x0000002542277220 */ /* 0x000fe20000410000 */
[----:B------:R-:W-:Y:S01]  /*a320*/  FMUL.FTZ R65, R65, R117 ;  /* 0x0000007541417220 */ /* 0x000fe20000410000 */
[----:B------:R-:W-:Y:S01]  /*a330*/  F2FP.BF16.F32.PACK_AB R24, R112, R121 ;  /* 0x000000797018723e */ /* 0x000fe200000010ff */
        /* <DEDUP_REMOVED lines=10> */
[----:B------:R0:W-:Y:S01]  /*a3e0*/  STS.128 [R107+0x12400], R24 ;  /* 0x012400186b007388 */ /* 0x0001e20000000c00 */
[----:B------:R-:W-:Y:S02]  /*a3f0*/  F2FP.BF16.F32.PACK_AB R38, R65, R60 ;  /* 0x0000003c4126723e */ /* 0x000fe400000010ff */
[----:B------:R-:W-:-:S05]  /*a400*/  F2FP.BF16.F32.PACK_AB R39, R66, R109 ;  /* 0x0000006d4227723e */ /* 0x000fca00000010ff */
[----:B------:R0:W-:Y:S02]  /*a410*/  STS.128 [R108+0x12400], R36 ;  /* 0x012400246c007388 */ /* 0x0001e40000000c00 */
.L_x_1645:
[----:B------:R-:W-:Y:S05]  /*a420*/  BSYNC B2 ;  /* 0x0000000000027941 */ /* 0x000fea0003800000 */
.L_x_1644:
[----:B------:R-:W-:Y:S04]  /*a430*/  BSSY B2, `(.L_x_1646) ;  /* 0x000006a000027945 */ /* 0x000fe80003800000 */
[----:B------:R-:W-:Y:S05]  /*a440*/  @P1 BRA `(.L_x_1647) ;  /* 0x0000000400a01947 */ /* 0x000fea0003800000 */
[----:B0-----:R-:W2:Y:S01]  /*a450*/  LDL R107, [R1+0x290] ;  /* 0x00029000016b7983 */ /* 0x001ea20000100800 */
[----:B------:R-:W-:Y:S02]  /*a460*/  LEA.HI R24, R106, R218, RZ, 0x1d ;  /* 0x000000da6a187211 */ /* 0x000fe400078fe8ff */
[--C-:B------:R-:W-:Y:S02]  /*a470*/  SHF.R.U64 R63, R40, 0x10, R41.reuse ;  /* 0x00000010283f7819 */ /* 0x100fe40000001229 */
[----:B------:R-:W-:Y:S02]  /*a480*/  SHF.R.S32.HI R25, RZ, 0x1f, R24 ;  /* 0x0000001fff197819 */ /* 0x000fe40000011418 */
[----:B------:R-:W-:Y:S02]  /*a490*/  SHF.R.U32.HI R40, RZ, 0x10, R41 ;  /* 0x00000010ff287819 */ /* 0x000fe40000011629 */
[----:B------:R-:W-:Y:S01]  /*a4a0*/  LEA.HI R26, R25, R24, RZ, 0x3 ;  /* 0x00000018191a7211 */ /* 0x000fe200078f18ff */
[----:B------:R-:W-:Y:S01]  /*a4b0*/  IMAD.SHL.U32 R25, R24, 0x8, RZ ;  /* 0x0000000818197824 */ /* 0x000fe200078e00ff */
[----:B------:R-:W-:-:S02]  /*a4c0*/  SHF.R.U64 R41, R28, 0x10, R29 ;  /* 0x000000101c297819 */ /* 0x000fc4000000121d */
[----:B------:R-:W-:Y:S01]  /*a4d0*/  SHF.R.U32.HI R28, RZ, 0x10, R29 ;  /* 0x00000010ff1c7819 */ /* 0x000fe2000001161d */
[----:B------:R-:W-:Y:S01]  /*a4e0*/  IMAD.SHL.U32 R26, R26, 0x400, RZ ;  /* 0x000004001a1a7824 */ /* 0x000fe200078e00ff */
[----:B------:R-:W-:Y:S02]  /*a4f0*/  LOP3.LUT R25, R212, 0x38, R25, 0xf8, !PT ;  /* 0x00000038d4197812 */ /* 0x000fe400078ef819 */
[----:B------:R-:W-:Y:S02]  /*a500*/  SHF.R.U64 R61, R42, 0x10, R43 ;  /* 0x000000102a3d7819 */ /* 0x000fe4000000122b */
[----:B------:R-:W-:Y:S02]  /*a510*/  LOP3.LUT R26, R26, 0x7fffe000, RZ, 0xc0, !PT ;  /* 0x7fffe0001a1a7812 */ /* 0x000fe400078ec0ff */
[----:B------:R-:W-:Y:S02]  /*a520*/  LOP3.LUT R25, R25, R214, RZ, 0x3c, !PT ;  /* 0x000000d619197212 */ /* 0x000fe400078e3cff */
[----:B------:R-:W-:Y:S01]  /*a530*/  PRMT R100, R100, 0x5410, R63 ;  /* 0x0000541064647816 */ /* 0x000fe2000000003f */
[----:B------:R-:W-:Y:S01]  /*a540*/  IMAD R26, R213, 0x200, R26 ;  /* 0x00000200d51a7824 */ /* 0x000fe200078e021a */
[----:B------:R-:W-:-:S02]  /*a550*/  PRMT R104, R104, 0x5410, R41 ;  /* 0x0000541068687816 */ /* 0x000fc40000000029 */
[----:B------:R-:W-:Y:S01]  /*a560*/  SHF.R.U64 R29, R30, 0x10, R31 ;  /* 0x000000101e1d7819 */ /* 0x000fe2000000121f */
[----:B------:R-:W-:Y:S01]  /*a570*/  IMAD.IADD R60, R26, 0x1, R25 ;  /* 0x000000011a3c7824 */ /* 0x000fe200078e0219 */
[----:B------:R-:W-:Y:S01]  /*a580*/  PRMT R105, R105, 0x5410, R28 ;  /* 0x0000541069697816 */ /* 0x000fe2000000001c */
[----:B------:R-:W-:Y:S01]  /*a590*/  IMAD.U32 R63, R104, 0x10000, RZ ;  /* 0x00010000683f7824 */ /* 0x000fe200078e00ff */
[----:B------:R-:W-:Y:S02]  /*a5a0*/  SHF.R.U32.HI R30, RZ, 0x10, R31 ;  /* 0x00000010ff1e7819 */ /* 0x000fe4000001161f */
[----:B------:R-:W-:Y:S01]  /*a5b0*/  LEA R60, R60, UR41, 0x1 ;  /* 0x000000293c3c7c11 */ /* 0x000fe2000f8e08ff */
[----:B------:R-:W-:Y:S01]  /*a5c0*/  IMAD.U32 R62, R105, 0x10000, RZ ;  /* 0x00010000693e7824 */ /* 0x000fe200078e00ff */
[----:B------:R-:W-:Y:S02]  /*a5d0*/  PRMT R101, R101, 0x5410, R40 ;  /* 0x0000541065657816 */ /* 0x000fe40000000028 */
[----:B------:R-:W-:Y:S01]  /*a5e0*/  PRMT R98, R98, 0x5410, R61 ;  /* 0x0000541062627816 */ /* 0x000fe2000000003d */
[----:B------:R-:W0:Y:S01]  /*a5f0*/  LDS.128 R36, [R60+0x12400] ;  /* 0x012400003c247984 */ /* 0x000e220000000c00 */
[----:B------:R-:W-:Y:S01]  /*a600*/  SHF.R.U32.HI R42, RZ, 0x10, R43 ;  /* 0x00000010ff2a7819 */ /* 0x000fe2000001162b */
[----:B------:R-:W-:Y:S01]  /*a610*/  IMAD.U32 R61, R100, 0x10000, RZ ;  /* 0x00010000643d7824 */ /* 0x000fe200078e00ff */
[----:B------:R-:W-:-:S02]  /*a620*/  PRMT R103, R103, 0x5410, R30 ;  /* 0x0000541067677816 */ /* 0x000fc4000000001e */
[----:B------:R-:W-:Y:S02]  /*a630*/  PRMT R99, R99, 0x5410, R42 ;  /* 0x0000541063637816 */ /* 0x000fe4000000002a */
[----:B------:R-:W-:Y:S01]  /*a640*/  PRMT R102, R102, 0x5410, R29 ;  /* 0x0000541066667816 */ /* 0x000fe2000000001d */
[----:B------:R-:W-:Y:S02]  /*a650*/  IMAD.U32 R64, R103, 0x10000, RZ ;  /* 0x0001000067407824 */ /* 0x000fe400078e00ff */
[C---:B0-----:R-:W-:Y:S01]  /*a660*/  IMAD.U32 R40, R36.reuse, 0x10000, RZ ;  /* 0x0001000024287824 */ /* 0x041fe200078e00ff */
[----:B------:R-:W-:Y:S01]  /*a670*/  LOP3.LUT R36, R36, 0xffff0000, RZ, 0xc0, !PT ;  /* 0xffff000024247812 */ /* 0x000fe200078ec0ff */
[C---:B------:R-:W-:Y:S01]  /*a680*/  IMAD.U32 R41, R37.reuse, 0x10000, RZ ;  /* 0x0001000025297824 */ /* 0x040fe200078e00ff */
[----:B------:R-:W-:Y:S01]  /*a690*/  LOP3.LUT R37, R37, 0xffff0000, RZ, 0xc0, !PT ;  /* 0xffff000025257812 */ /* 0x000fe200078ec0ff */
[C---:B------:R-:W-:Y:S01]  /*a6a0*/  FMUL.FTZ R65, R40.reuse, R63 ;  /* 0x0000003f28417220 */ /* 0x040fe20000410000 */
[----:B------:R-:W-:Y:S01]  /*a6b0*/  FMUL.FTZ R67, R40, R61 ;  /* 0x0000003d28437220 */ /* 0x000fe20000410000 */
[----:B------:R-:W-:-:S02]  /*a6c0*/  IMAD.U32 R40, R101, 0x10000, RZ ;  /* 0x0001000065287824 */ /* 0x000fc400078e00ff */
[----:B------:R-:W-:Y:S01]  /*a6d0*/  FMUL.FTZ R66, R41, R62 ;  /* 0x0000003e29427220 */ /* 0x000fe20000410000 */
[C---:B------:R-:W-:Y:S01]  /*a6e0*/  IMAD.U32 R43, R39.reuse, 0x10000, RZ ;  /* 0x00010000272b7824 */ /* 0x040fe200078e00ff */
[----:B------:R-:W-:Y:S01]  /*a6f0*/  LOP3.LUT R39, R39, 0xffff0000, RZ, 0xc0, !PT ;  /* 0xffff000027277812 */ /* 0x000fe200078ec0ff */
[----:B------:R-:W-:Y:S01]  /*a700*/  FMUL.FTZ R108, R41, R40 ;  /* 0x00000028296c7220 */ /* 0x000fe20000410000 */
[----:B------:R-:W-:Y:S01]  /*a710*/  LOP3.LUT R41, R104, 0xffff0000, RZ, 0xc0, !PT ;  /* 0xffff000068297812 */ /* 0x000fe200078ec0ff */
[C---:B------:R-:W-:Y:S01]  /*a720*/  IMAD.U32 R42, R38.reuse, 0x10000, RZ ;  /* 0x00010000262a7824 */ /* 0x040fe200078e00ff */
[----:B------:R-:W-:Y:S01]  /*a730*/  LOP3.LUT R38, R38, 0xffff0000, RZ, 0xc0, !PT ;  /* 0xffff000026267812 */ /* 0x000fe200078ec0ff */
[----:B--2---:R-:W0:Y:S02]  /*a740*/  LDS.128 R24, [R107] ;  /* 0x000000006b187984 */ /* 0x004e240000000c00 */
[C---:B0-----:R-:W-:Y:S01]  /*a750*/  IMAD.U32 R28, R24.reuse, 0x10000, RZ ;  /* 0x00010000181c7824 */ /* 0x041fe200078e00ff */
[----:B------:R-:W-:Y:S01]  /*a760*/  LOP3.LUT R24, R24, 0xffff0000, RZ, 0xc0, !PT ;  /* 0xffff000018187812 */ /* 0x000fe200078ec0ff */
[C---:B------:R-:W-:Y:S01]  /*a770*/  IMAD.U32 R29, R25.reuse, 0x10000, RZ ;  /* 0x00010000191d7824 */ /* 0x040fe200078e00ff */
[----:B------:R-:W-:Y:S01]  /*a780*/  LOP3.LUT R25, R25, 0xffff0000, RZ, 0xc0, !PT ;  /* 0xffff000019197812 */ /* 0x000fe200078ec0ff */
[C---:B------:R-:W-:Y:S01]  /*a790*/  FFMA.FTZ R65, R28.reuse, R61, -R65 ;  /* 0x0000003d1c417223 */ /* 0x040fe20000010841 */
[----:B------:R-:W-:Y:S01]  /*a7a0*/  FFMA.FTZ R67, R28, R63, R67 ;  /* 0x0000003f1c437223 */ /* 0x000fe20000010043 */
[----:B------:R-:W-:-:S02]  /*a7b0*/  IMAD.U32 R28, R99, 0x10000, RZ ;  /* 0x00010000631c7824 */ /* 0x000fc400078e00ff */
[----:B------:R-:W-:Y:S01]  /*a7c0*/  FFMA.FTZ R66, R29, R40, -R66 ;  /* 0x000000281d427223 */ /* 0x000fe20000010842 */
[----:B------:R-:W-:Y:S01]  /*a7d0*/  FMUL.FTZ R40, R43, R64 ;  /* 0x000000402b287220 */ /* 0x000fe20000410000 */
[----:B------:R-:W-:Y:S02]  /*a7e0*/  IMAD.U32 R31, R27, 0x10000, RZ ;  /* 0x000100001b1f7824 */ /* 0x000fe400078e00ff */
[----:B------:R-:W-:Y:S01]  /*a7f0*/  FMUL.FTZ R43, R43, R28 ;  /* 0x0000001c2b2b7220 */ /* 0x000fe20000410000 */
[----:B------:R-:W-:Y:S01]  /*a800*/  FFMA.FTZ R108, R29, R62, R108 ;  /* 0x0000003e1d6c7223 */ /* 0x000fe2000001006c */
[----:B------:R-:W-:Y:S01]  /*a810*/  LOP3.LUT R29, R100, 0xffff0000, RZ, 0xc0, !PT ;  /* 0xffff0000641d7812 */ /* 0x000fe200078ec0ff */
[C---:B------:R-:W-:Y:S01]  /*a820*/  FFMA.FTZ R63, R31.reuse, R28, -R40 ;  /* 0x0000001c1f3f7223 */ /* 0x040fe20000010828 */
[----:B------:R-:W-:Y:S01]  /*a830*/  FFMA.FTZ R100, R31, R64, R43 ;  /* 0x000000401f647223 */ /* 0x000fe2000001002b */
[C---:B------:R-:W-:Y:S01]  /*a840*/  FMUL.FTZ R31, R36.reuse, R41 ;  /* 0x00000029241f7220 */ /* 0x040fe20000410000 */
[----:B------:R-:W-:Y:S01]  /*a850*/  LOP3.LUT R28, R101, 0xffff0000, RZ, 0xc0, !PT ;  /* 0xffff0000651c7812 */ /* 0x000fe200078ec0ff */
[-C--:B------:R-:W-:Y:S01]  /*a860*/  FMUL.FTZ R43, R36, R29.reuse ;  /* 0x0000001d242b7220 */ /* 0x080fe20000410000 */
[----:B------:R-:W-:Y:S01]  /*a870*/  LOP3.LUT R40, R105, 0xffff0000, RZ, 0xc0, !PT ;  /* 0xffff000069287812 */ /* 0x000fe200078ec0ff */
[----:B------:R-:W-:Y:S01]  /*a880*/  FFMA.FTZ R36, R24, R29, -R31 ;  /* 0x0000001d18247223 */ /* 0x000fe2000001081f */
[----:B------:R-:W-:-:S02]  /*a890*/  IMAD.U32 R31, R102, 0x10000, RZ ;  /* 0x00010000661f7824 */ /* 0x000fc400078e00ff */
[----:B------:R-:W-:Y:S01]  /*a8a0*/  FFMA.FTZ R62, R24, R41, R43 ;  /* 0x00000029183e7223 */ /* 0x000fe2000001002b */
[----:B------:R-:W-:Y:S02]  /*a8b0*/  IMAD.U32 R30, R26, 0x10000, RZ ;  /* 0x000100001a1e7824 */ /* 0x000fe400078e00ff */
[C---:B------:R-:W-:Y:S01]  /*a8c0*/  FMUL.FTZ R64, R37.reuse, R40 ;  /* 0x0000002825407220 */ /* 0x040fe20000410000 */
[----:B------:R-:W-:Y:S02]  /*a8d0*/  IMAD.U32 R29, R98, 0x10000, RZ ;  /* 0x00010000621d7824 */ /* 0x000fe400078e00ff */
[C---:B------:R-:W-:Y:S01]  /*a8e0*/  FMUL.FTZ R41, R42.reuse, R31 ;  /* 0x0000001f2a297220 */ /* 0x040fe20000410000 */
[-C--:B------:R-:W-:Y:S01]  /*a8f0*/  FMUL.FTZ R61, R37, R28.reuse ;  /* 0x0000001c253d7220 */ /* 0x080fe20000410000 */
[C---:B------:R-:W-:Y:S01]  /*a900*/  FFMA.FTZ R37, R25.reuse, R28, -R64 ;  /* 0x0000001c19257223 */ /* 0x040fe20000010840 */
[-C--:B------:R-:W-:Y:S01]  /*a910*/  FMUL.FTZ R43, R42, R29.reuse ;  /* 0x0000001d2a2b7220 */ /* 0x080fe20000410000 */
[----:B------:R-:W-:Y:S01]  /*a920*/  FFMA.FTZ R41, R30, R29, -R41 ;  /* 0x0000001d1e297223 */ /* 0x000fe20000010829 */
[----:B------:R-:W-:Y:S01]  /*a930*/  FFMA.FTZ R61, R25, R40, R61 ;  /* 0x00000028193d7223 */ /* 0x000fe2000001003d */
[----:B------:R-:W-:Y:S01]  /*a940*/  LOP3.LUT R29, R102, 0xffff0000, RZ, 0xc0, !PT ;  /* 0xffff0000661d7812 */ /* 0x000fe200078ec0ff */
[----:B------:R-:W-:Y:S01]  /*a950*/  FFMA.FTZ R30, R30, R31, R43 ;  /* 0x0000001f1e1e7223 */ /* 0x000fe2000001002b */
[----:B------:R-:W-:-:S02]  /*a960*/  LOP3.LUT R25, R98, 0xffff0000, RZ, 0xc0, !PT ;  /* 0xffff000062197812 */ /* 0x000fc400078ec0ff */
[----:B------:R-:W-:Y:S01]  /*a970*/  LOP3.LUT R28, R103, 0xffff0000, RZ, 0xc0, !PT ;  /* 0xffff0000671c7812 */ /* 0x000fe200078ec0ff */
[C---:B------:R-:W-:Y:S01]  /*a980*/  FMUL.FTZ R31, R38.reuse, R29 ;  /* 0x0000001d261f7220 */ /* 0x040fe20000410000 */
[----:B------:R-:W-:Y:S01]  /*a990*/  LOP3.LUT R24, R99, 0xffff0000, RZ, 0xc0, !PT ;  /* 0xffff000063187812 */ /* 0x000fe200078ec0ff */
[-C--:B------:R-:W-:Y:S01]  /*a9a0*/  FMUL.FTZ R40, R38, R25.reuse ;  /* 0x0000001926287220 */ /* 0x080fe20000410000 */
[----:B------:R-:W-:Y:S01]  /*a9b0*/  LOP3.LUT R26, R26, 0xffff0000, RZ, 0xc0, !PT ;  /* 0xffff00001a1a7812 */ /* 0x000fe200078ec0ff */
[----:B------:R-:W-:Y:S01]  /*a9c0*/  FMUL.FTZ R42, R39, R28 ;  /* 0x0000001c272a7220 */ /* 0x000fe20000410000 */
[----:B------:R-:W-:Y:S01]  /*a9d0*/  LOP3.LUT R27, R27, 0xffff0000, RZ, 0xc0, !PT ;  /* 0xffff00001b1b7812 */ /* 0x000fe200078ec0ff */
[-C--:B------:R-:W-:Y:S02]  /*a9e0*/  FMUL.FTZ R39, R39, R24.reuse ;  /* 0x0000001827277220 */ /* 0x080fe40000410000 */
[C---:B------:R-:W-:Y:S01]  /*a9f0*/  FFMA.FTZ R38, R26.reuse, R25, -R31 ;  /* 0x000000191a267223 */ /* 0x040fe2000001081f */
[----:B------:R-:W-:Y:S01]  /*aa00*/  FFMA.FTZ R31, R26, R29, R40 ;  /* 0x0000001d1a1f7223 */ /* 0x000fe20000010028 */
[C---:B------:R-:W-:Y:S01]  /*aa10*/  FFMA.FTZ R42, R27.reuse, R24, -R42 ;  /* 0x000000181b2a7223 */ /* 0x040fe2000001082a */
[----:B------:R-:W-:Y:S01]  /*aa20*/  FFMA.FTZ R39, R27, R28, R39 ;  /* 0x0000001c1b277223 */ /* 0x000fe20000010027 */
[----:B------:R-:W-:-:S02]  /*aa30*/  F2FP.BF16.F32.PACK_AB R24, R36, R65 ;  /* 0x000000412418723e */ /* 0x000fc400000010ff */
[----:B------:R-:W-:Y:S02]  /*aa40*/  F2FP.BF16.F32.PACK_AB R25, R37, R66 ;  /* 0x000000422519723e */ /* 0x000fe400000010ff */
[----:B------:R-:W-:Y:S02]  /*aa50*/  F2FP.BF16.F32.PACK_AB R26, R38, R41 ;  /* 0x00000029261a723e */ /* 0x000fe400000010ff */
[----:B------:R-:W-:Y:S02]  /*aa60*/  F2FP.BF16.F32.PACK_AB R30, R31, R30 ;  /* 0x0000001e1f1e723e */ /* 0x000fe400000010ff */
[----:B------:R-:W-:Y:S02]  /*aa70*/  F2FP.BF16.F32.PACK_AB R27, R42, R63 ;  /* 0x0000003f2a1b723e */ /* 0x000fe400000010ff */
[----:B------:R-:W-:Y:S02]  /*aa80*/  F2FP.BF16.F32.PACK_AB R28, R62, R67 ;  /* 0x000000433e1c723e */ /* 0x000fe400000010ff */
[----:B------:R-:W-:Y:S01]  /*aa90*/  F2FP.BF16.F32.PACK_AB R29, R61, R108 ;  /* 0x0000006c3d1d723e */ /* 0x000fe200000010ff */
[----:B------:R1:W-:Y:S01]  /*aaa0*/  STS.128 [R107], R24 ;  /* 0x000000186b007388 */ /* 0x0003e20000000c00 */
[----:B------:R-:W-:-:S05]  /*aab0*/  F2FP.BF16.F32.PACK_AB R31, R39, R100 ;  /* 0x00000064271f723e */ /* 0x000fca00000010ff */
[----:B------:R1:W-:Y:S02]  /*aac0*/  STS.128 [R60+0x12400], R28 ;  /* 0x0124001c3c007388 */ /* 0x0003e40000000c00 */
.L_x_1647:
[----:B------:R-:W-:Y:S05]  /*aad0*/  BSYNC B2 ;  /* 0x0000000000027941 */ /* 0x000fea0003800000 */
.L_x_1646:
[----:B------:R-:W-:Y:S05]  /*aae0*/  @P2 BRA `(.L_x_1643) ;  /* 0x0000000400a02947 */ /* 0x000fea0003800000 */
[----:B-1----:R-:W2:Y:S01]  /*aaf0*/  LDL R60, [R1+0x288] ;  /* 0x00028800013c7983 */ /* 0x002ea20000100800 */
[----:B------:R-:W-:Y:S02]  /*ab00*/  LEA.HI R106, R106, R219, RZ, 0x1d ;  /* 0x000000db6a6a7211 */ /* 0x000fe400078fe8ff */
[----:B0-----:R-:W-:Y:S02]  /*ab10*/  SHF.R.U64 R38, R32, 0x10, R33 ;  /* 0x0000001020267819 */ /* 0x001fe40000001221 */
[----:B------:R-:W-:Y:S02]  /*ab20*/  SHF.R.S32.HI R25, RZ, 0x1f, R106 ;  /* 0x0000001fff197819 */ /* 0x000fe4000001146a */
[----:B------:R-:W-:Y:S02]  /*ab30*/  SHF.R.U64 R42, R44, 0x10, R45 ;  /* 0x000000102c2a7819 */ /* 0x000fe4000000122d */
[----:B------:R-:W-:Y:S01]  /*ab40*/  LEA.HI R24, R25, R106, RZ, 0x3 ;  /* 0x0000006a19187211 */ /* 0x000fe200078f18ff */
[----:B------:R-:W-:Y:S01]  /*ab50*/  IMAD.SHL.U32 R25, R106, 0x8, RZ ;  /* 0x000000086a197824 */ /* 0x000fe200078e00ff */
[----:B------:R-:W-:-:S02]  /*ab60*/  PRMT R87, R87, 0x5410, R38 ;  /* 0x0000541057577816 */ /* 0x000fc40000000026 */
[----:B------:R-:W-:Y:S01]  /*ab70*/  PRMT R83, R83, 0x5410, R42 ;  /* 0x0000541053537816 */ /* 0x000fe2000000002a */
[----:B------:R-:W-:Y:S01]  /*ab80*/  IMAD.SHL.U32 R24, R24, 0x400, RZ ;  /* 0x0000040018187824 */ /* 0x000fe200078e00ff */
[----:B------:R-:W-:Y:S01]  /*ab90*/  LOP3.LUT R25, R212, 0x38, R25, 0xf8, !PT ;  /* 0x00000038d4197812 */ /* 0x000fe200078ef819 */
[----:B------:R-:W-:Y:S01]  /*aba0*/  IMAD.U32 R42, R87, 0x10000, RZ ;  /* 0x00010000572a7824 */ /* 0x000fe200078e00ff */
[----:B------:R-:W-:Y:S01]  /*abb0*/  SHF.R.U32.HI R45, RZ, 0x10, R45 ;  /* 0x00000010ff2d7819 */ /* 0x000fe2000001162d */
[----:B------:R-:W-:Y:S01]  /*abc0*/  IMAD.U32 R41, R83, 0x10000, RZ ;  /* 0x0001000053297824 */ /* 0x000fe200078e00ff */
[----:B------:R-:W-:Y:S02]  /*abd0*/  LOP3.LUT R24, R24, 0x7fffe000, RZ, 0xc0, !PT ;  /* 0x7fffe00018187812 */ /* 0x000fe400078ec0ff */
[----:B------:R-:W-:Y:S02]  /*abe0*/  LOP3.LUT R25, R25, R214, RZ, 0x3c, !PT ;  /* 0x000000d619197212 */ /* 0x000fe400078e3cff */
[----:B------:R-:W-:Y:S01]  /*abf0*/  SHF.R.U64 R40, R46, 0x10, R47 ;  /* 0x000000102e287819 */ /* 0x000fe2000000122f */
[----:B------:R-:W-:Y:S01]  /*ac00*/  IMAD R24, R213, 0x200, R24 ;  /* 0x00000200d5187824 */ /* 0x000fe200078e0218 */
[----:B------:R-:W-:-:S02]  /*ac10*/  SHF.R.U64 R32, R34, 0x10, R35 ;  /* 0x0000001022207819 */ /* 0x000fc40000001223 */
[----:B------:R-:W-:Y:S01]  /*ac20*/  SHF.R.U32.HI R47, RZ, 0x10, R47 ;  /* 0x00000010ff2f7819 */ /* 0x000fe2000001162f */
[----:B------:R-:W-:Y:S01]  /*ac30*/  IMAD.IADD R28, R24, 0x1, R25 ;  /* 0x00000001181c7824 */ /* 0x000fe200078e0219 */
[----:B------:R-:W-:Y:S02]  /*ac40*/  SHF.R.U32.HI R33, RZ, 0x10, R33 ;  /* 0x00000010ff217819 */ /* 0x000fe40000011621 */
[----:B------:R-:W-:Y:S02]  /*ac50*/  SHF.R.U32.HI R35, RZ, 0x10, R35 ;  /* 0x00000010ff237819 */ /* 0x000fe40000011623 */
[----:B------:R-:W-:Y:S02]  /*ac60*/  LEA R36, R28, UR41, 0x1 ;  /* 0x000000291c247c11 */ /* 0x000fe4000f8e08ff */
[----:B------:R-:W-:Y:S02]  /*ac70*/  PRMT R84, R84, 0x5410, R45 ;  /* 0x0000541054547816 */ /* 0x000fe4000000002d */
[----:B------:R-:W-:Y:S01]  /*ac80*/  PRMT R85, R85, 0x5410, R32 ;  /* 0x0000541055557816 */ /* 0x000fe20000000020 */
[----:B------:R-:W0:Y:S01]  /*ac90*/  LDS.128 R28, [R36+0x12400] ;  /* 0x01240000241c7984 */ /* 0x000e220000000c00 */
[----:B------:R-:W-:-:S02]  /*aca0*/  PRMT R82, R82, 0x5410, R47 ;  /* 0x0000541052527816 */ /* 0x000fc4000000002f */
[----:B------:R-:W-:Y:S02]  /*acb0*/  PRMT R88, R88, 0x5410, R33 ;  /* 0x0000541058587816 */ /* 0x000fe40000000021 */
[----:B------:R-:W-:Y:S02]  /*acc0*/  PRMT R86, R86, 0x5410, R35 ;  /* 0x0000541056567816 */ /* 0x000fe40000000023 */
[----:B------:R-:W-:Y:S01]  /*acd0*/  PRMT R81, R81, 0x5410, R40 ;  /* 0x0000541051517816 */ /* 0x000fe20000000028 */
[C---:B------:R-:W-:Y:S01]  /*ace0*/  IMAD.U32 R43, R88.reuse, 0x10000, RZ ;  /* 0x00010000582b7824 */ /* 0x040fe200078e00ff */
[----:B------:R-:W-:Y:S02]  /*acf0*/  LOP3.LUT R87, R87, 0xffff0000, RZ, 0xc0, !PT ;  /* 0xffff000057577812 */ /* 0x000fe400078ec0ff */
[----:B------:R-:W-:Y:S02]  /*ad00*/  LOP3.LUT R83, R83, 0xffff0000, RZ, 0xc0, !PT ;  /* 0xffff000053537812 */ /* 0x000fe400078ec0ff */
[----:B------:R-:W-:Y:S01]  /*ad10*/  LOP3.LUT R88, R88, 0xffff0000, RZ, 0xc0, !PT ;  /* 0xffff000058587812 */ /* 0x000fe200078ec0ff */
        /* <DEDUP_REMOVED lines=10> */
[C---:B------:R-:W-:Y:S01]  /*adc0*/  IMAD.U32 R39, R30.reuse, 0x10000, RZ ;  /* 0x000100001e277824 */ /* 0x040fe200078e00ff */
        /* <DEDUP_REMOVED lines=8> */
[----:B------:R-:W-:Y:S01]  /*ae50*/  FFMA.FTZ R45, R32, R41, -R45 ;  /* 0x00000029202d7223 */ /* 0x000fe2000001082d */
[----:B------:R-:W-:-:S02]  /*ae60*/  IMAD.U32 R41, R86, 0x10000, RZ ;  /* 0x0001000056297824 */ /* 0x000fc400078e00ff */
[----:B------:R-:W-:Y:S01]  /*ae70*/  FFMA.FTZ R47, R32, R42, R47 ;  /* 0x0000002a202f7223 */ /* 0x000fe2000001002f */
[----:B------:R-:W-:Y:S02]  /*ae80*/  IMAD.U32 R32, R82, 0x10000, RZ ;  /* 0x0001000052207824 */ /* 0x000fe400078e00ff */
[----:B------:R-:W-:Y:S01]  /*ae90*/  FFMA.FTZ R44, R33, R37, -R44 ;  /* 0x00000025212c7223 */ /* 0x000fe2000001082c */
[C---:B------:R-:W-:Y:S01]  /*aea0*/  FMUL.FTZ R42, R40.reuse, R41 ;  /* 0x00000029282a7220 */ /* 0x040fe20000410000 */
[----:B------:R-:W-:Y:S02]  /*aeb0*/  IMAD.U32 R35, R27, 0x10000, RZ ;  /* 0x000100001b237824 */ /* 0x000fe400078e00ff */
[-C--:B------:R-:W-:Y:S01]  /*aec0*/  FMUL.FTZ R40, R40, R32.reuse ;  /* 0x0000002028287220 */ /* 0x080fe20000410000 */
[----:B------:R-:W-:Y:S01]  /*aed0*/  FFMA.FTZ R43, R33, R43, R38 ;  /* 0x0000002b212b7223 */ /* 0x000fe20000010026 */
[C---:B------:R-:W-:Y:S01]  /*aee0*/  FMUL.FTZ R33, R28.reuse, R87 ;  /* 0x000000571c217220 */ /* 0x040fe20000410000 */
[C---:B------:R-:W-:Y:S01]  /*aef0*/  FFMA.FTZ R37, R35.reuse, R32, -R42 ;  /* 0x0000002023257223 */ /* 0x040fe2000001082a */
[----:B------:R-:W-:Y:S01]  /*af00*/  FFMA.FTZ R41, R35, R41, R40 ;  /* 0x0000002923297223 */ /* 0x000fe20000010028 */
[----:B------:R-:W-:Y:S01]  /*af10*/  FMUL.FTZ R35, R28, R83 ;  /* 0x000000531c237220 */ /* 0x000fe20000410000 */
[----:B------:R-:W-:-:S02]  /*af20*/  IMAD.U32 R32, R85, 0x10000, RZ ;  /* 0x0001000055207824 */ /* 0x000fc400078e00ff */
[----:B------:R-:W-:Y:S01]  /*af30*/  FFMA.FTZ R38, R24, R83, -R33 ;  /* 0x0000005318267223 */ /* 0x000fe20000010821 */
[----:B------:R-:W-:Y:S02]  /*af40*/  IMAD.U32 R34, R26, 0x10000, RZ ;  /* 0x000100001a227824 */ /* 0x000fe400078e00ff */
[----:B------:R-:W-:Y:S01]  /*af50*/  FFMA.FTZ R40, R24, R87, R35 ;  /* 0x0000005718287223 */ /* 0x000fe20000010023 */
[----:B------:R-:W-:Y:S02]  /*af60*/  IMAD.U32 R28, R81, 0x10000, RZ ;  /* 0x00010000511c7824 */ /* 0x000fe400078e00ff */
[C---:B------:R-:W-:Y:S01]  /*af70*/  FMUL.FTZ R42, R29.reuse, R88 ;  /* 0x000000581d2a7220 */ /* 0x040fe20000410000 */
[----:B------:R-:W-:Y:S01]  /*af80*/  FMUL.FTZ R33, R29, R84 ;  /* 0x000000541d217220 */ /* 0x000fe20000410000 */
[----:B------:R-:W-:Y:S01]  /*af90*/  FMUL.FTZ R35, R39, R32 ;  /* 0x0000002027237220 */ /* 0x000fe20000410000 */
[----:B------:R-:W-:Y:S01]  /*afa0*/  LOP3.LUT R85, R85, 0xffff0000, RZ, 0xc0, !PT ;  /* 0xffff000055557812 */ /* 0x000fe200078ec0ff */
[C---:B------:R-:W-:Y:S01]  /*afb0*/  FFMA.FTZ R29, R25.reuse, R84, -R42 ;  /* 0x00000054191d7223 */ /* 0x040fe2000001082a */
[----:B------:R-:W-:Y:S01]  /*afc0*/  LOP3.LUT R86, R86, 0xffff0000, RZ, 0xc0, !PT ;  /* 0xffff000056567812 */ /* 0x000fe200078ec0ff */
[----:B------:R-:W-:Y:S01]  /*afd0*/  FFMA.FTZ R88, R25, R88, R33 ;  /* 0x0000005819587223 */ /* 0x000fe20000010021 */
[----:B------:R-:W-:Y:S01]  /*afe0*/  LOP3.LUT R81, R81, 0xffff0000, RZ, 0xc0, !PT ;  /* 0xffff000051517812 */ /* 0x000fe200078ec0ff */
[-C--:B------:R-:W-:Y:S01]  /*aff0*/  FMUL.FTZ R39, R39, R28.reuse ;  /* 0x0000001c27277220 */ /* 0x080fe20000410000 */
[----:B------:R-:W-:Y:S01]  /*b000*/  LOP3.LUT R82, R82, 0xffff0000, RZ, 0xc0, !PT ;  /* 0xffff000052527812 */ /* 0x000fe200078ec0ff */
[----:B------:R-:W-:Y:S01]  /*b010*/  FFMA.FTZ R35, R34, R28, -R35 ;  /* 0x0000001c22237223 */ /* 0x000fe20000010823 */
[----:B------:R-:W-:Y:S01]  /*b020*/  LOP3.LUT R26, R26, 0xffff0000, RZ, 0xc0, !PT ;  /* 0xffff00001a1a7812 */ /* 0x000fe200078ec0ff */
[C---:B------:R-:W-:Y:S01]  /*b030*/  FMUL.FTZ R25, R30.reuse, R85 ;  /* 0x000000551e197220 */ /* 0x040fe20000410000 */
[----:B------:R-:W-:Y:S01]  /*b040*/  LOP3.LUT R27, R27, 0xffff0000, RZ, 0xc0, !PT ;  /* 0xffff00001b1b7812 */ /* 0x000fe200078ec0ff */
[C---:B------:R-:W-:Y:S01]  /*b050*/  FMUL.FTZ R28, R31.reuse, R86 ;  /* 0x000000561f1c7220 */ /* 0x040fe20000410000 */
[-C--:B------:R-:W-:Y:S01]  /*b060*/  FMUL.FTZ R24, R30, R81.reuse ;  /* 0x000000511e187220 */ /* 0x080fe20000410000 */
[----:B------:R-:W-:Y:S01]  /*b070*/  FMUL.FTZ R31, R31, R82 ;  /* 0x000000521f1f7220 */ /* 0x000fe20000410000 */
[----:B------:R-:W-:Y:S01]  /*b080*/  FFMA.FTZ R39, R34, R32, R39 ;  /* 0x0000002022277223 */ /* 0x000fe20000010027 */
        /* <DEDUP_REMOVED lines=14> */
.L_x_1643:
[----:B------:R-:W-:Y:S05]  /*b170*/  BSYNC B1 ;  /* 0x0000000000017941 */ /* 0x000fea0003800000 */
.L_x_1642:
[----:B------:R-:W-:-:S13]  /*b180*/  ISETP.GE.AND P0, PT, R225, R90, PT ;  /* 0x0000005ae100720c */ /* 0x000fda0003f06270 */
[----:B------:R-:W-:Y:S05]  /*b190*/  @P0 BRA `(.L_x_1624) ;  /* 0x0000001400000947 */ /* 0x000fea0003800000 */
[----:B------:R-:W3:Y:S01]  /*b1a0*/  LDC R32, c[0x0][0x3f4] ;  /* 0x0000fd00ff207b82 */ /* 0x000ee20000000800 */
[C---:B012---:R-:W-:Y:S01]  /*b1b0*/  VIADD R25, R18.reuse, 0x20 ;  /* 0x0000002012197836 */ /* 0x047fe20000000000 */
[----:B------:R-:W-:Y:S01]  /*b1c0*/  BSSY B1, `(.L_x_1648) ;  /* 0x000006d000017945 */ /* 0x000fe20003800000 */
[C---:B------:R-:W-:Y:S01]  /*b1d0*/  VIADD R27, R18.reuse, 0x40 ;  /* 0x00000040121b7836 */ /* 0x040fe20000000000 */
[-C--:B---3--:R-:W-:Y:S02]  /*b1e0*/  ISETP.GE.AND P0, PT, R18, R32.reuse, PT ;  /* 0x000000201200720c */ /* 0x088fe40003f06270 */
[-C--:B------:R-:W-:Y:S02]  /*b1f0*/  ISETP.GE.AND P1, PT, R25, R32.reuse, PT ;  /* 0x000000201900720c */ /* 0x080fe40003f26270 */
[----:B------:R-:W-:-:S09]  /*b200*/  ISETP.GE.AND P2, PT, R27, R32, PT ;  /* 0x000000201b00720c */ /* 0x000fd20003f46270 */
[----:B------:R-:W-:Y:S05]  /*b210*/  @P0 BRA `(.L_x_1649) ;  /* 0x00000004009c0947 */ /* 0x000fea0003800000 */
[----:B------:R-:W2:Y:S01]  /*b220*/  LDL R44, [R1+0x28c] ;  /* 0x00028c00012c7983 */ /* 0x000ea20000100800 */
[----:B------:R-:W-:Y:S02]  /*b230*/  LEA.HI R24, R32, R217, RZ, 0x1d ;  /* 0x000000d920187211 */ /* 0x000fe400078fe8ff */
[----:B------:R-:W-:Y:S02]  /*b240*/  SHF.R.U64 R35, R12, 0x10, R13 ;  /* 0x000000100c237819 */ /* 0x000fe4000000120d */
[----:B------:R-:W-:Y:S01]  /*b250*/  SHF.R.S32.HI R27, RZ, 0x1f, R24 ;  /* 0x0000001fff1b7819 */ /* 0x000fe20000011418 */
[----:B------:R-:W-:Y:S01]  /*b260*/  IMAD.SHL.U32 R25, R24, 0x8, RZ ;  /* 0x0000000818197824 */ /* 0x000fe200078e00ff */
[----:B------:R-:W-:Y:S02]  /*b270*/  SHF.R.U64 R12, R14, 0x10, R15 ;  /* 0x000000100e0c7819 */ /* 0x000fe4000000120f */
[----:B------:R-:W-:Y:S02]  /*b280*/  LEA.HI R27, R27, R24, RZ, 0x3 ;  /* 0x000000181b1b7211 */ /* 0x000fe400078f18ff */
[----:B------:R-:W-:-:S02]  /*b290*/  LOP3.LUT R24, R220, 0x38, R25, 0xf8, !PT ;  /* 0x00000038dc187812 */ /* 0x000fc400078ef819 */
[----:B------:R-:W-:Y:S01]  /*b2a0*/  SHF.R.U32.HI R34, RZ, 0x10, R13 ;  /* 0x00000010ff227819 */ /* 0x000fe2000001160d */
[----:B------:R-:W-:Y:S01]  /*b2b0*/  IMAD.SHL.U32 R27, R27, 0x400, RZ ;  /* 0x000004001b1b7824 */ /* 0x000fe200078e00ff */
[----:B------:R-:W-:Y:S02]  /*b2c0*/  LOP3.LUT R25, R24, R221, RZ, 0x3c, !PT ;  /* 0x000000dd18197212 */ /* 0x000fe400078e3cff */
[----:B------:R-:W-:Y:S02]  /*b2d0*/  SHF.R.U32.HI R14, RZ, 0x10, R15 ;  /* 0x00000010ff0e7819 */ /* 0x000fe4000001160f */
[----:B------:R-:W-:Y:S02]  /*b2e0*/  LOP3.LUT R27, R27, 0x7fffe000, RZ, 0xc0, !PT ;  /* 0x7fffe0001b1b7812 */ /* 0x000fe400078ec0ff */
[----:B------:R-:W-:Y:S02]  /*b2f0*/  SHF.R.U64 R15, R56, 0x10, R57 ;  /* 0x00000010380f7819 */ /* 0x000fe40000001239 */
[----:B------:R-:W-:-:S02]  /*b300*/  IADD3 R28, R25, R27, R222 ;  /* 0x0000001b191c7210 */ /* 0x000fc40007ffe0de */
[----:B------:R-:W-:Y:S02]  /*b310*/  SHF.R.U64 R13, R58, 0x10, R59 ;  /* 0x000000103a0d7819 */ /* 0x000fe4000000123b */
[----:B------:R-:W-:Y:S02]  /*b320*/  LEA R33, R28, UR41, 0x1 ;  /* 0x000000291c217c11 */ /* 0x000fe4000f8e08ff */
[----:B------:R-:W-:Y:S02]  /*b330*/  SHF.R.U32.HI R56, RZ, 0x10, R57 ;  /* 0x00000010ff387819 */ /* 0x000fe40000011639 */
[----:B------:R-:W-:Y:S01]  /*b340*/  PRMT R89, R89, 0x5410, R12 ;  /* 0x0000541059597816 */ /* 0x000fe2000000000c */
[----:B------:R-:W0:Y:S01]  /*b350*/  LDS.128 R28, [R33+0x12400] ;  /* 0x01240000211c7984 */ /* 0x000e220000000c00 */
[----:B------:R-:W-:Y:S02]  /*b360*/  PRMT R96, R96, 0x5410, R15 ;  /* 0x0000541060607816 */ /* 0x000fe4000000000f */
[----:B------:R-:W-:-:S02]  /*b370*/  PRMT R94, R94, 0x5410, R13 ;  /* 0x000054105e5e7816 */ /* 0x000fc4000000000d */
[----:B------:R-:W-:Y:S01]  /*b380*/  PRMT R91, R91, 0x5410, R14 ;  /* 0x000054105b5b7816 */ /* 0x000fe2000000000e */
[----:B------:R-:W-:Y:S01]  /*b390*/  IMAD.U32 R39, R96, 0x10000, RZ ;  /* 0x0001000060277824 */ /* 0x000fe200078e00ff */
[----:B------:R-:W-:Y:S02]  /*b3a0*/  PRMT R92, R92, 0x5410, R35 ;  /* 0x000054105c5c7816 */ /* 0x000fe40000000023 */
[----:B------:R-:W-:Y:S02]  /*b3b0*/  PRMT R93, R93, 0x5410, R34 ;  /* 0x000054105d5d7816 */ /* 0x000fe40000000022 */
[----:B------:R-:W-:Y:S01]  /*b3c0*/  PRMT R97, R97, 0x5410, R56 ;  /* 0x0000541061617816 */ /* 0x000fe20000000038 */
[----:B------:R-:W-:Y:S01]  /*b3d0*/  IMAD.U32 R38, R92, 0x10000, RZ ;  /* 0x000100005c267824 */ /* 0x000fe200078e00ff */
[----:B------:R-:W-:Y:S02]  /*b3e0*/  SHF.R.U32.HI R58, RZ, 0x10, R59 ;  /* 0x00000010ff3a7819 */ /* 0x000fe4000001163b */
[----:B------:R-:W-:Y:S01]  /*b3f0*/  LOP3.LUT R96, R96, 0xffff0000, RZ, 0xc0, !PT ;  /* 0xffff000060607812 */ /* 0x000fe200078ec0ff */
[----:B------:R-:W-:Y:S01]  /*b400*/  IMAD.U32 R40, R97, 0x10000, RZ ;  /* 0x0001000061287824 */ /* 0x000fe200078e00ff */
[----:B------:R-:W-:-:S02]  /*b410*/  PRMT R95, R95, 0x5410, R58 ;  /* 0x000054105f5f7816 */ /* 0x000fc4000000003a */
[----:B------:R-:W-:Y:S02]  /*b420*/  LOP3.LUT R92, R92, 0xffff0000, RZ, 0xc0, !PT ;  /* 0xffff00005c5c7812 */ /* 0x000fe400078ec0ff */
[----:B------:R-:W-:Y:S01]  /*b430*/  LOP3.LUT R97, R97, 0xffff0000, RZ, 0xc0, !PT ;  /* 0xffff000061617812 */ /* 0x000fe200078ec0ff */
[C---:B0-----:R-:W-:Y:S01]  /*b440*/  IMAD.U32 R35, R29.reuse, 0x10000, RZ ;  /* 0x000100001d237824 */ /* 0x041fe200078e00ff */
[----:B------:R-:W-:Y:S01]  /*b450*/  LOP3.LUT R29, R29, 0xffff0000, RZ, 0xc0, !PT ;  /* 0xffff00001d1d7812 */ /* 0x000fe200078ec0ff */
[C---:B------:R-:W-:Y:S01]  /*b460*/  IMAD.U32 R37, R31.reuse, 0x10000, RZ ;  /* 0x000100001f257824 */ /* 0x040fe200078e00ff */
[----:B------:R-:W-:Y:S01]  /*b470*/  LOP3.LUT R31, R31, 0xffff0000, RZ, 0xc0, !PT ;  /* 0xffff00001f1f7812 */ /* 0x000fe200078ec0ff */
[----:B------:R-:W-:Y:S01]  /*b480*/  FMUL.FTZ R45, R35, R40 ;  /* 0x00000028232d7220 */ /* 0x000fe20000410000 */
[C---:B------:R-:W-:Y:S01]  /*b490*/  IMAD.U32 R36, R30.reuse, 0x10000, RZ ;  /* 0x000100001e247824 */ /* 0x040fe200078e00ff */
[----:B------:R-:W-:Y:S01]  /*b4a0*/  LOP3.LUT R30, R30, 0xffff0000, RZ, 0xc0, !PT ;  /* 0xffff00001e1e7812 */ /* 0x000fe200078ec0ff */
[----:B--2---:R-:W0:Y:S02]  /*b4b0*/  LDS.128 R24, [R44] ;  /* 0x000000002c187984 */ /* 0x004e240000000c00 */
        /* <DEDUP_REMOVED lines=8> */
[C---:B------:R-:W-:Y:S01]  /*b540*/  IMAD.U32 R27, R28.reuse, 0x10000, RZ ;  /* 0x000100001c1b7824 */ /* 0x040fe200078e00ff */
[----:B------:R-:W-:-:S03]  /*b550*/  LOP3.LUT R28, R28, 0xffff0000, RZ, 0xc0, !PT ;  /* 0xffff00001c1c7812 */ /* 0x000fc600078ec0ff */
[CC--:B------:R-:W-:Y:S01]  /*b560*/  FMUL.FTZ R41, R27.reuse, R39.reuse ;  /* 0x000000271b297220 */ /* 0x0c0fe20000410000 */
[-C--:B------:R-:W-:Y:S01]  /*b570*/  FMUL.FTZ R43, R27, R38.reuse ;  /* 0x000000261b2b7220 */ /* 0x080fe20000410000 */
[C---:B------:R-:W-:Y:S01]  /*b580*/  IMAD.U32 R27, R93.reuse, 0x10000, RZ ;  /* 0x000100005d1b7824 */ /* 0x040fe200078e00ff */
[----:B------:R-:W-:Y:S01]  /*b590*/  LOP3.LUT R93, R93, 0xffff0000, RZ, 0xc0, !PT ;  /* 0xffff00005d5d7812 */ /* 0x000fe200078ec0ff */
[C---:B------:R-:W-:Y:S01]  /*b5a0*/  FFMA.FTZ R41, R12.reuse, R38, -R41 ;  /* 0x000000260c297223 */ /* 0x040fe20000010829 */
[----:B------:R-:W-:Y:S02]  /*b5b0*/  IMAD.U32 R38, R95, 0x10000, RZ ;  /* 0x000100005f267824 */ /* 0x000fe400078e00ff */
[----:B------:R-:W-:Y:S01]  /*b5c0*/  FFMA.FTZ R43, R12, R39, R43 ;  /* 0x000000270c2b7223 */ /* 0x000fe2000001002b */
[----:B------:R-:W-:Y:S02]  /*b5d0*/  IMAD.U32 R12, R91, 0x10000, RZ ;  /* 0x000100005b0c7824 */ /* 0x000fe400078e00ff */
[-C--:B------:R-:W-:Y:S01]  /*b5e0*/  FMUL.FTZ R35, R35, R27.reuse ;  /* 0x0000001b23237220 */ /* 0x080fe20000410000 */
[C---:B------:R-:W-:Y:S01]  /*b5f0*/  FFMA.FTZ R45, R14.reuse, R27, -R45 ;  /* 0x0000001b0e2d7223 */ /* 0x040fe2000001082d */
[C---:B------:R-:W-:Y:S01]  /*b600*/  FMUL.FTZ R27, R37.reuse, R38 ;  /* 0x00000026251b7220 */ /* 0x040fe20000410000 */
[----:B------:R-:W-:Y:S01]  /*b610*/  FMUL.FTZ R39, R37, R12 ;  /* 0x0000000c25277220 */ /* 0x000fe20000410000 */
[----:B------:R-:W-:Y:S01]  /*b620*/  FFMA.FTZ R35, R14, R40, R35 ;  /* 0x000000280e237223 */ /* 0x000fe20000010023 */
[----:B------:R-:W-:-:S02]  /*b630*/  IMAD.U32 R14, R94, 0x10000, RZ ;  /* 0x000100005e0e7824 */ /* 0x000fc400078e00ff */
[----:B------:R-:W-:Y:S01]  /*b640*/  FFMA.FTZ R37, R34, R12, -R27 ;  /* 0x0000000c22257223 */ /* 0x000fe2000001081b */
[C---:B------:R-:W-:Y:S01]  /*b650*/  FMUL.FTZ R12, R28.reuse, R96 ;  /* 0x000000601c0c7220 */ /* 0x040fe20000410000 */
[----:B------:R-:W-:Y:S01]  /*b660*/  FMUL.FTZ R28, R28, R92 ;  /* 0x0000005c1c1c7220 */ /* 0x000fe20000410000 */
[----:B------:R-:W-:Y:S01]  /*b670*/  FMUL.FTZ R27, R29, R97 ;  /* 0x000000611d1b7220 */ /* 0x000fe20000410000 */
[----:B------:R-:W-:Y:S01]  /*b680*/  FMUL.FTZ R40, R36, R14 ;  /* 0x0000000e24287220 */ /* 0x000fe20000410000 */
[----:B------:R-:W-:Y:S01]  /*b690*/  FFMA.FTZ R92, R13, R92, -R12 ;  /* 0x0000005c0d5c7223 */ /* 0x000fe2000001080c */
[C---:B------:R-:W-:Y:S01]  /*b6a0*/  IMAD.U32 R12, R89.reuse, 0x10000, RZ ;  /* 0x00010000590c7824 */ /* 0x040fe200078e00ff */
[----:B------:R-:W-:Y:S01]  /*b6b0*/  LOP3.LUT R89, R89, 0xffff0000, RZ, 0xc0, !PT ;  /* 0xffff000059597812 */ /* 0x000fe200078ec0ff */
[----:B------:R-:W-:Y:S01]  /*b6c0*/  FFMA.FTZ R39, R34, R38, R39 ;  /* 0x0000002622277223 */ /* 0x000fe20000010027 */
[----:B------:R-:W-:Y:S01]  /*b6d0*/  LOP3.LUT R94, R94, 0xffff0000, RZ, 0xc0, !PT ;  /* 0xffff00005e5e7812 */ /* 0x000fe200078ec0ff */
[----:B------:R-:W-:Y:S01]  /*b6e0*/  FMUL.FTZ R36, R36, R12 ;  /* 0x0000000c24247220 */ /* 0x000fe20000410000 */
[----:B------:R-:W-:Y:S01]  /*b6f0*/  LOP3.LUT R95, R95, 0xffff0000, RZ, 0xc0, !PT ;  /* 0xffff00005f5f7812 */ /* 0x000fe200078ec0ff */
[----:B------:R-:W-:Y:S01]  /*b700*/  FFMA.FTZ R28, R13, R96, R28 ;  /* 0x000000600d1c7223 */ /* 0x000fe2000001001c */
[----:B------:R-:W-:Y:S01]  /*b710*/  LOP3.LUT R91, R91, 0xffff0000, RZ, 0xc0, !PT ;  /* 0xffff00005b5b7812 */ /* 0x000fe200078ec0ff */
[----:B------:R-:W-:Y:S01]  /*b720*/  FFMA.FTZ R34, R24, R93, -R27 ;  /* 0x0000005d18227223 */ /* 0x000fe2000001081b */
[C---:B------:R-:W-:Y:S01]  /*b730*/  FFMA.FTZ R40, R15.reuse, R12, -R40 ;  /* 0x0000000c0f287223 */ /* 0x040fe20000010828 */
[C---:B------:R-:W-:Y:S01]  /*b740*/  FMUL.FTZ R13, R30.reuse, R89 ;  /* 0x000000591e0d7220 */ /* 0x040fe20000410000 */
[----:B------:R-:W-:Y:S01]  /*b750*/  FFMA.FTZ R36, R15, R14, R36 ;  /* 0x0000000e0f247223 */ /* 0x000fe20000010024 */
[-C--:B------:R-:W-:Y:S01]  /*b760*/  FMUL.FTZ R12, R30, R94.reuse ;  /* 0x0000005e1e0c7220 */ /* 0x080fe20000410000 */
[----:B------:R-:W-:Y:S01]  /*b770*/  FMUL.FTZ R27, R31, R95 ;  /* 0x0000005f1f1b7220 */ /* 0x000fe20000410000 */
[----:B------:R-:W-:Y:S01]  /*b780*/  FMUL.FTZ R38, R29, R93 ;  /* 0x0000005d1d267220 */ /* 0x000fe20000410000 */
[----:B------:R-:W-:Y:S01]  /*b790*/  FMUL.FTZ R14, R31, R91 ;  /* 0x0000005b1f0e7220 */ /* 0x000fe20000410000 */
[C---:B------:R-:W-:Y:S01]  /*b7a0*/  FFMA.FTZ R15, R25.reuse, R94, R13 ;  /* 0x0000005e190f7223 */ /* 0x040fe2000001000d */
        /* <DEDUP_REMOVED lines=14> */
.L_x_1649:
[----:B------:R-:W-:Y:S05]  /*b890*/  BSYNC B1 ;  /* 0x0000000000017941 */ /* 0x000fea0003800000 */
.L_x_1648:
[----:B------:R-:W-:Y:S04]  /*b8a0*/  BSSY B1, `(.L_x_1650) ;  /* 0x0000068000017945 */ /* 0x000fe80003800000 */
[----:B------:R-:W-:Y:S05]  /*b8b0*/  @P1 BRA `(.L_x_1651) ;  /* 0x0000000400981947 */ /* 0x000fea0003800000 */
[----:B0-----:R-:W-:Y:S02]  /*b8c0*/  LEA.HI R12, R32, R218, RZ, 0x1d ;  /* 0x000000da200c7211 */ /* 0x001fe400078fe8ff */
        /* <DEDUP_REMOVED lines=9> */
[----:B------:R-:W-:Y:S02]  /*b960*/  SHF.R.U64 R10, R52, 0x10, R53 ;  /* 0x00000010340a7819 */ /* 0x000fe40000001235 */
[----:B------:R-:W-:Y:S02]  /*b970*/  LOP3.LUT R15, R15, 0x7fffe000, RZ, 0xc0, !PT ;  /* 0x7fffe0000f0f7812 */ /* 0x000fe400078ec0ff */
[----:B------:R-:W-:Y:S02]  /*b980*/  SHF.R.U64 R8, R54, 0x10, R55 ;  /* 0x0000001036087819 */ /* 0x000fe40000001237 */
[----:B------:R-:W-:-:S02]  /*b990*/  IADD3 R24, R13, R15, R222 ;  /* 0x0000000f0d187210 */ /* 0x000fc40007ffe0de */
[----:B------:R-:W0:Y:S01]  /*b9a0*/  LDS.128 R12, [R229] ;  /* 0x00000000e50c7984 */ /* 0x000e220000000c00 */
[----:B------:R-:W-:Y:S02]  /*b9b0*/  SHF.R.U32.HI R11, RZ, 0x10, R11 ;  /* 0x00000010ff0b7819 */ /* 0x000fe4000001160b */
[----:B------:R-:W-:Y:S02]  /*b9c0*/  LEA R28, R24, UR41, 0x1 ;  /* 0x00000029181c7c11 */ /* 0x000fe4000f8e08ff */
[----:B------:R-:W-:Y:S02]  /*b9d0*/  PRMT R76, R76, 0x5410, R9 ;  /* 0x000054104c4c7816 */ /* 0x000fe40000000009 */
[----:B------:R-:W-:Y:S01]  /*b9e0*/  PRMT R79, R79, 0x5410, R10 ;  /* 0x000054104f4f7816 */ /* 0x000fe2000000000a */
[----:B------:R-:W1:Y:S01]  /*b9f0*/  LDS.128 R24, [R28+0x12400] ;  /* 0x012400001c187984 */ /* 0x000e620000000c00 */
[----:B------:R-:W-:Y:S02]  /*ba00*/  PRMT R77, R77, 0x5410, R8 ;  /* 0x000054104d4d7816 */ /* 0x000fe40000000008 */
[----:B------:R-:W-:Y:S01]  /*ba10*/  PRMT R74, R74, 0x5410, R11 ;  /* 0x000054104a4a7816 */ /* 0x000fe2000000000b */
[----:B------:R-:W-:Y:S01]  /*ba20*/  IMAD.U32 R35, R79, 0x10000, RZ ;  /* 0x000100004f237824 */ /* 0x000fe200078e00ff */
[----:B------:R-:W-:-:S02]  /*ba30*/  SHF.R.U32.HI R53, RZ, 0x10, R53 ;  /* 0x00000010ff357819 */ /* 0x000fc40000011635 */
[----:B------:R-:W-:Y:S02]  /*ba40*/  PRMT R75, R75, 0x5410, R34 ;  /* 0x000054104b4b7816 */ /* 0x000fe40000000022 */
[----:B------:R-:W-:Y:S02]  /*ba50*/  SHF.R.U32.HI R55, RZ, 0x10, R55 ;  /* 0x00000010ff377819 */ /* 0x000fe40000011637 */
[----:B------:R-:W-:Y:S01]  /*ba60*/  PRMT R80, R80, 0x5410, R53 ;  /* 0x0000541050507816 */ /* 0x000fe20000000035 */
[----:B------:R-:W-:Y:S01]  /*ba70*/  IMAD.U32 R34, R75, 0x10000, RZ ;  /* 0x000100004b227824 */ /* 0x000fe200078e00ff */
[----:B------:R-:W-:Y:S02]  /*ba80*/  PRMT R78, R78, 0x5410, R55 ;  /* 0x000054104e4e7816 */ /* 0x000fe40000000037 */
[----:B------:R-:W-:Y:S01]  /*ba90*/  PRMT R73, R73, 0x5410, R30 ;  /* 0x0000541049497816 */ /* 0x000fe2000000001e */
[----:B------:R-:W-:Y:S01]  /*baa0*/  IMAD.U32 R37, R80, 0x10000, RZ ;  /* 0x0001000050257824 */ /* 0x000fe200078e00ff */
[----:B------:R-:W-:-:S02]  /*bab0*/  LOP3.LUT R79, R79, 0xffff0000, RZ, 0xc0, !PT ;  /* 0xffff00004f4f7812 */ /* 0x000fc400078ec0ff */
        /* <DEDUP_REMOVED lines=19> */
[----:B------:R-:W-:Y:S02]  /*bbf0*/  IMAD.U32 R33, R27, 0x10000, RZ ;  /* 0x000100001b217824 */ /* 0x000fe400078e00ff */
[----:B------:R-:W-:Y:S01]  /*bc00*/  FFMA.FTZ R41, R8, R35, R41 ;  /* 0x0000002308297223 */ /* 0x000fe20000010029 */
[----:B------:R-:W-:Y:S02]  /*bc10*/  IMAD.U32 R34, R78, 0x10000, RZ ;  /* 0x000100004e227824 */ /* 0x000fe400078e00ff */
[-C--:B------:R-:W-:Y:S01]  /*bc20*/  FMUL.FTZ R35, R30, R15.reuse ;  /* 0x0000000f1e237220 */ /* 0x080fe20000410000 */
[----:B------:R-:W-:Y:S02]  /*bc30*/  IMAD.U32 R8, R74, 0x10000, RZ ;  /* 0x000100004a087824 */ /* 0x000fe400078e00ff */
[----:B------:R-:W-:Y:S01]  /*bc40*/  FFMA.FTZ R43, R10, R15, -R43 ;  /* 0x0000000f0a2b7223 */ /* 0x000fe2000001082b */
[C---:B------:R-:W-:Y:S01]  /*bc50*/  FMUL.FTZ R30, R33.reuse, R34 ;  /* 0x00000022211e7220 */ /* 0x040fe20000410000 */
[----:B------:R-:W-:Y:S01]  /*bc60*/  LOP3.LUT R76, R76, 0xffff0000, RZ, 0xc0, !PT ;  /* 0xffff00004c4c7812 */ /* 0x000fe200078ec0ff */
[-C--:B------:R-:W-:Y:S01]  /*bc70*/  FMUL.FTZ R15, R33, R8.reuse ;  /* 0x00000008210f7220 */ /* 0x080fe20000410000 */
[----:B------:R-:W-:Y:S01]  /*bc80*/  FFMA.FTZ R35, R10, R37, R35 ;  /* 0x000000250a237223 */ /* 0x000fe20000010023 */
[----:B------:R-:W-:Y:S01]  /*bc90*/  FFMA.FTZ R33, R29, R8, -R30 ;  /* 0x000000081d217223 */ /* 0x000fe2000001081e */
[----:B------:R-:W-:Y:S01]  /*bca0*/  FMUL.FTZ R8, R24, R79 ;  /* 0x0000004f18087220 */ /* 0x000fe20000410000 */
[----:B------:R-:W-:-:S02]  /*bcb0*/  IMAD.U32 R31, R26, 0x10000, RZ ;  /* 0x000100001a1f7824 */ /* 0x000fc400078e00ff */
[----:B------:R-:W-:Y:S01]  /*bcc0*/  FFMA.FTZ R29, R29, R34, R15 ;  /* 0x000000221d1d7223 */ /* 0x000fe2000001000f */
[----:B------:R-:W-:Y:S02]  /*bcd0*/  IMAD.U32 R10, R77, 0x10000, RZ ;  /* 0x000100004d0a7824 */ /* 0x000fe400078e00ff */
[-C--:B------:R-:W-:Y:S01]  /*bce0*/  FMUL.FTZ R30, R24, R75.reuse ;  /* 0x0000004b181e7220 */ /* 0x080fe20000410000 */
[----:B------:R-:W-:Y:S01]  /*bcf0*/  FMUL.FTZ R15, R25, R80 ;  /* 0x00000050190f7220 */ /* 0x000fe20000410000 */
[----:B------:R-:W-:Y:S01]  /*bd00*/  FFMA.FTZ R24, R9, R75, -R8 ;  /* 0x0000004b09187223 */ /* 0x000fe20000010808 */
[----:B------:R-:W-:Y:S01]  /*bd10*/  FMUL.FTZ R25, R25, R76 ;  /* 0x0000004c19197220 */ /* 0x000fe20000410000 */
[----:B------:R-:W-:Y:S01]  /*bd20*/  LOP3.LUT R26, R26, 0xffff0000, RZ, 0xc0, !PT ;  /* 0xffff00001a1a7812 */ /* 0x000fe200078ec0ff */
[----:B------:R-:W-:Y:S02]  /*bd30*/  IMAD.U32 R8, R73, 0x10000, RZ ;  /* 0x0001000049087824 */ /* 0x000fe400078e00ff */
        /* <DEDUP_REMOVED lines=11> */
[----:B------:R-:W-:Y:S01]  /*bdf0*/  FFMA.FTZ R30, R9, R79, R30 ;  /* 0x0000004f091e7223 */ /* 0x000fe2000001001e */
[----:B------:R-:W-:Y:S01]  /*be00*/  FMUL.FTZ R26, R26, R73 ;  /* 0x000000491a1a7220 */ /* 0x000fe20000410000 */
[C---:B------:R-:W-:Y:S01]  /*be10*/  FMUL.FTZ R9, R27.reuse, R78 ;  /* 0x0000004e1b097220 */ /* 0x040fe20000410000 */
[----:B------:R-:W-:Y:S01]  /*be20*/  FMUL.FTZ R27, R27, R74 ;  /* 0x0000004a1b1b7220 */ /* 0x000fe20000410000 */
[----:B------:R-:W-:Y:S01]  /*be30*/  FFMA.FTZ R11, R11, R10, R12 ;  /* 0x0000000a0b0b7223 */ /* 0x000fe2000001000c */
[C---:B------:R-:W-:Y:S01]  /*be40*/  FFMA.FTZ R26, R13.reuse, R77, R26 ;  /* 0x0000004d0d1a7223 */ /* 0x040fe2000001001a */
[----:B------:R-:W-:Y:S01]  /*be50*/  FFMA.FTZ R73, R13, R73, -R8 ;  /* 0x000000490d497223 */ /* 0x000fe20000010808 */
        /* <DEDUP_REMOVED lines=12> */
.L_x_1651:
[----:B------:R-:W-:Y:S05]  /*bf20*/  BSYNC B1 ;  /* 0x0000000000017941 */ /* 0x000fea0003800000 */
.L_x_1650:
[----:B------:R-:W-:Y:S05]  /*bf30*/  @P2 BRA `(.L_x_1624) ;  /* 0x0000000400982947 */ /* 0x000fea0003800000 */
[----:B------:R-:W-:Y:S02]  /*bf40*/  LEA.HI R32, R32, R219, RZ, 0x1d ;  /* 0x000000db20207211 */ /* 0x000fe400078fe8ff */
[--C-:B------:R-:W-:Y:S02]  /*bf50*/  SHF.R.U64 R29, R6, 0x10, R7.reuse ;  /* 0x00000010061d7819 */ /* 0x100fe40000001207 */
[----:B-1----:R-:W-:Y:S01]  /*bf60*/  SHF.R.S32.HI R11, RZ, 0x1f, R32 ;  /* 0x0000001fff0b7819 */ /* 0x002fe20000011420 */
[----:B------:R-:W-:Y:S01]  /*bf70*/  IMAD.SHL.U32 R9, R32, 0x8, RZ ;  /* 0x0000000820097824 */ /* 0x000fe200078e00ff */
[----:B------:R-:W-:Y:S02]  /*bf80*/  SHF.R.U32.HI R6, RZ, 0x10, R7 ;  /* 0x00000010ff067819 */ /* 0x000fe40000011607 */
[----:B------:R-:W-:Y:S02]  /*bf90*/  LEA.HI R11, R11, R32, RZ, 0x3 ;  /* 0x000000200b0b7211 */ /* 0x000fe400078f18ff */
[----:B------:R-:W-:-:S02]  /*bfa0*/  LOP3.LUT R8, R220, 0x38, R9, 0xf8, !PT ;  /* 0x00000038dc087812 */ /* 0x000fc400078ef809 */
[----:B------:R-:W-:Y:S01]  /*bfb0*/  SHF.R.U64 R7, R48, 0x10, R49 ;  /* 0x0000001030077819 */ /* 0x000fe20000001231 */
[----:B------:R-:W-:Y:S01]  /*bfc0*/  IMAD.SHL.U32 R11, R11, 0x400, RZ ;  /* 0x000004000b0b7824 */ /* 0x000fe200078e00ff */
[----:B------:R-:W-:Y:S02]  /*bfd0*/  LOP3.LUT R9, R8, R221, RZ, 0x3c, !PT ;  /* 0x000000dd08097212 */ /* 0x000fe400078e3cff */
[--C-:B0-----:R-:W-:Y:S02]  /*bfe0*/  SHF.R.U64 R25, R4, 0x10, R5.reuse ;  /* 0x0000001004197819 */ /* 0x101fe40000001205 */
[----:B------:R-:W-:Y:S02]  /*bff0*/  LOP3.LUT R11, R11, 0x7fffe000, RZ, 0xc0, !PT ;  /* 0x7fffe0000b0b7812 */ /* 0x000fe400078ec0ff */
[----:B------:R-:W-:Y:S02]  /*c000*/  SHF.R.U32.HI R4, RZ, 0x10, R5 ;  /* 0x00000010ff047819 */ /* 0x000fe40000011605 */
[----:B------:R-:W-:-:S02]  /*c010*/  IADD3 R12, R9, R11, R222 ;  /* 0x0000000b090c7210 */ /* 0x000fc40007ffe0de */
[----:B------:R-:W0:Y:S01]  /*c020*/  LDS.128 R8, [R228] ;  /* 0x00000000e4087984 */ /* 0x000e220000000c00 */
[----:B------:R-:W-:Y:S02]  /*c030*/  PRMT R70, R70, 0x5410, R7 ;  /* 0x0000541046467816 */ /* 0x000fe40000000007 */
[----:B------:R-:W-:Y:S02]  /*c040*/  LEA R24, R12, UR41, 0x1 ;  /* 0x000000290c187c11 */ /* 0x000fe4000f8e08ff */
[----:B------:R-:W-:Y:S01]  /*c050*/  PRMT R28, R0, 0x5410, R29 ;  /* 0x00005410001c7816 */ /* 0x000fe2000000001d */
[----:B------:R-:W-:Y:S01]  /*c060*/  IMAD.U32 R30, R70, 0x10000, RZ ;  /* 0x00010000461e7824 */ /* 0x000fe200078e00ff */
[----:B------:R-:W-:Y:S01]  /*c070*/  PRMT R29, R3, 0x5410, R6 ;  /* 0x00005410031d7816 */ /* 0x000fe20000000006 */
[----:B------:R-:W1:Y:S01]  /*c080*/  LDS.128 R12, [R24+0x12400] ;  /* 0x01240000180c7984 */ /* 0x000e620000000c00 */
[----:B------:R-:W-:Y:S02]  /*c090*/  PRMT R25, R20, 0x5410, R25 ;  /* 0x0000541014197816 */ /* 0x000fe40000000019 */
[----:B------:R-:W-:-:S02]  /*c0a0*/  PRMT R27, R21, 0x5410, R4 ;  /* 0x00005410151b7816 */ /* 0x000fc40000000004 */
[----:B------:R-:W-:Y:S01]  /*c0b0*/  SHF.R.U32.HI R48, RZ, 0x10, R49 ;  /* 0x00000010ff307819 */ /* 0x000fe20000011631 */
[----:B------:R-:W-:Y:S01]  /*c0c0*/  IMAD.U32 R26, R25, 0x10000, RZ ;  /* 0x00010000191a7824 */ /* 0x000fe200078e00ff */
[--C-:B------:R-:W-:Y:S02]  /*c0d0*/  SHF.R.U64 R5, R50, 0x10, R51.reuse ;  /* 0x0000001032057819 */ /* 0x100fe40000001233 */
[----:B------:R-:W-:Y:S02]  /*c0e0*/  SHF.R.U32.HI R50, RZ, 0x10, R51 ;  /* 0x00000010ff327819 */ /* 0x000fe40000011633 */
[----:B------:R-:W-:Y:S02]  /*c0f0*/  PRMT R71, R71, 0x5410, R48 ;  /* 0x0000541047477816 */ /* 0x000fe40000000030 */
[----:B------:R-:W-:Y:S02]  /*c100*/  PRMT R69, R69, 0x5410, R50 ;  /* 0x0000541045457816 */ /* 0x000fe40000000032 */
[----:B------:R-:W-:Y:S01]  /*c110*/  PRMT R68, R68, 0x5410, R5 ;  /* 0x0000541044447816 */ /* 0x000fe20000000005 */
[----:B------:R-:W-:Y:S01]  /*c120*/  IMAD.U32 R31, R71, 0x10000, RZ ;  /* 0x00010000471f7824 */ /* 0x000fe200078e00ff */
[----:B------:R-:W-:-:S02]  /*c130*/  LOP3.LUT R70, R70, 0xffff0000, RZ, 0xc0, !PT ;  /* 0xffff000046467812 */ /* 0x000fc400078ec0ff */
        /* <DEDUP_REMOVED lines=23> */
[C---:B------:R-:W-:Y:S01]  /*c2b0*/  FFMA.FTZ R37, R4.reuse, R9, -R37 ;  /* 0x0000000904257223 */ /* 0x040fe20000010825 */
[C---:B------:R-:W-:Y:S01]  /*c2c0*/  FMUL.FTZ R20, R21.reuse, R26 ;  /* 0x0000001a15147220 */ /* 0x040fe20000410000 */
[----:B------:R-:W-:Y:S01]  /*c2d0*/  FFMA.FTZ R9, R4, R31, R39 ;  /* 0x0000001f04097223 */ /* 0x000fe20000010027 */
[----:B------:R-:W-:Y:S01]  /*c2e0*/  FMUL.FTZ R41, R21, R0 ;  /* 0x0000000015297220 */ /* 0x000fe20000410000 */
[----:B------:R-:W-:Y:S01]  /*c2f0*/  FMUL.FTZ R4, R11, R70 ;  /* 0x000000460b047220 */ /* 0x000fe20000410000 */
[----:B------:R-:W-:Y:S01]  /*c300*/  FFMA.FTZ R21, R7, R0, -R20 ;  /* 0x0000000007157223 */ /* 0x000fe20000010814 */
[----:B------:R-:W-:Y:S01]  /*c310*/  LOP3.LUT R0, R25, 0xffff0000, RZ, 0xc0, !PT ;  /* 0xffff000019007812 */ /* 0x000fe200078ec0ff */
[----:B------:R-:W-:Y:S01]  /*c320*/  FFMA.FTZ R41, R7, R26, R41 ;  /* 0x0000001a07297223 */ /* 0x000fe20000010029 */
[----:B------:R-:W-:Y:S01]  /*c330*/  LOP3.LUT R27, R27, 0xffff0000, RZ, 0xc0, !PT ;  /* 0xffff00001b1b7812 */ /* 0x000fe200078ec0ff */
[----:B------:R-:W-:-:S02]  /*c340*/  IMAD.U32 R13, R14, 0x10000, RZ ;  /* 0x000100000e0d7824 */ /* 0x000fc400078e00ff */
[----:B------:R-:W-:Y:S01]  /*c350*/  FMUL.FTZ R7, R12, R71 ;  /* 0x000000470c077220 */ /* 0x000fe20000410000 */
[-C--:B------:R-:W-:Y:S01]  /*c360*/  FFMA.FTZ R20, R3, R0.reuse, -R4 ;  /* 0x0000000003147223 */ /* 0x080fe20000010804 */
[----:B------:R-:W-:Y:S01]  /*c370*/  FMUL.FTZ R26, R11, R0 ;  /* 0x000000000b1a7220 */ /* 0x000fe20000410000 */
[----:B------:R-:W-:Y:S02]  /*c380*/  IMAD.U32 R4, R68, 0x10000, RZ ;  /* 0x0001000044047824 */ /* 0x000fe400078e00ff */
[-C--:B------:R-:W-:Y:S01]  /*c390*/  FMUL.FTZ R30, R12, R27.reuse ;  /* 0x0000001b0c1e7220 */ /* 0x080fe20000410000 */
[----:B------:R-:W-:Y:S02]  /*c3a0*/  IMAD.U32 R0, R28, 0x10000, RZ ;  /* 0x000100001c007824 */ /* 0x000fe400078e00ff */
[C---:B------:R-:W-:Y:S01]  /*c3b0*/  FFMA.FTZ R12, R8.reuse, R27, -R7 ;  /* 0x0000001b080c7223 */ /* 0x040fe20000010807 */
[----:B------:R-:W-:Y:S01]  /*c3c0*/  FMUL.FTZ R32, R13, R4 ;  /* 0x000000040d207220 */ /* 0x000fe20000410000 */
[----:B------:R-:W-:Y:S01]  /*c3d0*/  FFMA.FTZ R30, R8, R71, R30 ;  /* 0x00000047081e7223 */ /* 0x000fe2000001001e */
[----:B------:R-:W-:Y:S01]  /*c3e0*/  LOP3.LUT R14, R14, 0xffff0000, RZ, 0xc0, !PT ;  /* 0xffff00000e0e7812 */ /* 0x000fe200078ec0ff */
[----:B------:R-:W-:Y:S01]  /*c3f0*/  FFMA.FTZ R26, R3, R70, R26 ;  /* 0x00000046031a7223 */ /* 0x000fe2000001001a */
[-C--:B------:R-:W-:Y:S01]  /*c400*/  FMUL.FTZ R8, R13, R0.reuse ;  /* 0x000000000d087220 */ /* 0x080fe20000410000 */
[----:B------:R-:W-:Y:S01]  /*c410*/  LOP3.LUT R7, R68, 0xffff0000, RZ, 0xc0, !PT ;  /* 0xffff000044077812 */ /* 0x000fe200078ec0ff */
[C---:B------:R-:W-:Y:S01]  /*c420*/  FFMA.FTZ R32, R5.reuse, R0, -R32 ;  /* 0x0000000005207223 */ /* 0x040fe20000010820 */
[----:B------:R-:W-:Y:S01]  /*c430*/  LOP3.LUT R3, R28, 0xffff0000, RZ, 0xc0, !PT ;  /* 0xffff00001c037812 */ /* 0x000fe200078ec0ff */
[----:B------:R-:W-:Y:S01]  /*c440*/  FFMA.FTZ R0, R5, R4, R8 ;  /* 0x0000000405007223 */ /* 0x000fe20000010008 */
[----:B------:R-:W-:Y:S01]  /*c450*/  LOP3.LUT R15, R15, 0xffff0000, RZ, 0xc0, !PT ;  /* 0xffff00000f0f7812 */ /* 0x000fe200078ec0ff */
[C---:B------:R-:W-:Y:S01]  /*c460*/  FMUL.FTZ R5, R14.reuse, R7 ;  /* 0x000000070e057220 */ /* 0x040fe20000410000 */
[----:B------:R-:W-:Y:S01]  /*c470*/  LOP3.LUT R69, R69, 0xffff0000, RZ, 0xc0, !PT ;  /* 0xffff000045457812 */ /* 0x000fe200078ec0ff */
[-C--:B------:R-:W-:Y:S01]  /*c480*/  FMUL.FTZ R14, R14, R3.reuse ;  /* 0x000000030e0e7220 */ /* 0x080fe20000410000 */
[----:B------:R-:W-:Y:S01]  /*c490*/  LOP3.LUT R29, R29, 0xffff0000, RZ, 0xc0, !PT ;  /* 0xffff00001d1d7812 */ /* 0x000fe200078ec0ff */
[----:B------:R-:W-:Y:S01]  /*c4a0*/  FFMA.FTZ R3, R6, R3, -R5 ;  /* 0x0000000306037223 */ /* 0x000fe20000010805 */
[----:B------:R-:W-:Y:S01]  /*c4b0*/  F2FP.BF16.F32.PACK_AB R5, R12, R37 ;  /* 0x000000250c05723e */ /* 0x000fe200000010ff */
[C---:B------:R-:W-:Y:S01]  /*c4c0*/  FMUL.FTZ R11, R15.reuse, R69 ;  /* 0x000000450f0b7220 */ /* 0x040fe20000410000 */
[----:B------:R-:W-:Y:S01]  /*c4d0*/  FFMA.FTZ R7, R6, R7, R14 ;  /* 0x0000000706077223 */ /* 0x000fe2000001000e */
[-C--:B------:R-:W-:Y:S01]  /*c4e0*/  FMUL.FTZ R4, R15, R29.reuse ;  /* 0x0000001d0f047220 */ /* 0x080fe20000410000 */
[----:B------:R-:W-:Y:S01]  /*c4f0*/  F2FP.BF16.F32.PACK_AB R6, R3, R32 ;  /* 0x000000200306723e */ /* 0x000fe200000010ff */
[----:B------:R-:W-:Y:S01]  /*c500*/  FFMA.FTZ R14, R10, R29, -R11 ;  /* 0x0000001d0a0e7223 */ /* 0x000fe2000001080b */
[----:B------:R-:W-:Y:S01]  /*c510*/  F2FP.BF16.F32.PACK_AB R8, R26, R35 ;  /* 0x000000231a08723e */ /* 0x000fe200000010ff */
[----:B------:R-:W-:Y:S01]  /*c520*/  FFMA.FTZ R28, R10, R69, R4 ;  /* 0x000000450a1c7223 */ /* 0x000fe20000010004 */
[----:B------:R-:W-:-:S02]  /*c530*/  F2FP.BF16.F32.PACK_AB R10, R7, R0 ;  /* 0x00000000070a723e */ /* 0x000fc400000010ff */
[----:B------:R-:W-:Y:S02]  /*c540*/  F2FP.BF16.F32.PACK_AB R4, R20, R33 ;  /* 0x000000211404723e */ /* 0x000fe400000010ff */
[----:B------:R-:W-:Y:S02]  /*c550*/  F2FP.BF16.F32.PACK_AB R7, R14, R21 ;  /* 0x000000150e07723e */ /* 0x000fe400000010ff */
[----:B------:R-:W-:Y:S02]  /*c560*/  F2FP.BF16.F32.PACK_AB R9, R30, R9 ;  /* 0x000000091e09723e */ /* 0x000fe400000010ff */
[----:B------:R-:W-:Y:S01]  /*c570*/  F2FP.BF16.F32.PACK_AB R11, R28, R41 ;  /* 0x000000291c0b723e */ /* 0x000fe200000010ff */
[----:B------:R3:W-:Y:S04]  /*c580*/  STS.128 [R228], R4 ;  /* 0x00000004e4007388 */ /* 0x0007e80000000c00 */
[----:B------:R3:W-:Y:S02]  /*c590*/  STS.128 [R24+0x12400], R8 ;  /* 0x0124000818007388 */ /* 0x0007e40000000c00 */
.L_x_1624:
[----:B------:R-:W-:Y:S05]  /*c5a0*/  BSYNC B0 ;  /* 0x0000000000007941 */ /* 0x000fea0003800000 */
.L_x_1603:
        /* <DEDUP_REMOVED lines=8> */
.L_x_1600:
[----:B01-3--:R-:W-:-:S05]  /*c630*/  IMAD.U32 R0, RZ, RZ, UR46 ;  /* 0x0000002eff007e24 */ /* 0x00bfca000f8e00ff */
[----:B------:R-:W-:-:S13]  /*c640*/  ISETP.NE.AND P0, PT, R0, 0x3, PT ;  /* 0x000000030000780c */ /* 0x000fda0003f05270 */
[----:B------:R-:W-:Y:S05]  /*c650*/  @!P0 BRA `(.L_x_1652) ;  /* 0x0000000000048947 */ /* 0x000fea0003800000 */
[----:B------:R-:W-:Y:S01]  /*c660*/  BPT.TRAP 0x1 ;  /* 0x000000040000795c */ /* 0x000fe20000300000 */
.L_x_1652:
[----:B------:R-:W-:Y:S02]  /*c670*/  IMAD.U32 R3, RZ, RZ, UR40 ;  /* 0x00000028ff037e24 */ /* 0x000fe4000f8e00ff */
[----:B------:R-:W-:-:S03]  /*c680*/  IMAD.U32 R0, RZ, RZ, UR42 ;  /* 0x0000002aff007e24 */ /* 0x000fc6000f8e00ff */
[----:B------:R-:W-:Y:S02]  /*c690*/  LEA R3, R3, UR41, 0x3 ;  /* 0x0000002903037c11 */ /* 0x000fe4000f8e18ff */
[----:B------:R-:W-:-:S04]  /*c6a0*/  SHF.L.U32 R0, R0, 0x1f, RZ ;  /* 0x0000001f00007819 */ /* 0x000fc800000006ff */
[----:B------:R0:W1:Y:S01]  /*c6b0*/  SYNCS.PHASECHK.TRANS64.TRYWAIT P1, [R3+URZ+0x30830], R0 ;  /* 0x03083000030075a7 */ /* 0x000062000802017f */
[----:B------:R-:W-:Y:S05]  /*c6c0*/  @!P0 BRA `(.L_x_1653) ;  /* 0x0000000000048947 */ /* 0x000fea0003800000 */
[----:B------:R-:W-:Y:S01]  /*c6d0*/  BPT.TRAP 0x1 ;  /* 0x000000040000795c */ /* 0x000fe20000300000 */
.L_x_1653:
[----:B-1----:R-:W-:Y:S05]  /*c6e0*/  @P1 BRA `(.L_x_1654) ;  /* 0x0000000000081947 */ /* 0x002fea0003800000 */
[----:B------:R-:W1:Y:S02]  /*c6f0*/  SYNCS.PHASECHK.TRANS64.TRYWAIT P1, [R3+URZ+0x30830], R0 ;  /* 0x03083000030075a7 */ /* 0x000e64000802017f */
[----:B-1----:R-:W-:Y:S05]  /*c700*/  @!P1 BRA `(.L_x_1655) ;  /* 0x0000018000789947 */ /* 0x002fea0003800000 */
.L_x_1654:
[----:B------:R-:W-:Y:S05]  /*c710*/  WARPSYNC.ALL ;  /* 0x0000000000007948 */ /* 0x000fea0003800000 */
[----:B------:R-:W-:Y:S01]  /*c720*/  UIADD3 UR4, UR41, 0x1e400, URZ ;  /* 0x0001e40029047890 */ /* 0x000fe2000fffe03f */
[----:B--2---:R-:W-:Y:S01]  /*c730*/  WARPGROUP.ARRIVE ;  /* 0x00000000000079c5 */ /* 0x004fe20000000000 */
        /* <DEDUP_REMOVED lines=23> */
[----:B----4-:R-:W-:Y:S01]  /*c8b0*/  IMAD.U32 R6, RZ, RZ, UR8 ;  /* 0x00000008ff067e24 */ /* 0x010fe2000f8e00ff */
        /* <DEDUP_REMOVED lines=72> */
.L_x_1656:
[----:B------:R-:W-:Y:S01]  /*cd40*/  ULDC UR4, c[0x0][0x448] ;  /* 0x0001120000047ab9 */ /* 0x000fe20000000800 */
[----:B------:R-:W-:Y:S01]  /*cd50*/  ULDC UR5, c[0x0][0x9d8] ;  /* 0x0002760000057ab9 */ /* 0x000fe20000000800 */
[----:B------:R-:W-:Y:S01]  /*cd60*/  UISETP.NE.AND UP0, UPT, UR4, 0x1, UPT ;  /* 0x000000010400788c */ /* 0x000fe2000bf05270 */
[----:B------:R-:W-:Y:S01]  /*cd70*/  FMUL.FTZ R28, R28, UR5 ;  /* 0x000000051c1c7c20 */ /* 0x000fe20008410000 */
[----:B------:R-:W-:Y:S01]  /*cd80*/  R2UR UR4, R3 ;  /* 0x00000000030472ca */ /* 0x000fe200000e0000 */
[----:B------:R-:W-:Y:S01]  /*cd90*/  FMUL.FTZ R37, R37, UR5 ;  /* 0x0000000525257c20 */ /* 0x000fe20008410000 */
[----:B------:R-:W-:Y:S01]  /*cda0*/  FMUL.FTZ R25, R25, UR5 ;  /* 0x0000000519197c20 */ /* 0x000fe20008410000 */
[----:B------:R2:W3:Y:S01]  /*cdb0*/  MUFU.TANH R74, R28 ;  /* 0x0000001c004a7308 */ /* 0x0004e20000002400 */
[----:B------:R-:W-:Y:S01]  /*cdc0*/  PLOP3.LUT P1, PT, PT, PT, UP0, 0x80, 0x0 ;  /* 0x000000000000781c */ /* 0x000fe20003f2f008 */
[----:B------:R-:W-:Y:S01]  /*cdd0*/  FMUL.FTZ R32, R32, UR5 ;  /* 0x0000000520207c20 */ /* 0x000fe20008410000 */
[----:B------:R-:W-:Y:S01]  /*cde0*/  PLOP3.LUT P2, PT, PT, PT, UP0, 0x80, 0x0 ;  /* 0x000000000000781c */ /* 0x000fe20003f4f008 */
[----:B------:R-:W-:Y:S01]  /*cdf0*/  FMUL.FTZ R36, R36, UR5 ;  /* 0x0000000524247c20 */ /* 0x000fe20008410000 */
[----:B------:R-:W-:Y:S01]  /*ce00*/  FMUL.FTZ R40, R40, UR5 ;  /* 0x0000000528287c20 */ /* 0x000fe20008410000 */
[----:B------:R-:W-:Y:S01]  /*ce10*/  @UP0 ULDC UR6, c[0x0][0x44c] ;  /* 0x0001130000060ab9 */ /* 0x000fe20000000800 */
[----:B------:R-:W-:Y:S01]  /*ce20*/  FMUL.FTZ R29, R29, UR5 ;  /* 0x000000051d1d7c20 */ /* 0x000fe20008410000 */
[----:B------:R-:W-:Y:S01]  /*ce30*/  FMUL.FTZ R5, R24, UR5 ;  /* 0x0000000518057c20 */ /* 0x000fe20008410000 */
[----:B--2---:R-:W-:Y:S01]  /*ce40*/  VIADD R28, R23, UR60 ;  /* 0x0000003c171c7c36 */ /* 0x004fe20008000000 */
[----:B------:R-:W-:Y:S01]  /*ce50*/  UIADD3 UR4, UR4, 0x30840, URZ ;  /* 0x0003084004047890 */ /* 0x000fe2000fffe03f */
[----:B------:R-:W-:Y:S01]  /*ce60*/  FMUL.FTZ R14, R35, UR5 ;  /* 0x00000005230e7c20 */ /* 0x000fe20008410000 */
[----:B------:R2:W4:Y:S01]  /*ce70*/  MUFU.TANH R73, R25 ;  /* 0x0000001900497308 */ /* 0x0005220000002400 */
[----:B------:R-:W-:Y:S01]  /*ce80*/  FMUL.FTZ R4, R26, UR5 ;  /* 0x000000051a047c20 */ /* 0x000fe20008410000 */
[----:B01----:R-:W-:Y:S01]  /*ce90*/  @P1 IMAD.HI.U32 R0, R28, UR6, RZ ;  /* 0x000000061c001c27 */ /* 0x003fe2000f8e00ff */
[----:B------:R-:W-:-:S03]  /*cea0*/  @UP0 ULDC UR6, c[0x0][0x450] ;  /* 0x0001140000060ab9 */ /* 0x000fc60000000800 */
[----:B------:R-:W-:Y:S01]  /*ceb0*/  FMUL.FTZ R10, R27, UR5 ;  /* 0x000000051b0a7c20 */ /* 0x000fe20008410000 */
[----:B------:R-:W-:Y:S01]  /*cec0*/  FMUL.FTZ R11, R30, UR5 ;  /* 0x000000051e0b7c20 */ /* 0x000fe20008410000 */
[----:B------:R-:W-:Y:S01]  /*ced0*/  FMUL.FTZ R13, R34, UR5 ;  /* 0x00000005220d7c20 */ /* 0x000fe20008410000 */
[----:B------:R-:W-:Y:S01]  /*cee0*/  @P2 SHF.R.U32.HI R28, RZ, UR6, R0 ;  /* 0x00000006ff1c2c19 */ /* 0x000fe20008011600 */
[----:B------:R0:W1:Y:S01]  /*cef0*/  MUFU.TANH R76, R32 ;  /* 0x00000020004c7308 */ /* 0x0000620000002400 */
[----:B------:R-:W-:Y:S01]  /*cf00*/  FMUL.FTZ R15, R38, UR5 ;  /* 0x00000005260f7c20 */ /* 0x000fe20008410000 */
[----:B------:R-:W-:Y:S01]  /*cf10*/  FMUL.FTZ R21, R42, UR5 ;  /* 0x000000052a157c20 */ /* 0x000fe20008410000 */
[----:B------:R-:W-:Y:S01]  /*cf20*/  FMUL.FTZ R24, R43, UR5 ;  /* 0x000000052b187c20 */ /* 0x000fe20008410000 */
[----:B------:R-:W-:Y:S01]  /*cf30*/  FMUL.FTZ R12, R31, UR5 ;  /* 0x000000051f0c7c20 */ /* 0x000fe20008410000 */
[----:B------:R-:W-:Y:S01]  /*cf40*/  FMUL.FTZ R33, R33, UR5 ;  /* 0x0000000521217c20 */ /* 0x000fe20008410000 */
[----:B------:R-:W-:Y:S01]  /*cf50*/  FMUL.FTZ R20, R39, UR5 ;  /* 0x0000000527147c20 */ /* 0x000fe20008410000 */
[----:B------:R-:W-:Y:S01]  /*cf60*/  FMUL.FTZ R41, R41, UR5 ;  /* 0x0000000529297c20 */ /* 0x000fe20008410000 */
[----:B------:R5:W0:Y:S01]  /*cf70*/  MUFU.TANH R35, R36 ;  /* 0x0000002400237308 */ /* 0x000a220000002400 */
[----:B------:R-:W-:Y:S01]  /*cf80*/  FMUL.FTZ R44, R44, UR5 ;  /* 0x000000052c2c7c20 */ /* 0x000fe20008410000 */
[----:B------:R-:W-:Y:S01]  /*cf90*/  FMUL.FTZ R45, R45, UR5 ;  /* 0x000000052d2d7c20 */ /* 0x000fe20008410000 */
[----:B--2---:R-:W-:Y:S01]  /*cfa0*/  FMUL.FTZ R25, R46, UR5 ;  /* 0x000000052e197c20 */ /* 0x004fe20008410000 */
        /* <DEDUP_REMOVED lines=12> */
[----:B------:R3:W1:Y:S01]  /*d070*/  MUFU.TANH R78, R40 ;  /* 0x00000028004e7308 */ /* 0x0006620000002400 */
[----:B------:R-:W-:Y:S01]  /*d080*/  FMUL.FTZ R58, R58, UR5 ;  /* 0x000000053a3a7c20 */ /* 0x000fe20008410000 */
[----:B0-----:R-:W-:Y:S01]  /*d090*/  FMUL.FTZ R32, R59, UR5 ;  /* 0x000000053b207c20 */ /* 0x001fe20008410000 */
[----:B------:R-:W-:Y:S01]  /*d0a0*/  FMUL.FTZ R60, R60, UR5 ;  /* 0x000000053c3c7c20 */ /* 0x000fe20008410000 */
[----:B------:R-:W-:Y:S01]  /*d0b0*/  FMUL.FTZ R61, R61, UR5 ;  /* 0x000000053d3d7c20 */ /* 0x000fe20008410000 */
[----:B-----5:R-:W-:Y:S01]  /*d0c0*/  FMUL.FTZ R36, R62, UR5 ;  /* 0x000000053e247c20 */ /* 0x020fe20008410000 */
[----:B------:R-:W-:Y:S01]  /*d0d0*/  FMUL.FTZ R34, R63, UR5 ;  /* 0x000000053f227c20 */ /* 0x000fe20008410000 */
[----:B------:R-:W-:Y:S01]  /*d0e0*/  FMUL.FTZ R64, R64, UR5 ;  /* 0x0000000540407c20 */ /* 0x000fe20008410000 */
[----:B------:R0:W1:Y:S01]  /*d0f0*/  MUFU.TANH R75, R29 ;  /* 0x0000001d004b7308 */ /* 0x0000620000002400 */
[----:B------:R-:W-:Y:S01]  /*d100*/  FMUL.FTZ R65, R65, UR5 ;  /* 0x0000000541417c20 */ /* 0x000fe20008410000 */
[----:B------:R-:W-:Y:S01]  /*d110*/  FMUL.FTZ R38, R66, UR5 ;  /* 0x0000000542267c20 */ /* 0x000fe20008410000 */
[----:B---3--:R-:W-:Y:S01]  /*d120*/  FMUL.FTZ R40, R67, UR5 ;  /* 0x0000000543287c20 */ /* 0x008fe20008410000 */
[----:B------:R-:W-:Y:S01]  /*d130*/  FMUL.FTZ R68, R68, UR5 ;  /* 0x0000000544447c20 */ /* 0x000fe20008410000 */
[----:B------:R-:W-:Y:S01]  /*d140*/  FMUL.FTZ R69, R69, UR5 ;  /* 0x0000000545457c20 */ /* 0x000fe20008410000 */
[----:B------:R-:W-:Y:S01]  /*d150*/  UPRMT UR6, UR43, 0x654, UR4 ;  /* 0x000006542b067896 */ /* 0x000fe20008000004 */
[----:B------:R-:W3:Y:S01]  /*d160*/  SHFL.IDX PT, R37, R28, RZ, 0x1c1f ;  /* 0x001c1fff1c257589 */ /* 0x000ee200000e0000 */
[----:B------:R-:W-:Y:S01]  /*d170*/  FMUL.FTZ R43, R70, UR5 ;  /* 0x00000005462b7c20 */ /* 0x000fe20008410000 */
[----:B------:R-:W-:Y:S01]  /*d180*/  FMUL.FTZ R42, R71, UR5 ;  /* 0x00000005472a7c20 */ /* 0x000fe20008410000 */
[----:B0-----:R-:W-:Y:S01]  /*d190*/  IMAD.MOV.U32 R29, RZ, RZ, -0x60 ;  /* 0xffffffa0ff1d7424 */ /* 0x001fe200078e00ff */
[----:B------:R-:W-:Y:S01]  /*d1a0*/  ULDC.64 UR4, c[0x0][0x9e0] ;  /* 0x0002780000047ab9 */ /* 0x000fe20000000a00 */
[C---:B------:R-:W-:Y:S01]  /*d1b0*/  IMAD R0, R2.reuse, -0x60, R17 ;  /* 0xffffffa002007824 */ /* 0x040fe200078e0211 */
[----:B------:R-:W-:Y:S01]  /*d1c0*/  UISETP.GE.AND UP1, UPT, UR5, 0x1, UPT ;  /* 0x000000010500788c */ /* 0x000fe2000bf26270 */
[----:B------:R-:W-:Y:S01]  /*d1d0*/  IMAD R29, R2, R29, 0x61 ;  /* 0x00000061021d7424 */ /* 0x000fe200078e021d */
[----:B------:R-:W0:Y:S01]  /*d1e0*/  MUFU.TANH R5, R5 ;  /* 0x0000000500057308 */ /* 0x000e220000002400 */
[----:B------:R-:W-:Y:S01]  /*d1f0*/  ULDC UR58, c[0x0][0x9dc] ;  /* 0x00027700003a7ab9 */ /* 0x000fe20000000800 */
[----:B------:R-:W-:Y:S01]  /*d200*/  VIADD R3, R0, 0x60 ;  /* 0x0000006000037836 */ /* 0x000fe20000000000 */
[----:B------:R-:W-:Y:S01]  /*d210*/  ULOP3.LUT UR58, URZ, UR58, URZ, 0x33, !UPT ;  /* 0x0000003a3f3a7292 */ /* 0x000fe2000f8e333f */
[----:B------:R-:W-:Y:S01]  /*d220*/  IMAD R31, R196, -0x2, R29 ;  /* 0xfffffffec41f7824 */ /* 0x000fe200078e021d */
[----:B------:R-:W-:Y:S01]  /*d230*/  PLOP3.LUT P1, PT, PT, PT, UP1, 0x40, 0x0 ;  /* 0x000000000000781c */ /* 0x000fe20003f2e818 */
[----:B------:R-:W-:Y:S01]  /*d240*/  SYNCS.ARRIVE.TRANS64.RED.A1T0 RZ, [UR6], RZ ;  /* 0x000000ffffff79a7 */ /* 0x000fe20008100406 */
[----:B------:R-:W-:Y:S01]  /*d250*/  VIADD R63, R29, 0xffffffff ;  /* 0xffffffff1d3f7836 */ /* 0x000fe20000000000 */
[----:B------:R-:W0:Y:S01]  /*d260*/  MUFU.TANH R4, R4 ;  /* 0x0000000400047308 */ /* 0x000e220000002400 */
[----:B------:R-:W-:Y:S01]  /*d270*/  IADD3 R0, -R16, R31, R17 ;  /* 0x0000001f10007210 */ /* 0x000fe20007ffe111 */
[----:B------:R-:W-:-:S04]  /*d280*/  VIADD R67, R31, 0xffffffff ;  /* 0xffffffff1f437836 */ /* 0x000fc80000000000 */
[C---:B------:R-:W-:Y:S02]  /*d290*/  VIADD R59, R0.reuse, UR4 ;  /* 0x00000004003b7c36 */ /* 0x040fe40008000000 */
[----:B------:R-:W0:Y:S01]  /*d2a0*/  MUFU.TANH R10, R10 ;  /* 0x0000000a000a7308 */ /* 0x000e220000002400 */
[----:B------:R-:W-:-:S04]  /*d2b0*/  VIADD R62, R0, UR58 ;  /* 0x0000003a003e7c36 */ /* 0x000fc80008000000 */
[----:B---3--:R-:W-:-:S03]  /*d2c0*/  IMAD.IADD R31, R62, 0x1, R37 ;  /* 0x000000013e1f7824 */ /* 0x008fc600078e0225 */
[----:B------:R-:W3:Y:S08]  /*d2d0*/  MUFU.TANH R11, R11 ;  /* 0x0000000b000b7308 */ /* 0x000ef00000002400 */
        /* <DEDUP_REMOVED lines=36> */
[----:B------:R5:W0:Y:S02]  /*d520*/  MUFU.TANH R82, R58 ;  /* 0x0000003a00527308 */ /* 0x000a240000002400 */
[----:B-----5:R-:W-:-:S05]  /*d530*/  IMAD R58, R196, -0x2, R3 ;  /* 0xfffffffec43a7824 */ /* 0x020fca00078e0203 */
[----:B------:R-:W-:Y:S01]  /*d540*/  VIADDMNMX R29, R37, R59, R58, PT ;  /* 0x0000003b251d7246 */ /* 0x000fe2000380013a */
[----:B-1234-:R-:W-:Y:S06]  /*d550*/  @P1 BRA `(.L_x_1657) ;  /* 0x0000000000541947 */ /* 0x01efec0003800000 */
[----:B------:R-:W-:Y:S01]  /*d560*/  IADD3 R0, -R16, R17, R37 ;  /* 0x0000001110007210 */ /* 0x000fe20007ffe125 */
[----:B------:R-:W-:Y:S03]  /*d570*/  BSSY B0, `(.L_x_1658) ;  /* 0x0000010000007945 */ /* 0x000fe60003800000 */
[----:B------:R-:W-:-:S13]  /*d580*/  ISETP.GT.AND P1, PT, R0, -0x1, PT ;  /* 0xffffffff0000780c */ /* 0x000fda0003f24270 */
[----:B------:R-:W-:Y:S05]  /*d590*/  @P1 BRA `(.L_x_1659) ;  /* 0x0000000000201947 */ /* 0x000fea0003800000 */
[----:B------:R-:W-:Y:S01]  /*d5a0*/  UISETP.NE.AND UP2, UPT, UR5, 0x1, UPT ;  /* 0x000000010500788c */ /* 0x000fe2000bf45270 */
[----:B------:R-:W-:-:S05]  /*d5b0*/  LOP3.LUT R0, RZ, R0, RZ, 0x33, !PT ;  /* 0x00000000ff007212 */ /* 0x000fca00078e33ff */
[----:B------:R-:W-:-:S05]  /*d5c0*/  PLOP3.LUT P1, PT, PT, PT, UP2, 0x80, 0x0 ;  /* 0x000000000000781c */ /* 0x000fca0003f2f028 */
[----:B------:R-:W-:-:S08]  /*d5d0*/  @UP2 ULDC.64 UR6, c[0x0][0x9e8] ;  /* 0x00027a0000062ab9 */ /* 0x000fd00000000a00 */
[----:B------:R-:W-:-:S05]  /*d5e0*/  @P1 IMAD.HI.U32 R3, R0, UR6, RZ ;  /* 0x0000000600031c27 */ /* 0x000fca000f8e00ff */
[----:B------:R-:W-:-:S04]  /*d5f0*/  @P1 SHF.R.U32.HI R0, RZ, UR7, R3 ;  /* 0x00000007ff001c19 */ /* 0x000fc80008011603 */
[----:B------:R-:W-:Y:S01]  /*d600*/  LOP3.LUT R0, RZ, R0, RZ, 0x33, !PT ;  /* 0x00000000ff007212 */ /* 0x000fe200078e33ff */
[----:B------:R-:W-:Y:S06]  /*d610*/  BRA `(.L_x_1660) ;  /* 0x0000000000147947 */ /* 0x000fec0003800000 */
.L_x_1659:
[----:B------:R-:W-:-:S06]  /*d620*/  UISETP.NE.AND UP2, UPT, UR5, 0x1, UPT ;  /* 0x000000010500788c */ /* 0x000fcc000bf45270 */
[----:B------:R-:W-:-:S05]  /*d630*/  PLOP3.LUT P1, PT, PT, PT, UP2, 0x80, 0x0 ;  /* 0x000000000000781c */ /* 0x000fca0003f2f028 */
[----:B------:R-:W-:-:S08]  /*d640*/  @UP2 ULDC.64 UR6, c[0x0][0x9e8] ;  /* 0x00027a0000062ab9 */ /* 0x000fd00000000a00 */
[----:B------:R-:W-:-:S05]  /*d650*/  @P1 IMAD.HI.U32 R3, R0, UR6, RZ ;  /* 0x0000000600031c27 */ /* 0x000fca000f8e00ff */
[----:B------:R-:W-:-:S07]  /*d660*/  @P1 SHF.R.U32.HI R0, RZ, UR7, R3 ;  /* 0x00000007ff001c19 */ /* 0x000fce0008011603 */
.L_x_1660:
[----:B------:R-:W-:Y:S05]  /*d670*/  BSYNC B0 ;  /* 0x0000000000007941 */ /* 0x000fea0003800000 */
.L_x_1658:
[----:B------:R-:W-:-:S05]  /*d680*/  IMAD R0, R0, UR5, R67 ;  /* 0x0000000500007c24 */ /* 0x000fca000f8e0243 */
[----:B------:R-:W-:Y:S02]  /*d690*/  VIMNMX R31, R31, R0, !PT ;  /* 0x000000001f1f7248 */ /* 0x000fe40007fe0100 */
[----:B------:R-:W-:-:S07]  /*d6a0*/  VIADDMNMX R29, R0, UR5, R29, PT ;  /* 0x00000005001d7c46 */ /* 0x000fce000b80011d */
.L_x_1657:
[C---:B------:R-:W-:Y:S02]  /*d6b0*/  ISETP.GE.AND P2, PT, R63.reuse, 0x9, PT ;  /* 0x000000093f00780c */ /* 0x040fe40003f46270 */
[----:B------:R-:W-:Y:S02]  /*d6c0*/  ISETP.GE.AND P1, PT, R63, 0x2, PT ;  /* 0x000000023f00780c */ /* 0x000fe40003f26270 */
[C---:B------:R-:W-:Y:S02]  /*d6d0*/  ISETP.GT.AND P3, PT, R31.reuse, 0x8, !P2 ;  /* 0x000000081f00780c */ /* 0x040fe40005764270 */
[----:B------:R-:W-:Y:S02]  /*d6e0*/  ISETP.GT.AND P4, PT, R31, 0x1, !P1 ;  /* 0x000000011f00780c */ /* 0x000fe40004f84270 */
[----:B------:R-:W-:Y:S02]  /*d6f0*/  ISETP.LT.OR P3, PT, R29, 0x9, P3 ;  /* 0x000000091d00780c */ /* 0x000fe40001f61670 */
[----:B------:R-:W-:-:S02]  /*d700*/  ISETP.GE.AND P5, PT, R63, 0x11, PT ;  /* 0x000000113f00780c */ /* 0x000fc40003fa6270 */
[----:B------:R-:W-:Y:S02]  /*d710*/  FSEL R71, R74, -INF , !P3 ;  /* 0xff8000004a477808 */ /* 0x000fe40005800000 */
[----:B------:R-:W-:Y:S02]  /*d720*/  ISETP.LT.OR P4, PT, R29, 0x2, P4 ;  /* 0x000000021d00780c */ /* 0x000fe40002781670 */
[----:B------:R-:W-:Y:S02]  /*d730*/  ISETP.GT.AND P3, PT, R31, 0x10, !P5 ;  /* 0x000000101f00780c */ /* 0x000fe40006f64270 */
[----:B------:R-:W-:Y:S02]  /*d740*/  ISETP.GE.AND P6, PT, R63, 0xa, PT ;  /* 0x0000000a3f00780c */ /* 0x000fe40003fc6270 */
[----:B------:R-:W-:Y:S02]  /*d750*/  FSEL R73, R73, -INF , !P4 ;  /* 0xff80000049497808 */ /* 0x000fe40006000000 */
[----:B------:R-:W-:-:S02]  /*d760*/  P2R R70, PR, RZ, 0x20 ;  /* 0x00000020ff467803 */ /* 0x000fc40000000000 */
[----:B------:R-:W-:Y:S02]  /*d770*/  ISETP.LT.OR P3, PT, R29, 0x11, P3 ;  /* 0x000000111d00780c */ /* 0x000fe40001f61670 */
[----:B------:R-:W-:Y:S02]  /*d780*/  ISETP.GT.AND P4, PT, R31, 0x9, !P6 ;  /* 0x000000091f00780c */ /* 0x000fe40007784270 */
[----:B------:R-:W-:Y:S02]  /*d790*/  ISETP.GE.AND P5, PT, R63, 0x12, PT ;  /* 0x000000123f00780c */ /* 0x000fe40003fa6270 */
[----:B------:R-:W-:Y:S02]  /*d7a0*/  FSEL R83, R76, -INF , !P3 ;  /* 0xff8000004c537808 */ /* 0x000fe40005800000 */
[----:B------:R-:W-:Y:S02]  /*d7b0*/  ISETP.LT.OR P4, PT, R29, 0xa, P4 ;  /* 0x0000000a1d00780c */ /* 0x000fe40002781670 */
[----:B------:R-:W-:-:S02]  /*d7c0*/  ISETP.GT.AND P3, PT, R31, 0x11, !P5 ;  /* 0x000000111f00780c */ /* 0x000fc40006f64270 */
[----:B------:R-:W-:Y:S02]  /*d7d0*/  FSEL R75, R75, -INF , !P4 ;  /* 0xff8000004b4b7808 */ /* 0x000fe40006000000 */
[----:B------:R-:W-:Y:S02]  /*d7e0*/  ISETP.LT.OR P3, PT, R29, 0x12, P3 ;  /* 0x000000121d00780c */ /* 0x000fe40001f61670 */
[----:B------:R-:W-:Y:S02]  /*d7f0*/  ISETP.GE.AND P4, PT, R63, 0x19, PT ;  /* 0x000000193f00780c */ /* 0x000fe40003f86270 */
[----:B0-----:R-:W-:Y:S02]  /*d800*/  FSEL R37, R33, -INF , !P3 ;  /* 0xff80000021257808 */ /* 0x001fe40005800000 */
        /* <DEDUP_REMOVED lines=70> */
[----:B------:R-:W-:Y:S02]  /*dc70*/  ISETP.GE.AND P3, PT, R63, 0x51, PT ;  /* 0x000000513f00780c */ /* 0x000fe40003f66270 */
[----:B------:R-:W-:Y:S02]  /*dc80*/  P2R R66, PR, RZ, 0x40 ;  /* 0x00000040ff427803 */ /* 0x000fe40000000000 */
        /* <DEDUP_REMOVED lines=12> */
[----:B------:R-:W-:Y:S02]  /*dd50*/  P2R R33, PR, RZ, 0x40 ;  /* 0x00000040ff217803 */ /* 0x000fe40000000000 */
[----:B------:R-:W-:-:S04]  /*dd60*/  ISETP.GT.AND P6, PT, R31, RZ, !P6 ;  /* 0x000000ff1f00720c */ /* 0x000fc800077c4270 */
[----:B------:R-:W-:-:S04]  /*dd70*/  ISETP.LT.OR P6, PT, R29, 0x1, P6 ;  /* 0x000000011d00780c */ /* 0x000fc800037c1670 */
[----:B------:R-:W-:Y:S02]  /*dd80*/  FSEL R61, R5, -INF , !P6 ;  /* 0xff800000053d7808 */ /* 0x000fe40007000000 */
[----:B------:R-:W-:-:S04]  /*dd90*/  ISETP.GE.AND P6, PT, R63, 0x5a, PT ;  /* 0x0000005a3f00780c */ /* 0x000fc80003fc6270 */
[----:B------:R-:W-:Y:S02]  /*dda0*/  P2R R63, PR, RZ, 0x40 ;  /* 0x00000040ff3f7803 */ /* 0x000fe40000000000 */
[----:B------:R-:W-:-:S04]  /*ddb0*/  ISETP.GT.AND P6, PT, R31, 0x59, !P6 ;  /* 0x000000591f00780c */ /* 0x000fc800077c4270 */
[----:B------:R-:W-:Y:S02]  /*ddc0*/  ISETP.LT.OR P6, PT, R29, 0x5a, P6 ;  /* 0x0000005a1d00780c */ /* 0x000fe400037c1670 */
[----:B------:R-:W0:Y:S02]  /*ddd0*/  SHFL.IDX PT, R29, R28, 0x1, 0x1c1f ;  /* 0x003c1f001c1d7f89 */ /* 0x000e2400000e0000 */
[----:B------:R-:W-:Y:S02]  /*dde0*/  FSEL R5, R69, -INF , !P6 ;  /* 0xff80000045057808 */ /* 0x000fe40007000000 */
[----:B------:R-:W-:Y:S02]  /*ddf0*/  PLOP3.LUT P6, PT, PT, PT, UP1, 0x40, 0x0 ;  /* 0x000000000000781c */ /* 0x000fe40003fce818 */
[----:B0-----:R-:W-:Y:S01]  /*de00*/  VIADDMNMX R57, R29, R59, R58, PT ;  /* 0x0000003b1d397246 */ /* 0x001fe2000380013a */
[----:B------:R-:W-:-:S10]  /*de10*/  IMAD.IADD R58, R62, 0x1, R29 ;  /* 0x000000013e3a7824 */ /* 0x000fd400078e021d */
[----:B------:R-:W-:Y:S05]  /*de20*/  @P6 BRA `(.L_x_1661) ;  /* 0x00000000005c6947 */ /* 0x000fea0003800000 */
        /* <DEDUP_REMOVED lines=8> */
[----:B------:R-:W-:Y:S01]  /*deb0*/  @P6 IMAD.HI.U32 R29, R28, UR6, RZ ;  /* 0x000000061c1d6c27 */ /* 0x000fe2000f8e00ff */
[----:B------:R-:W-:-:S13]  /*dec0*/  PLOP3.LUT P6, PT, PT, PT, UP2, 0x80, 0x0 ;  /* 0x000000000000781c */ /* 0x000fda0003fcf028 */
[----:B------:R-:W-:-:S04]  /*ded0*/  @P6 SHF.R.U32.HI R28, RZ, UR7, R29 ;  /* 0x00000007ff1c6c19 */ /* 0x000fc8000801161d */
[----:B------:R-:W-:Y:S01]  /*dee0*/  LOP3.LUT R28, RZ, R28, RZ, 0x33, !PT ;  /* 0x0000001cff1c7212 */ /* 0x000fe200078e33ff */
[----:B------:R-:W-:Y:S06]  /*def0*/  BRA `(.L_x_1664) ;  /* 0x0000000000187947 */ /* 0x000fec0003800000 */
.L_x_1663:
[----:B------:R-:W-:-:S06]  /*df00*/  UISETP.NE.AND UP2, UPT, UR5, 0x1, UPT ;  /* 0x000000010500788c */ /* 0x000fcc000bf45270 */
[----:B------:R-:W-:-:S05]  /*df10*/  PLOP3.LUT P6, PT, PT, PT, UP2, 0x80, 0x0 ;  /* 0x000000000000781c */ /* 0x000fca0003fcf028 */
[----:B------:R-:W-:-:S08]  /*df20*/  @UP2 ULDC.64 UR6, c[0x0][0x9e8] ;  /* 0x00027a0000062ab9 */ /* 0x000fd00000000a00 */
[----:B------:R-:W-:Y:S01]  /*df30*/  @P6 IMAD.HI.U32 R29, R28, UR6, RZ ;  /* 0x000000061c1d6c27 */ /* 0x000fe2000f8e00ff */
[----:B------:R-:W-:-:S13]  /*df40*/  PLOP3.LUT P6, PT, PT, PT, UP2, 0x80, 0x0 ;  /* 0x000000000000781c */ /* 0x000fda0003fcf028 */
[----:B------:R-:W-:-:S07]  /*df50*/  @P6 SHF.R.U32.HI R28, RZ, UR7, R29 ;  /* 0x00000007ff1c6c19 */ /* 0x000fce000801161d */
.L_x_1664:
[----:B------:R-:W-:Y:S05]  /*df60*/  BSYNC B0 ;  /* 0x0000000000007941 */ /* 0x000fea0003800000 */
.L_x_1662:
[----:B------:R-:W-:-:S05]  /*df70*/  IMAD R28, R28, UR5, R67 ;  /* 0x000000051c1c7c24 */ /* 0x000fca000f8e0243 */
[----:B------:R-:W-:Y:S02]  /*df80*/  VIMNMX R58, R58, R28, !PT ;  /* 0x0000001c3a3a7248 */ /* 0x000fe40007fe0100 */
[----:B------:R-:W-:-:S07]  /*df90*/  VIADDMNMX R57, R28, UR5, R57, PT ;  /* 0x000000051c397c46 */ /* 0x000fce000b800139 */
.L_x_1661:
[C---:B------:R-:W-:Y:S01]  /*dfa0*/  ISETP.GT.AND P1, PT, R58.reuse, 0x1, !P1 ;  /* 0x000000013a00780c */ /* 0x040fe20004f24270 */
[----:B------:R-:W-:Y:S01]  /*dfb0*/  ULDC UR10, c[0x0][0x988] ;  /* 0x00026200000a7ab9 */ /* 0x000fe20000000800 */
[----:B------:R-:W-:Y:S01]  /*dfc0*/  ISETP.GT.AND P2, PT, R58, 0x8, !P2 ;  /* 0x000000083a00780c */ /* 0x000fe20005744270 */
[----:B------:R-:W-:Y:S01]  /*dfd0*/  @UP0 ULDC UR6, c[0x0][0x44c] ;  /* 0x0001130000060ab9 */ /* 0x000fe20000000800 */
[C---:B------:R-:W-:Y:S01]  /*dfe0*/  ISETP.LT.OR P1, PT, R57.reuse, 0x2, P1 ;  /* 0x000000023900780c */ /* 0x040fe20000f21670 */
[----:B------:R-:W-:Y:S01]  /*dff0*/  UIMAD.WIDE.U32 UR6, UR60, UR6, URZ ;  /* 0x000000063c0672a5 */ /* 0x000fe2000f8e003f */
[----:B------:R-:W-:Y:S01]  /*e000*/  ISETP.LT.OR P2, PT, R57, 0x9, P2 ;  /* 0x000000093900780c */ /* 0x000fe20001741670 */
[----:B------:R-:W-:Y:S01]  /*e010*/  @UP0 ULDC UR15, c[0x0][0x450] ;  /* 0x00011400000f0ab9 */ /* 0x000fe20000000800 */
[----:B------:R-:W-:Y:S01]  /*e020*/  FSEL R10, R10, -INF , !P1 ;  /* 0xff8000000a0a7808 */ /* 0x000fe20004800000 */
[----:B------:R-:W-:Y:S01]  /*e030*/  UMOV UR11, UR60 ;  /* 0x0000003c000b7c82 */ /* 0x000fe20008000000 */
[----:B------:R-:W-:Y:S01]  /*e040*/  ISETP.NE.AND P1, PT, R66, RZ, PT ;  /* 0x000000ff4200720c */ /* 0x000fe20003f25270 */
[----:B------:R-:W-:Y:S01]  /*e050*/  @UP0 USHF.R.U32.HI UR11, URZ, UR15, UR7 ;  /* 0x0000000f3f0b0299 */ /* 0x000fe20008011607 */
[----:B------:R-:W-:-:S02]  /*e060*/  FSEL R11, R11, -INF , !P2 ;  /* 0xff8000000b0b7808 */ /* 0x000fc40005000000 */
[----:B------:R-:W-:Y:S02]  /*e070*/  ISETP.GT.AND P1, PT, R58, 0x9, !P1 ;  /* 0x000000093a00780c */ /* 0x000fe40004f24270 */
[----:B------:R-:W-:Y:S02]  /*e080*/  ISETP.NE.AND P2, PT, R74, RZ, PT ;  /* 0x000000ff4a00720c */ /* 0x000fe40003f45270 */
[----:B------:R-:W-:Y:S02]  /*e090*/  ISETP.LT.OR P1, PT, R57, 0xa, P1 ;  /* 0x0000000a3900780c */ /* 0x000fe40000f21670 */
[----:B------:R-:W-:Y:S02]  /*e0a0*/  ISETP.NE.AND P6, PT, R76, RZ, PT ;  /* 0x000000ff4c00720c */ /* 0x000fe40003fc5270 */
[----:B------:R-:W-:Y:S02]  /*e0b0*/  FSEL R12, R12, -INF , !P1 ;  /* 0xff8000000c0c7808 */ /* 0x000fe40004800000 */
[----:B------:R-:W-:-:S02]  /*e0c0*/  ISETP.NE.AND P1, PT, R70, RZ, PT ;  /* 0x000000ff4600720c */ /* 0x000fc40003f25270 */
[C---:B------:R-:W-:Y:S02]  /*e0d0*/  ISETP.GT.AND P3, PT, R58.reuse, 0x50, !P3 ;  /* 0x000000503a00780c */ /* 0x040fe40005f64270 */
[C---:B------:R-:W-:Y:S02]  /*e0e0*/  ISETP.GT.AND P1, PT, R58.reuse, 0x10, !P1 ;  /* 0x000000103a00780c */ /* 0x040fe40004f24270 */
[----:B------:R-:W-:Y:S02]  /*e0f0*/  ISETP.GT.AND P4, PT, R58, 0x51, !P4 ;  /* 0x000000513a00780c */ /* 0x000fe40006784270 */
[C---:B------:R-:W-:Y:S02]  /*e100*/  ISETP.LT.OR P1, PT, R57.reuse, 0x11, P1 ;  /* 0x000000113900780c */ /* 0x040fe40000f21670 */
[----:B------:R-:W-:Y:S02]  /*e110*/  ISETP.LT.OR P3, PT, R57, 0x51, P3 ;  /* 0x000000513900780c */ /* 0x000fe40001f61670 */
[----:B------:R-:W-:-:S02]  /*e120*/  FSEL R13, R13, -INF , !P1 ;  /* 0xff8000000d0d7808 */ /* 0x000fc40004800000 */
[----:B------:R-:W-:Y:S02]  /*e130*/  ISETP.GT.AND P1, PT, R58, 0x11, !P2 ;  /* 0x000000113a00780c */ /* 0x000fe40005724270 */
[----:B------:R-:W-:Y:S02]  /*e140*/  ISETP.NE.AND P2, PT, R90, RZ, PT ;  /* 0x000000ff5a00720c */ /* 0x000fe40003f45270 */
[----:B------:R-:W-:Y:S02]  /*e150*/  ISETP.LT.OR P1, PT, R57, 0x12, P1 ;  /* 0x000000123900780c */ /* 0x000fe40000f21670 */
[----:B------:R-:W-:Y:S02]  /*e160*/  ISETP.GT.AND P5, PT, R58, 0x58, !P5 ;  /* 0x000000583a00780c */ /* 0x000fe40006fa4270 */
[----:B------:R-:W-:Y:S02]  /*e170*/  FSEL R14, R14, -INF , !P1 ;  /* 0xff8000000e0e7808 */ /* 0x000fe40004800000 */
[----:B------:R-:W-:-:S02]  /*e180*/  ISETP.GT.AND P1, PT, R58, 0x18, !P6 ;  /* 0x000000183a00780c */ /* 0x000fc40007724270 */
[----:B------:R-:W-:Y:S02]  /*e190*/  ISETP.NE.AND P6, PT, R33, RZ, PT ;  /* 0x000000ff2100720c */ /* 0x000fe40003fc5270 */
[C---:B------:R-:W-:Y:S02]  /*e1a0*/  ISETP.LT.OR P1, PT, R57.reuse, 0x19, P1 ;  /* 0x000000193900780c */ /* 0x040fe40000f21670 */
[----:B------:R-:W-:Y:S02]  /*e1b0*/  ISETP.LT.OR P4, PT, R57, 0x52, P4 ;  /* 0x000000523900780c */ /* 0x000fe40002781670 */
[----:B------:R-:W-:Y:S02]  /*e1c0*/  FSEL R15, R15, -INF , !P1 ;  /* 0xff8000000f0f7808 */ /* 0x000fe40004800000 */
[----:B------:R-:W-:Y:S02]  /*e1d0*/  ISETP.NE.AND P1, PT, R35, RZ, PT ;  /* 0x000000ff2300720c */ /* 0x000fe40003f25270 */
[----:B------:R-:W-:-:S02]  /*e1e0*/  FSEL R38, R38, -INF , !P3 ;  /* 0xff80000026267808 */ /* 0x000fc40005800000 */
[----:B------:R-:W-:Y:S02]  /*e1f0*/  ISETP.GT.AND P1, PT, R58, 0x19, !P1 ;  /* 0x000000193a00780c */ /* 0x000fe40004f24270 */
[C---:B------:R-:W-:Y:S02]  /*e200*/  ISETP.LT.OR P5, PT, R57.reuse, 0x59, P5 ;  /* 0x000000593900780c */ /* 0x040fe40002fa1670 */
[----:B------:R-:W-:Y:S02]  /*e210*/  ISETP.LT.OR P1, PT, R57, 0x1a, P1 ;  /* 0x0000001a3900780c */ /* 0x000fe40000f21670 */
[----:B------:R-:W-:Y:S02]  /*e220*/  FSEL R40, R40, -INF , !P4 ;  /* 0xff80000028287808 */ /* 0x000fe40006000000 */
[----:B------:R-:W-:Y:S02]  /*e230*/  FSEL R20, R20, -INF , !P1 ;  /* 0xff80000014147808 */ /* 0x000fe40004800000 */
[----:B------:R-:W-:-:S02]  /*e240*/  ISETP.NE.AND P1, PT, R77, RZ, PT ;  /* 0x000000ff4d00720c */ /* 0x000fc40003f25270 */
[----:B------:R-:W-:Y:S02]  /*e250*/  FSEL R43, R43, -INF , !P5 ;  /* 0xff8000002b2b7808 */ /* 0x000fe40006800000 */
[----:B------:R-:W-:Y:S02]  /*e260*/  ISETP.GT.AND P1, PT, R58, 0x20, !P1 ;  /* 0x000000203a00780c */ /* 0x000fe40004f24270 */
[----:B------:R-:W-:Y:S02]  /*e270*/  R2UR UR14, R72 ;  /* 0x00000000480e72ca */ /* 0x000fe400000e0000 */
[----:B------:R-:W-:-:S04]  /*e280*/  ISETP.LT.OR P1, PT, R57, 0x21, P1 ;  /* 0x000000213900780c */ /* 0x000fc80000f21670 */
[----:B------:R-:W-:Y:S02]  /*e290*/  FSEL R21, R21, -INF , !P1 ;  /* 0xff80000015157808 */ /* 0x000fe40004800000 */
[----:B------:R-:W-:-:S04]  /*e2a0*/  ISETP.NE.AND P1, PT, R78, RZ, PT ;  /* 0x000000ff4e00720c */ /* 0x000fc80003f25270 */
[----:B------:R-:W-:Y:S01]  /*e2b0*/  ISETP.GT.AND P1, PT, R58, 0x21, !P1 ;  /* 0x000000213a00780c */ /* 0x000fe20004f24270 */
[----:B------:R-:W-:-:S03]  /*e2c0*/  UIADD3 UR6, UR14, UR11, URZ ;  /* 0x0000000b0e067290 */ /* 0x000fc6000fffe03f */
[----:B------:R-:W-:Y:S01]  /*e2d0*/  ISETP.LT.OR P1, PT, R57, 0x22, P1 ;  /* 0x000000223900780c */ /* 0x000fe20000f21670 */
[----:B------:R-:W-:-:S03]  /*e2e0*/  UIADD3 UR4, UR6, UR4, URZ ;  /* 0x0000000406047290 */ /* 0x000fc6000fffe03f */
[----:B------:R-:W-:Y:S02]  /*e2f0*/  FSEL R24, R24, -INF , !P1 ;  /* 0xff80000018187808 */ /* 0x000fe40004800000 */
[----:B------:R-:W-:-:S04]  /*e300*/  ISETP.NE.AND P1, PT, R84, RZ, PT ;  /* 0x000000ff5400720c */ /* 0x000fc80003f25270 */
[----:B------:R-:W-:-:S04]  /*e310*/  ISETP.GT.AND P1, PT, R58, 0x28, !P1 ;  /* 0x000000283a00780c */ /* 0x000fc80004f24270 */
[----:B------:R-:W-:-:S04]  /*e320*/  ISETP.LT.OR P1, PT, R57, 0x29, P1 ;  /* 0x000000293900780c */ /* 0x000fc80000f21670 */
        /* <DEDUP_REMOVED lines=21> */
[----:B------:R-:W-:Y:S02]  /*e480*/  ISETP.GT.AND P1, PT, R58, 0x40, !P2 ;  /* 0x000000403a00780c */ /* 0x000fe40005724270 */
[----:B------:R-:W-:Y:S02]  /*e490*/  ISETP.NE.AND P2, PT, R60, RZ, PT ;  /* 0x000000ff3c00720c */ /* 0x000fe40003f45270 */
[----:B------:R-:W-:Y:S02]  /*e4a0*/  ISETP.LT.OR P1, PT, R57, 0x41, P1 ;  /* 0x000000413900780c */ /* 0x000fe40000f21670 */
[----:B------:R-:W-:Y:S02]  /*e4b0*/  ISETP.GT.AND P2, PT, R58, 0x49, !P2 ;  /* 0x000000493a00780c */ /* 0x000fe40005744270 */
[----:B------:R-:W-:-:S02]  /*e4c0*/  FSEL R28, R82, -INF , !P1 ;  /* 0xff800000521c7808 */ /* 0x000fc40004800000 */
[----:B------:R-:W-:Y:S02]  /*e4d0*/  ISETP.GT.AND P1, PT, R58, RZ, !P6 ;  /* 0x000000ff3a00720c */ /* 0x000fe40007724270 */
[----:B------:R-:W-:Y:S02]  /*e4e0*/  ISETP.NE.AND P6, PT, R81, RZ, PT ;  /* 0x000000ff5100720c */ /* 0x000fe40003fc5270 */
[C---:B------:R-:W-:Y:S02]  /*e4f0*/  ISETP.LT.OR P1, PT, R57.reuse, 0x1, P1 ;  /* 0x000000013900780c */ /* 0x040fe40000f21670 */
[----:B------:R-:W-:Y:S02]  /*e500*/  ISETP.LT.OR P2, PT, R57, 0x4a, P2 ;  /* 0x0000004a3900780c */ /* 0x000fe40001741670 */
[----:B------:R-:W-:Y:S02]  /*e510*/  FSEL R59, R4, -INF , !P1 ;  /* 0xff800000043b7808 */ /* 0x000fe40004800000 */
[----:B------:R-:W-:-:S02]  /*e520*/  FMNMX.FTZ R4, R61, R73, !PT ;  /* 0x000000493d047209 */ /* 0x000fc40007810000 */
[----:B------:R-:W-:Y:S02]  /*e530*/  FSEL R34, R34, -INF , !P2 ;  /* 0xff80000022227808 */ /* 0x000fe40005000000 */
[----:B------:R-:W-:-:S04]  /*e540*/  FMNMX.FTZ R4, R71, R4, !PT ;  /* 0x0000000447047209 */ /* 0x000fc80007810000 */
        /* <DEDUP_REMOVED lines=20> */
[----:B------:R-:W-:-:S05]  /*e690*/  FMNMX.FTZ R33, R5, R4, !PT ;  /* 0x0000000405217209 */ /* 0x000fca0007810000 */
[----:B------:R-:W0:Y:S02]  /*e6a0*/  SHFL.BFLY PT, R4, R33, 0x2, 0x1f ;  /* 0x0c401f0021047f89 */ /* 0x000e2400000e0000 */
[----:B0-----:R-:W-:-:S05]  /*e6b0*/  FMNMX.FTZ R35, R33, R4, !PT ;  /* 0x0000000421237209 */ /* 0x001fca0007810000 */
[----:B------:R-:W0:Y:S02]  /*e6c0*/  SHFL.BFLY PT, R4, R35, 0x1, 0x1f ;  /* 0x0c201f0023047f89 */ /* 0x000e2400000e0000 */
[----:B0-----:R-:W-:-:S04]  /*e6d0*/  FMNMX.FTZ R4, R35, R4, !PT ;  /* 0x0000000423047209 */ /* 0x001fc80007810000 */
[C---:B------:R-:W-:Y:S01]  /*e6e0*/  FSETP.NEU.FTZ.AND P1, PT, R4.reuse, -INF , PT ;  /* 0xff8000000400780b */ /* 0x040fe20003f3d000 */
[----:B------:R-:W-:-:S05]  /*e6f0*/  FMUL.FTZ R60, R4, UR10 ;  /* 0x0000000a043c7c20 */ /* 0x000fca0008410000 */
[----:B------:R-:W-:Y:S02]  /*e700*/  FSEL R62, R60, RZ, P1 ;  /* 0x000000ff3c3e7208 */ /* 0x000fe40000800000 */
[----:B------:R-:W-:Y:S02]  /*e710*/  FMNMX.FTZ R60, R59, R10, !PT ;  /* 0x0000000a3b3c7209 */ /* 0x000fe40007810000 */
[----:B------:R-:W-:Y:S01]  /*e720*/  ISETP.GT.AND P1, PT, R58, 0x41, !P6 ;  /* 0x000000413a00780c */ /* 0x000fe20007724270 */
[--C-:B------:R-:W-:Y:S01]  /*e730*/  FFMA.FTZ R188, R61, UR10, -R62.reuse ;  /* 0x0000000a3dbc7c23 */ /* 0x100fe2000801083e */
[----:B------:R-:W-:Y:S01]  /*e740*/  FMNMX.FTZ R33, R11, R60, !PT ;  /* 0x0000003c0b217209 */ /* 0x000fe20007810000 */
[--C-:B------:R-:W-:Y:S01]  /*e750*/  FFMA.FTZ R180, R55, UR10, -R62.reuse ;  /* 0x0000000a37b47c23 */ /* 0x100fe2000801083e */
        /* <DEDUP_REMOVED lines=8> */
[----:B------:R-:W-:Y:S01]  /*e7e0*/  ISETP.NE.AND P1, PT, R91, RZ, PT ;  /* 0x000000ff5b00720c */ /* 0x000fe20003f25270 */
        /* <DEDUP_REMOVED lines=11> */
[----:B------:R-:W-:Y:S01]  /*e8a0*/  FSEL R36, R36, -INF , !P1 ;  /* 0xff80000024247808 */ /* 0x000fe20004800000 */
[----:B------:R-:W-:Y:S01]  /*e8b0*/  MUFU.EX2 R33, R33 ;  /* 0x0000002100217308 */ /* 0x000fe20000000800 */
[----:B------:R-:W-:Y:S01]  /*e8c0*/  FMNMX.FTZ R61, R21, R60, !PT ;  /* 0x0000003c153d7209 */ /* 0x000fe20007810000 */
[--C-:B------:R-:W-:Y:S01]  /*e8d0*/  FFMA.FTZ R39, R39, UR10, -R62.reuse ;  /* 0x0000000a27277c23 */ /* 0x100fe2000801083e */
[----:B------:R-:W-:Y:S01]  /*e8e0*/  ISETP.NE.AND P6, PT, R63, RZ, PT ;  /* 0x000000ff3f00720c */ /* 0x000fe20003fc5270 */
[--C-:B------:R-:W-:Y:S01]  /*e8f0*/  FFMA.FTZ R51, R51, UR10, -R62.reuse ;  /* 0x0000000a33337c23 */ /* 0x100fe2000801083e */
[----:B------:R-:W-:Y:S01]  /*e900*/  FMNMX.FTZ R60, R24, R61, !PT ;  /* 0x0000003d183c7209 */ /* 0x000fe20007810000 */
[--C-:B------:R-:W-:Y:S01]  /*e910*/  FFMA.FTZ R50, R50, UR10, -R62.reuse ;  /* 0x0000000a32327c23 */ /* 0x100fe2000801083e */
[----:B------:R-:W-:Y:S01]  /*e920*/  ISETP.GT.AND P6, PT, R58, 0x59, !P6 ;  /* 0x000000593a00780c */ /* 0x000fe200077c4270 */
[--C-:B------:R-:W-:Y:S01]  /*e930*/  FFMA.FTZ R58, R47, UR10, -R62.reuse ;  /* 0x0000000a2f3a7c23 */ /* 0x100fe2000801083e */
[----:B------:R-:W-:Y:S01]  /*e940*/  FMNMX.FTZ R61, R25, R60, !PT ;  /* 0x0000003c193d7209 */ /* 0x000fe20007810000 */
[----:B------:R-:W-:Y:S01]  /*e950*/  MUFU.EX2 R190, R190 ;  /* 0x000000be00be7308 */ /* 0x000fe20000000800 */
[----:B------:R-:W-:Y:S01]  /*e960*/  ISETP.LT.OR P6, PT, R57, 0x5a, P6 ;  /* 0x0000005a3900780c */ /* 0x000fe200037c1670 */
[--C-:B------:R-:W-:Y:S01]  /*e970*/  FFMA.FTZ R49, R49, UR10, -R62.reuse ;  /* 0x0000000a31317c23 */ /* 0x100fe2000801083e */
[----:B------:R-:W-:Y:S01]  /*e980*/  FMNMX.FTZ R60, R26, R61, !PT ;  /* 0x0000003d1a3c7209 */ /* 0x000fe20007810000 */
[--C-:B------:R-:W-:Y:S01]  /*e990*/  FFMA.FTZ R48, R48, UR10, -R62.reuse ;  /* 0x0000000a30307c23 */ /* 0x100fe2000801083e */
[----:B------:R-:W-:Y:S01]  /*e9a0*/  FSEL R42, R42, -INF , !P6 ;  /* 0xff8000002a2a7808 */ /* 0x000fe20007000000 */
[--C-:B------:R-:W-:Y:S01]  /*e9b0*/  FFMA.FTZ R45, R45, UR10, -R62.reuse ;  /* 0x0000000a2d2d7c23 */ /* 0x100fe2000801083e */
[----:B------:R-:W-:Y:S01]  /*e9c0*/  FMNMX.FTZ R61, R27, R60, !PT ;  /* 0x0000003c1b3d7209 */ /* 0x000fe20007810000 */
[----:B------:R-:W-:Y:S01]  /*e9d0*/  MUFU.EX2 R35, R35 ;  /* 0x0000002300237308 */ /* 0x000fe20000000800 */
[--C-:B------:R-:W-:Y:S01]  /*e9e0*/  FFMA.FTZ R44, R44, UR10, -R62.reuse ;  /* 0x0000000a2c2c7c23 */ /* 0x100fe2000801083e */
[--C-:B------:R-:W-:Y:S01]  /*e9f0*/  FFMA.FTZ R41, R41, UR10, -R62.reuse ;  /* 0x0000000a29297c23 */ /* 0x100fe2000801083e */
[----:B------:R-:W-:Y:S01]  /*ea00*/  FMNMX.FTZ R60, R30, R61, !PT ;  /* 0x0000003d1e3c7209 */ /* 0x000fe20007810000 */
[--C-:B------:R-:W-:Y:S01]  /*ea10*/  FFMA.FTZ R0, R0, UR10, -R62.reuse ;  /* 0x0000000a00007c23 */ /* 0x100fe2000801083e */
[----:B------:R-:W-:-:S02]  /*ea20*/  FFMA.FTZ R5, R5, UR10, -R62 ;  /* 0x0000000a05057c23 */ /* 0x000fc4000801083e */
        /* <DEDUP_REMOVED lines=13> */
[----:B------:R-:W-:Y:S01]  /*eb00*/  FFMA.FTZ R54, R52, UR10, -R62 ;  /* 0x0000000a34367c23 */ /* 0x000fe2000801083e */
[----:B------:R-:W-:Y:S02]  /*eb10*/  MUFU.EX2 R180, R180 ;  /* 0x000000b400b47308 */ /* 0x000fe40000000800 */
[----:B------:R-:W-:-:S05]  /*eb20*/  FMNMX.FTZ R53, R42, R53, !PT ;  /* 0x000000352a357209 */ /* 0x000fca0007810000 */
[----:B------:R-:W0:Y:S01]  /*eb30*/  SHFL.BFLY PT, R52, R53, 0x2, 0x1f ;  /* 0x0c401f0035347f89 */ /* 0x000e2200000e0000 */
[----:B------:R1:W-:Y:S08]  /*eb40*/  MUFU.EX2 R57, R54 ;  /* 0x0000003600397308 */ /* 0x0003f00000000800 */
[----:B------:R-:W-:Y:S01]  /*eb50*/  MUFU.EX2 R55, R55 ;  /* 0x0000003700377308 */ /* 0x000fe20000000800 */
[----:B-1----:R-:W-:-:S07]  /*eb60*/  FFMA.FTZ R54, R3, UR10, -R62 ;  /* 0x0000000a03367c23 */ /* 0x002fce000801083e */
[----:B------:R-:W1:Y:S01]  /*eb70*/  MUFU.EX2 R56, R56 ;  /* 0x0000003800387308 */ /* 0x000e620000000800 */
[----:B0-----:R-:W-:-:S07]  /*eb80*/  FMNMX.FTZ R52, R53, R52, !PT ;  /* 0x0000003435347209 */ /* 0x001fce0007810000 */
[----:B------:R-:W-:Y:S01]  /*eb90*/  MUFU.EX2 R51, R51 ;  /* 0x0000003300337308 */ /* 0x000fe20000000800 */
[----:B------:R-:W0:Y:S07]  /*eba0*/  SHFL.BFLY PT, R47, R52, 0x1, 0x1f ;  /* 0x0c201f00342f7f89 */ /* 0x000e2e00000e0000 */
[----:B------:R2:W-:Y:S01]  /*ebb0*/  MUFU.EX2 R53, R46 ;  /* 0x0000002e00357308 */ /* 0x0005e20000000800 */
[----:B-1----:R-:W-:-:S07]  /*ebc0*/  F2FP.BF16.F32.PACK_AB R182, R57, R56 ;  /* 0x0000003839b6723e */ /* 0x002fce00000010ff */
[----:B------:R-:W1:Y:S08]  /*ebd0*/  MUFU.EX2 R50, R50 ;  /* 0x0000003200327308 */ /* 0x000e700000000800 */
[----:B------:R-:W-:Y:S01]  /*ebe0*/  MUFU.EX2 R49, R49 ;  /* 0x0000003100317308 */ /* 0x000fe20000000800 */
[----:B0-----:R-:W-:-:S04]  /*ebf0*/  FMNMX.FTZ R3, R52, R47, !PT ;  /* 0x0000002f34037209 */ /* 0x001fc80007810000 */
[C---:B------:R-:W-:Y:S01]  /*ec00*/  FSETP.NEU.FTZ.AND P1, PT, R3.reuse, -INF , PT ;  /* 0xff8000000300780b */ /* 0x040fe20003f3d000 */
[----:B--2---:R-:W-:Y:S02]  /*ec10*/  FMUL.FTZ R46, R3, UR10 ;  /* 0x0000000a032e7c20 */ /* 0x004fe40008410000 */
[----:B------:R-:W-:Y:S01]  /*ec20*/  MUFU.EX2 R48, R48 ;  /* 0x0000003000307308 */ /* 0x000fe20000000800 */
[----:B-1----:R-:W-:Y:S02]  /*ec30*/  F2FP.BF16.F32.PACK_AB R176, R50, R51 ;  /* 0x0000003332b0723e */ /* 0x002fe400000010ff */
[----:B------:R-:W-:Y:S02]  /*ec40*/  FSEL R47, R46, RZ, P1 ;  /* 0x000000ff2e2f7208 */ /* 0x000fe40000800000 */
[----:B------:R-:W-:-:S03]  /*ec50*/  PLOP3.LUT P1, PT, PT, PT, UP1, 0x40, 0x0 ;  /* 0x000000000000781c */ /* 0x000fc60003f2e818 */
        /* <DEDUP_REMOVED lines=8> */
[----:B------:R0:W-:Y:S01]  /*ece0*/  MUFU.EX2 R191, R11 ;  /* 0x0000000b00bf7308 */ /* 0x0001e20000000800 */
[--C-:B------:R-:W-:Y:S01]  /*ecf0*/  FFMA.FTZ R20, R20, UR10, -R47.reuse ;  /* 0x0000000a14147c23 */ /* 0x100fe2000801082f */
[--C-:B------:R-:W-:Y:S01]  /*ed00*/  FFMA.FTZ R21, R21, UR10, -R47.reuse ;  /* 0x0000000a15157c23 */ /* 0x100fe2000801082f */
[--C-:B------:R-:W-:Y:S01]  /*ed10*/  FFMA.FTZ R24, R24, UR10, -R47.reuse ;  /* 0x0000000a18187c23 */ /* 0x100fe2000801082f */
[--C-:B------:R-:W-:Y:S01]  /*ed20*/  FFMA.FTZ R25, R25, UR10, -R47.reuse ;  /* 0x0000000a19197c23 */ /* 0x100fe2000801082f */
[--C-:B------:R-:W-:Y:S01]  /*ed30*/  FFMA.FTZ R31, R31, UR10, -R47.reuse ;  /* 0x0000000a1f1f7c23 */ /* 0x100fe2000801082f */
[--C-:B------:R-:W-:Y:S01]  /*ed40*/  FFMA.FTZ R26, R26, UR10, -R47.reuse ;  /* 0x0000000a1a1a7c23 */ /* 0x100fe2000801082f */
[----:B------:R-:W-:Y:S01]  /*ed50*/  FFMA.FTZ R27, R27, UR10, -R47 ;  /* 0x0000000a1b1b7c23 */ /* 0x000fe2000801082f */
[----:B------:R-:W-:Y:S01]  /*ed60*/  MUFU.EX2 R59, R59 ;  /* 0x0000003b003b7308 */ /* 0x000fe20000000800 */
[----:B0-----:R-:W-:Y:S01]  /*ed70*/  FADD.FTZ R11, R188, R33 ;  /* 0x00000021bc0b7221 */ /* 0x001fe20000010000 */
[--C-:B------:R-:W-:Y:S01]  /*ed80*/  FFMA.FTZ R30, R30, UR10, -R47.reuse ;  /* 0x0000000a1e1e7c23 */ /* 0x100fe2000801082f */
[--C-:B------:R-:W-:Y:S01]  /*ed90*/  FFMA.FTZ R29, R29, UR10, -R47.reuse ;  /* 0x0000000a1d1d7c23 */ /* 0x100fe2000801082f */
[----:B------:R-:W-:Y:S01]  /*eda0*/  FFMA.FTZ R32, R32, UR10, -R47 ;  /* 0x0000000a20207c23 */ /* 0x000fe2000801082f */
[----:B------:R-:W-:Y:S01]  /*edb0*/  FADD.FTZ R46, R190, R11 ;  /* 0x0000000bbe2e7221 */ /* 0x000fe20000010000 */
[--C-:B------:R-:W-:Y:S01]  /*edc0*/  FFMA.FTZ R36, R36, UR10, -R47.reuse ;  /* 0x0000000a24247c23 */ /* 0x100fe2000801082f */
[--C-:B------:R-:W-:Y:S01]  /*edd0*/  FFMA.FTZ R34, R34, UR10, -R47.reuse ;  /* 0x0000000a22227c23 */ /* 0x100fe2000801082f */
[----:B------:R-:W0:Y:S01]  /*ede0*/  MUFU.EX2 R10, R10 ;  /* 0x0000000a000a7308 */ /* 0x000e220000000800 */
[----:B------:R-:W-:Y:S01]  /*edf0*/  FADD.FTZ R11, R35, R46 ;  /* 0x0000002e230b7221 */ /* 0x000fe20000010000 */
[--C-:B------:R-:W-:Y:S01]  /*ee00*/  FFMA.FTZ R38, R38, UR10, -R47.reuse ;  /* 0x0000000a26267c23 */ /* 0x100fe2000801082f */
[--C-:B------:R-:W-:Y:S01]  /*ee10*/  FFMA.FTZ R40, R40, UR10, -R47.reuse ;  /* 0x0000000a28287c23 */ /* 0x100fe2000801082f */
[----:B------:R-:W-:Y:S01]  /*ee20*/  FFMA.FTZ R43, R43, UR10, -R47 ;  /* 0x0000000a2b2b7c23 */ /* 0x000fe2000801082f */
[----:B------:R-:W-:Y:S01]  /*ee30*/  FADD.FTZ R46, R184, R11 ;  /* 0x0000000bb82e7221 */ /* 0x000fe20000010000 */
[----:B------:R-:W-:Y:S01]  /*ee40*/  FFMA.FTZ R42, R42, UR10, -R47 ;  /* 0x0000000a2a2a7c23 */ /* 0x000fe2000801082f */
[----:B------:R-:W-:Y:S01]  /*ee50*/  F2FP.BF16.F32.PACK_AB R188, R33, R188 ;  /* 0x000000bc21bc723e */ /* 0x000fe200000010ff */
[----:B------:R-:W1:Y:S01]  /*ee60*/  MUFU.EX2 R12, R12 ;  /* 0x0000000c000c7308 */ /* 0x000e620000000800 */
[----:B------:R-:W-:Y:S01]  /*ee70*/  FADD.FTZ R11, R37, R46 ;  /* 0x0000002e250b7221 */ /* 0x000fe20000010000 */
[----:B------:R-:W-:-:S02]  /*ee80*/  F2FP.BF16.F32.PACK_AB R190, R35, R190 ;  /* 0x000000be23be723e */ /* 0x000fc400000010ff */
[----:B------:R-:W-:Y:S01]  /*ee90*/  F2FP.BF16.F32.PACK_AB R184, R37, R184 ;  /* 0x000000b825b8723e */ /* 0x000fe200000010ff */
[----:B------:R-:W-:Y:S01]  /*eea0*/  FADD.FTZ R46, R186, R11 ;  /* 0x0000000bba2e7221 */ /* 0x000fe20000010000 */
[C---:B------:R-:W-:Y:S02]  /*eeb0*/  F2FP.BF16.F32.PACK_AB R186, R39.reuse, R186 ;  /* 0x000000ba27ba723e */ /* 0x040fe400000010ff */
[----:B------:R-:W2:Y:S01]  /*eec0*/  MUFU.EX2 R13, R13 ;  /* 0x0000000d000d7308 */ /* 0x000ea20000000800 */
[----:B------:R-:W-:Y:S01]  /*eed0*/  FADD.FTZ R11, R39, R46 ;  /* 0x0000002e270b7221 */ /* 0x000fe20000010000 */
[----:B0-----:R-:W-:Y:S01]  /*eee0*/  FADD.FTZ R46, R59, R10 ;  /* 0x0000000a3b2e7221 */ /* 0x001fe20000010000 */
[----:B------:R-:W-:Y:S01]  /*eef0*/  F2FP.BF16.F32.PACK_AB R189, R10, R59 ;  /* 0x0000003b0abd723e */ /* 0x000fe200000010ff */
[----:B------:R-:W-:Y:S02]  /*ef00*/  VIADD R10, R2, 0xfffffffe ;  /* 0xfffffffe020a7836 */ /* 0x000fe40000000000 */
[----:B------:R-:W-:Y:S01]  /*ef10*/  FADD.FTZ R52, R180, R11 ;  /* 0x0000000bb4347221 */ /* 0x000fe20000010000 */
[----:B------:R-:W-:Y:S01]  /*ef20*/  FADD.FTZ R61, R191, R46 ;  /* 0x0000002ebf3d7221 */ /* 0x000fe20000010000 */
[C---:B------:R-:W-:Y:S01]  /*ef30*/  F2FP.BF16.F32.PACK_AB R180, R55.reuse, R180 ;  /* 0x000000b437b4723e */ /* 0x040fe200000010ff */
[----:B------:R-:W0:Y:S01]  /*ef40*/  MUFU.EX2 R14, R14 ;  /* 0x0000000e000e7308 */ /* 0x000e220000000800 */
[----:B------:R-:W-:Y:S01]  /*ef50*/  FADD.FTZ R11, R55, R52 ;  /* 0x00000034370b7221 */ /* 0x000fe20000010000 */
[----:B-1----:R-:W-:Y:S01]  /*ef60*/  FADD.FTZ R46, R12, R61 ;  /* 0x0000003d0c2e7221 */ /* 0x002fe20000010000 */
[----:B------:R-:W-:-:S02]  /*ef70*/  F2FP.BF16.F32.PACK_AB R178, R48, R49 ;  /* 0x0000003130b2723e */ /* 0x000fc400000010ff */
[----:B------:R-:W-:Y:S01]  /*ef80*/  FADD.FTZ R52, R56, R11 ;  /* 0x0000000b38347221 */ /* 0x000fe20000010000 */
[----:B------:R-:W-:Y:S01]  /*ef90*/  FFMA.FTZ R11, R28, UR10, -R47 ;  /* 0x0000000a1c0b7c23 */ /* 0x000fe2000801082f */
[----:B------:R-:W-:Y:S01]  /*efa0*/  F2FP.BF16.F32.PACK_AB R172, R53, R58 ;  /* 0x0000003a35ac723e */ /* 0x000fe200000010ff */
[----:B------:R-:W-:Y:S01]  /*efb0*/  MUFU.EX2 R15, R15 ;  /* 0x0000000f000f7308 */ /* 0x000fe20000000800 */
[----:B------:R-:W-:Y:S01]  /*efc0*/  FADD.FTZ R52, R57, R52 ;  /* 0x0000003439347221 */ /* 0x000fe20000010000 */
[----:B--2---:R-:W-:Y:S01]  /*efd0*/  FADD.FTZ R61, R13, R46 ;  /* 0x0000002e0d3d7221 */ /* 0x004fe20000010000 */
[----:B------:R-:W-:Y:S02]  /*efe0*/  F2FP.BF16.F32.PACK_AB R191, R12, R191 ;  /* 0x000000bf0cbf723e */ /* 0x000fe400000010ff */
[----:B------:R-:W-:-:S03]  /*eff0*/  FADD.FTZ R63, R51, R52 ;  /* 0x00000034333f7221 */ /* 0x000fc60000010000 */
[----:B------:R-:W1:Y:S01]  /*f000*/  MUFU.EX2 R20, R20 ;  /* 0x0000001400147308 */ /* 0x000e620000000800 */
[----:B0-----:R-:W-:Y:S01]  /*f010*/  FADD.FTZ R46, R14, R61 ;  /* 0x0000003d0e2e7221 */ /* 0x001fe20000010000 */
[----:B------:R-:W-:Y:S01]  /*f020*/  FADD.FTZ R52, R50, R63 ;  /* 0x0000003f32347221 */ /* 0x000fe20000010000 */
[----:B------:R-:W-:-:S03]  /*f030*/  F2FP.BF16.F32.PACK_AB R185, R14, R13 ;  /* 0x0000000d0eb9723e */ /* 0x000fc600000010ff */
[----:B------:R-:W-:Y:S02]  /*f040*/  FADD.FTZ R61, R49, R52 ;  /* 0x00000034313d7221 */ /* 0x000fe40000010000 */
[----:B------:R-:W-:Y:S02]  /*f050*/  MUFU.EX2 R21, R21 ;  /* 0x0000001500157308 */ /* 0x000fe40000000800 */
[----:B------:R-:W-:-:S04]  /*f060*/  FADD.FTZ R61, R48, R61 ;  /* 0x0000003d303d7221 */ /* 0x000fc80000010000 */
[----:B------:R-:W-:Y:S02]  /*f070*/  FADD.FTZ R52, R58, R61 ;  /* 0x0000003d3a347221 */ /* 0x000fe40000010000 */
[----:B------:R-:W0:Y:S01]  /*f080*/  MUFU.EX2 R24, R24 ;  /* 0x0000001800187308 */ /* 0x000e220000000800 */
[----:B-1----:R-:W-:Y:S01]  /*f090*/  F2FP.BF16.F32.PACK_AB R187, R20, R15 ;  /* 0x0000000f14bb723e */ /* 0x002fe200000010ff */
[----:B------:R-:W-:-:S06]  /*f0a0*/  FADD.FTZ R52, R53, R52 ;  /* 0x0000003435347221 */ /* 0x000fcc0000010000 */
[----:B------:R-:W-:Y:S08]  /*f0b0*/  MUFU.EX2 R25, R25 ;  /* 0x0000001900197308 */ /* 0x000ff00000000800 */
[----:B------:R1:W-:Y:S01]  /*f0c0*/  MUFU.EX2 R28, R31 ;  /* 0x0000001f001c7308 */ /* 0x0003e20000000800 */
[----:B0-----:R-:W-:-:S07]  /*f0d0*/  F2FP.BF16.F32.PACK_AB R181, R24, R21 ;  /* 0x0000001518b5723e */ /* 0x001fce00000010ff */
[----:B------:R-:W0:Y:S01]  /*f0e0*/  MUFU.EX2 R45, R45 ;  /* 0x0000002d002d7308 */ /* 0x000e220000000800 */
[----:B-1----:R-:W-:-:S04]  /*f0f0*/  FADD.FTZ R31, R15, R46 ;  /* 0x0000002e0f1f7221 */ /* 0x002fc80000010000 */
[----:B------:R-:W-:-:S03]  /*f100*/  FADD.FTZ R46, R20, R31 ;  /* 0x0000001f142e7221 */ /* 0x000fc60000010000 */
[----:B------:R-:W1:Y:S08]  /*f110*/  MUFU.EX2 R26, R26 ;  /* 0x0000001a001a7308 */ /* 0x000e700000000800 */
[----:B------:R-:W2:Y:S01]  /*f120*/  MUFU.EX2 R44, R44 ;  /* 0x0000002c002c7308 */ /* 0x000ea20000000800 */
[----:B0-----:R-:W-:-:S07]  /*f130*/  FADD.FTZ R31, R45, R52 ;  /* 0x000000342d1f7221 */ /* 0x001fce0000010000 */
[----:B------:R-:W0:Y:S01]  /*f140*/  MUFU.EX2 R27, R27 ;  /* 0x0000001b001b7308 */ /* 0x000e220000000800 */
[----:B-1----:R-:W-:-:S07]  /*f150*/  F2FP.BF16.F32.PACK_AB R183, R26, R25 ;  /* 0x000000191ab7723e */ /* 0x002fce00000010ff */
[----:B------:R1:W-:Y:S01]  /*f160*/  MUFU.EX2 R173, R11 ;  /* 0x0000000b00ad7308 */ /* 0x0003e20000000800 */
[C---:B--2---:R-:W-:Y:S01]  /*f170*/  FADD.FTZ R52, R44.reuse, R31 ;  /* 0x0000001f2c347221 */ /* 0x044fe20000010000 */
[----:B------:R-:W-:-:S06]  /*f180*/  F2FP.BF16.F32.PACK_AB R174, R44, R45 ;  /* 0x0000002d2cae723e */ /* 0x000fcc00000010ff */
[----:B------:R-:W2:Y:S01]  /*f190*/  MUFU.EX2 R41, R41 ;  /* 0x0000002900297308 */ /* 0x000ea20000000800 */
[----:B-1----:R-:W-:-:S04]  /*f1a0*/  FADD.FTZ R11, R21, R46 ;  /* 0x0000002e150b7221 */ /* 0x002fc80000010000 */
[----:B------:R-:W-:-:S03]  /*f1b0*/  FADD.FTZ R46, R24, R11 ;  /* 0x0000000b182e7221 */ /* 0x000fc60000010000 */
[----:B------:R-:W1:Y:S01]  /*f1c0*/  MUFU.EX2 R30, R30 ;  /* 0x0000001e001e7308 */ /* 0x000e620000000800 */
[----:B------:R-:W-:-:S04]  /*f1d0*/  FADD.FTZ R11, R25, R46 ;  /* 0x0000002e190b7221 */ /* 0x000fc80000010000 */
[----:B------:R-:W-:-:S03]  /*f1e0*/  FADD.FTZ R46, R26, R11 ;  /* 0x0000000b1a2e7221 */ /* 0x000fc60000010000 */
[----:B------:R-:W3:Y:S01]  /*f1f0*/  MUFU.EX2 R54, R54 ;  /* 0x0000003600367308 */ /* 0x000ee20000000800 */
[----:B0-----:R-:W-:Y:S01]  /*f200*/  FADD.FTZ R11, R27, R46 ;  /* 0x0000002e1b0b7221 */ /* 0x001fe20000010000 */
[----:B--2---:R-:W-:-:S06]  /*f210*/  FADD.FTZ R31, R41, R52 ;  /* 0x00000034291f7221 */ /* 0x004fcc0000010000 */
[----:B------:R-:W0:Y:S01]  /*f220*/  MUFU.EX2 R29, R29 ;  /* 0x0000001d001d7308 */ /* 0x000e220000000800 */
[C---:B-1----:R-:W-:Y:S01]  /*f230*/  FADD.FTZ R46, R30.reuse, R11 ;  /* 0x0000000b1e2e7221 */ /* 0x042fe20000010000 */
[----:B------:R-:W-:-:S06]  /*f240*/  F2FP.BF16.F32.PACK_AB R177, R30, R27 ;  /* 0x0000001b1eb1723e */ /* 0x000fcc00000010ff */
[----:B------:R-:W1:Y:S01]  /*f250*/  MUFU.EX2 R0, R0 ;  /* 0x0000000000007308 */ /* 0x000e620000000800 */
[C---:B---3--:R-:W-:Y:S01]  /*f260*/  FADD.FTZ R31, R54.reuse, R31 ;  /* 0x0000001f361f7221 */ /* 0x048fe20000010000 */
[----:B------:R-:W-:-:S06]  /*f270*/  F2FP.BF16.F32.PACK_AB R168, R54, R41 ;  /* 0x0000002936a8723e */ /* 0x000fcc00000010ff */
[----:B------:R-:W2:Y:S01]  /*f280*/  MUFU.EX2 R5, R5 ;  /* 0x0000000500057308 */ /* 0x000ea20000000800 */
[----:B0-----:R-:W-:Y:S01]  /*f290*/  FADD.FTZ R11, R29, R46 ;  /* 0x0000002e1d0b7221 */ /* 0x001fe20000010000 */
[----:B------:R-:W-:-:S06]  /*f2a0*/  F2FP.BF16.F32.PACK_AB R179, R28, R29 ;  /* 0x0000001d1cb3723e */ /* 0x000fcc00000010ff */
[----:B------:R-:W0:Y:S01]  /*f2b0*/  MUFU.EX2 R32, R32 ;  /* 0x0000002000207308 */ /* 0x000e220000000800 */
[----:B-1----:R-:W-:-:S07]  /*f2c0*/  FADD.FTZ R44, R0, R31 ;  /* 0x0000001f002c7221 */ /* 0x002fce0000010000 */
[----:B------:R-:W1:Y:S01]  /*f2d0*/  MUFU.EX2 R36, R36 ;  /* 0x0000002400247308 */ /* 0x000e620000000800 */
[----:B--2---:R-:W-:-:S07]  /*f2e0*/  F2FP.BF16.F32.PACK_AB R170, R5, R0 ;  /* 0x0000000005aa723e */ /* 0x004fce00000010ff */
[----:B------:R2:W3:Y:S08]  /*f2f0*/  MUFU.EX2 R175, R34 ;  /* 0x0000002200af7308 */ /* 0x0004f00000000800 */
[----:B------:R-:W4:Y:S01]  /*f300*/  MUFU.EX2 R38, R38 ;  /* 0x0000002600267308 */ /* 0x000f220000000800 */
[----:B--2---:R-:W-:Y:S01]  /*f310*/  FADD.FTZ R34, R28, R11 ;  /* 0x0000000b1c227221 */ /* 0x004fe20000010000 */
[----:B------:R-:W-:-:S03]  /*f320*/  FADD.FTZ R11, R5, R44 ;  /* 0x0000002c050b7221 */ /* 0x000fc60000010000 */
[----:B------:R-:W-:Y:S01]  /*f330*/  FADD.FTZ R5, R173, R34 ;  /* 0x00000022ad057221 */ /* 0x000fe20000010000 */
[C---:B0-----:R-:W-:Y:S02]  /*f340*/  F2FP.BF16.F32.PACK_AB R173, R32.reuse, R173 ;  /* 0x000000ad20ad723e */ /* 0x041fe400000010ff */
[----:B------:R-:W0:Y:S01]  /*f350*/  MUFU.EX2 R169, R40 ;  /* 0x0000002800a97308 */ /* 0x000e220000000800 */
[----:B------:R-:W-:-:S04]  /*f360*/  FADD.FTZ R5, R32, R5 ;  /* 0x0000000520057221 */ /* 0x000fc80000010000 */
[----:B-1----:R-:W-:-:S03]  /*f370*/  FADD.FTZ R0, R36, R5 ;  /* 0x0000000524007221 */ /* 0x002fc60000010000 */
[----:B------:R-:W1:Y:S01]  /*f380*/  MUFU.EX2 R43, R43 ;  /* 0x0000002b002b7308 */ /* 0x000e620000000800 */
[C---:B---3--:R-:W-:Y:S01]  /*f390*/  FADD.FTZ R5, R175.reuse, R0 ;  /* 0x00000000af057221 */ /* 0x048fe20000010000 */
[----:B------:R-:W-:-:S03]  /*f3a0*/  F2FP.BF16.F32.PACK_AB R175, R175, R36 ;  /* 0x00000024afaf723e */ /* 0x000fc600000010ff */
[----:B----4-:R-:W-:-:S03]  /*f3b0*/  FADD.FTZ R0, R38, R5 ;  /* 0x0000000526007221 */ /* 0x010fc60000010000 */
[----:B------:R-:W2:Y:S01]  /*f3c0*/  MUFU.EX2 R42, R42 ;  /* 0x0000002a002a7308 */ /* 0x000ea20000000800 */
[C---:B0-----:R-:W-:Y:S01]  /*f3d0*/  FADD.FTZ R0, R169.reuse, R0 ;  /* 0x00000000a9007221 */ /* 0x041fe20000010000 */
[----:B------:R-:W-:-:S03]  /*f3e0*/  F2FP.BF16.F32.PACK_AB R169, R169, R38 ;  /* 0x00000026a9a9723e */ /* 0x000fc600000010ff */
[----:B-1----:R-:W-:-:S04]  /*f3f0*/  FADD.FTZ R5, R43, R0 ;  /* 0x000000002b057221 */ /* 0x002fc80000010000 */
[C---:B--2---:R-:W-:Y:S01]  /*f400*/  FADD.FTZ R5, R42.reuse, R5 ;  /* 0x000000052a057221 */ /* 0x044fe20000010000 */
[----:B------:R-:W-:Y:S01]  /*f410*/  F2FP.BF16.F32.PACK_AB R171, R42, R43 ;  /* 0x0000002b2aab723e */ /* 0x000fe200000010ff */
[----:B------:R-:W-:Y:S06]  /*f420*/  @P1 BRA `(.L_x_1665) ;  /* 0x0000000000441947 */ /* 0x000fec0003800000 */
        /* <DEDUP_REMOVED lines=10> */
.L_x_1666:
[----:B------:R-:W-:-:S11]  /*f4d0*/  UISETP.NE.AND UP2, UPT, UR5, 0x1, UPT ;  /* 0x000000010500788c */ /* 0x000fd6000bf45270 */
[----:B------:R-:W-:Y:S02]  /*f4e0*/  @UP2 ULDC.64 UR6, c[0x0][0x9e8] ;  /* 0x00027a0000062ab9 */ /* 0x000fe40000000a00 */
[----:B------:R-:W-:-:S04]  /*f4f0*/  UIMAD.WIDE.U32 UR14, UR11, UR6, URZ ;  /* 0x000000060b0e72a5 */ /* 0x000fc8000f8e003f */
[----:B------:R-:W-:-:S12]  /*f500*/  @UP2 USHF.R.U32.HI UR11, URZ, UR7, UR15 ;  /* 0x000000073f0b2299 */ /* 0x000fd8000801160f */
.L_x_1667:
[----:B------:R-:W-:-:S04]  /*f510*/  UIMAD UR5, UR11, UR5, UR5 ;  /* 0x000000050b0572a4 */ /* 0x000fc8000f8e0205 */
[----:B------:R-:W-:-:S04]  /*f520*/  UISETP.LT.AND UP2, UPT, UR4, UR5, UPT ;  /* 0x000000050400728c */ /* 0x000fc8000bf41270 */
[----:B------:R-:W-:-:S12]  /*f530*/  USEL UR4, UR4, UR5, UP2 ;  /* 0x0000000504047287 */ /* 0x000fd80009000000 */
.L_x_1665:
        /* <DEDUP_REMOVED lines=57> */
[----:B------:R-:W-:Y:S01]  /*f8d0*/  IMAD.MOV.U32 R2, RZ, RZ, 0x3f800000 ;  /* 0x3f800000ff027424 */ /* 0x000fe200078e00ff */
[----:B------:R-:W-:Y:S01]  /*f8e0*/  ULDC UR55, c[0x0][0x9e4] ;  /* 0x0002790000377ab9 */ /* 0x000fe20000000800 */
[----:B------:R-:W-:Y:S01]  /*f8f0*/  IMAD.MOV.U32 R119, RZ, RZ, RZ ;  /* 0x000000ffff777224 */ /* 0x000fe200078e00ff */
[----:B------:R-:W-:Y:S01]  /*f900*/  ULDC UR4, c[0x0][0x9d8] ;  /* 0x0002760000047ab9 */ /* 0x000fe20000000800 */
[----:B------:R-:W-:-:S05]  /*f910*/  ULDC UR59, c[0x0][0x988] ;  /* 0x00026200003b7ab9 */ /* 0x000fca0000000800 */
.L_x_1687:
[----:B------:R-:W-:-:S04]  /*f920*/  UIADD3 UR5, UR40, 0x1, URZ ;  /* 0x0000000128057890 */ /* 0x000fc8000fffe03f */
[----:B------:R-:W-:-:S04]  /*f930*/  UISETP.NE.AND UP2, UPT, UR5, 0x2, UPT ;  /* 0x000000020500788c */ /* 0x000fc8000bf45270 */
[----:B------:R-:W-:Y:S02]  /*f940*/  USEL UR37, URZ, 0x1, UP2 ;  /* 0x000000013f257887 */ /* 0x000fe40009000000 */
[----:B------:R-:W-:Y:S02]  /*f950*/  USEL UR5, UR5, URZ, UP2 ;  /* 0x0000003f05057287 */ /* 0x000fe40009000000 */
[----:B------:R-:W-:Y:S01]  /*f960*/  ULOP3.LUT UR37, UR42, UR37, URZ, 0x3c, !UPT ;  /* 0x000000252a257292 */ /* 0x000fe2000f8e3c3f */
[----:B------:R-:W-:Y:S11]  /*f970*/  @!P0 BRA `(.L_x_1669) ;  /* 0x0000000000048947 */ /* 0x000ff60003800000 */
[----:B------:R-:W-:Y:S01]  /*f980*/  BPT.TRAP 0x1 ;  /* 0x000000040000795c */ /* 0x000fe20000300000 */
.L_x_1669:
[----:B------:R-:W-:Y:S01]  /*f990*/  ULEA UR7, UR5, UR41, 0x3 ;  /* 0x0000002905077291 */ /* 0x000fe2000f8e183f */
[----:B------:R-:W-:-:S05]  /*f9a0*/  IMAD.U32 R12, RZ, RZ, UR37 ;  /* 0x00000025ff0c7e24 */ /* 0x000fca000f8e00ff */
[----:B------:R-:W-:-:S04]  /*f9b0*/  SHF.L.U32 R12, R12, 0x1f, RZ ;  /* 0x0000001f0c0c7819 */ /* 0x000fc800000006ff */
[----:B------:R0:W1:Y:S01]  /*f9c0*/  SYNCS.PHASECHK.TRANS64.TRYWAIT P1, [UR7+0x30830], R12 ;  /* 0x0308300cff0075a7 */ /* 0x0000620008020147 */
[----:B------:R-:W-:Y:S05]  /*f9d0*/  @!P0 BRA `(.L_x_1670) ;  /* 0x0000000000048947 */ /* 0x000fea0003800000 */
[----:B------:R-:W-:Y:S01]  /*f9e0*/  BPT.TRAP 0x1 ;  /* 0x000000040000795c */ /* 0x000fe20000300000 */
.L_x_1670:
[----:B-1----:R-:W-:Y:S05]  /*f9f0*/  @P1 BRA `(.L_x_1671) ;  /* 0x0000000000081947 */ /* 0x002fea0003800000 */
[----:B------:R-:W1:Y:S02]  /*fa00*/  SYNCS.PHASECHK.TRANS64.TRYWAIT P1, [UR7+0x30830], R12 ;  /* 0x0308300cff0075a7 */ /* 0x000e640008020147 */
[----:B-1----:R-:W-:Y:S05]  /*fa10*/  @!P1 BRA `(.L_x_1672) ;  /* 0x0000014c00c89947 */ /* 0x002fea0003800000 */
.L_x_1671:
        /* <DEDUP_REMOVED lines=122> */
[-C--:B------:R-:W-:Y:S01]  /*101c0*/  FMUL.FTZ R115, R115, R2.reuse ;  /* 0x0000000273737220 */ /* 0x080fe20000410000 */
[-C--:B------:R-:W-:Y:S01]  /*101d0*/  FMUL.FTZ R118, R118, R2.reuse ;  /* 0x0000000276767220 */ /* 0x080fe20000410000 */
[----:B------:R-:W-:Y:S01]  /*101e0*/  HGMMA.64x96x16.F32.BF16 R120, gdesc[UR48], R120, gsb0 ;  /* 0x01600000307879f0 */ /* 0x000fe20008001878 */
[----:B------:R-:W-:Y:S01]  /*101f0*/  UIADD3 UR50, UR6, 0x4, URZ ;  /* 0x0000000406327890 */ /* 0x000fe2000fffe03f */
[----:B------:R-:W-:Y:S01]  /*10200*/  FMUL.FTZ R119, R119, R2 ;  /* 0x0000000277777220 */ /* 0x000fe20000410000 */
        /* <DEDUP_REMOVED lines=40> */
.L_x_1673:
[----:B------:R-:W-:Y:S01]  /*10490*/  ULEA UR6, UR40, UR41, 0x3 ;  /* 0x0000002928067291 */ /* 0x000fe2000f8e183f */
[----:B------:R-:W-:-:S05]  /*104a0*/  IMAD.U32 R0, RZ, RZ, UR42 ;  /* 0x0000002aff007e24 */ /* 0x000fca000f8e00ff */
[----:B------:R-:W-:-:S04]  /*104b0*/  SHF.L.U32 R0, R0, 0x1f, RZ ;  /* 0x0000001f00007819 */ /* 0x000fc800000006ff */
[----:B------:R2:W3:Y:S01]  /*104c0*/  SYNCS.PHASECHK.TRANS64.TRYWAIT P1, [UR6+0x30850], R0 ;  /* 0x03085000ff0075a7 */ /* 0x0004e20008020146 */
[----:B------:R-:W-:Y:S05]  /*104d0*/  @!P0 BRA `(.L_x_1674) ;  /* 0x0000000000048947 */ /* 0x000fea0003800000 */
[----:B------:R-:W-:Y:S01]  /*104e0*/  BPT.TRAP 0x1 ;  /* 0x000000040000795c */ /* 0x000fe20000300000 */
.L_x_1674:
[----:B---3--:R-:W-:Y:S05]  /*104f0*/  @P1 BRA `(.L_x_1675) ;  /* 0x0000000000081947 */ /* 0x008fea0003800000 */
[----:B------:R-:W3:Y:S02]  /*10500*/  SYNCS.PHASECHK.TRANS64.TRYWAIT P1, [UR6+0x30850], R0 ;  /* 0x03085000ff0075a7 */ /* 0x000ee40008020146 */
[----:B---3--:R-:W-:Y:S05]  /*10510*/  @!P1 BRA `(.L_x_1676) ;  /* 0x0000014400209947 */ /* 0x008fea0003800000 */
.L_x_1675:
        /* <DEDUP_REMOVED lines=37> */
.L_x_1677:
[----:B------:R-:W-:Y:S01]  /*10770*/  PLOP3.LUT P1, PT, PT, PT, UP0, 0x80, 0x0 ;  /* 0x000000000000781c */ /* 0x000fe20003f2f008 */
[----:B------:R-:W-:Y:S01]  /*10780*/  FMUL.FTZ R14, R124, UR4 ;  /* 0x000000047c0e7c20 */ /* 0x000fe20008410000 */
[----:B------:R-:W-:Y:S01]  /*10790*/  FMUL.FTZ R124, R130, UR4 ;  /* 0x00000004827c7c20 */ /* 0x000fe20008410000 */
[----:B------:R-:W-:Y:S01]  /*107a0*/  FMUL.FTZ R130, R138, UR4 ;  /* 0x000000048a827c20 */ /* 0x000fe20008410000 */
[----:B------:R-:W-:Y:S01]  /*107b0*/  PLOP3.LUT P2, PT, PT, PT, UP0, 0x80, 0x0 ;  /* 0x000000000000781c */ /* 0x000fe20003f4f008 */
[----:B------:R-:W-:Y:S01]  /*107c0*/  FMUL.FTZ R138, R146, UR4 ;  /* 0x00000004928a7c20 */ /* 0x000fe20008410000 */
[----:B------:R-:W-:Y:S01]  /*107d0*/  FMUL.FTZ R146, R154, UR4 ;  /* 0x000000049a927c20 */ /* 0x000fe20008410000 */
[----:B------:R-:W-:Y:S01]  /*107e0*/  FMUL.FTZ R154, R162, UR4 ;  /* 0x00000004a29a7c20 */ /* 0x000fe20008410000 */
[----:B------:R-:W-:Y:S01]  /*107f0*/  VIADD R162, R23, UR60 ;  /* 0x0000003c17a27c36 */ /* 0x000fe20008000000 */
[----:B------:R-:W-:Y:S01]  /*10800*/  @UP0 ULDC UR10, c[0x0][0x44c] ;  /* 0x00011300000a0ab9 */ /* 0x000fe20000000800 */
[----:B01----:R-:W-:Y:S01]  /*10810*/  FMUL.FTZ R12, R122, UR4 ;  /* 0x000000047a0c7c20 */ /* 0x003fe20008410000 */
[----:B------:R-:W-:Y:S01]  /*10820*/  FMUL.FTZ R15, R125, UR4 ;  /* 0x000000047d0f7c20 */ /* 0x000fe20008410000 */
[----:B------:R-:W-:Y:S01]  /*10830*/  FMUL.FTZ R21, R127, UR4 ;  /* 0x000000047f157c20 */ /* 0x000fe20008410000 */
[----:B------:R-:W-:Y:S01]  /*10840*/  @P1 IMAD.HI.U32 R122, R162, UR10, RZ ;  /* 0x0000000aa27a1c27 */ /* 0x000fe2000f8e00ff */
[----:B------:R-:W-:-:S03]  /*10850*/  @UP0 ULDC UR10, c[0x0][0x450] ;  /* 0x00011400000a0ab9 */ /* 0x000fc60000000800 */
[----:B------:R-:W-:Y:S01]  /*10860*/  FMUL.FTZ R125, R131, UR4 ;  /* 0x00000004837d7c20 */ /* 0x000fe20008410000 */
[----:B------:R-:W-:Y:S01]  /*10870*/  FMUL.FTZ R20, R126, UR4 ;  /* 0x000000047e147c20 */ /* 0x000fe20008410000 */
[----:B------:R-:W-:Y:S01]  /*10880*/  FMUL.FTZ R127, R133, UR4 ;  /* 0x00000004857f7c20 */ /* 0x000fe20008410000 */
[----:B------:R-:W-:Y:S01]  /*10890*/  @P2 SHF.R.U32.HI R162, RZ, UR10, R122 ;  /* 0x0000000affa22c19 */ /* 0x000fe2000801167a */
[----:B------:R-:W-:Y:S01]  /*108a0*/  FMUL.FTZ R131, R139, UR4 ;  /* 0x000000048b837c20 */ /* 0x000fe20008410000 */
[----:B------:R-:W-:Y:S01]  /*108b0*/  FMUL.FTZ R126, R132, UR4 ;  /* 0x00000004847e7c20 */ /* 0x000fe20008410000 */
[----:B------:R-:W-:Y:S01]  /*108c0*/  FMUL.FTZ R133, R137, UR4 ;  /* 0x0000000489857c20 */ /* 0x000fe20008410000 */
[----:B------:R-:W-:Y:S01]  /*108d0*/  FMUL.FTZ R139, R147, UR4 ;  /* 0x00000004938b7c20 */ /* 0x000fe20008410000 */
[----:B------:R-:W-:Y:S01]  /*108e0*/  FMUL.FTZ R132, R136, UR4 ;  /* 0x0000000488847c20 */ /* 0x000fe20008410000 */
[----:B------:R-:W-:Y:S01]  /*108f0*/  FMUL.FTZ R137, R141, UR4 ;  /* 0x000000048d897c20 */ /* 0x000fe20008410000 */
[----:B------:R-:W-:Y:S01]  /*10900*/  FMUL.FTZ R147, R155, UR4 ;  /* 0x000000049b937c20 */ /* 0x000fe20008410000 */
[----:B--23--:R-:W-:Y:S01]  /*10910*/  FMUL.FTZ R0, R120, UR4 ;  /* 0x0000000478007c20 */ /* 0x00cfe20008410000 */
        /* <DEDUP_REMOVED lines=8> */
[----:B------:R-:W-:-:S02]  /*109a0*/  IMAD R163, R10, -0x60, RZ ;  /* 0xffffffa00aa37824 */ /* 0x000fc400078e02ff */
        /* <DEDUP_REMOVED lines=20> */
[----:B------:R-:W-:Y:S01]  /*10af0*/  FMUL.FTZ R158, R166, UR4 ;  /* 0x00000004a69e7c20 */ /* 0x000fe20008410000 */
[----:B------:R-:W-:Y:S01]  /*10b00*/  FMUL.FTZ R160, R167, UR4 ;  /* 0x00000004a7a07c20 */ /* 0x000fe20008410000 */
[----:B------:R-:W-:Y:S01]  /*10b10*/  UIADD3 UR7, UR7, 0x30840, URZ ;  /* 0x0003084007077890 */ /* 0x000fe2000fffe03f */
[----:B------:R-:W-:Y:S01]  /*10b20*/  IMAD R123, R196, -0x2, R123 ;  /* 0xfffffffec47b7824 */ /* 0x000fe200078e027b */
[----:B------:R-:W-:Y:S01]  /*10b30*/  PLOP3.LUT P1, PT, PT, PT, UP1, 0x40, 0x0 ;  /* 0x000000000000781c */ /* 0x000fe20003f2e818 */
[----:B------:R-:W1:Y:S01]  /*10b40*/  MUFU.TANH R0, R0 ;  /* 0x0000000000007308 */ /* 0x000e620000002400 */
[----:B------:R-:W-:Y:S01]  /*10b50*/  UPRMT UR7, UR43, 0x654, UR7 ;  /* 0x000006542b077896 */ /* 0x000fe20008000007 */
[----:B------:R-:W-:Y:S01]  /*10b60*/  VIADD R159, R123, 0xffffffff ;  /* 0xffffffff7b9f7836 */ /* 0x000fe20000000000 */
[----:B------:R-:W-:Y:S01]  /*10b70*/  IADD3 R167, -R16, R123, R17 ;  /* 0x0000007b10a77210 */ /* 0x000fe20007ffe111 */
[----:B------:R-:W-:-:S04]  /*10b80*/  ULDC UR11, c[0x0][0x9e0] ;  /* 0x00027800000b7ab9 */ /* 0x000fc80000000800 */
[----:B------:R-:W2:Y:S01]  /*10b90*/  MUFU.TANH R2, R2 ;  /* 0x0000000200027308 */ /* 0x000ea20000002400 */
[C---:B------:R-:W-:Y:S01]  /*10ba0*/  VIADD R168, R167.reuse, UR11 ;  /* 0x0000000ba7a87c36 */ /* 0x040fe20008000000 */
[----:B------:R-:W-:Y:S01]  /*10bb0*/  SYNCS.ARRIVE.TRANS64.RED.A1T0 RZ, [UR7], RZ ;  /* 0x000000ffffff79a7 */ /* 0x000fe20008100407 */
        /* <DEDUP_REMOVED lines=49> */
[----:B-1234-:R-:W-:Y:S05]  /*10ed0*/  @P1 BRA `(.L_x_1678) ;  /* 0x0000000000541947 */ /* 0x01efea0003800000 */
        /* <DEDUP_REMOVED lines=12> */
.L_x_1680:
[----:B------:R-:W-:-:S05]  /*10fa0*/  IMAD.U32 R170, RZ, RZ, UR55 ;  /* 0x00000037ffaa7e24 */ /* 0x000fca000f8e00ff */
[----:B------:R-:W-:-:S13]  /*10fb0*/  ISETP.NE.AND P1, PT, R170, 0x1, PT ;  /* 0x00000001aa00780c */ /* 0x000fda0003f25270 */
[----:B------:R-:W1:Y:S02]  /*10fc0*/  @P1 LDC.64 R122, c[0x0][0x9e8] ;  /* 0x00027a00ff7a1b82 */ /* 0x000e640000000a00 */
[----:B-1----:R-:W-:-:S05]  /*10fd0*/  @P1 IMAD.HI.U32 R122, R169, R122, RZ ;  /* 0x0000007aa97a1227 */ /* 0x002fca00078e00ff */
[----:B------:R-:W-:-:S07]  /*10fe0*/  @P1 SHF.R.U32.HI R169, RZ, R123, R122 ;  /* 0x0000007bffa91219 */ /* 0x000fce000001167a */
.L_x_1681:
[----:B------:R-:W-:Y:S05]  /*10ff0*/  BSYNC B0 ;  /* 0x0000000000007941 */ /* 0x000fea0003800000 */
.L_x_1679:
[----:B------:R-:W-:-:S05]  /*11000*/  IMAD R169, R169, R170, R159 ;  /* 0x000000aaa9a97224 */ /* 0x000fca00078e029f */
[----:B------:R-:W-:Y:S02]  /*11010*/  VIADDMNMX R166, R169, R170, R166, PT ;  /* 0x000000aaa9a67246 */ /* 0x000fe400038001a6 */
[----:B------:R-:W-:-:S07]  /*11020*/  VIMNMX R165, R165, R169, !PT ;  /* 0x000000a9a5a57248 */ /* 0x000fce0007fe0100 */
.L_x_1678:
[C---:B------:R-:W-:Y:S01]  /*11030*/  ISETP.GE.AND P6, PT, R163.reuse, 0xa, PT ;  /* 0x0000000aa300780c */ /* 0x040fe20003fc6270 */
[----:B------:R-:W1:Y:S01]  /*11040*/  SHFL.IDX PT, R162, R162, 0x1, 0x1c1f ;  /* 0x003c1f00a2a27f89 */ /* 0x000e6200000e0000 */
[C---:B------:R-:W-:Y:S02]  /*11050*/  ISETP.GE.AND P1, PT, R163.reuse, 0x2, PT ;  /* 0x00000002a300780c */ /* 0x040fe40003f26270 */
[C---:B------:R-:W-:Y:S02]  /*11060*/  ISETP.GE.AND P2, PT, R163.reuse, 0x9, PT ;  /* 0x00000009a300780c */ /* 0x040fe40003f46270 */
[----:B------:R-:W-:Y:S02]  /*11070*/  ISETP.GE.AND P5, PT, R163, 0x11, PT ;  /* 0x00000011a300780c */ /* 0x000fe40003fa6270 */
[----:B------:R-:W-:Y:S02]  /*11080*/  LOP3.LUT R22, R22, 0xfffffffb, RZ, 0xc0, !PT ;  /* 0xfffffffb16167812 */ /* 0x000fe400078ec0ff */
[----:B------:R-:W-:-:S02]  /*11090*/  ISETP.GT.AND P4, PT, R165, 0x1, !P1 ;  /* 0x00000001a500780c */ /* 0x000fc40004f84270 */
[----:B------:R-:W-:Y:S02]  /*110a0*/  ISETP.GT.AND P3, PT, R165, 0x8, !P2 ;  /* 0x00000008a500780c */ /* 0x000fe40005764270 */
[----:B------:R-:W-:Y:S02]  /*110b0*/  @P6 LOP3.LUT R22, R22, 0x4, RZ, 0xfc, !PT ;  /* 0x0000000416166812 */ /* 0x000fe400078efcff */
[C---:B------:R-:W-:Y:S02]  /*110c0*/  ISETP.LT.OR P4, PT, R166.reuse, 0x2, P4 ;  /* 0x00000002a600780c */ /* 0x040fe40002781670 */
[----:B------:R-:W-:Y:S02]  /*110d0*/  ISETP.LT.OR P3, PT, R166, 0x9, P3 ;  /* 0x00000009a600780c */ /* 0x000fe40001f61670 */
[----:B------:R-:W-:Y:S02]  /*110e0*/  LOP3.LUT R22, R22, 0xfffffff7, RZ, 0xc0, !PT ;  /* 0xfffffff716167812 */ /* 0x000fe400078ec0ff */
[----:B------:R-:W-:-:S02]  /*110f0*/  FSEL R2, R2, -INF , !P4 ;  /* 0xff80000002027808 */ /* 0x000fc40006000000 */
[----:B------:R-:W-:Y:S01]  /*11100*/  FSEL R122, R14, -INF , !P3 ;  /* 0xff8000000e7a7808 */ /* 0x000fe20005800000 */
[--C-:B-1----:R-:W-:Y:S01]  /*11110*/  IMAD.IADD R168, R168, 0x1, R162.reuse ;  /* 0x00000001a8a87824 */ /* 0x102fe200078e02a2 */
[----:B------:R-:W-:Y:S01]  /*11120*/  ISETP.GT.AND P4, PT, R165, 0x9, !P6 ;  /* 0x00000009a500780c */ /* 0x000fe20007784270 */
[----:B------:R-:W-:Y:S01]  /*11130*/  IMAD.IADD R167, R167, 0x1, R162 ;  /* 0x00000001a7a77824 */ /* 0x000fe200078e02a2 */
[----:B------:R-:W-:Y:S02]  /*11140*/  @P5 LOP3.LUT R22, R22, 0x8, RZ, 0xfc, !PT ;  /* 0x0000000816165812 */ /* 0x000fe400078efcff */
[----:B------:R-:W-:Y:S02]  /*11150*/  ISETP.GT.AND P3, PT, R165, 0x10, !P5 ;  /* 0x00000010a500780c */ /* 0x000fe40006f64270 */
[----:B------:R-:W-:Y:S02]  /*11160*/  ISETP.GE.AND P5, PT, R163, 0x12, PT ;  /* 0x00000012a300780c */ /* 0x000fe40003fa6270 */
        /* <DEDUP_REMOVED lines=117> */
[----:B------:R-:W-:-:S13]  /*118c0*/  PLOP3.LUT P6, PT, PT, PT, UP1, 0x40, 0x0 ;  /* 0x000000000000781c */ /* 0x000fda0003fce818 */
[----:B------:R-:W-:Y:S05]  /*118d0*/  @P6 BRA `(.L_x_1682) ;  /* 0x0000000000546947 */ /* 0x000fea0003800000 */
        /* <DEDUP_REMOVED lines=12> */
.L_x_1684:
[----:B------:R-:W-:-:S05]  /*119a0*/  IMAD.U32 R165, RZ, RZ, UR55 ;  /* 0x00000037ffa57e24 */ /* 0x000fca000f8e00ff */
[----:B------:R-:W-:-:S13]  /*119b0*/  ISETP.NE.AND P6, PT, R165, 0x1, PT ;  /* 0x00000001a500780c */ /* 0x000fda0003fc5270 */
[----:B------:R-:W0:Y:S02]  /*119c0*/  @P6 LDC.64 R14, c[0x0][0x9e8] ;  /* 0x00027a00ff0e6b82 */ /* 0x000e240000000a00 */
[----:B0-----:R-:W-:-:S05]  /*119d0*/  @P6 IMAD.HI.U32 R14, R162, R14, RZ ;  /* 0x0000000ea20e6227 */ /* 0x001fca00078e00ff */
[----:B------:R-:W-:-:S07]  /*119e0*/  @P6 SHF.R.U32.HI R162, RZ, R15, R14 ;  /* 0x0000000fffa26219 */ /* 0x000fce000001160e */
.L_x_1685:
[----:B------:R-:W-:Y:S05]  /*119f0*/  BSYNC B0 ;  /* 0x0000000000007941 */ /* 0x000fea0003800000 */
.L_x_1683:
[----:B------:R-:W-:-:S05]  /*11a00*/  IMAD R159, R162, R165, R159 ;  /* 0x000000a5a29f7224 */ /* 0x000fca00078e029f */
[----:B------:R-:W-:Y:S02]  /*11a10*/  VIADDMNMX R168, R159, R165, R168, PT ;  /* 0x000000a59fa87246 */ /* 0x000fe400038001a8 */
[----:B------:R-:W-:-:S07]  /*11a20*/  VIMNMX R167, R167, R159, !PT ;  /* 0x0000009fa7a77248 */ /* 0x000fce0007fe0100 */
.L_x_1682:
[C---:B------:R-:W-:Y:S01]  /*11a30*/  ISETP.GT.AND P1, PT, R167.reuse, 0x1, !P1 ;  /* 0x00000001a700780c */ /* 0x040fe20004f24270 */
[----:B------:R-:W-:Y:S01]  /*11a40*/  UMOV UR10, UR59 ;  /* 0x0000003b000a7c82 */ /* 0x000fe20008000000 */
[----:B------:R-:W-:Y:S02]  /*11a50*/  LOP3.LUT P6, RZ, R22, 0x20000, RZ, 0xc0, !PT ;  /* 0x0002000016ff7812 */ /* 0x000fe400078cc0ff */
[----:B------:R-:W-:Y:S02]  /*11a60*/  ISETP.LT.OR P1, PT, R168, 0x2, P1 ;  /* 0x00000002a800780c */ /* 0x000fe40000f21670 */
[----:B------:R-:W-:Y:S02]  /*11a70*/  ISETP.GT.AND P2, PT, R167, 0x8, !P2 ;  /* 0x00000008a700780c */ /* 0x000fe40005744270 */
[----:B------:R-:W-:Y:S02]  /*11a80*/  FSEL R14, R13, -INF , !P1 ;  /* 0xff8000000d0e7808 */ /* 0x000fe40004800000 */
[----:B------:R-:W-:-:S02]  /*11a90*/  LOP3.LUT P1, RZ, R22, 0x4, RZ, 0xc0, !PT ;  /* 0x0000000416ff7812 */ /* 0x000fc4000782c0ff */
[----:B------:R-:W-:Y:S02]  /*11aa0*/  FMNMX.FTZ R13, R0, R4, !PT ;  /* 0x00000004000d7209 */ /* 0x000fe40007810000 */
[----:B------:R-:W-:Y:S02]  /*11ab0*/  ISETP.GT.AND P1, PT, R167, 0x9, !P1 ;  /* 0x00000009a700780c */ /* 0x000fe40004f24270 */
[----:B------:R-:W-:Y:S02]  /*11ac0*/  FMNMX.FTZ R13, R2, R13, !PT ;  /* 0x0000000d020d7209 */ /* 0x000fe40007810000 */
[C---:B------:R-:W-:Y:S02]  /*11ad0*/  ISETP.LT.OR P1, PT, R168.reuse, 0xa, P1 ;  /* 0x0000000aa800780c */ /* 0x040fe40000f21670 */
[----:B------:R-:W-:Y:S02]  /*11ae0*/  ISETP.LT.OR P2, PT, R168, 0x9, P2 ;  /* 0x00000009a800780c */ /* 0x000fe40001741670 */
[----:B------:R-:W-:-:S02]  /*11af0*/  FSEL R21, R21, -INF , !P1 ;  /* 0xff80000015157808 */ /* 0x000fc40004800000 */
[----:B------:R-:W-:Y:S02]  /*11b00*/  LOP3.LUT P1, RZ, R22, 0x8, RZ, 0xc0, !PT ;  /* 0x0000000816ff7812 */ /* 0x000fe4000782c0ff */
[----:B------:R-:W-:Y:S02]  /*11b10*/  FMNMX.FTZ R162, R122, R13, !PT ;  /* 0x0000000d7aa27209 */ /* 0x000fe40007810000 */
[----:B------:R-:W-:Y:S02]  /*11b20*/  ISETP.GT.AND P1, PT, R167, 0x10, !P1 ;  /* 0x00000010a700780c */ /* 0x000fe40004f24270 */
[----:B------:R-:W-:Y:S02]  /*11b30*/  FSEL R20, R20, -INF , !P2 ;  /* 0xff80000014147808 */ /* 0x000fe40005000000 */
[----:B------:R-:W-:Y:S02]  /*11b40*/  ISETP.LT.OR P1, PT, R168, 0x11, P1 ;  /* 0x00000011a800780c */ /* 0x000fe40000f21670 */
[----:B------:R-:W-:-:S02]  /*11b50*/  LOP3.LUT P2, RZ, R22, 0x10000, RZ, 0xc0, !PT ;  /* 0x0001000016ff7812 */ /* 0x000fc4000784c0ff */
        /* <DEDUP_REMOVED lines=57> */
[C---:B------:R-:W-:Y:S02]  /*11ef0*/  ISETP.GT.AND P3, PT, R167.reuse, 0x50, !P3 ;  /* 0x00000050a700780c */ /* 0x040fe40005f64270 */
[----:B------:R-:W-:Y:S02]  /*11f00*/  ISETP.LT.OR P1, PT, R168, 0x32, P1 ;  /* 0x00000032a800780c */ /* 0x000fe40000f21670 */
[----:B------:R-:W-:Y:S02]  /*11f10*/  ISETP.GT.AND P4, PT, R167, 0x51, !P4 ;  /* 0x00000051a700780c */ /* 0x000fe40006784270 */
[----:B------:R-:W-:-:S02]  /*11f20*/  FSEL R139, R139, -INF , !P1 ;  /* 0xff8000008b8b7808 */ /* 0x000fc40004800000 */
[----:B------:R-:W-:Y:S02]  /*11f30*/  LOP3.LUT P1, RZ, R22, 0x400, RZ, 0xc0, !PT ;  /* 0x0000040016ff7812 */ /* 0x000fe4000782c0ff */
[C---:B------:R-:W-:Y:S02]  /*11f40*/  ISETP.LT.OR P3, PT, R168.reuse, 0x51, P3 ;  /* 0x00000051a800780c */ /* 0x040fe40001f61670 */
[C---:B------:R-:W-:Y:S02]  /*11f50*/  ISETP.GT.AND P1, PT, R167.reuse, 0x38, !P1 ;  /* 0x00000038a700780c */ /* 0x040fe40004f24270 */
[----:B------:R-:W-:Y:S02]  /*11f60*/  ISETP.GT.AND P5, PT, R167, 0x58, !P5 ;  /* 0x00000058a700780c */ /* 0x000fe40006fa4270 */
[----:B------:R-:W-:Y:S02]  /*11f70*/  ISETP.LT.OR P1, PT, R168, 0x39, P1 ;  /* 0x00000039a800780c */ /* 0x000fe40000f21670 */
[----:B0-----:R-:W-:-:S02]  /*11f80*/  FMNMX.FTZ R159, R15, R162, !PT ;  /* 0x000000a20f9f7209 */ /* 0x001fc40007810000 */
[----:B------:R-:W-:Y:S02]  /*11f90*/  FSEL R142, R142, -INF , !P1 ;  /* 0xff8000008e8e7808 */ /* 0x000fe40004800000 */
[----:B------:R-:W-:Y:S01]  /*11fa0*/  LOP3.LUT P1, RZ, R22, 0x200, RZ, 0xc0, !PT ;  /* 0x0000020016ff7812 */ /* 0x000fe2000782c0ff */
[----:B------:R-:W0:Y:S01]  /*11fb0*/  SHFL.BFLY PT, R162, R159, 0x1, 0x1f ;  /* 0x0c201f009fa27f89 */ /* 0x000e2200000e0000 */
[----:B------:R-:W-:Y:S02]  /*11fc0*/  ISETP.LT.OR P4, PT, R168, 0x52, P4 ;  /* 0x00000052a800780c */ /* 0x000fe40002781670 */
[----:B------:R-:W-:Y:S02]  /*11fd0*/  ISETP.GT.AND P1, PT, R167, 0x39, !P1 ;  /* 0x00000039a700780c */ /* 0x000fe40004f24270 */
[----:B------:R-:W-:Y:S02]  /*11fe0*/  FSEL R154, R154, -INF , !P3 ;  /* 0xff8000009a9a7808 */ /* 0x000fe40005800000 */
[----:B------:R-:W-:-:S02]  /*11ff0*/  ISETP.LT.OR P1, PT, R168, 0x3a, P1 ;  /* 0x0000003aa800780c */ /* 0x000fc40000f21670 */
[----:B------:R-:W-:Y:S02]  /*12000*/  ISETP.LT.OR P5, PT, R168, 0x59, P5 ;  /* 0x00000059a800780c */ /* 0x000fe40002fa1670 */
[----:B------:R-:W-:Y:S02]  /*12010*/  FSEL R143, R143, -INF , !P1 ;  /* 0xff8000008f8f7808 */ /* 0x000fe40004800000 */
[----:B------:R-:W-:Y:S02]  /*12020*/  LOP3.LUT P1, RZ, R22, 0x100, RZ, 0xc0, !PT ;  /* 0x0000010016ff7812 */ /* 0x000fe4000782c0ff */
[----:B------:R-:W-:Y:S02]  /*12030*/  FSEL R155, R155, -INF , !P4 ;  /* 0xff8000009b9b7808 */ /* 0x000fe40006000000 */
[----:B------:R-:W-:Y:S02]  /*12040*/  ISETP.GT.AND P1, PT, R167, 0x40, !P1 ;  /* 0x00000040a700780c */ /* 0x000fe40004f24270 */
[----:B------:R-:W-:-:S02]  /*12050*/  FSEL R158, R158, -INF , !P5 ;  /* 0xff8000009e9e7808 */ /* 0x000fc40006800000 */
[----:B------:R-:W-:Y:S02]  /*12060*/  ISETP.LT.OR P1, PT, R168, 0x41, P1 ;  /* 0x00000041a800780c */ /* 0x000fe40000f21670 */
[----:B0-----:R-:W-:Y:S02]  /*12070*/  FMNMX.FTZ R13, R159, R162, !PT ;  /* 0x000000a29f0d7209 */ /* 0x001fe40007810000 */
[----:B------:R-:W-:Y:S02]  /*12080*/  FSEL R146, R146, -INF , !P1 ;  /* 0xff80000092927808 */ /* 0x000fe40004800000 */
[----:B------:R-:W-:Y:S01]  /*12090*/  ISETP.GT.AND P1, PT, R167, 0x41, !P6 ;  /* 0x00000041a700780c */ /* 0x000fe20007724270 */
[----:B------:R-:W-:Y:S01]  /*120a0*/  FMUL.FTZ R162, R13, UR10 ;  /* 0x0000000a0da27c20 */ /* 0x000fe20008410000 */
[----:B------:R-:W-:Y:S02]  /*120b0*/  LOP3.LUT P6, RZ, R22, 0x2, RZ, 0xc0, !PT ;  /* 0x0000000216ff7812 */ /* 0x000fe400078cc0ff */
[----:B------:R-:W-:-:S04]  /*120c0*/  ISETP.LT.OR P1, PT, R168, 0x42, P1 ;  /* 0x00000042a800780c */ /* 0x000fc80000f21670 */
[----:B------:R-:W-:Y:S02]  /*120d0*/  FSEL R147, R147, -INF , !P1 ;  /* 0xff80000093937808 */ /* 0x000fe40004800000 */
[C---:B------:R-:W-:Y:S02]  /*120e0*/  ISETP.GT.AND P1, PT, R167.reuse, 0x48, !P2 ;  /* 0x00000048a700780c */ /* 0x040fe40005724270 */
[----:B------:R-:W-:Y:S02]  /*120f0*/  LOP3.LUT P2, RZ, R22, 0x20, RZ, 0xc0, !PT ;  /* 0x0000002016ff7812 */ /* 0x000fe4000784c0ff */
[----:B------:R-:W-:Y:S02]  /*12100*/  ISETP.LT.OR P1, PT, R168, 0x49, P1 ;  /* 0x00000049a800780c */ /* 0x000fe40000f21670 */
[----:B------:R-:W-:Y:S02]  /*12110*/  ISETP.GT.AND P2, PT, R167, 0x49, !P2 ;  /* 0x00000049a700780c */ /* 0x000fe40005744270 */
[----:B------:R-:W-:-:S02]  /*12120*/  FSEL R150, R150, -INF , !P1 ;  /* 0xff80000096967808 */ /* 0x000fc40004800000 */
[----:B------:R-:W-:Y:S02]  /*12130*/  ISETP.GT.AND P1, PT, R167, RZ, !P6 ;  /* 0x000000ffa700720c */ /* 0x000fe40007724270 */
[C---:B------:R-:W-:Y:S02]  /*12140*/  ISETP.LT.OR P2, PT, R168.reuse, 0x4a, P2 ;  /* 0x0000004aa800780c */ /* 0x040fe40001741670 */
[----:B------:R-:W-:Y:S02]  /*12150*/  ISETP.LT.OR P1, PT, R168, 0x1, P1 ;  /* 0x00000001a800780c */ /* 0x000fe40000f21670 */
[----:B------:R-:W-:Y:S02]  /*12160*/  FSEL R151, R151, -INF , !P2 ;  /* 0xff80000097977808 */ /* 0x000fe40005000000 */
[----:B------:R-:W-:Y:S02]  /*12170*/  FSEL R12, R12, -INF , !P1 ;  /* 0xff8000000c0c7808 */ /* 0x000fe40004800000 */
[----:B------:R-:W-:-:S02]  /*12180*/  FSETP.NEU.FTZ.AND P1, PT, R13, -INF , PT ;  /* 0xff8000000d00780b */ /* 0x000fc40003f3d000 */
[----:B------:R-:W-:Y:S02]  /*12190*/  FMNMX.FTZ R15, R12, R3, !PT ;  /* 0x000000030c0f7209 */ /* 0x000fe40007810000 */
[----:B------:R-:W-:Y:S02]  /*121a0*/  FSEL R162, R162, RZ, P1 ;  /* 0x000000ffa2a27208 */ /* 0x000fe40000800000 */
[----:B------:R-:W-:Y:S02]  /*121b0*/  FMNMX.FTZ R15, R14, R15, !PT ;  /* 0x0000000f0e0f7209 */ /* 0x000fe40007810000 */
[----:B------:R-:W-:Y:S01]  /*121c0*/  LOP3.LUT P6, RZ, R22, 0x1, RZ, 0xc0, !PT ;  /* 0x0000000116ff7812 */ /* 0x000fe200078cc0ff */
[--C-:B------:R-:W-:Y:S01]  /*121d0*/  FFMA.FTZ R188, R0, UR10, -R162.reuse ;  /* 0x0000000a00bc7c23 */ /* 0x100fe200080108a2 */
[----:B------:R-:W-:Y:S01]  /*121e0*/  FMNMX.FTZ R0, R20, R15, !PT ;  /* 0x0000000f14007209 */ /* 0x000fe20007810000 */
[--C-:B------:R-:W-:Y:S01]  /*121f0*/  FFMA.FTZ R184, R120, UR10, -R162.reuse ;  /* 0x0000000a78b87c23 */ /* 0x100fe200080108a2 */
[--C-:B------:R-:W-:Y:S01]  /*12200*/  FFMA.FTZ R120, R121, UR10, -R162.reuse ;  /* 0x0000000a79787c23 */ /* 0x100fe200080108a2 */
[--C-:B------:R-:W-:Y:S01]  /*12210*/  FFMA.FTZ R190, R122, UR10, -R162.reuse ;  /* 0x0000000a7abe7c23 */ /* 0x100fe200080108a2 */
[----:B------:R-:W-:Y:S01]  /*12220*/  FMNMX.FTZ R15, R21, R0, !PT ;  /* 0x00000000150f7209 */ /* 0x000fe20007810000 */
[--C-:B------:R-:W-:Y:S01]  /*12230*/  FFMA.FTZ R122, R123, UR10, -R162.reuse ;  /* 0x0000000a7b7a7c23 */ /* 0x100fe200080108a2 */
        /* <DEDUP_REMOVED lines=12> */
[----:B------:R-:W-:Y:S01]  /*12300*/  FSEL R141, R13, RZ, P1 ;  /* 0x000000ff0d8d7208 */ /* 0x000fe20000800000 */
[--C-:B------:R-:W-:Y:S01]  /*12310*/  FFMA.FTZ R180, R132, UR10, -R162.reuse ;  /* 0x0000000a84b47c23 */ /* 0x100fe200080108a2 */
[----:B------:R-:W-:Y:S01]  /*12320*/  FMNMX.FTZ R15, R129, R0, !PT ;  /* 0x00000000810f7209 */ /* 0x000fe20007810000 */
[--C-:B------:R-:W-:Y:S01]  /*12330*/  FFMA.FTZ R137, R137, UR10, -R162.reuse ;  /* 0x0000000a89897c23 */ /* 0x100fe200080108a2 */
[----:B------:R-:W-:Y:S01]  /*12340*/  FFMA.FTZ R178, R144, UR10, -R162 ;  /* 0x0000000a90b27c23 */ /* 0x000fe200080108a2 */
[----:B------:R-:W-:Y:S01]  /*12350*/  FADD.FTZ R141, -R141, R4 ;  /* 0x000000048d8d7221 */ /* 0x000fe20000010100 */
[----:B------:R-:W-:Y:S01]  /*12360*/  FMNMX.FTZ R0, R130, R15, !PT ;  /* 0x0000000f82007209 */ /* 0x000fe20007810000 */
[----:B------:R-:W-:Y:S01]  /*12370*/  MUFU.EX2 R159, R159 ;  /* 0x0000009f009f7308 */ /* 0x000fe20000000800 */
[--C-:B------:R-:W-:Y:S01]  /*12380*/  FFMA.FTZ R172, R148, UR10, -R162.reuse ;  /* 0x0000000a94ac7c23 */ /* 0x100fe200080108a2 */
[--C-:B------:R-:W-:Y:S01]  /*12390*/  FFMA.FTZ R132, R149, UR10, -R162.reuse ;  /* 0x0000000a95847c23 */ /* 0x100fe200080108a2 */
[----:B------:R-:W-:Y:S01]  /*123a0*/  FMNMX.FTZ R15, R131, R0, !PT ;  /* 0x00000000830f7209 */ /* 0x000fe20007810000 */
[--C-:B------:R-:W-:Y:S01]  /*123b0*/  FFMA.FTZ R174, R152, UR10, -R162.reuse ;  /* 0x0000000a98ae7c23 */ /* 0x100fe200080108a2 */
[--C-:B------:R-:W-:Y:S01]  /*123c0*/  FFMA.FTZ R168, R156, UR10, -R162.reuse ;  /* 0x0000000a9ca87c23 */ /* 0x100fe200080108a2 */
[--C-:B------:R-:W-:Y:S01]  /*123d0*/  FFMA.FTZ R126, R157, UR10, -R162.reuse ;  /* 0x0000000a9d7e7c23 */ /* 0x100fe200080108a2 */
[----:B------:R-:W-:Y:S01]  /*123e0*/  FMNMX.FTZ R0, R134, R15, !PT ;  /* 0x0000000f86007209 */ /* 0x000fe20007810000 */
[----:B------:R-:W-:Y:S01]  /*123f0*/  MUFU.EX2 R190, R190 ;  /* 0x000000be00be7308 */ /* 0x000fe20000000800 */
[----:B------:R-:W-:-:S02]  /*12400*/  FFMA.FTZ R170, R161, UR10, -R162 ;  /* 0x0000000aa1aa7c23 */ /* 0x000fc400080108a2 */
[----:B------:R-:W-:-:S04]  /*12410*/  FMNMX.FTZ R15, R135, R0, !PT ;  /* 0x00000000870f7209 */ /* 0x000fc80007810000 */
[----:B------:R-:W-:Y:S01]  /*12420*/  FMNMX.FTZ R0, R138, R15, !PT ;  /* 0x0000000f8a007209 */ /* 0x000fe20007810000 */
[----:B------:R-:W-:Y:S01]  /*12430*/  MUFU.EX2 R122, R122 ;  /* 0x0000007a007a7308 */ /* 0x000fe20000000800 */
[--C-:B------:R-:W-:Y:S01]  /*12440*/  FFMA.FTZ R15, R127, UR10, -R162.reuse ;  /* 0x0000000a7f0f7c23 */ /* 0x100fe200080108a2 */
[----:B------:R-:W-:Y:S01]  /*12450*/  FFMA.FTZ R127, R153, UR10, -R162 ;  /* 0x0000000a997f7c23 */ /* 0x000fe200080108a2 */
[----:B------:R-:W-:-:S04]  /*12460*/  FMNMX.FTZ R121, R139, R0, !PT ;  /* 0x000000008b797209 */ /* 0x000fc80007810000 */
[----:B------:R-:W-:Y:S01]  /*12470*/  FMNMX.FTZ R0, R142, R121, !PT ;  /* 0x000000798e007209 */ /* 0x000fe20007810000 */
[----:B------:R-:W-:Y:S03]  /*12480*/  MUFU.EX2 R184, R184 ;  /* 0x000000b800b87308 */ /* 0x000fe60000000800 */
[----:B------:R-:W-:-:S04]  /*12490*/  FMNMX.FTZ R121, R143, R0, !PT ;  /* 0x000000008f797209 */ /* 0x000fc80007810000 */
[----:B------:R-:W-:Y:S01]  /*124a0*/  FMNMX.FTZ R0, R146, R121, !PT ;  /* 0x0000007992007209 */ /* 0x000fe20007810000 */
[----:B------:R-:W-:Y:S01]  /*124b0*/  MUFU.EX2 R120, R120 ;  /* 0x0000007800787308 */ /* 0x000fe20000000800 */
[--C-:B------:R-:W-:Y:S01]  /*124c0*/  FFMA.FTZ R121, R133, UR10, -R162.reuse ;  /* 0x0000000a85797c23 */ /* 0x100fe200080108a2 */
[--C-:B------:R-:W-:Y:S01]  /*124d0*/  FFMA.FTZ R133, R145, UR10, -R162.reuse ;  /* 0x0000000a91857c23 */ /* 0x100fe200080108a2 */
[----:B------:R-:W-:Y:S01]  /*124e0*/  FMNMX.FTZ R123, R147, R0, !PT ;  /* 0x00000000937b7209 */ /* 0x000fe20007810000 */
[----:B------:R-:W-:-:S03]  /*124f0*/  FFMA.FTZ R162, R164, UR10, -R162 ;  /* 0x0000000aa4a27c23 */ /* 0x000fc600080108a2 */
        /* <DEDUP_REMOVED lines=22> */
[C---:B------:R-:W-:Y:S02]  /*12660*/  FMUL.FTZ R140, R123.reuse, UR10 ;  /* 0x0000000a7b8c7c20 */ /* 0x040fe40008410000 */
[----:B------:R-:W-:Y:S01]  /*12670*/  MUFU.EX2 R172, R172 ;  /* 0x000000ac00ac7308 */ /* 0x000fe20000000800 */
[----:B------:R-:W-:Y:S02]  /*12680*/  FSEL R2, R123, RZ, P1 ;  /* 0x000000ff7b027208 */ /* 0x000fe40000800000 */
[----:B------:R-:W-:-:S03]  /*12690*/  FSEL R140, R140, RZ, P1 ;  /* 0x000000ff8c8c7208 */ /* 0x000fc60000800000 */
[----:B------:R-:W-:Y:S02]  /*126a0*/  FADD.FTZ R2, -R2, R3 ;  /* 0x0000000302027221 */ /* 0x000fe40000010100 */
[----:B------:R-:W0:Y:S01]  /*126b0*/  MUFU.EX2 R0, R0 ;  /* 0x0000000000007308 */ /* 0x000e220000000800 */
[--C-:B------:R-:W-:Y:S01]  /*126c0*/  FFMA.FTZ R189, R12, UR10, -R140.reuse ;  /* 0x0000000a0cbd7c23 */ /* 0x100fe2000801088c */
[--C-:B------:R-:W-:Y:S01]  /*126d0*/  FFMA.FTZ R141, R14, UR10, -R140.reuse ;  /* 0x0000000a0e8d7c23 */ /* 0x100fe2000801088c */
[----:B------:R-:W-:Y:S01]  /*126e0*/  FMUL.FTZ R2, R2, UR10 ;  /* 0x0000000a02027c20 */ /* 0x000fe20008410000 */
        /* <DEDUP_REMOVED lines=11> */
[----:B------:R-:W-:Y:S01]  /*127a0*/  FFMA.FTZ R177, R138, UR10, -R140 ;  /* 0x0000000a8ab17c23 */ /* 0x000fe2000801088c */
[----:B------:R-:W1:Y:S01]  /*127b0*/  MUFU.EX2 R2, R2 ;  /* 0x0000000200027308 */ /* 0x000e620000000800 */
[----:B0-----:R-:W-:Y:S01]  /*127c0*/  FFMA.FTZ R124, R0, R11, R188 ;  /* 0x0000000b007c7223 */ /* 0x001fe200000100bc */
        /* <DEDUP_REMOVED lines=11> */
[----:B------:R-:W-:-:S03]  /*12880*/  FADD.FTZ R3, R122, R3 ;  /* 0x000000037a037221 */ /* 0x000fc60000010000 */
[----:B------:R-:W2:Y:S01]  /*12890*/  MUFU.EX2 R191, R191 ;  /* 0x000000bf00bf7308 */ /* 0x000ea20000000800 */
[----:B-1----:R-:W-:Y:S01]  /*128a0*/  FFMA.FTZ R128, R2, R5, R189 ;  /* 0x0000000502807223 */ /* 0x002fe200000100bd */
[----:B------:R-:W-:-:S04]  /*128b0*/  FADD.FTZ R3, R184, R3 ;  /* 0x00000003b8037221 */ /* 0x000fc80000010000 */
[----:B------:R-:W-:Y:S02]  /*128c0*/  FADD.FTZ R3, R120, R3 ;  /* 0x0000000378037221 */ /* 0x000fe40000010000 */
[----:B------:R-:W1:Y:S01]  /*128d0*/  MUFU.EX2 R21, R21 ;  /* 0x0000001500157308 */ /* 0x000e620000000800 */
[----:B0-----:R-:W-:Y:S01]  /*128e0*/  FADD.FTZ R124, R141, R128 ;  /* 0x000000808d7c7221 */ /* 0x001fe20000010000 */
[----:B------:R-:W-:Y:S01]  /*128f0*/  FADD.FTZ R134, R186, R3 ;  /* 0x00000003ba867221 */ /* 0x000fe20000010000 */
[----:B------:R-:W-:-:S05]  /*12900*/  FFMA.FTZ R128, R143, UR10, -R140 ;  /* 0x0000000a8f807c23 */ /* 0x000fca000801088c */
        /* <DEDUP_REMOVED lines=20> */
[----:B------:R-:W-:Y:S01]  /*12a50*/  FADD.FTZ R5, R136, R5 ;  /* 0x0000000588057221 */ /* 0x000fe20000010000 */
[----:B------:R-:W-:-:S03]  /*12a60*/  FFMA.FTZ R124, R151, UR10, -R140 ;  /* 0x0000000a977c7c23 */ /* 0x000fc6000801088c */
[----:B------:R-:W-:Y:S02]  /*12a70*/  FADD.FTZ R138, R178, R5 ;  /* 0x00000005b28a7221 */ /* 0x000fe40000010000 */
[----:B------:R-:W2:Y:S01]  /*12a80*/  MUFU.EX2 R130, R130 ;  /* 0x0000008200827308 */ /* 0x000ea20000000800 */
[----:B-1----:R-:W-:Y:S01]  /*12a90*/  FADD.FTZ R134, R12, R3 ;  /* 0x000000030c867221 */ /* 0x002fe20000010000 */
[----:B------:R-:W-:-:S04]  /*12aa0*/  FADD.FTZ R11, R133, R138 ;  /* 0x0000008a850b7221 */ /* 0x000fc80000010000 */
[----:B------:R-:W-:Y:S02]  /*12ab0*/  FADD.FTZ R11, R172, R11 ;  /* 0x0000000bac0b7221 */ /* 0x000fe40000010000 */
[----:B------:R-:W1:Y:S01]  /*12ac0*/  MUFU.EX2 R177, R177 ;  /* 0x000000b100b17308 */ /* 0x000e620000000800 */
[----:B0-----:R-:W-:-:S07]  /*12ad0*/  FADD.FTZ R3, R183, R134 ;  /* 0x00000086b7037221 */ /* 0x001fce0000010000 */
[----:B------:R-:W0:Y:S01]  /*12ae0*/  MUFU.EX2 R129, R129 ;  /* 0x0000008100817308 */ /* 0x000e220000000800 */
[----:B--2---:R-:W-:Y:S01]  /*12af0*/  FADD.FTZ R134, R130, R3 ;  /* 0x0000000382867221 */ /* 0x004fe20000010000 */
[----:B------:R-:W-:-:S06]  /*12b00*/  FFMA.FTZ R3, R155, UR10, -R140 ;  /* 0x0000000a9b037c23 */ /* 0x000fcc000801088c */
        /* <DEDUP_REMOVED lines=38> */
.L_x_1686:
        /* <DEDUP_REMOVED lines=34> */
[----:B------:R-:W-:Y:S01]  /*12f90*/  IMAD.MOV.U32 R3, RZ, RZ, R123 ;  /* 0x000000ffff037224 */ /* 0x000fe200078e007b */
[----:B------:R-:W-:Y:S01]  /*12fa0*/  UMOV UR40, UR5 ;  /* 0x0000000500287c82 */ /* 0x000fe20008000000 */
[----:B------:R-:W-:Y:S01]  /*12fb0*/  IMAD.MOV.U32 R4, RZ, RZ, R13 ;  /* 0x000000ffff047224 */ /* 0x000fe200078e000d */
[----:B------:R-:W-:-:S06]  /*12fc0*/  UMOV UR42, UR37 ;  /* 0x00000025002a7c82 */ /* 0x000fcc0008000000 */
.L_x_1668:
[----:B------:R-:W-:Y:S01]  /*12fd0*/  ULDC UR4, c[0x0][0x448] ;  /* 0x0001120000047ab9 */ /* 0x000fe20000000800 */
[----:B------:R-:W-:Y:S01]  /*12fe0*/  IADD3 R12, R17, 0x1, -R16 ;  /* 0x00000001110c7810 */ /* 0x000fe20007ffe810 */
[----:B------:R-:W-:Y:S01]  /*12ff0*/  UISETP.NE.AND UP0, UPT, UR4, 0x1, UPT ;  /* 0x000000010400788c */ /* 0x000fe2000bf05270 */
[----:B------:R-:W-:Y:S02]  /*13000*/  ULDC UR11, c[0x0][0x9e4] ;  /* 0x00027900000b7ab9 */ /* 0x000fe40000000800 */
[----:B------:R-:W-:Y:S01]  /*13010*/  R2UR UR7, R12 ;  /* 0x000000000c0772ca */ /* 0x000fe200000e0000 */
[----:B------:R-:W-:Y:S02]  /*13020*/  UISETP.GE.AND UP1, UPT, UR11, 0x1, UPT ;  /* 0x000000010b00788c */ /* 0x000fe4000bf26270 */
[----:B------:R-:W-:Y:S01]  /*13030*/  UIADD3 UR6, UR60, 0x7f, URZ ;  /* 0x0000007f3c067890 */ /* 0x000fe2000fffe03f */
[----:B------:R-:W-:-:S03]  /*13040*/  ULDC UR15, c[0x0][0x9dc] ;  /* 0x00027700000f7ab9 */ /* 0x000fc60000000800 */
[----:B------:R-:W-:Y:S01]  /*13050*/  PLOP3.LUT P1, PT, PT, PT, UP1, 0x40, 0x0 ;  /* 0x000000000000781c */ /* 0x000fe20003f2e818 */
[----:B------:R-:W-:Y:S01]  /*13060*/  @UP0 ULDC UR4, c[0x0][0x44c] ;  /* 0x0001130000040ab9 */ /* 0x000fe20000000800 */
[----:B------:R-:W-:Y:S01]  /*13070*/  @UP0 ULDC UR14, c[0x0][0x450] ;  /* 0x00011400000e0ab9 */ /* 0x000fe20000000800 */
[----:B------:R-:W-:-:S04]  /*13080*/  UIMAD.WIDE.U32 UR4, UR6, UR4, URZ ;  /* 0x00000004060472a5 */ /* 0x000fc8000f8e003f */
[----:B------:R-:W-:-:S04]  /*13090*/  @UP0 USHF.R.U32.HI UR6, URZ, UR14, UR5 ;  /* 0x0000000e3f060299 */ /* 0x000fc80008011605 */
[----:B------:R-:W-:-:S04]  /*130a0*/  UIADD3 UR6, UR6, UR7, URZ ;  /* 0x0000000706067290 */ /* 0x000fc8000fffe03f */
        /* <DEDUP_REMOVED lines=13> */
.L_x_1689:
[----:B------:R-:W-:-:S11]  /*13180*/  UISETP.NE.AND UP2, UPT, UR11, 0x1, UPT ;  /* 0x000000010b00788c */ /* 0x000fd6000bf45270 */
[----:B------:R-:W-:Y:S02]  /*13190*/  @UP2 ULDC.64 UR4, c[0x0][0x9e8] ;  /* 0x00027a0000042ab9 */ /* 0x000fe40000000a00 */
[----:B------:R-:W-:-:S04]  /*131a0*/  UIMAD.WIDE.U32 UR6, UR14, UR4, URZ ;  /* 0x000000040e0672a5 */ /* 0x000fc8000f8e003f */
[----:B------:R-:W-:-:S12]  /*131b0*/  @UP2 USHF.R.U32.HI UR14, URZ, UR5, UR7 ;  /* 0x000000053f0e2299 */ /* 0x000fd80008011607 */
.L_x_1690:
[----:B------:R-:W-:-:S04]  /*131c0*/  UIMAD UR11, UR14, UR11, URZ ;  /* 0x0000000b0e0b72a4 */ /* 0x000fc8000f8e023f */
[----:B------:R-:W-:-:S04]  /*131d0*/  UISETP.LT.AND UP2, UPT, UR15, UR11, UPT ;  /* 0x0000000b0f00728c */ /* 0x000fc8000bf41270 */
[----:B------:R-:W-:-:S12]  /*131e0*/  USEL UR15, UR15, UR11, !UP2 ;  /* 0x0000000b0f0f7287 */ /* 0x000fd8000d000000 */
.L_x_1688:
        /* <DEDUP_REMOVED lines=14> */
.L_x_1702:
[----:B------:R-:W-:-:S04]  /*132d0*/  UISETP.NE.AND UP2, UPT, UR4, 0x1, UPT ;  /* 0x000000010400788c */ /* 0x000fc8000bf45270 */
[----:B------:R-:W-:-:S04]  /*132e0*/  USEL UR42, URZ, 0x1, UP2 ;  /* 0x000000013f2a7887 */ /* 0x000fc80009000000 */
[----:B------:R-:W-:Y:S01]  /*132f0*/  ULOP3.LUT UR42, UR37, UR42, URZ, 0x3c, !UPT ;  /* 0x0000002a252a7292 */ /* 0x000fe2000f8e3c3f */
[----:B------:R-:W-:Y:S11]  /*13300*/  @!P0 BRA `(.L_x_1692) ;  /* 0x0000000000048947 */ /* 0x000ff60003800000 */
[----:B------:R-:W-:Y:S01]  /*13310*/  BPT.TRAP 0x1 ;  /* 0x000000040000795c */ /* 0x000fe20000300000 */
.L_x_1692:
        /* <DEDUP_REMOVED lines=9> */
.L_x_1693:
[----:B-1----:R-:W-:Y:S05]  /*133b0*/  @P1 BRA `(.L_x_1694) ;  /* 0x0000000000081947 */ /* 0x002fea0003800000 */
[----:B------:R-:W1:Y:S02]  /*133c0*/  SYNCS.PHASECHK.TRANS64.TRYWAIT P1, [UR7+0x30830], R3 ;  /* 0x03083003ff0075a7 */ /* 0x000e640008020147 */
[----:B-1----:R-:W-:Y:S05]  /*133d0*/  @!P1 BRA `(.L_x_1695) ;  /* 0x0000011400889947 */ /* 0x002fea0003800000 */
.L_x_1694:
        /* <DEDUP_REMOVED lines=167> */
.L_x_1696:
[----:B------:R-:W-:Y:S01]  /*13e50*/  ULEA UR6, UR4, UR41, 0x3 ;  /* 0x0000002904067291 */ /* 0x000fe2000f8e183f */
[----:B------:R-:W-:-:S05]  /*13e60*/  IMAD.U32 R0, RZ, RZ, UR37 ;  /* 0x00000025ff007e24 */ /* 0x000fca000f8e00ff */
[----:B------:R-:W-:-:S04]  /*13e70*/  SHF.L.U32 R0, R0, 0x1f, RZ ;  /* 0x0000001f00007819 */ /* 0x000fc800000006ff */
[----:B------:R2:W3:Y:S01]  /*13e80*/  SYNCS.PHASECHK.TRANS64.TRYWAIT P1, [UR6+0x30850], R0 ;  /* 0x03085000ff0075a7 */ /* 0x0004e20008020146 */
[----:B------:R-:W-:Y:S05]  /*13e90*/  @!P0 BRA `(.L_x_1697) ;  /* 0x0000000000048947 */ /* 0x000fea0003800000 */
[----:B------:R-:W-:Y:S01]  /*13ea0*/  BPT.TRAP 0x1 ;  /* 0x000000040000795c */ /* 0x000fe20000300000 */
.L_x_1697:
[----:B---3--:R-:W-:Y:S05]  /*13eb0*/  @P1 BRA `(.L_x_1698) ;  /* 0x0000000000081947 */ /* 0x008fea0003800000 */
[----:B------:R-:W3:Y:S02]  /*13ec0*/  SYNCS.PHASECHK.TRANS64.TRYWAIT P1, [UR6+0x30850], R0 ;  /* 0x03085000ff0075a7 */ /* 0x000ee40008020146 */
[----:B---3--:R-:W-:Y:S05]  /*13ed0*/  @!P1 BRA `(.L_x_1699) ;  /* 0x0000010800e09947 */ /* 0x008fea0003800000 */
.L_x_1698:
        /* <DEDUP_REMOVED lines=37> */
.L_x_1700:
        /* <DEDUP_REMOVED lines=23> */
[----:B--23--:R-:W-:Y:S01]  /*142a0*/  FMNMX.FTZ R0, R14, R12, !PT ;  /* 0x0000000c0e007209 */ /* 0x00cfe20007810000 */
[----:B------:R-:W-:Y:S01]  /*142b0*/  FMUL.FTZ R153, R157, UR5 ;  /* 0x000000059d997c20 */ /* 0x000fe20008410000 */
[----:B------:R-:W-:Y:S01]  /*142c0*/  FMUL.FTZ R132, R136, UR5 ;  /* 0x0000000588847c20 */ /* 0x000fe20008410000 */
[----:B------:R-:W-:Y:S01]  /*142d0*/  FMUL.FTZ R131, R135, UR5 ;  /* 0x0000000587837c20 */ /* 0x000fe20008410000 */
[----:B------:R-:W-:Y:S01]  /*142e0*/  FMUL.FTZ R134, R138, UR5 ;  /* 0x000000058a867c20 */ /* 0x000fe20008410000 */
[----:B------:R-:W-:Y:S01]  /*142f0*/  FMUL.FTZ R136, R140, UR5 ;  /* 0x000000058c887c20 */ /* 0x000fe20008410000 */
[----:B------:R-:W-:Y:S01]  /*14300*/  FMUL.FTZ R135, R139, UR5 ;  /* 0x000000058b877c20 */ /* 0x000fe20008410000 */
[----:B------:R-:W2:Y:S01]  /*14310*/  MUFU.TANH R120, R120 ;  /* 0x0000007800787308 */ /* 0x000ea20000002400 */
        /* <DEDUP_REMOVED lines=8> */
[----:B----4-:R-:W-:Y:S01]  /*143a0*/  FMNMX.FTZ R2, R20, R13, !PT ;  /* 0x0000000d14027209 */ /* 0x010fe20007810000 */
        /* <DEDUP_REMOVED lines=16> */
[----:B------:R-:W-:Y:S01]  /*144b0*/  UMOV UR10, UR55 ;  /* 0x00000037000a7c82 */ /* 0x000fe20008000000 */
[----:B------:R-:W-:-:S04]  /*144c0*/  UIADD3 UR7, UR7, 0x30840, URZ ;  /* 0x0003084007077890 */ /* 0x000fc8000fffe03f */
[----:B------:R-:W-:Y:S01]  /*144d0*/  UPRMT UR7, UR43, 0x654, UR7 ;  /* 0x000006542b077896 */ /* 0x000fe20008000007 */
[----:B------:R-:W0:Y:S01]  /*144e0*/  MUFU.TANH R124, R124 ;  /* 0x0000007c007c7308 */ /* 0x000e220000002400 */
[----:B-1----:R-:W-:-:S07]  /*144f0*/  FMNMX.FTZ R3, R121, R0, !PT ;  /* 0x0000000079037209 */ /* 0x002fce0007810000 */
[----:B------:R-:W1:Y:S01]  /*14500*/  MUFU.TANH R123, R123 ;  /* 0x0000007b007b7308 */ /* 0x000e620000002400 */
[----:B--2---:R-:W-:Y:S01]  /*14510*/  FMNMX.FTZ R2, R122, R157, !PT ;  /* 0x0000009d7a027209 */ /* 0x004fe20007810000 */
[----:B------:R-:W-:Y:S06]  /*14520*/  SYNCS.ARRIVE.TRANS64.RED.A1T0 RZ, [UR7], RZ ;  /* 0x000000ffffff79a7 */ /* 0x000fec0008100407 */
        /* <DEDUP_REMOVED lines=24> */
[----:B--2---:R-:W-:Y:S01]  /*146b0*/  FMNMX.FTZ R2, R134, R159, !PT ;  /* 0x0000009f86027209 */ /* 0x004fe20007810000 */
[----:B------:R-:W-:-:S06]  /*146c0*/  FMUL.FTZ R159, R163, UR5 ;  /* 0x00000005a39f7c20 */ /* 0x000fcc0008410000 */
        /* <DEDUP_REMOVED lines=15> */
[----:B-1----:R-:W-:Y:S01]  /*147c0*/  FMNMX.FTZ R2, R142, R161, !PT ;  /* 0x000000a18e027209 */ /* 0x002fe20007810000 */
[----:B------:R-:W-:-:S06]  /*147d0*/  FMUL.FTZ R161, R165, UR5 ;  /* 0x00000005a5a17c20 */ /* 0x000fcc0008410000 */
        /* <DEDUP_REMOVED lines=38> */
[----:B--2---:R-:W-:-:S05]  /*14a40*/  FMNMX.FTZ R0, R161, R0, !PT ;  /* 0x00000000a1007209 */ /* 0x004fca0007810000 */
[----:B------:R-:W2:Y:S01]  /*14a50*/  SHFL.BFLY PT, R3, R0, 0x2, 0x1f ;  /* 0x0c401f0000037f89 */ /* 0x000ea200000e0000 */
[----:B0-----:R-:W-:-:S04]  /*14a60*/  FMNMX.FTZ R2, R162, R165, !PT ;  /* 0x000000a5a2027209 */ /* 0x001fc80007810000 */
[----:B-1----:R-:W-:-:S05]  /*14a70*/  FMNMX.FTZ R2, R163, R2, !PT ;  /* 0x00000002a3027209 */ /* 0x002fca0007810000 */
[----:B------:R-:W0:Y:S01]  /*14a80*/  SHFL.BFLY PT, R165, R2, 0x2, 0x1f ;  /* 0x0c401f0002a57f89 */ /* 0x000e2200000e0000 */
[----:B--2---:R-:W-:-:S05]  /*14a90*/  FMNMX.FTZ R164, R0, R3, !PT ;  /* 0x0000000300a47209 */ /* 0x004fca0007810000 */
[----:B------:R-:W1:Y:S01]  /*14aa0*/  SHFL.BFLY PT, R3, R164, 0x1, 0x1f ;  /* 0x0c201f00a4037f89 */ /* 0x000e6200000e0000 */
[----:B0-----:R-:W-:-:S05]  /*14ab0*/  FMNMX.FTZ R165, R2, R165, !PT ;  /* 0x000000a502a57209 */ /* 0x001fca0007810000 */
[----:B------:R-:W0:Y:S01]  /*14ac0*/  SHFL.BFLY PT, R166, R165, 0x1, 0x1f ;  /* 0x0c201f00a5a67f89 */ /* 0x000e2200000e0000 */
[----:B-1----:R-:W-:-:S05]  /*14ad0*/  FMNMX.FTZ R4, R164, R3, !PT ;  /* 0x00000003a4047209 */ /* 0x002fca0007810000 */
[----:B------:R-:W-:-:S04]  /*14ae0*/  FADD.FTZ R12, -R4, R12 ;  /* 0x0000000c040c7221 */ /* 0x000fc80000010100 */
[----:B------:R-:W-:-:S04]  /*14af0*/  FMUL.FTZ R167, R12, UR10 ;  /* 0x0000000a0ca77c20 */ /* 0x000fc80008410000 */
[----:B------:R-:W-:Y:S01]  /*14b00*/  MUFU.EX2 R0, R167 ;  /* 0x000000a700007308 */ /* 0x000fe20000000800 */
[----:B0-----:R-:W-:-:S05]  /*14b10*/  FMNMX.FTZ R3, R165, R166, !PT ;  /* 0x000000a6a5037209 */ /* 0x001fca0007810000 */
[----:B------:R-:W-:-:S04]  /*14b20*/  FADD.FTZ R12, -R3, R13 ;  /* 0x0000000d030c7221 */ /* 0x000fc80000010100 */
[----:B------:R-:W-:Y:S01]  /*14b30*/  FMUL.FTZ R2, R12, UR10 ;  /* 0x0000000a0c027c20 */ /* 0x000fe20008410000 */
[----:B------:R-:W-:-:S04]  /*14b40*/  FMUL.FTZ R12, R4, UR10 ;  /* 0x0000000a040c7c20 */ /* 0x000fc80008410000 */
[--C-:B------:R-:W-:Y:S01]  /*14b50*/  FFMA.FTZ R186, R128, UR10, -R12.reuse ;  /* 0x0000000a80ba7c23 */ /* 0x100fe2000801080c */
[--C-:B------:R-:W-:Y:S01]  /*14b60*/  FFMA.FTZ R128, R129, UR10, -R12.reuse ;  /* 0x0000000a81807c23 */ /* 0x100fe2000801080c */
[----:B------:R-:W-:Y:S01]  /*14b70*/  FMUL.FTZ R129, R3, UR10 ;  /* 0x0000000a03817c20 */ /* 0x000fe20008410000 */
        /* <DEDUP_REMOVED lines=27> */
[----:B------:R-:W-:Y:S01]  /*14d30*/  FFMA.FTZ R121, R141, UR10, -R12 ;  /* 0x0000000a8d797c23 */ /* 0x000fe2000801080c */
[--C-:B------:R-:W-:Y:S01]  /*14d40*/  FFMA.FTZ R126, R143, UR10, -R129.reuse ;  /* 0x0000000a8f7e7c23 */ /* 0x100fe20008010881 */
[----:B------:R-:W2:Y:S01]  /*14d50*/  MUFU.EX2 R166, R166 ;  /* 0x000000a600a67308 */ /* 0x000ea20000000800 */
[----:B0-----:R-:W-:Y:S01]  /*14d60*/  FFMA.FTZ R11, R0, R11, R188 ;  /* 0x0000000b000b7223 */ /* 0x001fe200000100bc */
[--C-:B------:R-:W-:Y:S01]  /*14d70*/  FFMA.FTZ R178, R144, UR10, -R12.reuse ;  /* 0x0000000a90b27c23 */ /* 0x100fe2000801080c */
[--C-:B------:R-:W-:Y:S01]  /*14d80*/  FFMA.FTZ R179, R146, UR10, -R129.reuse ;  /* 0x0000000a92b37c23 */ /* 0x100fe20008010881 */
[--C-:B------:R-:W-:Y:S01]  /*14d90*/  FFMA.FTZ R120, R145, UR10, -R12.reuse ;  /* 0x0000000a91787c23 */ /* 0x100fe2000801080c */
[--C-:B------:R-:W-:Y:S01]  /*14da0*/  FFMA.FTZ R123, R147, UR10, -R129.reuse ;  /* 0x0000000a937b7c23 */ /* 0x100fe20008010881 */
[--C-:B------:R-:W-:Y:S01]  /*14db0*/  FFMA.FTZ R172, R148, UR10, -R12.reuse ;  /* 0x0000000a94ac7c23 */ /* 0x100fe2000801080c */
[----:B------:R-:W-:Y:S01]  /*14dc0*/  FFMA.FTZ R173, R150, UR10, -R129 ;  /* 0x0000000a96ad7c23 */ /* 0x000fe20008010881 */
[----:B------:R-:W0:Y:S01]  /*14dd0*/  MUFU.EX2 R136, R136 ;  /* 0x0000008800887308 */ /* 0x000e220000000800 */
[----:B-1----:R-:W-:Y:S01]  /*14de0*/  FFMA.FTZ R5, R2, R5, R189 ;  /* 0x0000000502057223 */ /* 0x002fe200000100bd */
[--C-:B------:R-:W-:Y:S01]  /*14df0*/  FFMA.FTZ R15, R149, UR10, -R12.reuse ;  /* 0x0000000a950f7c23 */ /* 0x100fe2000801080c */
[--C-:B------:R-:W-:Y:S01]  /*14e00*/  FFMA.FTZ R174, R152, UR10, -R12.reuse ;  /* 0x0000000a98ae7c23 */ /* 0x100fe2000801080c */
[--C-:B------:R-:W-:Y:S01]  /*14e10*/  FFMA.FTZ R175, R154, UR10, -R129.reuse ;  /* 0x0000000a9aaf7c23 */ /* 0x100fe20008010881 */
[--C-:B------:R-:W-:Y:S01]  /*14e20*/  FFMA.FTZ R14, R153, UR10, -R12.reuse ;  /* 0x0000000a990e7c23 */ /* 0x100fe2000801080c */
[----:B------:R-:W-:Y:S01]  /*14e30*/  FFMA.FTZ R21, R155, UR10, -R129 ;  /* 0x0000000a9b157c23 */ /* 0x000fe20008010881 */
[--C-:B------:R-:W-:Y:S01]  /*14e40*/  FFMA.FTZ R168, R156, UR10, -R12.reuse ;  /* 0x0000000a9ca87c23 */ /* 0x100fe2000801080c */
[----:B------:R-:W1:Y:S01]  /*14e50*/  MUFU.EX2 R190, R190 ;  /* 0x000000be00be7308 */ /* 0x000e620000000800 */
[----:B--2---:R-:W-:Y:S01]  /*14e60*/  FADD.FTZ R11, R166, R11 ;  /* 0x0000000ba60b7221 */ /* 0x004fe20000010000 */
[--C-:B------:R-:W-:Y:S01]  /*14e70*/  FFMA.FTZ R169, R158, UR10, -R129.reuse ;  /* 0x0000000a9ea97c23 */ /* 0x100fe20008010881 */
[--C-:B------:R-:W-:Y:S01]  /*14e80*/  FFMA.FTZ R13, R157, UR10, -R12.reuse ;  /* 0x0000000a9d0d7c23 */ /* 0x100fe2000801080c */
[--C-:B------:R-:W-:Y:S01]  /*14e90*/  FFMA.FTZ R170, R160, UR10, -R12.reuse ;  /* 0x0000000aa0aa7c23 */ /* 0x100fe2000801080c */
[----:B------:R-:W-:Y:S01]  /*14ea0*/  FFMA.FTZ R171, R162, UR10, -R129 ;  /* 0x0000000aa2ab7c23 */ /* 0x000fe20008010881 */
[----:B------:R-:W-:-:S02]  /*14eb0*/  FFMA.FTZ R12, R161, UR10, -R12 ;  /* 0x0000000aa10c7c23 */ /* 0x000fc4000801080c */
        /* <DEDUP_REMOVED lines=47> */
[--C-:B------:R-:W-:Y:S01]  /*151b0*/  FFMA.FTZ R20, R159, UR10, -R129.reuse ;  /* 0x0000000a9f147c23 */ /* 0x100fe20008010881 */
[----:B------:R-:W-:-:S05]  /*151c0*/  FFMA.FTZ R129, R163, UR10, -R129 ;  /* 0x0000000aa3817c23 */ /* 0x000fca0008010881 */
        /* <DEDUP_REMOVED lines=44> */
.L_x_1701:
        /* <DEDUP_REMOVED lines=34> */
.L_x_1691:
        /* <DEDUP_REMOVED lines=10> */
.L_x_1722:
[----:B------:R-:W-:-:S04]  /*15750*/  UISETP.NE.AND UP2, UPT, UR4, 0x1, UPT ;  /* 0x000000010400788c */ /* 0x000fc8000bf45270 */
[----:B------:R-:W-:-:S04]  /*15760*/  USEL UR42, URZ, 0x1, UP2 ;  /* 0x000000013f2a7887 */ /* 0x000fc80009000000 */
[----:B------:R-:W-:Y:S01]  /*15770*/  ULOP3.LUT UR42, UR37, UR42, URZ, 0x3c, !UPT ;  /* 0x0000002a252a7292 */ /* 0x000fe2000f8e3c3f */
[----:B------:R-:W-:Y:S11]  /*15780*/  @!P0 BRA `(.L_x_1704) ;  /* 0x0000000000048947 */ /* 0x000ff60003800000 */
[----:B------:R-:W-:Y:S01]  /*15790*/  BPT.TRAP 0x1 ;  /* 0x000000040000795c */ /* 0x000fe20000300000 */
.L_x_1704:
        /* <DEDUP_REMOVED lines=9> */
.L_x_1705:
[----:B-1----:R-:W-:Y:S05]  /*15830*/  @P1 BRA `(.L_x_1706) ;  /* 0x0000000000081947 */ /* 0x002fea0003800000 */
[----:B------:R-:W1:Y:S02]  /*15840*/  SYNCS.PHASECHK.TRANS64.TRYWAIT P1, [UR7+0x30830], R3 ;  /* 0x03083003ff0075a7 */ /* 0x000e640008020147 */
[----:B-1----:R-:W-:Y:S05]  /*15850*/  @!P1 BRA `(.L_x_1707) ;  /* 0x000000f000989947 */ /* 0x002fea0003800000 */
.L_x_1706:
        /* <DEDUP_REMOVED lines=167> */
.L_x_1708:
[----:B------:R-:W-:Y:S01]  /*162d0*/  ULEA UR6, UR4, UR41, 0x3 ;  /* 0x0000002904067291 */ /* 0x000fe2000f8e183f */
[----:B------:R-:W-:-:S05]  /*162e0*/  IMAD.U32 R0, RZ, RZ, UR37 ;  /* 0x00000025ff007e24 */ /* 0x000fca000f8e00ff */
[----:B------:R-:W-:-:S04]  /*162f0*/  SHF.L.U32 R0, R0, 0x1f, RZ ;  /* 0x0000001f00007819 */ /* 0x000fc800000006ff */
[----:B------:R2:W3:Y:S01]  /*16300*/  SYNCS.PHASECHK.TRANS64.TRYWAIT P1, [UR6+0x30850], R0 ;  /* 0x03085000ff0075a7 */ /* 0x0004e20008020146 */
[----:B------:R-:W-:Y:S05]  /*16310*/  @!P0 BRA `(.L_x_1709) ;  /* 0x0000000000048947 */ /* 0x000fea0003800000 */
[----:B------:R-:W-:Y:S01]  /*16320*/  BPT.TRAP 0x1 ;  /* 0x000000040000795c */ /* 0x000fe20000300000 */
.L_x_1709:
[----:B---3--:R-:W-:Y:S05]  /*16330*/  @P1 BRA `(.L_x_1710) ;  /* 0x0000000000081947 */ /* 0x008fea0003800000 */
[----:B------:R-:W3:Y:S02]  /*16340*/  SYNCS.PHASECHK.TRANS64.TRYWAIT P1, [UR6+0x30850], R0 ;  /* 0x03085000ff0075a7 */ /* 0x000ee40008020146 */
[----:B---3--:R-:W-:Y:S05]  /*16350*/  @!P1 BRA `(.L_x_1711) ;  /* 0x000000e400f09947 */ /* 0x008fea0003800000 */
.L_x_1710:
        /* <DEDUP_REMOVED lines=37> */
.L_x_1712:
[----:B------:R-:W-:Y:S01]  /*165b0*/  PLOP3.LUT P1, PT, PT, PT, UP0, 0x80, 0x0 ;  /* 0x000000000000781c */ /* 0x000fe20003f2f008 */
[----:B------:R-:W-:Y:S01]  /*165c0*/  FMUL.FTZ R21, R127, UR5 ;  /* 0x000000057f157c20 */ /* 0x000fe20008410000 */
[----:B------:R-:W-:Y:S01]  /*165d0*/  FMUL.FTZ R127, R133, UR5 ;  /* 0x00000005857f7c20 */ /* 0x000fe20008410000 */
        /* <DEDUP_REMOVED lines=9> */
[----:B---3--:R-:W-:Y:S01]  /*16670*/  FMUL.FTZ R2, R122, UR5 ;  /* 0x000000057a027c20 */ /* 0x008fe20008410000 */
[----:B------:R-:W-:Y:S01]  /*16680*/  FMUL.FTZ R15, R125, UR5 ;  /* 0x000000057d0f7c20 */ /* 0x000fe20008410000 */
[----:B------:R-:W-:Y:S01]  /*16690*/  @P1 IMAD.HI.U32 R122, R162, UR4, RZ ;  /* 0x00000004a27a1c27 */ /* 0x000fe2000f8e00ff */
[----:B------:R-:W-:-:S03]  /*166a0*/  @UP0 ULDC UR4, c[0x0][0x450] ;  /* 0x0001140000040ab9 */ /* 0x000fc60000000800 */
[----:B------:R-:W-:Y:S01]  /*166b0*/  FMUL.FTZ R125, R131, UR5 ;  /* 0x00000005837d7c20 */ /* 0x000fe20008410000 */
[----:B------:R-:W-:Y:S01]  /*166c0*/  FMUL.FTZ R131, R139, UR5 ;  /* 0x000000058b837c20 */ /* 0x000fe20008410000 */
[----:B01----:R-:W-:Y:S01]  /*166d0*/  FMUL.FTZ R3, R121, UR5 ;  /* 0x0000000579037c20 */ /* 0x003fe20008410000 */
[----:B------:R-:W-:Y:S01]  /*166e0*/  @P2 SHF.R.U32.HI R162, RZ, UR4, R122 ;  /* 0x00000004ffa22c19 */ /* 0x000fe2000801167a */
[----:B------:R-:W-:Y:S01]  /*166f0*/  FMUL.FTZ R20, R126, UR5 ;  /* 0x000000057e147c20 */ /* 0x000fe20008410000 */
[----:B------:R-:W-:Y:S01]  /*16700*/  FMUL.FTZ R139, R147, UR5 ;  /* 0x00000005938b7c20 */ /* 0x000fe20008410000 */
[----:B------:R-:W-:Y:S01]  /*16710*/  FMUL.FTZ R121, R129, UR5 ;  /* 0x0000000581797c20 */ /* 0x000fe20008410000 */
[----:B------:R-:W-:Y:S01]  /*16720*/  FMUL.FTZ R126, R132, UR5 ;  /* 0x00000005847e7c20 */ /* 0x000fe20008410000 */
[----:B------:R-:W-:Y:S01]  /*16730*/  FMUL.FTZ R147, R155, UR5 ;  /* 0x000000059b937c20 */ /* 0x000fe20008410000 */
[----:B--2---:R-:W-:Y:S01]  /*16740*/  FMUL.FTZ R0, R120, UR5 ;  /* 0x0000000578007c20 */ /* 0x004fe20008410000 */
        /* <DEDUP_REMOVED lines=38> */
[----:B------:R-:W-:-:S05]  /*169b0*/  IADD3 R167, -R16, R123, R17 ;  /* 0x0000007b10a77210 */ /* 0x000fca0007ffe111 */
        /* <DEDUP_REMOVED lines=65> */
.L_x_1715:
[----:B------:R-:W-:-:S05]  /*16dd0*/  IMAD.U32 R170, RZ, RZ, UR54 ;  /* 0x00000036ffaa7e24 */ /* 0x000fca000f8e00ff */
[----:B------:R-:W-:-:S13]  /*16de0*/  ISETP.NE.AND P1, PT, R170, 0x1, PT ;  /* 0x00000001aa00780c */ /* 0x000fda0003f25270 */
[----:B------:R-:W1:Y:S02]  /*16df0*/  @P1 LDC.64 R122, c[0x0][0x9e8] ;  /* 0x00027a00ff7a1b82 */ /* 0x000e640000000a00 */
[----:B-1----:R-:W-:-:S05]  /*16e00*/  @P1 IMAD.HI.U32 R122, R169, R122, RZ ;  /* 0x0000007aa97a1227 */ /* 0x002fca00078e00ff */
[----:B------:R-:W-:-:S07]  /*16e10*/  @P1 SHF.R.U32.HI R169, RZ, R123, R122 ;  /* 0x0000007bffa91219 */ /* 0x000fce000001167a */
.L_x_1716:
[----:B------:R-:W-:Y:S05]  /*16e20*/  BSYNC B0 ;  /* 0x0000000000007941 */ /* 0x000fea0003800000 */
.L_x_1714:
[----:B------:R-:W-:-:S05]  /*16e30*/  IMAD R169, R169, R170, R160 ;  /* 0x000000aaa9a97224 */ /* 0x000fca00078e02a0 */
[----:B------:R-:W-:Y:S02]  /*16e40*/  VIADDMNMX R166, R169, R170, R166, PT ;  /* 0x000000aaa9a67246 */ /* 0x000fe400038001a6 */
[----:B------:R-:W-:-:S07]  /*16e50*/  VIMNMX R165, R165, R169, !PT ;  /* 0x000000a9a5a57248 */ /* 0x000fce0007fe0100 */
.L_x_1713:
        /* <DEDUP_REMOVED lines=151> */
.L_x_1719:
[----:B------:R-:W-:-:S05]  /*177d0*/  IMAD.U32 R165, RZ, RZ, UR54 ;  /* 0x00000036ffa57e24 */ /* 0x000fca000f8e00ff */
[----:B------:R-:W-:-:S13]  /*177e0*/  ISETP.NE.AND P6, PT, R165, 0x1, PT ;  /* 0x00000001a500780c */ /* 0x000fda0003fc5270 */
[----:B------:R-:W0:Y:S02]  /*177f0*/  @P6 LDC.64 R14, c[0x0][0x9e8] ;  /* 0x00027a00ff0e6b82 */ /* 0x000e240000000a00 */
[----:B0-----:R-:W-:-:S05]  /*17800*/  @P6 IMAD.HI.U32 R14, R163, R14, RZ ;  /* 0x0000000ea30e6227 */ /* 0x001fca00078e00ff */
[----:B------:R-:W-:-:S07]  /*17810*/  @P6 SHF.R.U32.HI R163, RZ, R15, R14 ;  /* 0x0000000fffa36219 */ /* 0x000fce000001160e */
.L_x_1720:
[----:B------:R-:W-:Y:S05]  /*17820*/  BSYNC B0 ;  /* 0x0000000000007941 */ /* 0x000fea0003800000 */
.L_x_1718:
[----:B------:R-:W-:-:S05]  /*17830*/  IMAD R160, R163, R165, R160 ;  /* 0x000000a5a3a07224 */ /* 0x000fca00078e02a0 */
[----:B------:R-:W-:Y:S02]  /*17840*/  VIADDMNMX R168, R160, R165, R168, PT ;  /* 0x000000a5a0a87246 */ /* 0x000fe400038001a8 */
[----:B------:R-:W-:-:S07]  /*17850*/  VIMNMX R167, R167, R160, !PT ;  /* 0x000000a0a7a77248 */ /* 0x000fce0007fe0100 */
.L_x_1717:
        /* <DEDUP_REMOVED lines=89> */
[C---:B------:R-:W-:Y:S02]  /*17df0*/  ISETP.LT.OR P4, PT, R168.reuse, 0x52, P4 ;  /* 0x00000052a800780c */ /* 0x040fe40002781670 */
        /* <DEDUP_REMOVED lines=47> */
[----:B------:R-:W-:Y:S01]  /*180f0*/  FSEL R140, R4, RZ, P1 ;  /* 0x000000ff048c7208 */ /* 0x000fe20000800000 */
[--C-:B------:R-:W-:Y:S01]  /*18100*/  FFMA.FTZ R133, R141, UR10, -R162.reuse ;  /* 0x0000000a8d857c23 */ /* 0x100fe200080108a2 */
[----:B------:R-:W-:Y:S01]  /*18110*/  FMNMX.FTZ R0, R128, R3, !PT ;  /* 0x0000000380007209 */ /* 0x000fe20007810000 */
[----:B------:R-:W-:Y:S01]  /*18120*/  MUFU.EX2 R188, R188 ;  /* 0x000000bc00bc7308 */ /* 0x000fe20000000800 */
[--C-:B------:R-:W-:Y:S01]  /*18130*/  FFMA.FTZ R190, R122, UR10, -R162.reuse ;  /* 0x0000000a7abe7c23 */ /* 0x100fe200080108a2 */
[----:B------:R-:W-:Y:S01]  /*18140*/  FADD.FTZ R140, -R140, R13 ;  /* 0x0000000d8c8c7221 */ /* 0x000fe20000010100 */
[----:B------:R-:W-:Y:S01]  /*18150*/  FMNMX.FTZ R3, R129, R0, !PT ;  /* 0x0000000081037209 */ /* 0x000fe20007810000 */
[--C-:B------:R-:W-:Y:S01]  /*18160*/  FFMA.FTZ R122, R123, UR10, -R162.reuse ;  /* 0x0000000a7b7a7c23 */ /* 0x100fe200080108a2 */
[--C-:B------:R-:W-:Y:S01]  /*18170*/  FFMA.FTZ R186, R126, UR10, -R162.reuse ;  /* 0x0000000a7eba7c23 */ /* 0x100fe200080108a2 */
[--C-:B------:R-:W-:Y:S01]  /*18180*/  FFMA.FTZ R15, R127, UR10, -R162.reuse ;  /* 0x0000000a7f0f7c23 */ /* 0x100fe200080108a2 */
        /* <DEDUP_REMOVED lines=80> */
[----:B------:R-:W-:Y:S01]  /*18690*/  FFMA.FTZ R171, R157, UR10, -R137 ;  /* 0x0000000a9dab7c23 */ /* 0x000fe20008010889 */
[----:B------:R-:W-:Y:S01]  /*186a0*/  FADD.FTZ R11, R122, R11 ;  /* 0x0000000b7a0b7221 */ /* 0x000fe20000010000 */
[----:B------:R-:W-:-:S02]  /*186b0*/  FFMA.FTZ R131, R159, UR10, -R137 ;  /* 0x0000000a9f837c23 */ /* 0x000fc40008010889 */
[----:B------:R-:W2:Y:S01]  /*186c0*/  MUFU.EX2 R141, R141 ;  /* 0x0000008d008d7308 */ /* 0x000ea20000000800 */
[----:B------:R-:W-:Y:S01]  /*186d0*/  FADD.FTZ R11, R184, R11 ;  /* 0x0000000bb80b7221 */ /* 0x000fe20000010000 */
[----:B0-----:R-:W-:-:S03]  /*186e0*/  FFMA.FTZ R125, R147, UR10, -R137 ;  /* 0x0000000a937d7c23 */ /* 0x001fc60008010889 */
[----:B------:R-:W-:-:S03]  /*186f0*/  FADD.FTZ R11, R120, R11 ;  /* 0x0000000b780b7221 */ /* 0x000fc60000010000 */
[----:B------:R-:W0:Y:S01]  /*18700*/  MUFU.EX2 R191, R191 ;  /* 0x000000bf00bf7308 */ /* 0x000e220000000800 */
[----:B-1----:R-:W-:Y:S01]  /*18710*/  FFMA.FTZ R12, R2, R5, R189 ;  /* 0x00000005020c7223 */ /* 0x002fe200000100bd */
[----:B------:R-:W-:-:S04]  /*18720*/  FADD.FTZ R124, R186, R11 ;  /* 0x0000000bba7c7221 */ /* 0x000fc80000010000 */
[----:B------:R-:W-:Y:S02]  /*18730*/  FADD.FTZ R11, R15, R124 ;  /* 0x0000007c0f0b7221 */ /* 0x000fe40000010000 */
[----:B------:R-:W1:Y:S01]  /*18740*/  MUFU.EX2 R185, R185 ;  /* 0x000000b900b97308 */ /* 0x000e620000000800 */
[----:B--2---:R-:W-:Y:S01]  /*18750*/  FADD.FTZ R12, R141, R12 ;  /* 0x0000000c8d0c7221 */ /* 0x004fe20000010000 */
[----:B------:R-:W-:-:S04]  /*18760*/  FADD.FTZ R124, R180, R11 ;  /* 0x0000000bb47c7221 */ /* 0x000fc80000010000 */
[----:B------:R-:W-:Y:S01]  /*18770*/  FADD.FTZ R11, R121, R124 ;  /* 0x0000007c790b7221 */ /* 0x000fe20000010000 */
[----:B------:R-:W-:Y:S01]  /*18780*/  FFMA.FTZ R124, R150, UR10, -R137 ;  /* 0x0000000a967c7c23 */ /* 0x000fe20008010889 */
[----:B------:R-:W2:Y:S01]  /*18790*/  MUFU.EX2 R21, R21 ;  /* 0x0000001500157308 */ /* 0x000ea20000000800 */
[----:B0-----:R-:W-:Y:S01]  /*187a0*/  FADD.FTZ R5, R191, R12 ;  /* 0x0000000cbf057221 */ /* 0x001fe20000010000 */
[----:B------:R-:W-:-:S03]  /*187b0*/  FADD.FTZ R11, R182, R11 ;  /* 0x0000000bb60b7221 */ /* 0x000fc60000010000 */
[----:B------:R-:W-:Y:S01]  /*187c0*/  FADD.FTZ R12, R140, R5 ;  /* 0x000000058c0c7221 */ /* 0x000fe20000010000 */
        /* <DEDUP_REMOVED lines=57> */
[----:B--2---:R-:W-:-:S03]  /*18b60*/  FADD.FTZ R11, R13, R138 ;  /* 0x0000008a0d0b7221 */ /* 0x004fc60000010000 */
[----:B0-----:R-:W-:Y:S01]  /*18b70*/  FADD.FTZ R5, R131, R134 ;  /* 0x0000008683057221 */ /* 0x001fe20000010000 */
[----:B------:R-:W-:Y:S06]  /*18b80*/  @!P0 BRA `(.L_x_1721) ;  /* 0x0000000000048947 */ /* 0x000fec0003800000 */
[----:B------:R-:W-:Y:S01]  /*18b90*/  BPT.TRAP 0x1 ;  /* 0x000000040000795c */ /* 0x000fe20000300000 */
.L_x_1721:
[----:B------:R-:W-:Y:S01]  /*18ba0*/  UIADD3 UR6, UR6, 0x30860, URZ ;  /* 0x0003086006067890 */ /* 0x000fe2000fffe03f */
[----:B------:R-:W-:Y:S01]  /*18bb0*/  ISETP.GT.AND P1, PT, R10, UR61, PT ;  /* 0x0000003d0a007c0c */ /* 0x000fe2000bf24270 */
        /* <DEDUP_REMOVED lines=32> */
.L_x_1703:
        /* <DEDUP_REMOVED lines=99> */
.L_x_1723:
[----:B------:R-:W-:Y:S01]  /*193f0*/  ULEA UR5, UR40, UR41, 0x3 ;  /* 0x0000002928057291 */ /* 0x000fe2000f8e183f */
[----:B------:R-:W-:-:S05]  /*19400*/  IMAD.U32 R0, RZ, RZ, UR42 ;  /* 0x0000002aff007e24 */ /* 0x000fca000f8e00ff */
[----:B------:R-:W-:-:S04]  /*19410*/  SHF.L.U32 R0, R0, 0x1f, RZ ;  /* 0x0000001f00007819 */ /* 0x000fc800000006ff */
[----:B------:R0:W1:Y:S01]  /*19420*/  SYNCS.PHASECHK.TRANS64.TRYWAIT P1, [UR5+0x30850], R0 ;  /* 0x03085000ff0075a7 */ /* 0x0000620008020145 */
[----:B------:R-:W-:Y:S05]  /*19430*/  @!P0 BRA `(.L_x_1724) ;  /* 0x0000000000048947 */ /* 0x000fea0003800000 */
[----:B------:R-:W-:Y:S01]  /*19440*/  BPT.TRAP 0x1 ;  /* 0x000000040000795c */ /* 0x000fe20000300000 */
.L_x_1724:
[----:B-1----:R-:W-:Y:S05]  /*19450*/  @P1 BRA `(.L_x_1725) ;  /* 0x0000000000081947 */ /* 0x002fea0003800000 */
[----:B------:R-:W1:Y:S02]  /*19460*/  SYNCS.PHASECHK.TRANS64.TRYWAIT P1, [UR5+0x30850], R0 ;  /* 0x03085000ff0075a7 */ /* 0x000e640008020145 */
[----:B-1----:R-:W-:Y:S05]  /*19470*/  @!P1 BRA `(.L_x_1726) ;  /* 0x000000b400c09947 */ /* 0x002fea0003800000 */
.L_x_1725:
        /* <DEDUP_REMOVED lines=15> */
[----:B------:R-:W-:Y:S02]  /*19570*/  IMAD.U32 R11, RZ, RZ, UR10 ;  /* 0x0000000aff0b7e24 */ /* 0x000fe4000f8e00ff */
[----:B-1----:R-:W-:Y:S01]  /*19580*/  FADD.FTZ R6, R2, R5 ;  /* 0x0000000502067221 */ /* 0x002fe20000010000 */
[----:B------:R-:W0:Y:S01]  /*19590*/  SHFL.BFLY PT, R7, R0, 0x1, 0x1f ;  /* 0x0c201f0000077f89 */ /* 0x000e2200000e0000 */
[----:B------:R-:W-:-:S02]  /*195a0*/  IMAD.MOV.U32 R2, RZ, RZ, RZ ;  /* 0x000000ffff027224 */ /* 0x000fc400078e00ff */
[----:B------:R-:W-:Y:S01]  /*195b0*/  IMAD.MOV.U32 R5, RZ, RZ, -0x800000 ;  /* 0xff800000ff057424 */ /* 0x000fe200078e00ff */
[----:B------:R-:W1:Y:S01]  /*195c0*/  SHFL.BFLY PT, R9, R6, 0x1, 0x1f ;  /* 0x0c201f0006097f89 */ /* 0x000e6200000e0000 */
[----:B0-----:R-:W-:Y:S01]  /*195d0*/  FADD.FTZ R12, R0, R7 ;  /* 0x00000007000c7221 */ /* 0x001fe20000010000 */
[----:B------:R-:W-:Y:S02]  /*195e0*/  IMAD.U32 R7, RZ, RZ, UR10 ;  /* 0x0000000aff077e24 */ /* 0x000fe4000f8e00ff */
[----:B------:R-:W-:Y:S02]  /*195f0*/  IMAD.MOV.U32 R0, RZ, RZ, -0x800000 ;  /* 0xff800000ff007424 */ /* 0x000fe400078e00ff */
[----:B-1----:R-:W-:Y:S01]  /*19600*/  FADD.FTZ R13, R6, R9 ;  /* 0x00000009060d7221 */ /* 0x002fe20000010000 */
[----:B------:R-:W-:-:S04]  /*19610*/  FSETP.NE.FTZ.AND P1, PT, R12, RZ, PT ;  /* 0x000000ff0c00720b */ /* 0x000fc80003f35000 */
        /* <DEDUP_REMOVED lines=38> */
.L_x_1727:
        /* <DEDUP_REMOVED lines=9> */
[----:B------:R-:W-:Y:S01]  /*19910*/  FMUL.FTZ R78, R91, R2 ;  /* 0x000000025b4e7220 */ /* 0x000fe20000410000 */
[-C--:B------:R-:W-:Y:S01]  /*19920*/  FMUL.FTZ R24, R24, R8.reuse ;  /* 0x0000000818187220 */ /* 0x080fe20000410000 */
[-C--:B------:R-:W-:Y:S01]  /*19930*/  FMUL.FTZ R25, R25, R8.reuse ;  /* 0x0000000819197220 */ /* 0x080fe20000410000 */
[-C--:B------:R-:W-:Y:S01]  /*19940*/  FMUL.FTZ R3, R28, R8.reuse ;  /* 0x000000081c037220 */ /* 0x080fe20000410000 */
[----:B------:R-:W-:Y:S01]  /*19950*/  UIADD3 UR6, UR6, 0x1, URZ ;  /* 0x0000000106067890 */ /* 0x000fe2000fffe03f */
        /* <DEDUP_REMOVED lines=47> */
[----:B------:R-:W-:Y:S01]  /*19c50*/  SYNCS.ARRIVE.TRANS64.RED.A1T0 RZ, [UR4], RZ ;  /* 0x000000ffffff79a7 */ /* 0x000fe20008100404 */
[-C--:B------:R-:W-:Y:S01]  /*19c60*/  FMUL.FTZ R8, R59, R2.reuse ;  /* 0x000000023b087220 */ /* 0x080fe20000410000 */
        /* <DEDUP_REMOVED lines=45> */
.L_x_1597:
[----:B------:R-:W1:Y:S08]  /*19f40*/  S2UR UR43, SR_CgaCtaId ;  /* 0x00000000002b79c3 */ /* 0x000e700000008800 */
[----:B------:R-:W-:Y:S06]  /*19f50*/  BAR.SYNC.DEFER_BLOCKING 0x5, 0x180 ;  /* 0x0146000000007b1d */ /* 0x000fec0000010000 */
[----:B------:R-:W-:Y:S01]  /*19f60*/  UMOV UR41, 0x400 ;  /* 0x0000040000297882 */ /* 0x000fe20000000000 */
[----:B------:R-:W-:Y:S01]  /*19f70*/  BSSY B0, `(.L_x_1728) ;  /* 0x0000271000007945 */ /* 0x000fe20003800000 */
[----:B-1----:R-:W-:-:S09]  /*19f80*/  ULEA UR41, UR43, UR41, 0x18 ;  /* 0x000000292b297291 */ /* 0x002fd2000f8ec03f */
[----:B------:R-:W1:Y:S02]  /*19f90*/  LDS.128 R28, [UR41+0x308d0] ;  /* 0x0308d029ff1c7984 */ /* 0x000e640008000c00 */
[----:B-1----:R-:W-:Y:S02]  /*19fa0*/  R2UR UR5, R29 ;  /* 0x000000001d0572ca */ /* 0x002fe400000e0000 */
[----:B------:R-:W-:Y:S01]  /*19fb0*/  R2UR UR44, R30 ;  /* 0x000000001e2c72ca */ /* 0x000fe200000e0000 */
[----:B------:R-:W-:Y:S06]  /*19fc0*/  BAR.ARV 0x4, 0x180 ;  /* 0x0106000000007b1d */ /* 0x000fec0000002000 */
[----:B------:R-:W-:Y:S08]  /*19fd0*/  @P0 BRA `(.L_x_1729) ;  /* 0x00000018008c0947 */ /* 0x000ff00003800000 */
[----:B------:R-:W2:Y:S01]  /*19fe0*/  LDL R2, [R1+0x2a4] ;  /* 0x0002a40001027983 */ /* 0x000ea20000100800 */
[----:B------:R-:W1:Y:S01]  /*19ff0*/  S2UR UR4, SR_SWINHI ;  /* 0x00000000000479c3 */ /* 0x000e620000002f00 */
        /* <DEDUP_REMOVED lines=12> */
[----:B------:R-:W-:Y:S01]  /*1a0c0*/  UMOV UR6, UR41 ;  /* 0x0000002900067c82 */ /* 0x000fe20008000000 */
[----:B-1----:R-:W-:Y:S01]  /*1a0d0*/  UMOV UR7, UR4 ;  /* 0x0000000400077c82 */ /* 0x002fe20008000000 */
[----:B------:R-:W-:Y:S01]  /*1a0e0*/  F2FP.BF16.F32.PACK_AB R59, R10, R59 ;  /* 0x0000003b0a3b723e */ /* 0x000fe200000010ff */
[----:B------:R-:W-:Y:S01]  /*1a0f0*/  IMAD.U32 R12, RZ, RZ, UR6 ;  /* 0x00000006ff0c7e24 */ /* 0x000fe2000f8e00ff */
[----:B------:R-:W-:Y:S01]  /*1a100*/  F2FP.BF16.F32.PACK_AB R65, R120, R66 ;  /* 0x000000427841723e */ /* 0x000fe200000010ff */
[----:B------:R-:W-:Y:S01]  /*1a110*/  IMAD.U32 R13, RZ, RZ, UR7 ;  /* 0x00000007ff0d7e24 */ /* 0x000fe2000f8e00ff */
[----:B------:R-:W-:Y:S02]  /*1a120*/  F2FP.BF16.F32.PACK_AB R66, R69, R68 ;  /* 0x000000444542723e */ /* 0x000fe400000010ff */
[----:B------:R-:W-:Y:S02]  /*1a130*/  F2FP.BF16.F32.PACK_AB R67, R71, R67 ;  /* 0x000000434743723e */ /* 0x000fe400000010ff */
[----:B------:R-:W-:-:S02]  /*1a140*/  F2FP.BF16.F32.PACK_AB R80, R81, R80 ;  /* 0x000000505150723e */ /* 0x000fc400000010ff */
[----:B------:R-:W-:Y:S02]  /*1a150*/  F2FP.BF16.F32.PACK_AB R8, R7, R6 ;  /* 0x000000060708723e */ /* 0x000fe400000010ff */
[----:B------:R-:W-:Y:S01]  /*1a160*/  F2FP.BF16.F32.PACK_AB R9, R75, R9 ;  /* 0x000000094b09723e */ /* 0x000fe200000010ff */
[----:B------:R-:W1:Y:S01]  /*1a170*/  LDC.64 R6, c[0x0][0xc00] ;  /* 0x00030000ff067b82 */ /* 0x000e620000000a00 */
        /* <DEDUP_REMOVED lines=20> */
[----:B------:R-:W-:Y:S01]  /*1a2c0*/  F2FP.BF16.F32.PACK_AB R115, R119, R118 ;  /* 0x000000767773723e */ /* 0x000fe200000010ff */
[----:B------:R-:W-:Y:S01]  /*1a2d0*/  BAR.SYNC.DEFER_BLOCKING 0x1, 0x100 ;  /* 0x0044000000007b1d */ /* 0x000fe20000010000 */
[----:B--2---:R-:W-:-:S03]  /*1a2e0*/  IMAD.WIDE R26, R2, 0x2, R12 ;  /* 0x00000002021a7825 */ /* 0x004fc600078e020c */
[C---:B------:R-:W-:Y:S02]  /*1a2f0*/  IADD3 R73, P2, R26.reuse, 0x20, RZ ;  /* 0x000000201a497810 */ /* 0x040fe40007f5e0ff */
[----:B------:R-:W-:Y:S02]  /*1a300*/  IADD3 R141, P5, R26, 0x4000, RZ ;  /* 0x000040001a8d7810 */ /* 0x000fe40007fbe0ff */
[----:B------:R-:W-:Y:S01]  /*1a310*/  LOP3.LUT R2, R73, 0x380, RZ, 0xc0, !PT ;  /* 0x0000038049027812 */ /* 0x000fe200078ec0ff */
[--C-:B------:R-:W-:Y:S01]  /*1a320*/  IMAD.X R17, RZ, RZ, R27.reuse, P2 ;  /* 0x000000ffff117224 */ /* 0x100fe200010e061b */
[----:B------:R-:W-:Y:S01]  /*1a330*/  LOP3.LUT R30, R141, 0x380, RZ, 0xc0, !PT ;  /* 0x000003808d1e7812 */ /* 0x000fe200078ec0ff */
[----:B------:R-:W-:Y:S01]  /*1a340*/  IMAD.X R35, RZ, RZ, R27, P5 ;  /* 0x000000ffff237224 */ /* 0x000fe200028e061b */
[----:B------:R-:W-:Y:S02]  /*1a350*/  SHF.R.U64 R2, R2, 0x3, RZ ;  /* 0x0000000302027819 */ /* 0x000fe400000012ff */
[----:B------:R-:W-:-:S02]  /*1a360*/  IADD3 R143, P0, R26, 0x4020, RZ ;  /* 0x000040201a8f7810 */ /* 0x000fc40007f1e0ff */
[----:B------:R-:W-:Y:S02]  /*1a370*/  SHF.R.U64 R30, R30, 0x3, RZ ;  /* 0x000000031e1e7819 */ /* 0x000fe400000012ff */
[C---:B------:R-:W-:Y:S01]  /*1a380*/  LOP3.LUT R15, R26.reuse, 0x380, RZ, 0xc0, !PT ;  /* 0x000003801a0f7812 */ /* 0x040fe200078ec0ff */
[--C-:B------:R-:W-:Y:S01]  /*1a390*/  IMAD.X R39, RZ, RZ, R27.reuse, P0 ;  /* 0x000000ffff277224 */ /* 0x100fe200000e061b */
[C---:B------:R-:W-:Y:S02]  /*1a3a0*/  IADD3 R145, P4, R26.reuse, 0x4040, RZ ;  /* 0x000040401a917810 */ /* 0x040fe40007f9e0ff */
[C---:B------:R-:W-:Y:S02]  /*1a3b0*/  IADD3 R137, P1, R26.reuse, 0x40, RZ ;  /* 0x000000401a897810 */ /* 0x040fe40007f3e0ff */
[----:B------:R-:W-:Y:S01]  /*1a3c0*/  IADD3 R139, P6, R26, 0x60, RZ ;  /* 0x000000601a8b7810 */ /* 0x000fe20007fde0ff */
[--C-:B------:R-:W-:Y:S01]  /*1a3d0*/  IMAD.X R43, RZ, RZ, R27.reuse, P4 ;  /* 0x000000ffff2b7224 */ /* 0x100fe200020e061b */
[----:B------:R-:W-:Y:S01]  /*1a3e0*/  LOP3.LUT R16, R2, R73, RZ, 0x3c, !PT ;  /* 0x0000004902107212 */ /* 0x000fe200078e3cff */
[--C-:B------:R-:W-:Y:S01]  /*1a3f0*/  IMAD.X R21, RZ, RZ, R27.reuse, P1 ;  /* 0x000000ffff157224 */ /* 0x100fe200008e061b */
[----:B------:R-:W-:Y:S01]  /*1a400*/  LOP3.LUT R34, R30, R141, RZ, 0x3c, !PT ;  /* 0x0000008d1e227212 */ /* 0x000fe200078e3cff */
[----:B------:R-:W-:Y:S01]  /*1a410*/  IMAD.X R29, RZ, RZ, R27, P6 ;  /* 0x000000ffff1d7224 */ /* 0x000fe200030e061b */
[----:B------:R-:W-:-:S02]  /*1a420*/  LOP3.LUT R2, R143, 0x380, RZ, 0xc0, !PT ;  /* 0x000003808f027812 */ /* 0x000fc400078ec0ff */
[----:B------:R-:W-:Y:S02]  /*1a430*/  SHF.R.U64 R15, R15, 0x3, RZ ;  /* 0x000000030f0f7819 */ /* 0x000fe400000012ff */
[----:B------:R-:W-:Y:S02]  /*1a440*/  LOP3.LUT R30, R145, 0x380, RZ, 0xc0, !PT ;  /* 0x00000380911e7812 */ /* 0x000fe400078ec0ff */
[C---:B------:R-:W-:Y:S02]  /*1a450*/  IADD3 R147, P3, R26.reuse, 0x4060, RZ ;  /* 0x000040601a937810 */ /* 0x040fe40007f7e0ff */
[C---:B------:R-:W-:Y:S02]  /*1a460*/  IADD3 R149, P2, R26.reuse, 0x8000, RZ ;  /* 0x000080001a957810 */ /* 0x040fe40007f5e0ff */
[C---:B------:R-:W-:Y:S01]  /*1a470*/  IADD3 R54, P1, R26.reuse, 0x8020, RZ ;  /* 0x000080201a367810 */ /* 0x040fe20007f3e0ff */
[--C-:B------:R-:W-:Y:S01]  /*1a480*/  IMAD.X R47, RZ, RZ, R27.reuse, P3 ;  /* 0x000000ffff2f7224 */ /* 0x100fe200018e061b */
[C---:B------:R-:W-:Y:S01]  /*1a490*/  IADD3 R151, P6, R26.reuse, 0x8040, RZ ;  /* 0x000080401a977810 */ /* 0x040fe20007fde0ff */
[--C-:B------:R-:W-:Y:S01]  /*1a4a0*/  IMAD.X R51, RZ, RZ, R27.reuse, P2 ;  /* 0x000000ffff337224 */ /* 0x100fe200010e061b */
[----:B------:R-:W-:Y:S01]  /*1a4b0*/  IADD3 R153, P5, R26, 0x8060, RZ ;  /* 0x000080601a997810 */ /* 0x000fe20007fbe0ff */
[--C-:B------:R-:W-:Y:S01]  /*1a4c0*/  IMAD.X R55, RZ, RZ, R27.reuse, P1 ;  /* 0x000000ffff377224 */ /* 0x100fe200008e061b */
[----:B------:R-:W-:Y:S01]  /*1a4d0*/  SHF.R.U64 R2, R2, 0x3, RZ ;  /* 0x0000000302027819 */ /* 0x000fe200000012ff */
[--C-:B------:R-:W-:Y:S01]  /*1a4e0*/  IMAD.X R63, RZ, RZ, R27.reuse, P6 ;  /* 0x000000ffff3f7224 */ /* 0x100fe200030e061b */
[----:B------:R-:W-:Y:S01]  /*1a4f0*/  LOP3.LUT R26, R15, R26, RZ, 0x3c, !PT ;  /* 0x0000001a0f1a7212 */ /* 0x000fe200078e3cff */
[----:B------:R-:W-:Y:S01]  /*1a500*/  IMAD.X R15, RZ, RZ, R27, P5 ;  /* 0x000000ffff0f7224 */ /* 0x000fe200028e061b */
[----:B------:R-:W-:-:S02]  /*1a510*/  SHF.R.U64 R30, R30, 0x3, RZ ;  /* 0x000000031e1e7819 */ /* 0x000fc400000012ff */
[----:B------:R-:W-:Y:S02]  /*1a520*/  LOP3.LUT R38, R2, R143, RZ, 0x3c, !PT ;  /* 0x0000008f02267212 */ /* 0x000fe400078e3cff */
[----:B------:R-:W-:Y:S02]  /*1a530*/  LOP3.LUT R42, R30, R145, RZ, 0x3c, !PT ;  /* 0x000000911e2a7212 */ /* 0x000fe400078e3cff */
[----:B------:R-:W-:Y:S02]  /*1a540*/  MOV R2, R26 ;  /* 0x0000001a00027202 */ /* 0x000fe40000000f00 */
[----:B------:R-:W-:Y:S02]  /*1a550*/  LOP3.LUT R27, R54, 0x380, RZ, 0xc0, !PT ;  /* 0x00000380361b7812 */ /* 0x000fe400078ec0ff */
[----:B------:R-:W-:Y:S02]  /*1a560*/  LOP3.LUT R30, R151, 0x380, RZ, 0xc0, !PT ;  /* 0x00000380971e7812 */ /* 0x000fe400078ec0ff */
[----:B------:R-:W-:-:S02]  /*1a570*/  LOP3.LUT R20, R137, 0x380, RZ, 0xc0, !PT ;  /* 0x0000038089147812 */ /* 0x000fc400078ec0ff */
[----:B------:R-:W-:Y:S02]  /*1a580*/  LOP3.LUT R50, R149, 0x380, RZ, 0xc0, !PT ;  /* 0x0000038095327812 */ /* 0x000fe400078ec0ff */
[----:B------:R-:W-:Y:S02]  /*1a590*/  LOP3.LUT R62, R153, 0x380, RZ, 0xc0, !PT ;  /* 0x00000380993e7812 */ /* 0x000fe400078ec0ff */
[----:B------:R-:W-:Y:S02]  /*1a5a0*/  LOP3.LUT R28, R139, 0x380, RZ, 0xc0, !PT ;  /* 0x000003808b1c7812 */ /* 0x000fe400078ec0ff */
[----:B------:R-:W-:Y:S02]  /*1a5b0*/  F2FP.BF16.F32.PACK_AB R26, R4, R3 ;  /* 0x00000003041a723e */ /* 0x000fe400000010ff */
[----:B------:R-:W-:Y:S02]  /*1a5c0*/  SHF.R.U64 R3, R27, 0x3, RZ ;  /* 0x000000031b037819 */ /* 0x000fe400000012ff */
[----:B------:R-:W-:-:S02]  /*1a5d0*/  SHF.R.U64 R4, R30, 0x3, RZ ;  /* 0x000000031e047819 */ /* 0x000fc400000012ff */
[----:B------:R-:W-:Y:S02]  /*1a5e0*/  SHF.R.U64 R20, R20, 0x3, RZ ;  /* 0x0000000314147819 */ /* 0x000fe400000012ff */
[----:B------:R-:W-:Y:S02]  /*1a5f0*/  SHF.R.U64 R50, R50, 0x3, RZ ;  /* 0x0000000332327819 */ /* 0x000fe400000012ff */
[----:B------:R-:W-:Y:S02]  /*1a600*/  SHF.R.U64 R30, R62, 0x3, RZ ;  /* 0x000000033e1e7819 */ /* 0x000fe400000012ff */
[----:B------:R-:W-:Y:S02]  /*1a610*/  F2FP.BF16.F32.PACK_AB R27, R134, R14 ;  /* 0x0000000e861b723e */ /* 0x000fe400000010ff */
[----:B------:R-:W-:Y:S02]  /*1a620*/  SHF.R.U64 R28, R28, 0x3, RZ ;  /* 0x000000031c1c7819 */ /* 0x000fe400000012ff */
[----:B------:R-:W-:Y:S01]  /*1a630*/  LOP3.LUT R46, R147, 0x380, RZ, 0xc0, !PT ;  /* 0x00000380932e7812 */ /* 0x000fe200078ec0ff */
[----:B------:R2:W-:Y:S01]  /*1a640*/  STSM.16.M88.4 [R2], R24 ;  /* 0x0000001802007844 */ /* 0x0005e20000000200 */
[----:B------:R-:W-:-:S02]  /*1a650*/  LOP3.LUT R20, R20, R137, RZ, 0x3c, !PT ;  /* 0x0000008914147212 */ /* 0x000fc400078e3cff */
[----:B------:R-:W-:Y:S02]  /*1a660*/  LOP3.LUT R50, R50, R149, RZ, 0x3c, !PT ;  /* 0x0000009532327212 */ /* 0x000fe400078e3cff */
[----:B------:R-:W-:Y:S02]  /*1a670*/  LOP3.LUT R14, R30, R153, RZ, 0x3c, !PT ;  /* 0x000000991e0e7212 */ /* 0x000fe400078e3cff */
[----:B------:R-:W-:Y:S02]  /*1a680*/  LOP3.LUT R28, R28, R139, RZ, 0x3c, !PT ;  /* 0x0000008b1c1c7212 */ /* 0x000fe400078e3cff */
[----:B------:R-:W-:Y:S02]  /*1a690*/  SHF.R.U64 R46, R46, 0x3, RZ ;  /* 0x000000032e2e7819 */ /* 0x000fe400000012ff */
[----:B------:R-:W-:Y:S02]  /*1a6a0*/  LOP3.LUT R54, R3, R54, RZ, 0x3c, !PT ;  /* 0x0000003603367212 */ /* 0x000fe400078e3cff */
[----:B------:R-:W-:-:S02]  /*1a6b0*/  MOV R30, R16 ;  /* 0x00000010001e7202 */ /* 0x000fc40000000f00 */
[----:B------:R-:W-:Y:S01]  /*1a6c0*/  MOV R17, R34 ;  /* 0x0000002200117202 */ /* 0x000fe20000000f00 */
[----:B--2---:R-:W2:Y:S01]  /*1a6d0*/  LDC.64 R2, c[0x0][0xc00] ;  /* 0x00030000ff027b82 */ /* 0x004ea20000000a00 */
[----:B------:R-:W-:Y:S02]  /*1a6e0*/  LOP3.LUT R62, R4, R151, RZ, 0x3c, !PT ;  /* 0x00000097043e7212 */ /* 0x000fe400078e3cff */
[----:B------:R-:W-:Y:S02]  /*1a6f0*/  MOV R16, R42 ;  /* 0x0000002a00107202 */ /* 0x000fe40000000f00 */
[----:B------:R-:W-:Y:S02]  /*1a700*/  F2FP.BF16.F32.PACK_AB R34, R37, R36 ;  /* 0x000000242522723e */ /* 0x000fe400000010ff */
[----:B------:R-:W-:Y:S02]  /*1a710*/  F2FP.BF16.F32.PACK_AB R35, R132, R122 ;  /* 0x0000007a8423723e */ /* 0x000fe400000010ff */
[----:B------:R-:W-:-:S02]  /*1a720*/  MOV R20, R20 ;  /* 0x0000001400147202 */ /* 0x000fc40000000f00 */
[----:B------:R-:W-:Y:S01]  /*1a730*/  MOV R4, R50 ;  /* 0x0000003200047202 */ /* 0x000fe20000000f00 */
[----:B------:R-:W-:Y:S01]  /*1a740*/  STSM.16.M88.4 [R30], R32 ;  /* 0x000000201e007844 */ /* 0x000fe20000000200 */
[----:B------:R-:W-:Y:S02]  /*1a750*/  F2FP.BF16.F32.PACK_AB R42, R45, R44 ;  /* 0x0000002c2d2a723e */ /* 0x000fe400000010ff */
[----:B------:R-:W-:Y:S02]  /*1a760*/  F2FP.BF16.F32.PACK_AB R43, R130, R124 ;  /* 0x0000007c822b723e */ /* 0x000fe400000010ff */
[----:B------:R-:W-:Y:S02]  /*1a770*/  LOP3.LUT R46, R46, R147, RZ, 0x3c, !PT ;  /* 0x000000932e2e7212 */ /* 0x000fe400078e3cff */
[----:B------:R-:W-:Y:S01]  /*1a780*/  MOV R28, R28 ;  /* 0x0000001c001c7202 */ /* 0x000fe20000000f00 */
[----:B------:R-:W-:Y:S01]  /*1a790*/  STSM.16.M88.4 [R20], R40 ;  /* 0x0000002814007844 */ /* 0x000fe20000000200 */
[----:B------:R-:W-:-:S02]  /*1a7a0*/  F2FP.BF16.F32.PACK_AB R50, R53, R52 ;  /* 0x000000343532723e */ /* 0x000fc400000010ff */
[----:B------:R-:W-:Y:S02]  /*1a7b0*/  F2FP.BF16.F32.PACK_AB R51, R128, R126 ;  /* 0x0000007e8033723e */ /* 0x000fe400000010ff */
[----:B------:R-:W-:Y:S02]  /*1a7c0*/  MOV R38, R38 ;  /* 0x0000002600267202 */ /* 0x000fe40000000f00 */
[----:B------:R-:W-:Y:S01]  /*1a7d0*/  MOV R46, R46 ;  /* 0x0000002e002e7202 */ /* 0x000fe20000000f00 */
[----:B------:R-:W-:Y:S01]  /*1a7e0*/  STSM.16.M88.4 [R28], R48 ;  /* 0x000000301c007844 */ /* 0x000fe20000000200 */
[----:B------:R-:W-:Y:S02]  /*1a7f0*/  MOV R54, R54 ;  /* 0x0000003600367202 */ /* 0x000fe40000000f00 */
[----:B------:R-:W-:Y:S01]  /*1a800*/  MOV R62, R62 ;  /* 0x0000003e003e7202 */ /* 0x000fe20000000f00 */
[----:B------:R-:W-:Y:S01]  /*1a810*/  STSM.16.M88.4 [R17], R56 ;  /* 0x0000003811007844 */ /* 0x000fe20000000200 */
[----:B------:R-:W-:-:S02]  /*1a820*/  MOV R14, R14 ;  /* 0x0000000e000e7202 */ /* 0x000fc40000000f00 */
[----:B--2---:R-:W-:Y:S01]  /*1a830*/  ISETP.NE.U32.AND P0, PT, R2, RZ, PT ;  /* 0x000000ff0200720c */ /* 0x004fe20003f05070 */
[----:B------:R-:W-:Y:S01]  /*1a840*/  STSM.16.M88.4 [R38], R64 ;  /* 0x0000004026007844 */ /* 0x000fe20000000200 */
[----:B------:R-:W-:Y:S01]  /*1a850*/  ULDC UR6, c[0x0][0xa88] ;  /* 0x0002a20000067ab9 */ /* 0x000fe20000000800 */
[----:B------:R-:W-:Y:S01]  /*1a860*/  UMOV UR4, URZ ;  /* 0x0000003f00047c82 */ /* 0x000fe20008000000 */
[----:B------:R-:W-:Y:S01]  /*1a870*/  ISETP.NE.AND.EX P0, PT, R3, RZ, PT, P0 ;  /* 0x000000ff0300720c */ /* 0x000fe20003f05300 */
[----:B------:R1:W-:Y:S01]  /*1a880*/  STSM.16.M88.4 [R16], R8 ;  /* 0x0000000810007844 */ /* 0x0003e20000000200 */
[----:B------:R-:W2:Y:S03]  /*1a890*/  LDC R2, c[0x0][0xbe8] ;  /* 0x0002fa00ff027b82 */ /* 0x000ea60000000800 */
[----:B------:R-:W-:Y:S04]  /*1a8a0*/  STSM.16.M88.4 [R46], R80 ;  /* 0x000000502e007844 */ /* 0x000fe80000000200 */
[----:B------:R3:W-:Y:S04]  /*1a8b0*/  STSM.16.M88.4 [R4], R88 ;  /* 0x0000005804007844 */ /* 0x0007e80000000200 */
[----:B------:R4:W-:Y:S04]  /*1a8c0*/  STSM.16.M88.4 [R54], R96 ;  /* 0x0000006036007844 */ /* 0x0009e80000000200 */
[----:B------:R4:W-:Y:S01]  /*1a8d0*/  STSM.16.M88.4 [R62], R104 ;  /* 0x000000683e007844 */ /* 0x0009e20000000200 */
[----:B-1----:R-:W-:-:S02]  /*1a8e0*/  IMAD.WIDE R8, R207, 0x4, R6 ;  /* 0x00000004cf087825 */ /* 0x002fc400078e0206 */
[----:B------:R-:W1:Y:S01]  /*1a8f0*/  LDC.64 R6, c[0x0][0xc08] ;  /* 0x00030200ff067b82 */ /* 0x000e620000000a00 */
[----:B------:R4:W-:Y:S07]  /*1a900*/  STSM.16.M88.4 [R14], R112 ;  /* 0x000000700e007844 */ /* 0x0009ee0000000200 */
[----:B------:R-:W-:Y:S06]  /*1a910*/  BAR.SYNC.DEFER_BLOCKING 0x1, 0x100 ;  /* 0x0044000000007b1d */ /* 0x000fec0000010000 */
[----:B------:R-:W4:Y:S01]  /*1a920*/  @P0 LDG.E R3, desc[UR38][R8.64] ;  /* 0x0000002608030981 */ /* 0x000f22000c1e1900 */
[----:B-1----:R-:W-:-:S02]  /*1a930*/  ISETP.NE.U32.AND P2, PT, R6, RZ, PT ;  /* 0x000000ff0600720c */ /* 0x002fc40003f45070 */
[----:B--2---:R-:W-:Y:S02]  /*1a940*/  ISETP.NE.AND P1, PT, R2, 0x1, PT ;  /* 0x000000010200780c */ /* 0x004fe40003f25270 */
[----:B------:R-:W-:-:S11]  /*1a950*/  ISETP.NE.AND.EX P2, PT, R7, RZ, PT, P2 ;  /* 0x000000ff0700720c */ /* 0x000fd60003f45320 */
[----:B---3--:R-:W1:Y:S08]  /*1a960*/  @P1 LDC R4, c[0x0][0xbec] ;  /* 0x0002fb00ff041b82 */ /* 0x008e700000000800 */
[----:B------:R-:W2:Y:S08]  /*1a970*/  @P2 LDC.64 R6, c[0x0][0xc08] ;  /* 0x00030200ff062b82 */ /* 0x000eb00000000a00 */
[----:B------:R-:W3:Y:S01]  /*1a980*/  @P1 LDC R11, c[0x0][0xbf0] ;  /* 0x0002fc00ff0b1b82 */ /* 0x000ee20000000800 */
[----:B--2---:R-:W-:Y:S01]  /*1a990*/  @P2 IMAD.WIDE R6, R207, 0x4, R6 ;  /* 0x00000004cf062825 */ /* 0x004fe200078e0206 */
[----:B----4-:R-:W-:-:S03]  /*1a9a0*/  @P0 R2UR UR4, R3 ;  /* 0x00000000030402ca */ /* 0x010fc600000e0000 */
[----:B------:R-:W-:-:S06]  /*1a9b0*/  IMAD.U32 R3, RZ, RZ, UR6 ;  /* 0x00000006ff037e24 */ /* 0x000fcc000f8e00ff */
[----:B------:R2:W5:Y:S01]  /*1a9c0*/  @P2 LDG.E R3, desc[UR38][R6.64] ;  /* 0x0000002606032981 */ /* 0x000562000c1e1900 */
[----:B-1-3--:R-:W-:Y:S05]  /*1a9d0*/  @P2 BRA `(.L_x_1730) ;  /* 0x0000000000102947 */ /* 0x00afea0003800000 */
[----:B------:R-:W-:Y:S05]  /*1a9e0*/  @!P0 BRA `(.L_x_1730) ;  /* 0x00000000000c8947 */ /* 0x000fea0003800000 */
[----:B--2---:R-:W2:Y:S04]  /*1a9f0*/  LDG.E R6, desc[UR38][R8.64] ;  /* 0x0000002608067981 */ /* 0x004ea8000c1e1900 */
[----:B-----5:R-:W2:Y:S02]  /*1aa00*/  LDG.E R3, desc[UR38][R8.64+0x4] ;  /* 0x0000042608037981 */ /* 0x020ea4000c1e1900 */
[----:B--2---:R-:W-:-:S07]  /*1aa10*/  IMAD.IADD R3, R3, 0x1, -R6 ;  /* 0x0000000103037824 */ /* 0x004fce00078e0a06 */
.L_x_1730:
[----:B------:R-:W3:Y:S04]  /*1aa20*/  LDL R16, [R1+0x29c] ;  /* 0x00029c0001107983 */ /* 0x000ee80000100800 */
[----:B------:R-:W4:Y:S01]  /*1aa30*/  LDL R10, [R1+0x298] ;  /* 0x00029800010a7983 */ /* 0x000f220000100800 */
[----:B------:R-:W-:Y:S01]  /*1aa40*/  R2UR UR15, R211 ;  /* 0x00000000d30f72ca */ /* 0x000fe200000e0000 */
[----:B------:R-:W-:Y:S01]  /*1aa50*/  ULDC.64 UR12, c[0x0][0xb90] ;  /* 0x0002e400000c7ab9 */ /* 0x000fe20000000a00 */
[----:B------:R-:W-:Y:S01]  /*1aa60*/  USHF.R.S32.HI UR9, URZ, 0x1f, UR4 ;  /* 0x0000001f3f097899 */ /* 0x000fe20008011404 */
[----:B------:R-:W-:Y:S01]  /*1aa70*/  VIADD R17, R23, UR60 ;  /* 0x0000003c17117c36 */ /* 0x000fe20008000000 */
[----:B------:R-:W-:Y:S01]  /*1aa80*/  UMOV UR8, UR4 ;  /* 0x0000000400087c82 */ /* 0x000fe20008000000 */
[----:B------:R-:W-:Y:S01]  /*1aa90*/  SHF.R.S32.HI R8, RZ, 0x1f, R207 ;  /* 0x0000001fff087819 */ /* 0x000fe200000114cf */
[----:B-----5:R-:W-:Y:S01]  /*1aaa0*/  IMAD R65, R3, R2, RZ ;  /* 0x0000000203417224 */ /* 0x020fe200078e02ff */
[----:B------:R-:W-:Y:S01]  /*1aab0*/  SEL R29, R207, RZ, !P0 ;  /* 0x000000ffcf1d7207 */ /* 0x000fe20004000000 */
[----:B------:R-:W-:Y:S01]  /*1aac0*/  @P1 IMAD.HI.U32 R4, R17, R4, RZ ;  /* 0x0000000411041227 */ /* 0x000fe200078e00ff */
[----:B------:R-:W-:-:S03]  /*1aad0*/  SEL R28, R8, RZ, !P0 ;  /* 0x000000ff081c7207 */ /* 0x000fc60004000000 */
[----:B------:R-:W-:Y:S01]  /*1aae0*/  IMAD.MOV.U32 R9, RZ, RZ, R17 ;  /* 0x000000ffff097224 */ /* 0x000fe200078e0011 */
[----:B------:R-:W-:Y:S01]  /*1aaf0*/  USHF.R.S32.HI UR14, URZ, 0x1f, UR15 ;  /* 0x0000001f3f0e7899 */ /* 0x000fe2000801140f */
[----:B------:R-:W-:Y:S01]  /*1ab00*/  @P1 SHF.R.U32.HI R9, RZ, R11, R4 ;  /* 0x0000000bff091219 */ /* 0x000fe20000011604 */
[----:B------:R-:W-:Y:S01]  /*1ab10*/  UIMAD.WIDE.U32 UR6, UR15, UR12, UR8 ;  /* 0x0000000c0f0672a5 */ /* 0x000fe2000f8e0008 */
[----:B------:R-:W-:Y:S01]  /*1ab20*/  IMAD R11, R215, 0x40, R197 ;  /* 0x00000040d70b7824 */ /* 0x000fe200078e02c5 */
[----:B------:R-:W-:Y:S02]  /*1ab30*/  UIMAD UR10, UR14, UR12, URZ ;  /* 0x0000000c0e0a72a4 */ /* 0x000fe4000f8e023f */
[----:B------:R-:W-:Y:S02]  /*1ab40*/  IMAD.MOV R15, RZ, RZ, -R9 ;  /* 0x000000ffff0f7224 */ /* 0x000fe400078e0a09 */
[----:B------:R-:W-:Y:S01]  /*1ab50*/  UIMAD UR8, UR15, UR13, UR10 ;  /* 0x0000000d0f0872a4 */ /* 0x000fe2000f8e020a */
[----:B--2---:R-:W-:-:S02]  /*1ab60*/  IMAD.U32 R7, RZ, RZ, UR7 ;  /* 0x00000007ff077e24 */ /* 0x004fc4000f8e00ff */
[----:B------:R-:W-:Y:S01]  /*1ab70*/  IMAD.U32 R6, RZ, RZ, UR6 ;  /* 0x00000006ff067e24 */ /* 0x000fe2000f8e00ff */
[----:B------:R-:W-:Y:S01]  /*1ab80*/  UIADD3 UR8, UR7, UR8, URZ ;  /* 0x0000000807087290 */ /* 0x000fe2000fffe03f */
[----:B------:R-:W-:Y:S01]  /*1ab90*/  IMAD.WIDE R12, R11, 0x2, R12 ;  /* 0x000000020b0c7825 */ /* 0x000fe200078e020c */
[----:B------:R-:W-:Y:S01]  /*1aba0*/  ULDC.64 UR10, c[0x0][0xaa0] ;  /* 0x0002a800000a7ab9 */ /* 0x000fe20000000a00 */
[----:B------:R-:W-:Y:S02]  /*1abb0*/  ULDC.64 UR6, c[0x0][0xb98] ;  /* 0x0002e60000067ab9 */ /* 0x000fe40000000a00 */
[----:B------:R-:W-:Y:S01]  /*1abc0*/  IMAD R4, R28, UR6, RZ ;  /* 0x000000061c047c24 */ /* 0x000fe2000f8e02ff */
[C---:B------:R-:W-:Y:S01]  /*1abd0*/  IADD3 R41, P3, R12.reuse, 0x6000, RZ ;  /* 0x000060000c297810 */ /* 0x040fe20007f7e0ff */
[----:B------:R-:W-:Y:S01]  /*1abe0*/  IMAD.U32 R7, RZ, RZ, UR8 ;  /* 0x00000008ff077e24 */ /* 0x000fe2000f8e00ff */
[----:B------:R-:W-:Y:S01]  /*1abf0*/  IADD3 R25, P5, R12, 0x3000, RZ ;  /* 0x000030000c197810 */ /* 0x000fe20007fbe0ff */
[----:B------:R-:W-:Y:S01]  /*1ac00*/  IMAD R11, R2, R15, R17 ;  /* 0x0000000f020b7224 */ /* 0x000fe200078e0211 */
[----:B------:R-:W-:Y:S01]  /*1ac10*/  SHF.R.S32.HI R15, RZ, 0x1f, R9 ;  /* 0x0000001fff0f7819 */ /* 0x000fe20000011409 */
[----:B------:R-:W-:Y:S01]  /*1ac20*/  IMAD.WIDE.U32 R6, R29, UR6, R6 ;  /* 0x000000061d067c25 */ /* 0x000fe2000f8e0006 */
[----:B------:R-:W-:-:S02]  /*1ac30*/  LOP3.LUT R40, R41, 0x380, RZ, 0xc0, !PT ;  /* 0x0000038029287812 */ /* 0x000fc400078ec0ff */
[C---:B------:R-:W-:Y:S01]  /*1ac40*/  IADD3 R33, P4, R12.reuse, 0x4000, RZ ;  /* 0x000040000c217810 */ /* 0x040fe20007f9e0ff */
[----:B------:R-:W-:Y:S01]  /*1ac50*/  IMAD R8, R29, UR7, R4 ;  /* 0x000000071d087c24 */ /* 0x000fe2000f8e0204 */
[----:B------:R-:W-:Y:S01]  /*1ac60*/  IADD3 R6, P0, R9, R6, RZ ;  /* 0x0000000609067210 */ /* 0x000fe20007f1e0ff */
[----:B------:R-:W-:Y:S01]  /*1ac70*/  ULDC.64 UR6, c[0x0][0xb88] ;  /* 0x0002e20000067ab9 */ /* 0x000fe20000000a00 */
[----:B------:R-:W-:Y:S02]  /*1ac80*/  SHF.R.S32.HI R4, RZ, 0x1f, R11 ;  /* 0x0000001fff047819 */ /* 0x000fe4000001140b */
[----:B------:R-:W-:Y:S02]  /*1ac90*/  IADD3.X R7, R15, R7, R8, P0, !PT ;  /* 0x000000070f077210 */ /* 0x000fe400007fe408 */
[----:B------:R-:W-:Y:S01]  /*1aca0*/  IADD3 R9, P2, R12, 0x1000, RZ ;  /* 0x000010000c097810 */ /* 0x000fe20007f5e0ff */
[----:B------:R-:W-:Y:S01]  /*1acb0*/  IMAD R4, R4, UR6, RZ ;  /* 0x0000000604047c24 */ /* 0x000fe2000f8e02ff */
[----:B------:R-:W-:Y:S01]  /*1acc0*/  SHF.R.U64 R40, R40, 0x3, RZ ;  /* 0x0000000328287819 */ /* 0x000fe200000012ff */
[----:B------:R-:W-:Y:S01]  /*1acd0*/  IMAD.WIDE.U32 R6, R11, UR6, R6 ;  /* 0x000000060b067c25 */ /* 0x000fe2000f8e0006 */
[----:B------:R-:W-:-:S02]  /*1ace0*/  LOP3.LUT R8, R9, 0x380, RZ, 0xc0, !PT ;  /* 0x0000038009087812 */ /* 0x000fc400078ec0ff */
[----:B------:R-:W-:Y:S01]  /*1acf0*/  LOP3.LUT R40, R40, R41, RZ, 0x3c, !PT ;  /* 0x0000002928287212 */ /* 0x000fe200078e3cff */
[----:B------:R-:W-:Y:S01]  /*1ad00*/  IMAD R17, R11, UR7, R4 ;  /* 0x000000070b117c24 */ /* 0x000fe2000f8e0204 */
[----:B------:R-:W-:Y:S01]  /*1ad10*/  ULDC.64 UR6, c[0x0][0xb50] ;  /* 0x0002d40000067ab9 */ /* 0x000fe20000000a00 */
[----:B------:R-:W-:Y:S01]  /*1ad20*/  SHF.R.U64 R8, R8, 0x3, RZ ;  /* 0x0000000308087819 */ /* 0x000fe200000012ff */
[----:B------:R-:W-:Y:S01]  /*1ad30*/  IMAD.X R41, RZ, RZ, R13, P3 ;  /* 0x000000ffff297224 */ /* 0x000fe200018e060d */
[----:B------:R-:W-:Y:S01]  /*1ad40*/  LEA R11, P0, R6, UR6, 0x2 ;  /* 0x00000006060b7c11 */ /* 0x000fe2000f8010ff */
[----:B------:R-:W-:Y:S01]  /*1ad50*/  IMAD.IADD R7, R7, 0x1, R17 ;  /* 0x0000000107077824 */ /* 0x000fe200078e0211 */
[----:B------:R-:W-:Y:S01]  /*1ad60*/  LOP3.LUT R8, R8, R9, RZ, 0x3c, !PT ;  /* 0x0000000908087212 */ /* 0x000fe200078e3cff */
[----:B------:R-:W-:Y:S01]  /*1ad70*/  IMAD.X R9, RZ, RZ, R13, P2 ;  /* 0x000000ffff097224 */ /* 0x000fe200010e060d */
[----:B------:R-:W-:Y:S01]  /*1ad80*/  IADD3 R45, P2, R12, 0x7000, RZ ;  /* 0x000070000c2d7810 */ /* 0x000fe20007f5e0ff */
[----:B------:R-:W-:Y:S01]  /*1ad90*/  SHFL.IDX PT, R20, R11, 0x1, 0x1c1f ;  /* 0x003c1f000b147f89 */ /* 0x000fe200000e0000 */
[----:B------:R-:W-:-:S02]  /*1ada0*/  LEA.HI.X R6, R6, UR7, R7, 0x2, P0 ;  /* 0x0000000706067c11 */ /* 0x000fc400080f1407 */
[----:B------:R-:W-:Y:S02]  /*1adb0*/  IADD3 R37, P0, R12, 0x5000, RZ ;  /* 0x000050000c257810 */ /* 0x000fe40007f1e0ff */
[----:B------:R-:W-:Y:S01]  /*1adc0*/  LOP3.LUT R44, R45, 0x380, RZ, 0xc0, !PT ;  /* 0x000003802d2c7812 */ /* 0x000fe200078ec0ff */
[----:B------:R-:W-:Y:S01]  /*1add0*/  SHFL.IDX PT, R17, R6, RZ, 0x1c1f ;  /* 0x001c1fff06117589 */ /* 0x000fe200000e0000 */
[----:B------:R-:W-:Y:S02]  /*1ade0*/  LOP3.LUT R36, R37, 0x380, RZ, 0xc0, !PT ;  /* 0x0000038025247812 */ /* 0x000fe400078ec0ff */
[----:B------:R-:W-:Y:S01]  /*1adf0*/  SHF.R.U64 R44, R44, 0x3, RZ ;  /* 0x000000032c2c7819 */ /* 0x000fe200000012ff */
[----:B------:R1:W-:Y:S01]  /*1ae00*/  SHFL.IDX PT, R21, R6, 0x1, 0x1c1f ;  /* 0x003c1f0006157f89 */ /* 0x0003e200000e0000 */
[----:B------:R-:W-:Y:S02]  /*1ae10*/  SHF.R.U64 R36, R36, 0x3, RZ ;  /* 0x0000000324247819 */ /* 0x000fe400000012ff */
[----:B------:R-:W-:Y:S01]  /*1ae20*/  LOP3.LUT R44, R44, R45, RZ, 0x3c, !PT ;  /* 0x0000002d2c2c7212 */ /* 0x000fe200078e3cff */
[--C-:B------:R-:W-:Y:S01]  /*1ae30*/  IMAD.X R45, RZ, RZ, R13.reuse, P2 ;  /* 0x000000ffff2d7224 */ /* 0x100fe200010e060d */
[----:B------:R-:W-:Y:S01]  /*1ae40*/  LOP3.LUT R36, R36, R37, RZ, 0x3c, !PT ;  /* 0x0000002524247212 */ /* 0x000fe200078e3cff */
[----:B------:R-:W-:Y:S01]  /*1ae50*/  IMAD.X R37, RZ, RZ, R13, P0 ;  /* 0x000000ffff257224 */ /* 0x000fe200000e060d */
[----:B------:R-:W-:Y:S01]  /*1ae60*/  UIMAD UR8, UR9, UR10, URZ ;  /* 0x0000000a090872a4 */ /* 0x000fe2000f8e023f */
[----:B------:R-:W-:Y:S01]  /*1ae70*/  IADD3 R15, P6, R12, 0x2000, RZ ;  /* 0x000020000c0f7810 */ /* 0x000fe20007fde0ff */
[----:B------:R-:W-:Y:S01]  /*1ae80*/  UIMAD.WIDE.U32 UR6, UR4, UR10, URZ ;  /* 0x0000000a040672a5 */ /* 0x000fe2000f8e003f */
[----:B------:R-:W-:Y:S01]  /*1ae90*/  LOP3.LUT R24, R25, 0x380, RZ, 0xc0, !PT ;  /* 0x0000038019187812 */ /* 0x000fe200078ec0ff */
[----:B------:R-:W-:Y:S01]  /*1aea0*/  UIMAD UR8, UR4, UR11, UR8 ;  /* 0x0000000b040872a4 */ /* 0x000fe2000f8e0208 */
[----:B------:R-:W-:-:S02]  /*1aeb0*/  LOP3.LUT R14, R15, 0x380, RZ, 0xc0, !PT ;  /* 0x000003800f0e7812 */ /* 0x000fc400078ec0ff */
[----:B------:R-:W-:Y:S01]  /*1aec0*/  LOP3.LUT R32, R33, 0x380, RZ, 0xc0, !PT ;  /* 0x0000038021207812 */ /* 0x000fe200078ec0ff */
[----:B------:R-:W-:Y:S01]  /*1aed0*/  ULDC.64 UR10, c[0x0][0xae8] ;  /* 0x0002ba00000a7ab9 */ /* 0x000fe20000000a00 */
[----:B------:R-:W-:Y:S01]  /*1aee0*/  UIADD3 UR7, UR7, UR8, URZ ;  /* 0x0000000807077290 */ /* 0x000fe2000fffe03f */
[----:B------:R-:W-:Y:S01]  /*1aef0*/  SHF.R.U64 R14, R14, 0x3, RZ ;  /* 0x000000030e0e7819 */ /* 0x000fe200000012ff */
[----:B------:R-:W-:Y:S01]  /*1af00*/  UIMAD UR4, UR14, UR10, URZ ;  /* 0x0000000a0e0472a4 */ /* 0x000fe2000f8e023f */
[----:B------:R-:W-:Y:S02]  /*1af10*/  SHF.R.U64 R24, R24, 0x3, RZ ;  /* 0x0000000318187819 */ /* 0x000fe400000012ff */
[----:B------:R-:W-:Y:S01]  /*1af20*/  SHF.R.U64 R32, R32, 0x3, RZ ;  /* 0x0000000320207819 */ /* 0x000fe200000012ff */
[----:B------:R-:W-:Y:S01]  /*1af30*/  UIMAD UR4, UR15, UR11, UR4 ;  /* 0x0000000b0f0472a4 */ /* 0x000fe2000f8e0204 */
[----:B------:R-:W-:Y:S01]  /*1af40*/  LOP3.LUT R14, R14, R15, RZ, 0x3c, !PT ;  /* 0x0000000f0e0e7212 */ /* 0x000fe200078e3cff */
[----:B------:R-:W-:Y:S01]  /*1af50*/  UIMAD.WIDE.U32 UR6, UR15, UR10, UR6 ;  /* 0x0000000a0f0672a5 */ /* 0x000fe2000f8e0006 */
[----:B------:R-:W-:Y:S01]  /*1af60*/  LOP3.LUT R24, R24, R25, RZ, 0x3c, !PT ;  /* 0x0000001918187212 */ /* 0x000fe200078e3cff */
[--C-:B------:R-:W-:Y:S01]  /*1af70*/  IMAD.X R15, RZ, RZ, R13.reuse, P6 ;  /* 0x000000ffff0f7224 */ /* 0x100fe200030e060d */
[----:B------:R-:W-:Y:S01]  /*1af80*/  LOP3.LUT R32, R32, R33, RZ, 0x3c, !PT ;  /* 0x0000002120207212 */ /* 0x000fe200078e3cff */
[--C-:B------:R-:W-:Y:S01]  /*1af90*/  IMAD.X R25, RZ, RZ, R13.reuse, P5 ;  /* 0x000000ffff197224 */ /* 0x100fe200028e060d */
[C---:B------:R-:W-:Y:S01]  /*1afa0*/  IADD3 R49, P6, R12.reuse, 0x8000, RZ ;  /* 0x000080000c317810 */ /* 0x040fe20007fde0ff */
[----:B------:R-:W-:Y:S01]  /*1afb0*/  IMAD.X R33, RZ, RZ, R13, P4 ;  /* 0x000000ffff217224 */ /* 0x000fe200020e060d */
[C---:B------:R-:W-:Y:S01]  /*1afc0*/  IADD3 R53, P5, R12.reuse, 0x9000, RZ ;  /* 0x000090000c357810 */ /* 0x040fe20007fbe0ff */
[----:B------:R-:W-:Y:S01]  /*1afd0*/  UIADD3 UR4, UR7, UR4, URZ ;  /* 0x0000000407047290 */ /* 0x000fe2000fffe03f */
[----:B------:R-:W-:-:S02]  /*1afe0*/  IADD3 R57, P4, R12, 0xa000, RZ ;  /* 0x0000a0000c397810 */ /* 0x000fc40007f9e0ff */
[----:B------:R-:W-:Y:S02]  /*1aff0*/  LOP3.LUT R48, R49, 0x380, RZ, 0xc0, !PT ;  /* 0x0000038031307812 */ /* 0x000fe400078ec0ff */
[----:B------:R-:W-:Y:S02]  /*1b000*/  LOP3.LUT R52, R53, 0x380, RZ, 0xc0, !PT ;  /* 0x0000038035347812 */ /* 0x000fe400078ec0ff */
[----:B------:R-:W-:Y:S02]  /*1b010*/  LOP3.LUT R56, R57, 0x380, RZ, 0xc0, !PT ;  /* 0x0000038039387812 */ /* 0x000fe400078ec0ff */
[----:B------:R-:W-:Y:S02]  /*1b020*/  LOP3.LUT R7, R12, 0x380, RZ, 0xc0, !PT ;  /* 0x000003800c077812 */ /* 0x000fe400078ec0ff */
[----:B------:R-:W-:Y:S02]  /*1b030*/  SHF.R.U64 R48, R48, 0x3, RZ ;  /* 0x0000000330307819 */ /* 0x000fe400000012ff */
[----:B------:R-:W-:-:S02]  /*1b040*/  SHF.R.U64 R52, R52, 0x3, RZ ;  /* 0x0000000334347819 */ /* 0x000fc400000012ff */
[----:B------:R-:W-:Y:S02]  /*1b050*/  SHF.R.U64 R56, R56, 0x3, RZ ;  /* 0x0000000338387819 */ /* 0x000fe400000012ff */
[----:B------:R-:W-:Y:S02]  /*1b060*/  SHF.R.U64 R7, R7, 0x3, RZ ;  /* 0x0000000307077819 */ /* 0x000fe400000012ff */
[----:B------:R-:W-:Y:S01]  /*1b070*/  LOP3.LUT R48, R48, R49, RZ, 0x3c, !PT ;  /* 0x0000003130307212 */ /* 0x000fe200078e3cff */
[--C-:B------:R-:W-:Y:S01]  /*1b080*/  IMAD.X R49, RZ, RZ, R13.reuse, P6 ;  /* 0x000000ffff317224 */ /* 0x100fe200030e060d */
[----:B------:R-:W-:Y:S01]  /*1b090*/  LOP3.LUT R52, R52, R53, RZ, 0x3c, !PT ;  /* 0x0000003534347212 */ /* 0x000fe200078e3cff */
[--C-:B------:R-:W-:Y:S01]  /*1b0a0*/  IMAD.X R53, RZ, RZ, R13.reuse, P5 ;  /* 0x000000ffff357224 */ /* 0x100fe200028e060d */
[----:B------:R-:W-:Y:S01]  /*1b0b0*/  LOP3.LUT R56, R56, R57, RZ, 0x3c, !PT ;  /* 0x0000003938387212 */ /* 0x000fe200078e3cff */
[--C-:B------:R-:W-:Y:S01]  /*1b0c0*/  IMAD.X R57, RZ, RZ, R13.reuse, P4 ;  /* 0x000000ffff397224 */ /* 0x100fe200020e060d */
[----:B-1----:R-:W-:Y:S01]  /*1b0d0*/  LOP3.LUT R6, R7, R12, RZ, 0x3c, !PT ;  /* 0x0000000c07067212 */ /* 0x002fe200078e3cff */
[----:B------:R-:W-:Y:S01]  /*1b0e0*/  IMAD.MOV.U32 R7, RZ, RZ, R13 ;  /* 0x000000ffff077224 */ /* 0x000fe200078e000d */
[----:B------:R-:W-:Y:S01]  /*1b0f0*/  BSSY B1, `(.L_x_1731) ;  /* 0x0000059000017945 */ /* 0x000fe20003800000 */
[----:B---3--:R-:W-:-:S02]  /*1b100*/  VIADD R26, R16, UR60 ;  /* 0x0000003c101a7c36 */ /* 0x008fc40008000000 */
[----:B------:R-:W1:Y:S01]  /*1b110*/  SHFL.IDX PT, R16, R11, RZ, 0x1c1f ;  /* 0x001c1fff0b107589 */ /* 0x000e6200000e0000 */
[----:B----4-:R-:W-:Y:S01]  /*1b120*/  LOP3.LUT P0, RZ, R10, 0x3, RZ, 0xc0, !PT ;  /* 0x000000030aff7812 */ /* 0x010fe2000780c0ff */
[----:B------:R-:W-:Y:S01]  /*1b130*/  VIADD R4, R26, 0x8 ;  /* 0x000000081a047836 */ /* 0x000fe20000000000 */
[----:B------:R-:W-:Y:S02]  /*1b140*/  IADD3 R10, P3, R12, 0xb000, RZ ;  /* 0x0000b0000c0a7810 */ /* 0x000fe40007f7e0ff */
[-C--:B------:R-:W-:Y:S02]  /*1b150*/  ISETP.GE.OR P2, PT, R26, R65.reuse, P0 ;  /* 0x000000411a00720c */ /* 0x080fe40000746670 */
[----:B------:R-:W-:Y:S01]  /*1b160*/  LOP3.LUT R3, R10, 0x380, RZ, 0xc0, !PT ;  /* 0x000003800a037812 */ /* 0x000fe200078ec0ff */
[----:B------:R-:W-:Y:S01]  /*1b170*/  IMAD.X R61, RZ, RZ, R13, P3 ;  /* 0x000000ffff3d7224 */ /* 0x000fe200018e060d */
[----:B------:R-:W-:Y:S02]  /*1b180*/  ISETP.GE.OR P0, PT, R4, R65, P0 ;  /* 0x000000410400720c */ /* 0x000fe40000706670 */
[----:B------:R-:W-:-:S04]  /*1b190*/  SHF.R.U64 R3, R3, 0x3, RZ ;  /* 0x0000000303037819 */ /* 0x000fc800000012ff */
[----:B------:R-:W-:Y:S02]  /*1b1a0*/  LOP3.LUT R60, R3, R10, RZ, 0x3c, !PT ;  /* 0x0000000a033c7212 */ /* 0x000fe400078e3cff */
[----:B------:R-:W2:Y:S01]  /*1b1b0*/  @P1 LDC R3, c[0x0][0xbec] ;  /* 0x0002fb00ff031b82 */ /* 0x000ea20000000800 */
[----:B-1----:R1:W-:Y:S04]  /*1b1c0*/  @!P2 ST.E desc[UR38][R16.64], R0 ;  /* 0x000000001000a985 */ /* 0x0023e8000c101926 */
[----:B------:R3:W-:Y:S04]  /*1b1d0*/  @!P0 ST.E desc[UR38][R20.64], R5 ;  /* 0x0000000514008985 */ /* 0x0007e8000c101926 */
[----:B------:R-:W5:Y:S01]  /*1b1e0*/  LD.E.128 R8, desc[UR38][R8.64] ;  /* 0x0000002608087980 */ /* 0x000f62000c101d00 */
[----:B-1----:R-:W-:-:S03]  /*1b1f0*/  IMAD R0, R226, 0x20, R215 ;  /* 0x00000020e2007824 */ /* 0x002fc600078e02d7 */
[----:B------:R-:W5:Y:S01]  /*1b200*/  LD.E.128 R12, desc[UR38][R14.64] ;  /* 0x000000260e0c7980 */ /* 0x000f62000c101d00 */
[----:B---3--:R-:W1:Y:S01]  /*1b210*/  @P1 LDC R21, c[0x0][0xbf0] ;  /* 0x0002fc00ff151b82 */ /* 0x008e620000000800 */
[----:B------:R-:W-:Y:S02]  /*1b220*/  VIADD R30, R0, UR60 ;  /* 0x0000003c001e7c36 */ /* 0x000fe40008000000 */
[----:B------:R-:W5:Y:S01]  /*1b230*/  LD.E.128 R4, desc[UR38][R6.64] ;  /* 0x0000002606047980 */ /* 0x000f62000c101d00 */
[----:B------:R-:W-:Y:S02]  /*1b240*/  IMAD.U32 R16, RZ, RZ, UR6 ;  /* 0x00000006ff107e24 */ /* 0x000fe4000f8e00ff */
[----:B--2---:R-:W-:Y:S01]  /*1b250*/  @P1 IMAD.HI.U32 R0, R30, R3, RZ ;  /* 0x000000031e001227 */ /* 0x004fe200078e00ff */
[----:B------:R-:W5:Y:S03]  /*1b260*/  LD.E.128 R24, desc[UR38][R24.64] ;  /* 0x0000002618187980 */ /* 0x000f66000c101d00 */
[----:B------:R-:W-:Y:S01]  /*1b270*/  IMAD.U32 R17, RZ, RZ, UR7 ;  /* 0x00000007ff117e24 */ /* 0x000fe2000f8e00ff */
[----:B------:R-:W-:Y:S01]  /*1b280*/  ULDC.64 UR6, c[0x0][0xaf0] ;  /* 0x0002bc0000067ab9 */ /* 0x000fe20000000a00 */
[----:B------:R-:W-:Y:S01]  /*1b290*/  IMAD.MOV.U32 R3, RZ, RZ, R30 ;  /* 0x000000ffff037224 */ /* 0x000fe200078e001e */
[----:B------:R-:W5:Y:S01]  /*1b2a0*/  LD.E.128 R32, desc[UR38][R32.64] ;  /* 0x0000002620207980 */ /* 0x000f62000c101d00 */
[----:B------:R-:W-:-:S02]  /*1b2b0*/  IMAD.U32 R17, RZ, RZ, UR4 ;  /* 0x00000004ff117e24 */ /* 0x000fc4000f8e00ff */
[----:B------:R-:W-:Y:S01]  /*1b2c0*/  IMAD R20, R28, UR6, RZ ;  /* 0x000000061c147c24 */ /* 0x000fe2000f8e02ff */
[----:B------:R-:W5:Y:S01]  /*1b2d0*/  LD.E.128 R36, desc[UR38][R36.64] ;  /* 0x0000002624247980 */ /* 0x000f62000c101d00 */
[----:B------:R-:W-:-:S03]  /*1b2e0*/  IMAD.WIDE.U32 R16, R29, UR6, R16 ;  /* 0x000000061d107c25 */ /* 0x000fc6000f8e0010 */
[----:B------:R-:W5:Y:S01]  /*1b2f0*/  LD.E.128 R40, desc[UR38][R40.64] ;  /* 0x0000002628287980 */ /* 0x000f62000c101d00 */
[----:B-1----:R-:W-:Y:S01]  /*1b300*/  @P1 SHF.R.U32.HI R3, RZ, R21, R0 ;  /* 0x00000015ff031219 */ /* 0x002fe20000011600 */
[----:B------:R-:W-:Y:S01]  /*1b310*/  IMAD R21, R29, UR7, R20 ;  /* 0x000000071d157c24 */ /* 0x000fe2000f8e0214 */
[----:B------:R-:W-:Y:S01]  /*1b320*/  ULDC.64 UR6, c[0x0][0xae0] ;  /* 0x0002b80000067ab9 */ /* 0x000fe20000000a00 */
[----:B------:R-:W5:Y:S01]  /*1b330*/  LD.E.128 R44, desc[UR38][R44.64] ;  /* 0x000000262c2c7980 */ /* 0x000f62000c101d00 */
[--C-:B------:R-:W-:Y:S01]  /*1b340*/  SHF.R.S32.HI R0, RZ, 0x1f, R3.reuse ;  /* 0x0000001fff007819 */ /* 0x100fe20000011403 */
[----:B------:R-:W-:Y:S02]  /*1b350*/  IMAD.MOV R29, RZ, RZ, -R3 ;  /* 0x000000ffff1d7224 */ /* 0x000fe400078e0a03 */
[----:B------:R-:W-:Y:S01]  /*1b360*/  IMAD.IADD R17, R17, 0x1, R21 ;  /* 0x0000000111117824 */ /* 0x000fe200078e0215 */
[----:B------:R-:W5:Y:S01]  /*1b370*/  LD.E.128 R48, desc[UR38][R48.64] ;  /* 0x0000002630307980 */ /* 0x000f62000c101d00 */
[----:B------:R-:W-:-:S02]  /*1b380*/  IMAD R0, R0, UR6, RZ ;  /* 0x0000000600007c24 */ /* 0x000fc4000f8e02ff */
[----:B------:R-:W-:Y:S01]  /*1b390*/  IMAD R21, R2, R29, R30 ;  /* 0x0000001d02157224 */ /* 0x000fe200078e021e */
[----:B------:R-:W5:Y:S01]  /*1b3a0*/  LD.E.128 R52, desc[UR38][R52.64] ;  /* 0x0000002634347980 */ /* 0x000f62000c101d00 */
[----:B------:R-:W-:-:S03]  /*1b3b0*/  IMAD R29, R3, UR7, R0 ;  /* 0x00000007031d7c24 */ /* 0x000fc6000f8e0200 */
[----:B------:R-:W5:Y:S01]  /*1b3c0*/  LD.E.128 R56, desc[UR38][R56.64] ;  /* 0x0000002638387980 */ /* 0x000f62000c101d00 */
[----:B------:R-:W-:-:S03]  /*1b3d0*/  SHF.R.S32.HI R0, RZ, 0x1f, R21 ;  /* 0x0000001fff007819 */ /* 0x000fc60000011415 */
        /* <DEDUP_REMOVED lines=8> */
[----:B-1----:R-:W1:Y:S01]  /*1b460*/  FENCE.VIEW.ASYNC.S ;  /* 0x00000000000073c6 */ /* 0x002e620000000000 */
[----:B------:R-:W-:-:S02]  /*1b470*/  IMAD.IADD R3, R3, 0x1, R29 ;  /* 0x0000000103037824 */ /* 0x000fc400078e021d */
[----:B------:R-:W-:Y:S02]  /*1b480*/  IMAD R16, R0, UR6, RZ ;  /* 0x0000000600107c24 */ /* 0x000fe4000f8e02ff */
[----:B------:R-:W-:Y:S01]  /*1b490*/  VIADD R30, R215, UR60 ;  /* 0x0000003cd71e7c36 */ /* 0x000fe20008000000 */
[----:B------:R-:W-:Y:S01]  /*1b4a0*/  UIADD3 UR4, UR41, 0x30820, URZ ;  /* 0x0003082029047890 */ /* 0x000fe2000fffe03f */
[C---:B------:R-:W-:Y:S02]  /*1b4b0*/  IMAD R17, R21.reuse, UR7, R16 ;  /* 0x0000000715117c24 */ /* 0x040fe4000f8e0210 */
[----:B------:R-:W-:Y:S01]  /*1b4c0*/  IMAD.WIDE.U32 R2, R21, UR6, R2 ;  /* 0x0000000615027c25 */ /* 0x000fe2000f8e0002 */
[C---:B------:R-:W-:Y:S01]  /*1b4d0*/  ISETP.GE.AND P2, PT, R30.reuse, R65, PT ;  /* 0x000000411e00720c */ /* 0x040fe20003f46270 */
[----:B------:R-:W-:Y:S02]  /*1b4e0*/  ULDC.64 UR6, c[0x0][0xa80] ;  /* 0x0002a00000067ab9 */ /* 0x000fe40000000a00 */
[----:B------:R-:W-:Y:S01]  /*1b4f0*/  VIADD R0, R30, 0x20 ;  /* 0x000000201e007836 */ /* 0x000fe20000000000 */
[----:B------:R-:W-:Y:S01]  /*1b500*/  LEA R28, P3, R2, UR6, 0x1 ;  /* 0x00000006021c7c11 */ /* 0x000fe2000f8608ff */
[----:B------:R-:W-:Y:S01]  /*1b510*/  IMAD.IADD R3, R3, 0x1, R17 ;  /* 0x0000000103037824 */ /* 0x000fe200078e0211 */
[----:B------:R-:W-:-:S02]  /*1b520*/  UPRMT UR4, URZ, 0x654, UR4 ;  /* 0x000006543f047896 */ /* 0x000fc40008000004 */
[-C--:B------:R-:W-:Y:S01]  /*1b530*/  ISETP.GE.AND P1, PT, R0, R65.reuse, PT ;  /* 0x000000410000720c */ /* 0x080fe20003f26270 */
[----:B------:R-:W-:Y:S01]  /*1b540*/  VIADD R0, R30, 0x40 ;  /* 0x000000401e007836 */ /* 0x000fe20000000000 */
[----:B------:R-:W-:Y:S01]  /*1b550*/  LEA.HI.X R29, R2, UR7, R3, 0x1, P3 ;  /* 0x00000007021d7c11 */ /* 0x000fe200098f0c03 */
[----:B-1----:R1:W2:Y:S03]  /*1b560*/  SHFL.IDX PT, R20, R28, RZ, 0x181f ;  /* 0x00181fff1c147589 */ /* 0x0022a600000e0000 */
[----:B------:R-:W-:Y:S01]  /*1b570*/  ISETP.GE.AND P0, PT, R0, R65, PT ;  /* 0x000000410000720c */ /* 0x000fe20003f06270 */
[----:B------:R-:W-:Y:S01]  /*1b580*/  SYNCS.ARRIVE.TRANS64.RED.A1T0 RZ, [UR4], RZ ;  /* 0x000000ffffff79a7 */ /* 0x000fe20008100404 */
[----:B------:R1:W3:Y:S01]  /*1b590*/  SHFL.IDX PT, R0, R29, RZ, 0x181f ;  /* 0x00181fff1d007589 */ /* 0x0002e200000e0000 */
[----:B------:R-:W-:Y:S10]  /*1b5a0*/  @P2 BRA `(.L_x_1732) ;  /* 0x0000000000342947 */ /* 0x000ff40003800000 */
[----:B------:R-:W-:Y:S02]  /*1b5b0*/  ULDC UR4, c[0x0][0xac8] ;  /* 0x0002b20000047ab9 */ /* 0x000fe40000000800 */
[----:B------:R-:W-:Y:S02]  /*1b5c0*/  ISETP.GE.AND P4, PT, R197, UR4, PT ;  /* 0x00000004c5007c0c */ /* 0x000fe4000bf86270 */
[----:B------:R-:W-:Y:S02]  /*1b5d0*/  ISETP.GE.AND P3, PT, R200, UR4, PT ;  /* 0x00000004c8007c0c */ /* 0x000fe4000bf66270 */
[----:B------:R-:W-:-:S09]  /*1b5e0*/  ISETP.GE.AND P2, PT, R201, UR4, PT ;  /* 0x00000004c9007c0c */ /* 0x000fd2000bf46270 */
[CC--:B--2---:R-:W-:Y:S02]  /*1b5f0*/  @!P4 LEA R2, P6, R197.reuse, R20.reuse, 0x1 ;  /* 0x00000014c502c211 */ /* 0x0c4fe400078c08ff */
[C---:B------:R-:W-:Y:S02]  /*1b600*/  @!P3 LEA R16, P5, R200.reuse, R20, 0x1 ;  /* 0x00000014c810b211 */ /* 0x040fe400078a08ff */
[----:B---3--:R-:W-:Y:S02]  /*1b610*/  @!P4 LEA.HI.X R3, R197, R0, R210, 0x1, P6 ;  /* 0x00000000c503c211 */ /* 0x008fe400030f0cd2 */
[C---:B------:R-:W-:Y:S02]  /*1b620*/  @!P2 LEA R20, P6, R201.reuse, R20, 0x1 ;  /* 0x00000014c914a211 */ /* 0x040fe400078c08ff */
[-C--:B------:R-:W-:Y:S01]  /*1b630*/  @!P3 LEA.HI.X R17, R200, R0.reuse, R209, 0x1, P5 ;  /* 0x00000000c811b211 */ /* 0x080fe200028f0cd1 */
[----:B-----5:R4:W-:Y:S01]  /*1b640*/  @!P4 ST.E.128 desc[UR38][R2.64], R4 ;  /* 0x000000040200c985 */ /* 0x0209e2000c101d26 */
[----:B------:R-:W-:-:S03]  /*1b650*/  @!P2 LEA.HI.X R21, R201, R0, R208, 0x1, P6 ;  /* 0x00000000c915a211 */ /* 0x000fc600030f0cd0 */
[----:B------:R4:W-:Y:S04]  /*1b660*/  @!P3 ST.E.128 desc[UR38][R16.64], R32 ;  /* 0x000000201000b985 */ /* 0x0009e8000c101d26 */
[----:B------:R4:W-:Y:S02]  /*1b670*/  @!P2 ST.E.128 desc[UR38][R20.64], R48 ;  /* 0x000000301400a985 */ /* 0x0009e4000c101d26 */
.L_x_1732:
[----:B------:R-:W-:Y:S05]  /*1b680*/  BSYNC B1 ;  /* 0x0000000000017941 */ /* 0x000fea0003800000 */
.L_x_1731:
[----:B---3--:R3:W0:Y:S01]  /*1b690*/  SHFL.IDX PT, R0, R29, 0x1, 0x181f ;  /* 0x00381f001d007f89 */ /* 0x00862200000e0000 */
[----:B------:R-:W-:Y:S03]  /*1b6a0*/  BSSY B1, `(.L_x_1733) ;  /* 0x0000010000017945 */ /* 0x000fe60003800000 */
[----:B----45:R3:W4:Y:S01]  /*1b6b0*/  SHFL.IDX PT, R6, R28, 0x1, 0x181f ;  /* 0x00381f001c067f89 */ /* 0x03072200000e0000 */
[----:B------:R-:W-:Y:S05]  /*1b6c0*/  @P1 BRA `(.L_x_1734) ;  /* 0x0000000000341947 */ /* 0x000fea0003800000 */
[----:B------:R-:W-:Y:S02]  /*1b6d0*/  ULDC UR4, c[0x0][0xac8] ;  /* 0x0002b20000047ab9 */ /* 0x000fe40000000800 */
[----:B------:R-:W-:Y:S02]  /*1b6e0*/  ISETP.GE.AND P4, PT, R197, UR4, PT ;  /* 0x00000004c5007c0c */ /* 0x000fe4000bf86270 */
[----:B------:R-:W-:Y:S02]  /*1b6f0*/  ISETP.GE.AND P5, PT, R200, UR4, PT ;  /* 0x00000004c8007c0c */ /* 0x000fe4000bfa6270 */
[----:B------:R-:W-:-:S09]  /*1b700*/  ISETP.GE.AND P6, PT, R201, UR4, PT ;  /* 0x00000004c9007c0c */ /* 0x000fd2000bfc6270 */
[-C--:B----4-:R-:W-:Y:S02]  /*1b710*/  @!P4 LEA R2, P1, R197, R6.reuse, 0x1 ;  /* 0x00000006c502c211 */ /* 0x090fe400078208ff */
        /* <DEDUP_REMOVED lines=8> */
.L_x_1734:
[----:B------:R-:W-:Y:S05]  /*1b7a0*/  BSYNC B1 ;  /* 0x0000000000017941 */ /* 0x000fea0003800000 */
.L_x_1733:
[----:B0-----:R0:W0:Y:S01]  /*1b7b0*/  SHFL.IDX PT, R0, R29, 0x2, 0x181f ;  /* 0x00581f001d007f89 */ /* 0x00102200000e0000 */
[----:B------:R-:W-:Y:S03]  /*1b7c0*/  BSSY B1, `(.L_x_1735) ;  /* 0x0000010000017945 */ /* 0x000fe60003800000 */
[----:B----4-:R4:W0:Y:S01]  /*1b7d0*/  SHFL.IDX PT, R6, R28, 0x2, 0x181f ;  /* 0x00581f001c067f89 */ /* 0x01082200000e0000 */
[----:B------:R-:W-:Y:S05]  /*1b7e0*/  @P0 BRA `(.L_x_1736) ;  /* 0x0000000000340947 */ /* 0x000fea0003800000 */
[----:B------:R-:W-:Y:S02]  /*1b7f0*/  ULDC UR4, c[0x0][0xac8] ;  /* 0x0002b20000047ab9 */ /* 0x000fe40000000800 */
[----:B------:R-:W-:Y:S02]  /*1b800*/  ISETP.GE.AND P3, PT, R197, UR4, PT ;  /* 0x00000004c5007c0c */ /* 0x000fe4000bf66270 */
[----:B------:R-:W-:Y:S02]  /*1b810*/  ISETP.GE.AND P4, PT, R200, UR4, PT ;  /* 0x00000004c8007c0c */ /* 0x000fe4000bf86270 */
[----:B------:R-:W-:-:S09]  /*1b820*/  ISETP.GE.AND P5, PT, R201, UR4, PT ;  /* 0x00000004c9007c0c */ /* 0x000fd2000bfa6270 */
[-C--:B0-----:R-:W-:Y:S02]  /*1b830*/  @!P3 LEA R2, P0, R197, R6.reuse, 0x1 ;  /* 0x00000006c502b211 */ /* 0x081fe400078008ff */
[CC--:B------:R-:W-:Y:S02]  /*1b840*/  @!P4 LEA R4, P1, R200.reuse, R6.reuse, 0x1 ;  /* 0x00000006c804c211 */ /* 0x0c0fe400078208ff */
[----:B------:R-:W-:Y:S02]  /*1b850*/  @!P5 LEA R6, P2, R201, R6, 0x1 ;  /* 0x00000006c906d211 */ /* 0x000fe400078408ff */
[-C--:B------:R-:W-:Y:S02]  /*1b860*/  @!P3 LEA.HI.X R3, R197, R0.reuse, R210, 0x1, P0 ;  /* 0x00000000c503b211 */ /* 0x080fe400000f0cd2 */
[-C--:B------:R-:W-:Y:S02]  /*1b870*/  @!P4 LEA.HI.X R5, R200, R0.reuse, R209, 0x1, P1 ;  /* 0x00000000c805c211 */ /* 0x080fe400008f0cd1 */
[----:B------:R-:W-:Y:S01]  /*1b880*/  @!P5 LEA.HI.X R7, R201, R0, R208, 0x1, P2 ;  /* 0x00000000c907d211 */ /* 0x000fe200010f0cd0 */
[----:B------:R0:W-:Y:S04]  /*1b890*/  @!P3 ST.E.128 desc[UR38][R2.64], R12 ;  /* 0x0000000c0200b985 */ /* 0x0001e8000c101d26 */
[----:B------:R0:W-:Y:S04]  /*1b8a0*/  @!P4 ST.E.128 desc[UR38][R4.64], R40 ;  /* 0x000000280400c985 */ /* 0x0001e8000c101d26 */
[----:B------:R0:W-:Y:S02]  /*1b8b0*/  @!P5 ST.E.128 desc[UR38][R6.64], R56 ;  /* 0x000000380600d985 */ /* 0x0001e4000c101d26 */
.L_x_1736:
[----:B------:R-:W-:Y:S05]  /*1b8c0*/  BSYNC B1 ;  /* 0x0000000000017941 */ /* 0x000fea0003800000 */
.L_x_1735:
[----:B0-----:R-:W-:Y:S01]  /*1b8d0*/  VIADD R0, R30, 0x60 ;  /* 0x000000601e007836 */ /* 0x001fe20000000000 */
[----:B-1-3--:R-:W0:Y:S04]  /*1b8e0*/  SHFL.IDX PT, R29, R29, 0x3, 0x181f ;  /* 0x00781f001d1d7f89 */ /* 0x00ae2800000e0000 */
[----:B------:R-:W-:Y:S01]  /*1b8f0*/  ISETP.GE.AND P0, PT, R0, R65, PT ;  /* 0x000000410000720c */ /* 0x000fe20003f06270 */
[----:B----4-:R-:W1:-:S12]  /*1b900*/  SHFL.IDX PT, R28, R28, 0x3, 0x181f ;  /* 0x00781f001c1c7f89 */ /* 0x010e5800000e0000 */
[----:B------:R-:W-:Y:S05]  /*1b910*/  @P0 BRA `(.L_x_1737) ;  /* 0x0000000c00580947 */ /* 0x000fea0003800000 */
[----:B------:R-:W-:Y:S02]  /*1b920*/  ULDC UR4, c[0x0][0xac8] ;  /* 0x0002b20000047ab9 */ /* 0x000fe40000000800 */
[----:B------:R-:W-:Y:S02]  /*1b930*/  ISETP.GE.AND P2, PT, R197, UR4, PT ;  /* 0x00000004c5007c0c */ /* 0x000fe4000bf46270 */
[----:B------:R-:W-:-:S11]  /*1b940*/  ISETP.GE.AND P3, PT, R200, UR4, PT ;  /* 0x00000004c8007c0c */ /* 0x000fd6000bf66270 */
[CC--:B-1----:R-:W-:Y:S02]  /*1b950*/  @!P2 LEA R2, P0, R197.reuse, R28.reuse, 0x1 ;  /* 0x0000001cc502a211 */ /* 0x0c2fe400078008ff */
[C---:B------:R-:W-:Y:S02]  /*1b960*/  @!P3 LEA R4, P1, R200.reuse, R28, 0x1 ;  /* 0x0000001cc804b211 */ /* 0x040fe400078208ff */
[-C--:B0-----:R-:W-:Y:S02]  /*1b970*/  @!P2 LEA.HI.X R3, R197, R29.reuse, R210, 0x1, P0 ;  /* 0x0000001dc503a211 */ /* 0x081fe400000f0cd2 */
[----:B------:R-:W-:Y:S02]  /*1b980*/  @!P3 LEA.HI.X R5, R200, R29, R209, 0x1, P1 ;  /* 0x0000001dc805b211 */ /* 0x000fe400008f0cd1 */
[----:B------:R-:W-:Y:S01]  /*1b990*/  ISETP.GE.AND P0, PT, R201, UR4, PT ;  /* 0x00000004c9007c0c */ /* 0x000fe2000bf06270 */
[----:B------:R3:W-:Y:S04]  /*1b9a0*/  @!P2 ST.E.128 desc[UR38][R2.64], R24 ;  /* 0x000000180200a985 */ /* 0x0007e8000c101d26 */
[----:B------:R3:W-:Y:S08]  /*1b9b0*/  @!P3 ST.E.128 desc[UR38][R4.64], R44 ;  /* 0x0000002c0400b985 */ /* 0x0007f0000c101d26 */
[----:B------:R-:W-:Y:S05]  /*1b9c0*/  @P0 BRA `(.L_x_1737) ;  /* 0x0000000c002c0947 */ /* 0x000fea0003800000 */
[----:B---3--:R-:W-:-:S04]  /*1b9d0*/  LEA R2, P0, R201, R28, 0x1 ;  /* 0x0000001cc9027211 */ /* 0x008fc800078008ff */
[----:B------:R-:W-:-:S05]  /*1b9e0*/  LEA.HI.X R3, R201, R29, R208, 0x1, P0 ;  /* 0x0000001dc9037211 */ /* 0x000fca00000f0cd0 */
[----:B------:R4:W-:Y:S01]  /*1b9f0*/  ST.E.128 desc[UR38][R2.64], R60 ;  /* 0x0000003c02007985 */ /* 0x0009e2000c101d26 */
[----:B------:R-:W-:Y:S05]  /*1ba00*/  BRA `(.L_x_1737) ;  /* 0x0000000c001c7947 */ /* 0x000fea0003800000 */
.L_x_1729:
[----:B------:R-:W1:Y:S08]  /*1ba10*/  LDC.64 R4, c[0x0][0xc00] ;  /* 0x00030000ff047b82 */ /* 0x000e700000000a00 */
[----:B------:R-:W2:Y:S01]  /*1ba20*/  LDC.64 R2, c[0x0][0xc00] ;  /* 0x00030000ff027b82 */ /* 0x000ea20000000a00 */
[----:B------:R-:W-:-:S07]  /*1ba30*/  ULDC UR4, c[0x0][0xa88] ;  /* 0x0002a20000047ab9 */ /* 0x000fce0000000800 */
[----:B------:R-:W3:Y:S01]  /*1ba40*/  LDC R13, c[0x0][0xbe8] ;  /* 0x0002fa00ff0d7b82 */ /* 0x000ee20000000800 */
[----:B-1----:R-:W-:-:S04]  /*1ba50*/  ISETP.NE.U32.AND P0, PT, R4, RZ, PT ;  /* 0x000000ff0400720c */ /* 0x002fc80003f05070 */
[----:B------:R-:W-:-:S03]  /*1ba60*/  ISETP.NE.AND.EX P0, PT, R5, RZ, PT, P0 ;  /* 0x000000ff0500720c */ /* 0x000fc60003f05300 */
[----:B------:R-:W1:Y:S01]  /*1ba70*/  LDC.64 R4, c[0x0][0xc08] ;  /* 0x00030200ff047b82 */ /* 0x000e620000000a00 */
[----:B--2---:R-:W-:-:S04]  /*1ba80*/  IMAD.WIDE R2, R207, 0x4, R2 ;  /* 0x00000004cf027825 */ /* 0x004fc800078e0202 */
[----:B------:R-:W-:-:S05]  /*1ba90*/  IMAD.U32 R0, RZ, RZ, UR4 ;  /* 0x00000004ff007e24 */ /* 0x000fca000f8e00ff */
[----:B------:R-:W2:Y:S01]  /*1baa0*/  @P0 LDG.E R6, desc[UR38][R2.64] ;  /* 0x0000002602060981 */ /* 0x000ea2000c1e1900 */
[----:B-1----:R-:W-:-:S04]  /*1bab0*/  ISETP.NE.U32.AND P1, PT, R4, RZ, PT ;  /* 0x000000ff0400720c */ /* 0x002fc80003f25070 */
[----:B------:R-:W-:-:S13]  /*1bac0*/  ISETP.NE.AND.EX P1, PT, R5, RZ, PT, P1 ;  /* 0x000000ff0500720c */ /* 0x000fda0003f25310 */
[----:B------:R-:W1:Y:S02]  /*1bad0*/  @P1 LDC.64 R4, c[0x0][0xc08] ;  /* 0x00030200ff041b82 */ /* 0x000e640000000a00 */
[----:B-1----:R-:W-:-:S05]  /*1bae0*/  @P1 IMAD.WIDE R4, R207, 0x4, R4 ;  /* 0x00000004cf041825 */ /* 0x002fca00078e0204 */
[----:B------:R1:W5:Y:S01]  /*1baf0*/  @P1 LDG.E R0, desc[UR38][R4.64] ;  /* 0x0000002604001981 */ /* 0x000362000c1e1900 */
[----:B---3--:R-:W-:Y:S01]  /*1bb00*/  ISETP.NE.AND P2, PT, R13, 0x1, PT ;  /* 0x000000010d00780c */ /* 0x008fe20003f45270 */
[----:B------:R-:W-:Y:S01]  /*1bb10*/  UMOV UR4, URZ ;  /* 0x0000003f00047c82 */ /* 0x000fe20008000000 */
[----:B------:R-:W-:-:S11]  /*1bb20*/  ISETP.GE.AND P3, PT, R192, 0x80, PT ;  /* 0x00000080c000780c */ /* 0x000fd60003f66270 */
[----:B------:R-:W3:Y:S01]  /*1bb30*/  @P2 LDC R10, c[0x0][0xbec] ;  /* 0x0002fb00ff0a2b82 */ /* 0x000ee20000000800 */
[----:B--2---:R-:W-:Y:S02]  /*1bb40*/  @P0 R2UR UR4, R6 ;  /* 0x00000000060402ca */ /* 0x004fe400000e0000 */
[----:B------:R-:W-:Y:S01]  /*1bb50*/  SHF.R.S32.HI R6, RZ, 0x1f, R207 ;  /* 0x0000001fff067819 */ /* 0x000fe200000114cf */
[----:B-1-3--:R-:W-:-:S12]  /*1bb60*/  @P1 BRA `(.L_x_1738) ;  /* 0x0000000000101947 */ /* 0x00afd80003800000 */
[----:B------:R-:W-:Y:S05]  /*1bb70*/  @!P0 BRA `(.L_x_1738) ;  /* 0x00000000000c8947 */ /* 0x000fea0003800000 */
[----:B------:R-:W2:Y:S04]  /*1bb80*/  LDG.E R5, desc[UR38][R2.64] ;  /* 0x0000002602057981 */ /* 0x000ea8000c1e1900 */
[----:B-----5:R-:W2:Y:S02]  /*1bb90*/  LDG.E R0, desc[UR38][R2.64+0x4] ;  /* 0x0000042602007981 */ /* 0x020ea4000c1e1900 */
[----:B--2---:R-:W-:-:S07]  /*1bba0*/  IMAD.IADD R0, R0, 0x1, -R5 ;  /* 0x0000000100007824 */ /* 0x004fce00078e0a05 */
.L_x_1738:
[----:B------:R-:W-:Y:S01]  /*1bbb0*/  R2UR UR6, R211 ;  /* 0x00000000d30672ca */ /* 0x000fe200000e0000 */
[----:B------:R-:W-:Y:S01]  /*1bbc0*/  USHF.R.S32.HI UR9, URZ, 0x1f, UR4 ;  /* 0x0000001f3f097899 */ /* 0x000fe20008011404 */
[----:B------:R-:W-:Y:S01]  /*1bbd0*/  BSSY B1, `(.L_x_1739) ;  /* 0x0000031000017945 */ /* 0x000fe20003800000 */
[----:B------:R-:W-:Y:S02]  /*1bbe0*/  SEL R11, R207, RZ, !P0 ;  /* 0x000000ffcf0b7207 */ /* 0x000fe40004000000 */
[----:B------:R-:W-:-:S08]  /*1bbf0*/  SEL R8, R6, RZ, !P0 ;  /* 0x000000ff06087207 */ /* 0x000fd00004000000 */
[----:B------:R-:W-:Y:S01]  /*1bc00*/  USHF.R.S32.HI UR10, URZ, 0x1f, UR6 ;  /* 0x0000001f3f0a7899 */ /* 0x000fe20008011406 */
[----:B------:R-:W-:Y:S11]  /*1bc10*/  @P3 BRA `(.L_x_1740) ;  /* 0x0000000000b03947 */ /* 0x000ff60003800000 */
[----:B------:R-:W1:Y:S01]  /*1bc20*/  S2R R3, SR_TID.X ;  /* 0x0000000000037919 */ /* 0x000e620000002100 */
[----:B------:R-:W2:Y:S01]  /*1bc30*/  LDC R9, c[0x0][0xbe8] ;  /* 0x0002fa00ff097b82 */ /* 0x000ea20000000800 */
[----:B------:R-:W-:Y:S02]  /*1bc40*/  IMAD.U32 R4, RZ, RZ, UR60 ;  /* 0x0000003cff047e24 */ /* 0x000fe4000f8e00ff */
[----:B--2--5:R-:W-:-:S03]  /*1bc50*/  IMAD R2, R0, R9, RZ ;  /* 0x0000000900027224 */ /* 0x024fc600078e02ff */
[----:B-1----:R-:W-:-:S04]  /*1bc60*/  IADD3 R4, R4, -0x80, R3 ;  /* 0xffffff8004047810 */ /* 0x002fc80007ffe003 */
[----:B------:R-:W-:-:S13]  /*1bc70*/  ISETP.GE.AND P0, PT, R4, R2, PT ;  /* 0x000000020400720c */ /* 0x000fda0003f06270 */
[----:B------:R-:W-:Y:S05]  /*1bc80*/  @P0 BRA `(.L_x_1740) ;  /* 0x0000000000940947 */ /* 0x000fea0003800000 */
[----:B------:R-:W-:Y:S01]  /*1bc90*/  ISETP.NE.AND P0, PT, R9, 0x1, PT ;  /* 0x000000010900780c */ /* 0x000fe20003f05270 */
[----:B------:R-:W-:Y:S01]  /*1bca0*/  ULDC.64 UR12, c[0x0][0xb90] ;  /* 0x0002e400000c7ab9 */ /* 0x000fe20000000a00 */
[----:B------:R-:W-:Y:S01]  /*1bcb0*/  R2UR UR11, R211 ;  /* 0x00000000d30b72ca */ /* 0x000fe200000e0000 */
[----:B------:R-:W-:Y:S01]  /*1bcc0*/  UIMAD UR8, UR10, UR12, URZ ;  /* 0x0000000c0a0872a4 */ /* 0x000fe2000f8e023f */
[----:B------:R-:W-:Y:S01]  /*1bcd0*/  IMAD.MOV.U32 R5, RZ, RZ, R4 ;  /* 0x000000ffff057224 */ /* 0x000fe200078e0004 */
[----:B------:R-:W-:Y:S01]  /*1bce0*/  UMOV UR6, UR4 ;  /* 0x0000000400067c82 */ /* 0x000fe20008000000 */
[----:B------:R-:W-:-:S07]  /*1bcf0*/  UMOV UR7, UR9 ;  /* 0x0000000900077c82 */ /* 0x000fce0008000000 */
[----:B------:R-:W1:Y:S02]  /*1bd00*/  @P0 LDC R3, c[0x0][0xbec] ;  /* 0x0002fb00ff030b82 */ /* 0x000e640000000800 */
[----:B------:R-:W-:Y:S02]  /*1bd10*/  UIMAD.WIDE.U32 UR6, UR11, UR12, UR6 ;  /* 0x0000000c0b0672a5 */ /* 0x000fe4000f8e0006 */
[----:B------:R-:W-:-:S04]  /*1bd20*/  UIMAD UR8, UR11, UR13, UR8 ;  /* 0x0000000d0b0872a4 */ /* 0x000fc8000f8e0208 */
[----:B------:R-:W2:Y:S01]  /*1bd30*/  @P0 LDC R7, c[0x0][0xbf0] ;  /* 0x0002fc00ff070b82 */ /* 0x000ea20000000800 */
[----:B------:R-:W-:Y:S01]  /*1bd40*/  UIADD3 UR8, UR7, UR8, URZ ;  /* 0x0000000807087290 */ /* 0x000fe2000fffe03f */
[----:B-1----:R-:W-:-:S04]  /*1bd50*/  @P0 IMAD.HI.U32 R2, R4, R3, RZ ;  /* 0x0000000304020227 */ /* 0x002fc800078e00ff */
[----:B------:R-:W-:Y:S02]  /*1bd60*/  IMAD.U32 R3, RZ, RZ, UR7 ;  /* 0x00000007ff037e24 */ /* 0x000fe4000f8e00ff */
[----:B------:R-:W-:Y:S01]  /*1bd70*/  IMAD.U32 R3, RZ, RZ, UR8 ;  /* 0x00000008ff037e24 */ /* 0x000fe2000f8e00ff */
[----:B--2---:R-:W-:Y:S01]  /*1bd80*/  @P0 SHF.R.U32.HI R5, RZ, R7, R2 ;  /* 0x00000007ff050219 */ /* 0x004fe20000011602 */
[----:B------:R-:W-:Y:S01]  /*1bd90*/  IMAD.U32 R2, RZ, RZ, UR6 ;  /* 0x00000006ff027e24 */ /* 0x000fe2000f8e00ff */
[----:B------:R-:W-:-:S03]  /*1bda0*/  ULDC.64 UR6, c[0x0][0xb98] ;  /* 0x0002e60000067ab9 */ /* 0x000fc60000000a00 */
[----:B------:R-:W-:Y:S02]  /*1bdb0*/  IMAD.MOV R7, RZ, RZ, -R5 ;  /* 0x000000ffff077224 */ /* 0x000fe400078e0a05 */
[----:B------:R-:W-:-:S04]  /*1bdc0*/  IMAD.WIDE.U32 R2, R11, UR6, R2 ;  /* 0x000000060b027c25 */ /* 0x000fc8000f8e0002 */
[----:B------:R-:W-:Y:S01]  /*1bdd0*/  IMAD R7, R9, R7, R4 ;  /* 0x0000000709077224 */ /* 0x000fe200078e0204 */
[----:B------:R-:W-:Y:S01]  /*1bde0*/  SHF.R.S32.HI R9, RZ, 0x1f, R5 ;  /* 0x0000001fff097819 */ /* 0x000fe20000011405 */
[----:B------:R-:W-:Y:S01]  /*1bdf0*/  IMAD R4, R8, UR6, RZ ;  /* 0x0000000608047c24 */ /* 0x000fe2000f8e02ff */
[----:B------:R-:W-:-:S03]  /*1be00*/  IADD3 R2, P0, R5, R2, RZ ;  /* 0x0000000205027210 */ /* 0x000fc60007f1e0ff */
[----:B------:R-:W-:Y:S01]  /*1be10*/  IMAD R6, R11, UR7, R4 ;  /* 0x000000070b067c24 */ /* 0x000fe2000f8e0204 */
[----:B------:R-:W-:Y:S01]  /*1be20*/  SHF.R.S32.HI R4, RZ, 0x1f, R7 ;  /* 0x0000001fff047819 */ /* 0x000fe20000011407 */
[----:B------:R-:W-:-:S03]  /*1be30*/  ULDC.64 UR6, c[0x0][0xb88] ;  /* 0x0002e20000067ab9 */ /* 0x000fc60000000a00 */
[----:B------:R-:W-:Y:S01]  /*1be40*/  IADD3.X R3, R9, R3, R6, P0, !PT ;  /* 0x0000000309037210 */ /* 0x000fe200007fe406 */
[----:B------:R-:W-:-:S04]  /*1be50*/  IMAD R4, R4, UR6, RZ ;  /* 0x0000000604047c24 */ /* 0x000fc8000f8e02ff */
[C---:B------:R-:W-:Y:S02]  /*1be60*/  IMAD R5, R7.reuse, UR7, R4 ;  /* 0x0000000707057c24 */ /* 0x040fe4000f8e0204 */
[----:B------:R-:W-:Y:S01]  /*1be70*/  IMAD.WIDE.U32 R2, R7, UR6, R2 ;  /* 0x0000000607027c25 */ /* 0x000fe2000f8e0002 */
[----:B------:R-:W-:-:S03]  /*1be80*/  ULDC.64 UR6, c[0x0][0xb50] ;  /* 0x0002d40000067ab9 */ /* 0x000fc60000000a00 */
[----:B------:R-:W-:Y:S01]  /*1be90*/  IMAD.IADD R3, R3, 0x1, R5 ;  /* 0x0000000103037824 */ /* 0x000fe200078e0205 */
[----:B------:R-:W-:-:S04]  /*1bea0*/  LEA R4, P0, R2, UR6, 0x2 ;  /* 0x0000000602047c11 */ /* 0x000fc8000f8010ff */
[----:B------:R-:W-:Y:S01]  /*1beb0*/  LEA.HI.X R5, R2, UR7, R3, 0x2, P0 ;  /* 0x0000000702057c11 */ /* 0x000fe200080f1403 */
[----:B------:R-:W-:-:S05]  /*1bec0*/  IMAD.MOV.U32 R3, RZ, RZ, -0x800000 ;  /* 0xff800000ff037424 */ /* 0x000fca00078e00ff */
[----:B------:R1:W-:Y:S03]  /*1bed0*/  STG.E desc[UR38][R4.64], R3 ;  /* 0x0000000304007986 */ /* 0x0003e6000c101926 */
.L_x_1740:
[----:B------:R-:W-:Y:S05]  /*1bee0*/  BSYNC B1 ;  /* 0x0000000000017941 */ /* 0x000fea0003800000 */
.L_x_1739:
[----:B-1----:R-:W1:Y:S01]  /*1bef0*/  @P2 LDC R3, c[0x0][0xbf0] ;  /* 0x0002fc00ff032b82 */ /* 0x002e620000000800 */
[----:B------:R-:W-:Y:S01]  /*1bf00*/  ULDC.64 UR12, c[0x0][0xaa0] ;  /* 0x0002a800000c7ab9 */ /* 0x000fe20000000a00 */
[----:B------:R-:W-:Y:S01]  /*1bf10*/  R2UR UR11, R211 ;  /* 0x00000000d30b72ca */ /* 0x000fe200000e0000 */
[----:B------:R-:W-:Y:S01]  /*1bf20*/  UIMAD UR8, UR9, UR12, URZ ;  /* 0x0000000c090872a4 */ /* 0x000fe2000f8e023f */
[----:B------:R-:W-:Y:S01]  /*1bf30*/  IMAD R2, R226, 0x20, R215 ;  /* 0x00000020e2027824 */ /* 0x000fe200078e02d7 */
[----:B------:R-:W-:Y:S01]  /*1bf40*/  UIMAD.WIDE.U32 UR6, UR4, UR12, URZ ;  /* 0x0000000c040672a5 */ /* 0x000fe2000f8e003f */
[----:B------:R-:W-:Y:S01]  /*1bf50*/  BSSY B1, `(.L_x_1741) ;  /* 0x000003c000017945 */ /* 0x000fe20003800000 */
[----:B------:R-:W-:Y:S01]  /*1bf60*/  UIMAD UR8, UR4, UR13, UR8 ;  /* 0x0000000d040872a4 */ /* 0x000fe2000f8e0208 */
[----:B------:R-:W-:Y:S02]  /*1bf70*/  VIADD R9, R2, UR60 ;  /* 0x0000003c02097c36 */ /* 0x000fe40008000000 */
[----:B------:R-:W-:Y:S01]  /*1bf80*/  ULDC.64 UR12, c[0x0][0xae8] ;  /* 0x0002ba00000c7ab9 */ /* 0x000fe20000000a00 */
[----:B------:R-:W-:Y:S01]  /*1bf90*/  UIADD3 UR7, UR7, UR8, URZ ;  /* 0x0000000807077290 */ /* 0x000fe2000fffe03f */
[----:B------:R-:W-:Y:S01]  /*1bfa0*/  @P2 IMAD.HI.U32 R2, R9, R10, RZ ;  /* 0x0000000a09022227 */ /* 0x000fe200078e00ff */
[----:B------:R-:W-:-:S02]  /*1bfb0*/  UIMAD UR4, UR10, UR12, URZ ;  /* 0x0000000c0a0472a4 */ /* 0x000fc4000f8e023f */
[----:B------:R-:W-:Y:S01]  /*1bfc0*/  UIMAD.WIDE.U32 UR6, UR11, UR12, UR6 ;  /* 0x0000000c0b0672a5 */ /* 0x000fe2000f8e0006 */
[----:B------:R-:W-:Y:S01]  /*1bfd0*/  IMAD.MOV.U32 R5, RZ, RZ, R9 ;  /* 0x000000ffff057224 */ /* 0x000fe200078e0009 */
[----:B------:R-:W-:Y:S01]  /*1bfe0*/  UIMAD UR4, UR11, UR13, UR4 ;  /* 0x0000000d0b0472a4 */ /* 0x000fe2000f8e0204 */
[----:B------:R-:W-:-:S03]  /*1bff0*/  ULDC.64 UR8, c[0x0][0xaf0] ;  /* 0x0002bc0000087ab9 */ /* 0x000fc60000000a00 */
[----:B------:R-:W-:Y:S01]  /*1c000*/  UIADD3 UR4, UR7, UR4, URZ ;  /* 0x0000000407047290 */ /* 0x000fe2000fffe03f */
[----:B------:R-:W-:Y:S01]  /*1c010*/  IMAD R6, R8, UR8, RZ ;  /* 0x0000000808067c24 */ /* 0x000fe2000f8e02ff */
[----:B-1----:R-:W-:Y:S01]  /*1c020*/  @P2 SHF.R.U32.HI R5, RZ, R3, R2 ;  /* 0x00000003ff052219 */ /* 0x002fe20000011602 */
[----:B------:R-:W-:Y:S02]  /*1c030*/  IMAD.U32 R3, RZ, RZ, UR7 ;  /* 0x00000007ff037e24 */ /* 0x000fe4000f8e00ff */
[----:B------:R-:W-:Y:S01]  /*1c040*/  IMAD.U32 R2, RZ, RZ, UR6 ;  /* 0x00000006ff027e24 */ /* 0x000fe2000f8e00ff */
[----:B------:R-:W-:Y:S01]  /*1c050*/  SHF.R.S32.HI R4, RZ, 0x1f, R5 ;  /* 0x0000001fff047819 */ /* 0x000fe20000011405 */
[----:B------:R-:W-:Y:S01]  /*1c060*/  IMAD.U32 R3, RZ, RZ, UR4 ;  /* 0x00000004ff037e24 */ /* 0x000fe2000f8e00ff */
[----:B------:R-:W-:Y:S01]  /*1c070*/  ULDC.64 UR6, c[0x0][0xae0] ;  /* 0x0002b80000067ab9 */ /* 0x000fe20000000a00 */
[C---:B------:R-:W-:Y:S02]  /*1c080*/  IMAD R7, R11.reuse, UR9, R6 ;  /* 0x000000090b077c24 */ /* 0x040fe4000f8e0206 */
[----:B------:R-:W-:-:S04]  /*1c090*/  IMAD.WIDE.U32 R2, R11, UR8, R2 ;  /* 0x000000080b027c25 */ /* 0x000fc8000f8e0002 */
        /* <DEDUP_REMOVED lines=10> */
[----:B------:R-:W-:Y:S02]  /*1c140*/  VIADD R6, R215, UR60 ;  /* 0x0000003cd7067c36 */ /* 0x000fe40008000000 */
[----:B-----5:R-:W-:Y:S02]  /*1c150*/  IMAD R13, R0, R13, RZ ;  /* 0x0000000d000d7224 */ /* 0x020fe400078e02ff */
        /* <DEDUP_REMOVED lines=10> */
[----:B------:R1:W2:Y:S02]  /*1c200*/  SHFL.IDX PT, R2, R4, RZ, 0x181f ;  /* 0x00181fff04027589 */ /* 0x0002a400000e0000 */
[----:B------:R-:W-:Y:S02]  /*1c210*/  ISETP.GE.AND P0, PT, R0, R13, PT ;  /* 0x0000000d0000720c */ /* 0x000fe40003f06270 */
        /* <DEDUP_REMOVED lines=11> */
[----:B------:R4:W-:Y:S01]  /*1c2d0*/  @!P4 ST.E.128 desc[UR38][R8.64], RZ ;  /* 0x000000ff0800c985 */ /* 0x0009e2000c101d26 */
[----:B------:R-:W-:-:S03]  /*1c2e0*/  @!P2 LEA.HI.X R3, R201, R0, R208, 0x1, P6 ;  /* 0x00000000c903a211 */ /* 0x000fc600030f0cd0 */
[----:B------:R4:W-:Y:S04]  /*1c2f0*/  @!P3 ST.E.128 desc[UR38][R10.64], RZ ;  /* 0x000000ff0a00b985 */ /* 0x0009e8000c101d26 */
[----:B------:R4:W-:Y:S02]  /*1c300*/  @!P2 ST.E.128 desc[UR38][R2.64], RZ ;  /* 0x000000ff0200a985 */ /* 0x0009e4000c101d26 */
.L_x_1742:
[----:B------:R-:W-:Y:S05]  /*1c310*/  BSYNC B1 ;  /* 0x0000000000017941 */ /* 0x000fea0003800000 */
.L_x_1741:
[----:B---3--:R3:W0:Y:S01]  /*1c320*/  SHFL.IDX PT, R0, R5, 0x1, 0x181f ;  /* 0x00381f0005007f89 */ /* 0x00862200000e0000 */
[----:B------:R-:W-:Y:S03]  /*1c330*/  BSSY B1, `(.L_x_1743) ;  /* 0x0000010000017945 */ /* 0x000fe60003800000 */
[----:B--2-4-:R3:W2:Y:S01]  /*1c340*/  SHFL.IDX PT, R2, R4, 0x1, 0x181f ;  /* 0x00381f0004027f89 */ /* 0x0146a200000e0000 */
[----:B------:R-:W-:Y:S05]  /*1c350*/  @P1 BRA `(.L_x_1744) ;  /* 0x0000000000341947 */ /* 0x000fea0003800000 */
        /* <DEDUP_REMOVED lines=13> */
.L_x_1744:
[----:B------:R-:W-:Y:S05]  /*1c430*/  BSYNC B1 ;  /* 0x0000000000017941 */ /* 0x000fea0003800000 */
.L_x_1743:
[----:B0-----:R0:W0:Y:S01]  /*1c440*/  SHFL.IDX PT, R0, R5, 0x2, 0x181f ;  /* 0x00581f0005007f89 */ /* 0x00102200000e0000 */
[----:B------:R-:W-:Y:S03]  /*1c450*/  BSSY B1, `(.L_x_1745) ;  /* 0x0000010000017945 */ /* 0x000fe60003800000 */
[----:B--2-4-:R2:W4:Y:S01]  /*1c460*/  SHFL.IDX PT, R2, R4, 0x2, 0x181f ;  /* 0x00581f0004027f89 */ /* 0x01452200000e0000 */
        /* <DEDUP_REMOVED lines=14> */
.L_x_1746:
[----:B------:R-:W-:Y:S05]  /*1c550*/  BSYNC B1 ;  /* 0x0000000000017941 */ /* 0x000fea0003800000 */
.L_x_1745:
[----:B0-----:R-:W-:Y:S01]  /*1c560*/  VIADD R0, R6, 0x60 ;  /* 0x0000006006007836 */ /* 0x001fe20000000000 */
[----:B-1-3--:R-:W0:Y:S04]  /*1c570*/  SHFL.IDX PT, R5, R5, 0x3, 0x181f ;  /* 0x00781f0005057f89 */ /* 0x00ae2800000e0000 */
[----:B------:R-:W-:Y:S01]  /*1c580*/  ISETP.GE.AND P0, PT, R0, R13, PT ;  /* 0x0000000d0000720c */ /* 0x000fe20003f06270 */
[----:B----4-:R1:W3:-:S12]  /*1c590*/  SHFL.IDX PT, R2, R4, 0x3, 0x181f ;  /* 0x00781f0004027f89 */ /* 0x0102d800000e0000 */
[----:B-1----:R-:W-:Y:S05]  /*1c5a0*/  @P0 BRA `(.L_x_1737) ;  /* 0x0000000000340947 */ /* 0x002fea0003800000 */
        /* <DEDUP_REMOVED lines=13> */
.L_x_1737:
[----:B------:R-:W-:Y:S05]  /*1c680*/  BSYNC B0 ;  /* 0x0000000000007941 */ /* 0x000fea0003800000 */
.L_x_1728:
[----:B------:R-:W-:Y:S02]  /*1c690*/  ULDC UR4, c[0x0][0xc3c] ;  /* 0x00030f0000047ab9 */ /* 0x000fe40000000800 */
[----:B------:R-:W-:-:S13]  /*1c6a0*/  ISETP.GE.AND P0, PT, R31, UR4, PT ;  /* 0x000000041f007c0c */ /* 0x000fda000bf06270 */
[----:B------:R-:W-:Y:S05]  /*1c6b0*/  @!P0 BRA `(.L_x_1747) ;  /* 0xfffffe4c00188947 */ /* 0x000fea000383ffff */
[----:B------:R-:W-:Y:S05]  /*1c6c0*/  EXIT ;  /* 0x000000000000794d */ /* 0x000fea0003800000 */
.L_x_1565:
        /* <DEDUP_REMOVED lines=16> */
.L_x_1748:
        /* <DEDUP_REMOVED lines=42> */
.L_x_1754:
        /* <DEDUP_REMOVED lines=12> */
.L_x_1753:
[----:B------:R-:W-:Y:S05]  /*1cb30*/  BSYNC B0 ;  /* 0x0000000000007941 */ /* 0x000fea0003800000 */
.L_x_1752:
        /* <DEDUP_REMOVED lines=20> */
.L_x_1750:
        /* <DEDUP_REMOVED lines=20> */
.L_x_1755:
[----:B-1----:R-:W-:Y:S02]  /*1cdc0*/  IMAD.MOV R2, RZ, RZ, -R3 ;  /* 0x000000ffff027224 */ /* 0x002fe400078e0a03 */
[----:B---3--:R-:W-:Y:S02]  /*1cdd0*/  IMAD R16, R16, UR5, R11 ;  /* 0x0000000510107c24 */ /* 0x008fe4000f8e020b */
[----:B------:R-:W-:Y:S01]  /*1cde0*/  IMAD.MOV.U32 R11, RZ, RZ, R2 ;  /* 0x000000ffff0b7224 */ /* 0x000fe200078e0002 */
[----:B------:R-:W-:Y:S02]  /*1cdf0*/  IABS R2, R4 ;  /* 0x0000000400027213 */ /* 0x000fe40000000000 */
[----:B--2---:R-:W-:Y:S01]  /*1ce00*/  IADD3 R9, -R16, UR6, RZ ;  /* 0x0000000610097c10 */ /* 0x004fe2000fffe1ff */
[----:B------:R-:W-:Y:S02]  /*1ce10*/  IMAD R11, R11, R12, RZ ;  /* 0x0000000c0b0b7224 */ /* 0x000fe400078e02ff */
[----:B------:R-:W-:Y:S01]  /*1ce20*/  IMAD.MOV R8, RZ, RZ, -R2 ;  /* 0x000000ffff087224 */ /* 0x000fe200078e0a02 */
        /* <DEDUP_REMOVED lines=24> */
[-C--:B------:R-:W-:Y:S02]  /*1cfb0*/  IABS R8, R18.reuse ;  /* 0x0000001200087213 */ /* 0x080fe40000000000 */
[----:B------:R-:W-:Y:S02]  /*1cfc0*/  IABS R4, R18 ;  /* 0x0000001200047213 */ /* 0x000fe40000000000 */
[----:B------:R-:W1:Y:S08]  /*1cfd0*/  I2F.RP R7, R8 ;  /* 0x0000000800077306 */ /* 0x000e700000209400 */
[----:B-1----:R-:W1:Y:S02]  /*1cfe0*/  MUFU.RCP R7, R7 ;  /* 0x0000000700077308 */ /* 0x002e640000001000 */
[----:B-1----:R-:W-:-:S06]  /*1cff0*/  VIADD R3, R7, 0xffffffe ;  /* 0x0ffffffe07037836 */ /* 0x002fcc0000000000 */
[----:B------:R-:W0:Y:S02]  /*1d000*/  F2I.FTZ.U32.TRUNC.NTZ R3, R3 ;  /* 0x0000000300037305 */ /* 0x000e24000021f000 */
[----:B0-----:R-:W-:-:S04]  /*1d010*/  IMAD.MOV R10, RZ, RZ, -R3 ;  /* 0x000000ffff0a7224 */ /* 0x001fc800078e0a03 */
[----:B------:R-:W-:-:S04]  /*1d020*/  IMAD.MOV.U32 R9, RZ, RZ, R10 ;  /* 0x000000ffff097224 */ /* 0x000fc800078e000a */
        /* <DEDUP_REMOVED lines=15> */
[----:B------:R-:W-:Y:S01]  /*1d120*/  @!P1 LOP3.LUT R2, RZ, R18, RZ, 0x33, !PT ;  /* 0x00000012ff029212 */ /* 0x000fe200078e33ff */
[----:B------:R-:W-:-:S03]  /*1d130*/  IMAD.MOV R18, RZ, RZ, -R18 ;  /* 0x000000ffff127224 */ /* 0x000fc600078e0a12 */
[----:B------:R-:W-:Y:S01]  /*1d140*/  LOP3.LUT R17, RZ, R2, RZ, 0x33, !PT ;  /* 0x00000002ff117212 */ /* 0x000fe200078e33ff */
[----:B------:R-:W-:-:S04]  /*1d150*/  IMAD R18, R2, R18, R3 ;  /* 0x0000001202127224 */ /* 0x000fc800078e0203 */
[----:B------:R-:W-:Y:S01]  /*1d160*/  IMAD.IADD R17, R0, 0x1, R17 ;  /* 0x0000000100117824 */ /* 0x000fe200078e0211 */
[----:B------:R-:W-:Y:S06]  /*1d170*/  BRA `(.L_x_1756) ;  /* 0x00000000000c7947 */ /* 0x000fec0003800000 */
.L_x_1751:
[----:B------:R-:W-:Y:S02]  /*1d180*/  IMAD.MOV.U32 R17, RZ, RZ, RZ ;  /* 0x000000ffff117224 */ /* 0x000fe400078e00ff */
[----:B------:R-:W-:Y:S02]  /*1d190*/  IMAD.U32 R16, RZ, RZ, UR6 ;  /* 0x00000006ff107e24 */ /* 0x000fe4000f8e00ff */
[----:B------:R-:W-:-:S07]  /*1d1a0*/  IMAD.MOV.U32 R18, RZ, RZ, RZ ;  /* 0x000000ffff127224 */ /* 0x000fce00078e00ff */
.L_x_1756:
[----:B------:R-:W-:-:S13]  /*1d1b0*/  ISETP.NE.AND P0, PT, R5, RZ, PT ;  /* 0x000000ff0500720c */ /* 0x000fda0003f05270 */
[----:B------:R-:W0:Y:S01]  /*1d1c0*/  @!P0 S2R R3, SR_CgaCtaId ;  /* 0x0000000000038919 */ /* 0x000e220000008800 */
[----:B------:R-:W-:-:S04]  /*1d1d0*/  @!P0 MOV R0, 0x400 ;  /* 0x0000040000008802 */ /* 0x000fc80000000f00 */
[----:B0-----:R-:W-:-:S05]  /*1d1e0*/  @!P0 LEA R0, R3, R0, 0x18 ;  /* 0x0000000003008211 */ /* 0x001fca00078ec0ff */
[----:B------:R1:W-:Y:S01]  /*1d1f0*/  @!P0 STS.128 [R0+0x308d0], R16 ;  /* 0x0308d01000008388 */ /* 0x0003e20000000c00 */
[----:B------:R-:W-:Y:S06]  /*1d200*/  BAR.ARV 0x5, 0x180 ;  /* 0x0146000000007b1d */ /* 0x000fec0000002000 */
.L_x_1749:
[----:B------:R2:W-:Y:S01]  /*1d210*/  STL [R1+0x2ac], RZ ;  /* 0x0002acff01007387 */ /* 0x0005e20000100800 */
[----:B------:R-:W-:Y:S01]  /*1d220*/  ULDC UR4, c[0x0][0xc3c] ;  /* 0x00030f0000047ab9 */ /* 0x000fe20000000800 */
[----:B------:R-:W-:Y:S01]  /*1d230*/  IMAD.MOV.U32 R29, RZ, RZ, 0x1 ;  /* 0x00000001ff1d7424 */ /* 0x000fe200078e00ff */
[----:B0-----:R-:W-:Y:S01]  /*1d240*/  ISETP.GE.AND P0, PT, R19, UR4, PT ;  /* 0x0000000413007c0c */ /* 0x001fe2000bf06270 */
[----:B------:R-:W-:-:S12]  /*1d250*/  IMAD.MOV.U32 R26, RZ, RZ, RZ ;  /* 0x000000ffff1a7224 */ /* 0x000fd800078e00ff */
[----:B--2---:R-:W-:Y:S05]  /*1d260*/  @P0 BRA `(.L_x_1757) ;  /* 0x0000006800340947 */ /* 0x004fea0003800000 */
[----:B-1----:R-:W2:Y:S01]  /*1d270*/  LDL R0, [R1+0x2b4] ;  /* 0x0002b40001007983 */ /* 0x002ea20000100800 */
[----:B------:R-:W0:Y:S01]  /*1d280*/  S2UR UR5, SR_CgaCtaId ;  /* 0x00000000000579c3 */ /* 0x000e220000008800 */
[----:B------:R-:W-:Y:S01]  /*1d290*/  BSSY B8, `(.L_x_1757) ;  /* 0x000068a000087945 */ /* 0x000fe20003800000 */
[----:B------:R-:W-:Y:S01]  /*1d2a0*/  IMAD.MOV.U32 R30, RZ, RZ, 0x1 ;  /* 0x00000001ff1e7424 */ /* 0x000fe200078e00ff */
[----:B------:R-:W1:Y:S01]  /*1d2b0*/  S2R R6, SR_TID.X ;  /* 0x0000000000067919 */ /* 0x000e620000002100 */
[----:B------:R-:W-:Y:S01]  /*1d2c0*/  CS2R R26, SRZ ;  /* 0x00000000001a7805 */ /* 0x000fe2000001ff00 */
[----:B------:R-:W-:Y:S01]  /*1d2d0*/  IMAD.MOV.U32 R29, RZ, RZ, 0x1 ;  /* 0x00000001ff1d7424 */ /* 0x000fe200078e00ff */
[----:B------:R-:W-:Y:S01]  /*1d2e0*/  ULDC.64 UR36, c[0x0][0x198] ;  /* 0x0000660000247ab9 */ /* 0x000fe20000000a00 */
[----:B------:R3:W-:Y:S01]  /*1d2f0*/  STL [R1+0x2ac], RZ ;  /* 0x0002acff01007387 */ /* 0x0007e20000100800 */
[----:B------:R-:W-:Y:S01]  /*1d300*/  ULDC UR40, c[0x0][0xc] ;  /* 0x0000030000287ab9 */ /* 0x000fe20000000800 */
[C---:B-1----:R-:W-:Y:S01]  /*1d310*/  IMAD.SHL.U32 R34, R6.reuse, 0x8, RZ ;  /* 0x0000000806227824 */ /* 0x042fe200078e00ff */
[----:B------:R-:W-:-:S05]  /*1d320*/  LOP3.LUT R5, R6, 0x7f, RZ, 0xc0, !PT ;  /* 0x0000007f06057812 */ /* 0x000fca00078ec0ff */
[----:B------:R-:W-:Y:S01]  /*1d330*/  IMAD.SHL.U32 R2, R5, 0x8, RZ ;  /* 0x0000000805027824 */ /* 0x000fe200078e00ff */
[----:B--2---:R-:W-:Y:S02]  /*1d340*/  R2UR UR4, R0 ;  /* 0x00000000000472ca */ /* 0x004fe400000e0000 */
[C---:B------:R-:W-:Y:S02]  /*1d350*/  LOP3.LUT R0, R34.reuse, 0x1f8, RZ, 0xc0, !PT ;  /* 0x000001f822007812 */ /* 0x040fe400078ec0ff */
[----:B------:R-:W-:Y:S02]  /*1d360*/  LOP3.LUT R34, R34, 0x38, RZ, 0xc0, !PT ;  /* 0x0000003822227812 */ /* 0x000fe400078ec0ff */
[----:B------:R-:W-:Y:S01]  /*1d370*/  LOP3.LUT R3, R0, 0x38, R6, 0x78, !PT ;  /* 0x0000003800037812 */ /* 0x000fe200078e7806 */
[----:B------:R-:W-:Y:S01]  /*1d380*/  IMAD.SHL.U32 R0, R6, 0x10, RZ ;  /* 0x0000001006007824 */ /* 0x000fe200078e00ff */
[----:B------:R-:W-:Y:S02]  /*1d390*/  LOP3.LUT R37, R34, 0x40, RZ, 0xfc, !PT ;  /* 0x0000004022257812 */ /* 0x000fe400078efcff */
[----:B------:R-:W-:-:S02]  /*1d3a0*/  LOP3.LUT R4, R3, 0x200, R2, 0xf8, !PT ;  /* 0x0000020003047812 */ /* 0x000fc400078ef802 */
[----:B------:R-:W-:Y:S01]  /*1d3b0*/  SHF.R.U32.HI R2, RZ, 0x3, R5 ;  /* 0x00000003ff027819 */ /* 0x000fe20000011605 */
[----:B------:R-:W-:Y:S01]  /*1d3c0*/  ULOP3.LUT UR41, UR4, 0x2, URZ, 0xfc, !UPT ;  /* 0x0000000204297892 */ /* 0x000fe2000f8efc3f */
[----:B------:R-:W-:Y:S02]  /*1d3d0*/  LOP3.LUT R36, R34, 0x80, RZ, 0xfc, !PT ;  /* 0x0000008022247812 */ /* 0x000fe400078efcff */
[----:B------:R-:W-:Y:S01]  /*1d3e0*/  UMOV UR4, 0x400 ;  /* 0x0000040000047882 */ /* 0x000fe20000000000 */
[----:B------:R-:W-:Y:S01]  /*1d3f0*/  LOP3.LUT R0, R2, 0x70, R0, 0xf8, !PT ;  /* 0x0000007002007812 */ /* 0x000fe200078ef800 */
[----:B0-----:R-:W-:-:S06]  /*1d400*/  ULEA UR4, UR5, UR4, 0x18 ;  /* 0x0000000405047291 */ /* 0x001fcc000f8ec03f */
[----:B------:R-:W-:-:S04]  /*1d410*/  IMAD.U32 R23, RZ, RZ, UR4 ;  /* 0x00000004ff177e24 */ /* 0x000fc8000f8e00ff */
[----:B------:R-:W-:-:S05]  /*1d420*/  IMAD R0, R4, 0x2, R23 ;  /* 0x0000000204007824 */ /* 0x000fca00078e0217 */
[----:B------:R3:W-:Y:S02]  /*1d430*/  STL [R1+0x284], R0 ;  /* 0x0002840001007387 */ /* 0x0007e40000100800 */
.L_x_1876:
[----:B------:R-:W-:Y:S05]  /*1d440*/  YIELD ;  /* 0x0000000000007946 */ /* 0x000fea0003800000 */
[----:B------:R-:W-:Y:S01]  /*1d450*/  ULDC.64 UR4, c[0x0][0xa28] ;  /* 0x00028a0000047ab9 */ /* 0x000fe20000000a00 */
[----:B------:R-:W-:Y:S01]  /*1d460*/  IMAD.MOV.U32 R11, RZ, RZ, RZ ;  /* 0x000000ffff0b7224 */ /* 0x000fe200078e00ff */
[----:B------:R-:W-:Y:S01]  /*1d470*/  ISETP.NE.U32.AND P0, PT, RZ, UR4, PT ;  /* 0x00000004ff007c0c */ /* 0x000fe2000bf05070 */
[----:B0-----:R-:W0:Y:S01]  /*1d480*/  LDC.64 R4, c[0x0][0xa00] ;  /* 0x00028000ff047b82 */ /* 0x001e220000000a00 */
[----:B------:R-:W-:Y:S02]  /*1d490*/  ULDC.64 UR6, c[0x0][0xa10] ;  /* 0x0002840000067ab9 */ /* 0x000fe40000000a00 */
[----:B------:R-:W-:Y:S01]  /*1d4a0*/  ISETP.NE.AND.EX P0, PT, RZ, UR5, PT, P0 ;  /* 0x00000005ff007c0c */ /* 0x000fe2000bf05300 */
[----:B------:R-:W-:-:S12]  /*1d4b0*/  ULDC.64 UR4, c[0x0][0xa18] ;  /* 0x0002860000047ab9 */ /* 0x000fd80000000a00 */
[----:B-1----:R-:W1:Y:S01]  /*1d4c0*/  @P0 LDC.64 R2, c[0x0][0xa28] ;  /* 0x00028a00ff020b82 */ /* 0x002e620000000a00 */
[----:B------:R-:W-:Y:S01]  /*1d4d0*/  ISETP.NE.U32.AND P1, PT, RZ, UR6, PT ;  /* 0x00000006ff007c0c */ /* 0x000fe2000bf25070 */
[----:B-1----:R-:W-:-:S05]  /*1d4e0*/  @P0 IMAD.WIDE R2, R19, 0x4, R2 ;  /* 0x0000000413020825 */ /* 0x002fca00078e0202 */
[----:B------:R1:W2:Y:S01]  /*1d4f0*/  @P0 LDG.E R11, desc[UR38][R2.64] ;  /* 0x00000026020b0981 */ /* 0x0002a2000c1e1900 */
[----:B------:R-:W-:Y:S01]  /*1d500*/  ISETP.NE.U32.AND P0, PT, RZ, UR4, PT ;  /* 0x00000004ff007c0c */ /* 0x000fe2000bf05070 */
[----:B------:R-:W-:Y:S01]  /*1d510*/  IMAD.MOV.U32 R35, RZ, RZ, RZ ;  /* 0x000000ffff237224 */ /* 0x000fe200078e00ff */
[----:B------:R-:W-:Y:S01]  /*1d520*/  ISETP.NE.AND.EX P1, PT, RZ, UR7, PT, P1 ;  /* 0x00000007ff007c0c */ /* 0x000fe2000bf25310 */
[----:B---3--:R-:W-:Y:S01]  /*1d530*/  IMAD.MOV.U32 R0, RZ, RZ, RZ ;  /* 0x000000ffff007224 */ /* 0x008fe200078e00ff */
[----:B------:R-:W-:Y:S01]  /*1d540*/  ISETP.NE.AND.EX P2, PT, RZ, UR5, PT, P0 ;  /* 0x00000005ff007c0c */ /* 0x000fe2000bf45300 */
[----:B------:R-:W-:Y:S01]  /*1d550*/  ULDC.64 UR4, c[0x0][0xa00] ;  /* 0x0002800000047ab9 */ /* 0x000fe20000000a00 */
[----:B0-----:R-:W-:Y:S01]  /*1d560*/  IMAD.WIDE R4, R19, 0x4, R4 ;  /* 0x0000000413047825 */ /* 0x001fe200078e0204 */
[----:B------:R-:W-:Y:S01]  /*1d570*/  ISETP.NE.U32.AND P0, PT, RZ, UR4, PT ;  /* 0x00000004ff007c0c */ /* 0x000fe2000bf05070 */
[----:B-1----:R-:W0:Y:S03]  /*1d580*/  LDC.64 R2, c[0x0][0xa10] ;  /* 0x00028400ff027b82 */ /* 0x002e260000000a00 */
[----:B------:R-:W-:-:S06]  /*1d590*/  ISETP.NE.AND.EX P0, PT, RZ, UR5, PT, P0 ;  /* 0x00000005ff007c0c */ /* 0x000fcc000bf05300 */
[----:B------:R-:W1:Y:S07]  /*1d5a0*/  @P2 LDC.64 R6, c[0x0][0xa18] ;  /* 0x00028600ff062b82 */ /* 0x000e6e0000000a00 */
[----:B------:R-:W5:Y:S01]  /*1d5b0*/  @P0 LDG.E R35, desc[UR38][R4.64] ;  /* 0x0000002604230981 */ /* 0x000f62000c1e1900 */
[----:B0-----:R-:W-:-:S05]  /*1d5c0*/  IMAD.WIDE R2, R19, 0x4, R2 ;  /* 0x0000000413027825 */ /* 0x001fca00078e0202 */
[----:B------:R-:W5:Y:S01]  /*1d5d0*/  @P1 LDG.E R0, desc[UR38][R2.64] ;  /* 0x0000002602001981 */ /* 0x000f62000c1e1900 */
[----:B------:R-:W-:Y:S02]  /*1d5e0*/  ULDC UR4, c[0x0][0x288] ;  /* 0x0000a20000047ab9 */ /* 0x000fe40000000800 */
[----:B------:R-:W-:Y:S01]  /*1d5f0*/  IMAD.U32 R31, RZ, RZ, UR4 ;  /* 0x00000004ff1f7e24 */ /* 0x000fe2000f8e00ff */
[----:B------:R-:W-:Y:S02]  /*1d600*/  ULDC.64 UR4, c[0x0][0x418] ;  /* 0x0001060000047ab9 */ /* 0x000fe40000000a00 */
[----:B------:R-:W-:-:S03]  /*1d610*/  UISETP.NE.U32.AND UP0, UPT, UR4, URZ, UPT ;  /* 0x0000003f0400728c */ /* 0x000fc6000bf05070 */
[----:B------:R-:W-:Y:S01]  /*1d620*/  ULDC UR4, c[0x0][0x424] ;  /* 0x0001090000047ab9 */ /* 0x000fe20000000800 */
[----:B------:R-:W-:Y:S01]  /*1d630*/  UISETP.NE.AND.EX UP0, UPT, UR5, URZ, UPT, UP0 ;  /* 0x0000003f0500728c */ /* 0x000fe2000bf05300 */
[----:B-1----:R-:W-:Y:S02]  /*1d640*/  @P2 IMAD.WIDE R6, R19, 0x4, R6 ;  /* 0x0000000413062825 */ /* 0x002fe400078e0206 */
[----:B------:R-:W-:Y:S01]  /*1d650*/  ULDC UR5, c[0x0][0x2f0] ;  /* 0x0000bc0000057ab9 */ /* 0x000fe20000000800 */
[----:B------:R-:W-:Y:S02]  /*1d660*/  USEL UR4, UR4, 0x1, UP0 ;  /* 0x0000000104047887 */ /* 0x000fe40008000000 */
[----:B------:R0:W5:Y:S02]  /*1d670*/  @P2 LDG.E R31, desc[UR38][R6.64] ;  /* 0x00000026061f2981 */ /* 0x000164000c1e1900 */
[----:B------:R-:W-:-:S03]  /*1d680*/  UIMAD UR4, UR4, UR5, URZ ;  /* 0x00000005040472a4 */ /* 0x000fc6000f8e023f */
[----:B------:R-:W-:-:S03]  /*1d690*/  ULDC UR5, c[0x0][0x348] ;  /* 0x0000d20000057ab9 */ /* 0x000fc60000000800 */
[----:B------:R-:W-:Y:S02]  /*1d6a0*/  IMAD.U32 R10, RZ, RZ, UR4 ;  /* 0x00000004ff0a7e24 */ /* 0x000fe4000f8e00ff */
[----:B0-----:R-:W-:Y:S01]  /*1d6b0*/  IMAD.U32 R6, RZ, RZ, UR5 ;  /* 0x00000005ff067e24 */ /* 0x001fe2000f8e00ff */
[----:B--2---:R0:W-:Y:S01]  /*1d6c0*/  STL [R1+0x28c], R11 ;  /* 0x00028c0b01007387 */ /* 0x0041e20000100800 */
[----:B------:R-:W-:Y:S05]  /*1d6d0*/  @P2 BRA `(.L_x_1758) ;  /* 0x0000000000102947 */ /* 0x000fea0003800000 */
[----:B------:R-:W-:Y:S05]  /*1d6e0*/  @!P0 BRA `(.L_x_1758) ;  /* 0x00000000000c8947 */ /* 0x000fea0003800000 */
[----:B------:R-:W2:Y:S04]  /*1d6f0*/  LDG.E R8, desc[UR38][R4.64] ;  /* 0x0000002604087981 */ /* 0x000ea8000c1e1900 */
[----:B-----5:R-:W2:Y:S02]  /*1d700*/  LDG.E R31, desc[UR38][R4.64+0x4] ;  /* 0x00000426041f7981 */ /* 0x020ea4000c1e1900 */
[----:B--2---:R-:W-:-:S07]  /*1d710*/  IMAD.IADD R31, R31, 0x1, -R8 ;  /* 0x000000011f1f7824 */ /* 0x004fce00078e0a08 */
.L_x_1758:
[----:B------:R-:W-:Y:S02]  /*1d720*/  ULDC.64 UR4, c[0x0][0xa20] ;  /* 0x0002880000047ab9 */ /* 0x000fe40000000a00 */
[----:B------:R-:W-:-:S04]  /*1d730*/  ISETP.NE.U32.AND P0, PT, RZ, UR4, PT ;  /* 0x00000004ff007c0c */ /* 0x000fc8000bf05070 */
[----:B------:R-:W-:-:S13]  /*1d740*/  ISETP.NE.AND.EX P0, PT, RZ, UR5, PT, P0 ;  /* 0x00000005ff007c0c */ /* 0x000fda000bf05300 */
[----:B------:R-:W-:Y:S05]  /*1d750*/  @!P0 BRA `(.L_x_1759) ;  /* 0x0000000000108947 */ /* 0x000fea0003800000 */
[----:B------:R-:W1:Y:S02]  /*1d760*/  LDC.64 R4, c[0x0][0xa20] ;  /* 0x00028800ff047b82 */ /* 0x000e640000000a00 */
[----:B-1----:R-:W-:-:S05]  /*1d770*/  IMAD.WIDE R4, R19, 0x4, R4 ;  /* 0x0000000413047825 */ /* 0x002fca00078e0204 */
[----:B------:R1:W5:Y:S01]  /*1d780*/  LDG.E R10, desc[UR38][R4.64] ;  /* 0x00000026040a7981 */ /* 0x000362000c1e1900 */
[----:B------:R-:W-:Y:S05]  /*1d790*/  BRA `(.L_x_1760) ;  /* 0x0000000000247947 */ /* 0x000fea0003800000 */
.L_x_1759:
        /* <DEDUP_REMOVED lines=9> */
.L_x_1760:
[----:B-1----:R-:W2:Y:S01]  /*1d830*/  @P1 LDG.E R5, desc[UR38][R2.64] ;  /* 0x0000002602051981 */ /* 0x002ea2000c1e1900 */
[----:B------:R-:W1:Y:S03]  /*1d840*/  LDC R7, c[0x0][0x448] ;  /* 0x00011200ff077b82 */ /* 0x000e660000000800 */
[----:B------:R3:W2:Y:S01]  /*1d850*/  @P1 LDG.E R4, desc[UR38][R2.64+0x4] ;  /* 0x0000042602041981 */ /* 0x0006a2000c1e1900 */
[----:B-----5:R-:W-:Y:S02]  /*1d860*/  IMAD.IADD R10, R10, 0x1, -R11 ;  /* 0x000000010a0a7824 */ /* 0x020fe400078e0a0b */
[----:B------:R-:W-:Y:S02]  /*1d870*/  IMAD.SHL.U32 R28, R17, 0x80, RZ ;  /* 0x00000080111c7824 */ /* 0x000fe400078e00ff */
[----:B---3--:R-:W3:Y:S01]  /*1d880*/  LDC.64 R2, c[0x0][0x9e0] ;  /* 0x00027800ff027b82 */ /* 0x008ee20000000a00 */
[----:B-1----:R-:W-:Y:S01]  /*1d890*/  ISETP.NE.AND P2, PT, R7, 0x1, PT ;  /* 0x000000010700780c */ /* 0x002fe20003f45270 */
[----:B------:R-:W-:-:S12]  /*1d8a0*/  VIADD R7, R28, 0x7f ;  /* 0x0000007f1c077836 */ /* 0x000fd80000000000 */
[----:B------:R-:W1:Y:S01]  /*1d8b0*/  @P2 LDC R8, c[0x0][0x44c] ;  /* 0x00011300ff082b82 */ /* 0x000e620000000800 */
[----:B---3--:R-:W-:-:S07]  /*1d8c0*/  ISETP.GE.AND P3, PT, R3, 0x1, PT ;  /* 0x000000010300780c */ /* 0x008fce0003f66270 */
[----:B------:R-:W3:Y:S01]  /*1d8d0*/  @P2 LDC R9, c[0x0][0x450] ;  /* 0x00011400ff092b82 */ /* 0x000ee20000000800 */
[----:B--2---:R-:W-:Y:S02]  /*1d8e0*/  @P1 IMAD.IADD R6, R4, 0x1, -R5 ;  /* 0x0000000104061824 */ /* 0x004fe400078e0a05 */
[----:B-1----:R-:W-:-:S04]  /*1d8f0*/  @P2 IMAD.HI.U32 R4, R7, R8, RZ ;  /* 0x0000000807042227 */ /* 0x002fc800078e00ff */
[----:B------:R-:W-:Y:S01]  /*1d900*/  IMAD.IADD R13, R10, 0x1, R6 ;  /* 0x000000010a0d7824 */ /* 0x000fe200078e0206 */
[----:B---3--:R-:W-:-:S03]  /*1d910*/  @P2 SHF.R.U32.HI R7, RZ, R9, R4 ;  /* 0x00000009ff072219 */ /* 0x008fc60000011604 */
[C---:B------:R-:W-:Y:S01]  /*1d920*/  VIADD R4, R13.reuse, 0x5f ;  /* 0x0000005f0d047836 */ /* 0x040fe20000000000 */
[----:B------:R1:W-:Y:S01]  /*1d930*/  STL [R1+0x288], R13 ;  /* 0x0002880d01007387 */ /* 0x0003e20000100800 */
[----:B------:R-:W-:Y:S02]  /*1d940*/  IADD3 R8, R13, 0x1, -R31 ;  /* 0x000000010d087810 */ /* 0x000fe40007ffe81f */
[----:B------:R-:W-:-:S04]  /*1d950*/  IMAD.HI R4, R4, 0x2aaaaaab, RZ ;  /* 0x2aaaaaab04047827 */ /* 0x000fc800078e02ff */
[----:B------:R-:W-:Y:S01]  /*1d960*/  IMAD.IADD R7, R8, 0x1, R7 ;  /* 0x0000000108077824 */ /* 0x000fe200078e0207 */
[----:B------:R-:W-:-:S03]  /*1d970*/  SHF.R.U32.HI R9, RZ, 0x1f, R4 ;  /* 0x0000001fff097819 */ /* 0x000fc60000011604 */
[----:B------:R-:W-:Y:S01]  /*1d980*/  IMAD.IADD R2, R7, 0x1, R2 ;  /* 0x0000000107027824 */ /* 0x000fe200078e0202 */
[----:B------:R-:W-:Y:S01]  /*1d990*/  LEA.HI.SX32 R9, R4, R9, 0x1c ;  /* 0x0000000904097211 */ /* 0x000fe200078fe2ff */
[----:B-1----:R-:W-:Y:S06]  /*1d9a0*/  @!P3 BRA `(.L_x_1761) ;  /* 0x000000000048b947 */ /* 0x002fec0003800000 */
[C---:B------:R-:W-:Y:S01]  /*1d9b0*/  ISETP.GT.AND P0, PT, R7.reuse, RZ, PT ;  /* 0x000000ff0700720c */ /* 0x040fe20003f04270 */
[----:B------:R-:W-:Y:S01]  /*1d9c0*/  BSSY B0, `(.L_x_1762) ;  /* 0x000000e000007945 */ /* 0x000fe20003800000 */
[----:B0-----:R-:W-:-:S11]  /*1d9d0*/  VIADD R11, R7, 0xffffffff ;  /* 0xffffffff070b7836 */ /* 0x001fd60000000000 */
        /* <DEDUP_REMOVED lines=8> */
.L_x_1763:
[----:B------:R-:W-:-:S13]  /*1da60*/  ISETP.NE.AND P0, PT, R3, 0x1, PT ;  /* 0x000000010300780c */ /* 0x000fda0003f05270 */
[----:B------:R-:W0:Y:S02]  /*1da70*/  @P0 LDC.64 R4, c[0x0][0x9e8] ;  /* 0x00027a00ff040b82 */ /* 0x000e240000000a00 */
[----:B0-----:R-:W-:-:S05]  /*1da80*/  @P0 IMAD.HI.U32 R4, R11, R4, RZ ;  /* 0x000000040b040227 */ /* 0x001fca00078e00ff */
[----:B------:R-:W-:-:S07]  /*1da90*/  @P0 SHF.R.U32.HI R11, RZ, R5, R4 ;  /* 0x00000005ff0b0219 */ /* 0x000fce0000011604 */
.L_x_1764:
[----:B------:R-:W-:Y:S05]  /*1daa0*/  BSYNC B0 ;  /* 0x0000000000007941 */ /* 0x000fea0003800000 */
.L_x_1762:
[----:B------:R-:W-:-:S05]  /*1dab0*/  IMAD R11, R11, R3, R3 ;  /* 0x000000030b0b7224 */ /* 0x000fca00078e0203 */
[----:B------:R-:W-:-:S07]  /*1dac0*/  VIMNMX R2, R2, R11, PT ;  /* 0x0000000b02027248 */ /* 0x000fce0003fe0100 */
.L_x_1761:
[----:B------:R-:W1:Y:S01]  /*1dad0*/  @P2 LDC R5, c[0x0][0x44c] ;  /* 0x00011300ff052b82 */ /* 0x000e620000000800 */
[----:B------:R-:W-:Y:S01]  /*1dae0*/  IMAD.MOV.U32 R4, RZ, RZ, R28 ;  /* 0x000000ffff047224 */ /* 0x000fe200078e001c */
[----:B------:R-:W-:Y:S01]  /*1daf0*/  ULDC UR4, c[0x0][0x9dc] ;  /* 0x0002770000047ab9 */ /* 0x000fe20000000800 */
[----:B------:R-:W-:-:S05]  /*1db00*/  IMAD.IADD R7, R13, 0x1, -R31 ;  /* 0x000000010d077824 */ /* 0x000fca00078e0a1f */
[----:B------:R-:W2:Y:S01]  /*1db10*/  @P2 LDC R12, c[0x0][0x450] ;  /* 0x00011400ff0c2b82 */ /* 0x000ea20000000800 */
[----:B-1----:R-:W-:-:S05]  /*1db20*/  @P2 IMAD.HI.U32 R5, R28, R5, RZ ;  /* 0x000000051c052227 */ /* 0x002fca00078e00ff */
[----:B--2---:R-:W-:-:S05]  /*1db30*/  @P2 SHF.R.U32.HI R4, RZ, R12, R5 ;  /* 0x0000000cff042219 */ /* 0x004fca0000011605 */
[----:B------:R-:W-:-:S04]  /*1db40*/  IMAD.IADD R12, R7, 0x1, R4 ;  /* 0x00000001070c7824 */ /* 0x000fc800078e0204 */
[----:B0-----:R-:W-:Y:S01]  /*1db50*/  VIADD R11, R12, -UR4 ;  /* 0x800000040c0b7c36 */ /* 0x001fe20008000000 */
[----:B------:R-:W-:Y:S06]  /*1db60*/  @!P3 BRA `(.L_x_1765) ;  /* 0x000000000044b947 */ /* 0x000fec0003800000 */
[----:B------:R-:W-:Y:S01]  /*1db70*/  ISETP.GT.AND P0, PT, R12, -0x1, PT ;  /* 0xffffffff0c00780c */ /* 0x000fe20003f04270 */
[----:B------:R-:W-:-:S12]  /*1db80*/  BSSY B0, `(.L_x_1766) ;  /* 0x000000d000007945 */ /* 0x000fd80003800000 */
        /* <DEDUP_REMOVED lines=8> */
.L_x_1767:
[----:B------:R-:W-:-:S13]  /*1dc10*/  ISETP.NE.AND P0, PT, R3, 0x1, PT ;  /* 0x000000010300780c */ /* 0x000fda0003f05270 */
[----:B------:R-:W0:Y:S02]  /*1dc20*/  @P0 LDC.64 R4, c[0x0][0x9e8] ;  /* 0x00027a00ff040b82 */ /* 0x000e240000000a00 */
[----:B0-----:R-:W-:-:S05]  /*1dc30*/  @P0 IMAD.HI.U32 R4, R12, R4, RZ ;  /* 0x000000040c040227 */ /* 0x001fca00078e00ff */
[----:B------:R-:W-:-:S07]  /*1dc40*/  @P0 SHF.R.U32.HI R12, RZ, R5, R4 ;  /* 0x00000005ff0c0219 */ /* 0x000fce0000011604 */
.L_x_1768:
[----:B------:R-:W-:Y:S05]  /*1dc50*/  BSYNC B0 ;  /* 0x0000000000007941 */ /* 0x000fea0003800000 */
.L_x_1766:
[----:B------:R-:W-:-:S05]  /*1dc60*/  IMAD R12, R12, R3, RZ ;  /* 0x000000030c0c7224 */ /* 0x000fca00078e02ff */
[----:B------:R-:W-:-:S07]  /*1dc70*/  VIMNMX R11, R11, R12, !PT ;  /* 0x0000000c0b0b7248 */ /* 0x000fce0007fe0100 */
.L_x_1765:
[----:B------:R-:W-:Y:S01]  /*1dc80*/  VIADD R2, R2, 0x5f ;  /* 0x0000005f02027836 */ /* 0x000fe20000000000 */
[----:B------:R-:W-:Y:S01]  /*1dc90*/  BSSY B0, `(.L_x_1769) ;  /* 0x0000158000007945 */ /* 0x000fe20003800000 */
[----:B------:R-:W-:-:S04]  /*1dca0*/  IMAD.HI R11, R11, 0x2aaaaaab, RZ ;  /* 0x2aaaaaab0b0b7827 */ /* 0x000fc800078e02ff */
[----:B------:R-:W-:Y:S01]  /*1dcb0*/  IMAD.HI R2, R2, 0x2aaaaaab, RZ ;  /* 0x2aaaaaab02027827 */ /* 0x000fe200078e02ff */
[----:B------:R-:W-:-:S04]  /*1dcc0*/  SHF.R.U32.HI R4, RZ, 0x1f, R11 ;  /* 0x0000001fff047819 */ /* 0x000fc8000001160b */
[----:B------:R-:W-:Y:S02]  /*1dcd0*/  SHF.R.U32.HI R3, RZ, 0x1f, R2 ;  /* 0x0000001fff037819 */ /* 0x000fe40000011602 */
[----:B------:R-:W-:Y:S02]  /*1dce0*/  LEA.HI.SX32 R4, R11, R4, 0x1c ;  /* 0x000000040b047211 */ /* 0x000fe400078fe2ff */
        /* <DEDUP_REMOVED lines=25> */
.L_x_1925:
[----:B-1----:R-:W-:Y:S02]  /*1de80*/  ISETP.NE.AND P0, PT, R14, RZ, PT ;  /* 0x000000ff0e00720c */ /* 0x002fe40003f05270 */
[----:B------:R-:W-:-:S11]  /*1de90*/  PLOP3.LUT P6, PT, PT, PT, PT, 0x8, 0x0 ;  /* 0x000000000000781c */ /* 0x000fd60003fce170 */
[----:B------:R-:W-:Y:S05]  /*1dea0*/  @P0 BRA `(.L_x_1772) ;  /* 0x00000000000c0947 */ /* 0x000fea0003800000 */
[----:B------:R-:W-:-:S03]  /*1deb0*/  UMOV UR4, 0xffffffff ;  /* 0xffffffff00047882 */ /* 0x000fc60000000000 */
[----:B------:R-:W-:Y:S05]  /*1dec0*/  BRA.DIV UR4, `(.L_x_1773) ;  /* 0x0000006e04787947 */ /* 0x000fea000b800000 */
[----:B------:R-:W-:-:S13]  /*1ded0*/  ELECT P6, URZ, PT ;  /* 0x00000000003f782f */ /* 0x000fda00038c0000 */
.L_x_1772:
        /* <DEDUP_REMOVED lines=9> */
.L_x_1928:
[----:B------:R-:W-:Y:S05]  /*1df70*/  BSYNC B1 ;  /* 0x0000000000017941 */ /* 0x000fea0003800000 */
.L_x_1774:
        /* <DEDUP_REMOVED lines=10> */
.L_x_1929:
[----:B------:R-:W-:Y:S05]  /*1e020*/  BSYNC B2 ;  /* 0x0000000000027941 */ /* 0x000fea0003800000 */
.L_x_1778:
[----:B------:R-:W-:Y:S04]  /*1e030*/  BSSY B2, `(.L_x_1780) ;  /* 0x0000009000027945 */ /* 0x000fe80003800000 */
[----:B------:R-:W-:Y:S05]  /*1e040*/  @P1 BRA `(.L_x_1781) ;  /* 0x00000000001c1947 */ /* 0x000fea0003800000 */
[----:B------:R-:W0:Y:S02]  /*1e050*/  S2R R3, SR_TID.X ;  /* 0x0000000000037919 */ /* 0x000e240000002100 */
[----:B0-----:R-:W-:Y:S01]  /*1e060*/  LOP3.LUT R6, R3, 0x1f, RZ, 0xc0, !PT ;  /* 0x0000001f03067812 */ /* 0x001fe200078ec0ff */
[----:B------:R-:W-:-:S03]  /*1e070*/  IMAD.MOV.U32 R3, RZ, RZ, 0x9000 ;  /* 0x00009000ff037424 */ /* 0x000fc600078e00ff */
[----:B------:R-:W-:Y:S01]  /*1e080*/  ISETP.NE.AND P0, PT, R6, RZ, PT ;  /* 0x000000ff0600720c */ /* 0x000fe20003f05270 */
[----:B------:R2:W-:-:S12]  /*1e090*/  SYNCS.ARRIVE.TRANS64 RZ, [R12+URZ+0x30890], R3 ;  /* 0x030890030cff79a7 */ /* 0x0005d8000800003f */
[----:B--2---:R-:W-:Y:S05]  /*1e0a0*/  @!P0 BRA `(.L_x_1781) ;  /* 0x0000000000048947 */ /* 0x004fea0003800000 */
[----:B------:R-:W-:Y:S01]  /*1e0b0*/  BPT.TRAP 0x1 ;  /* 0x000000040000795c */ /* 0x000fe20000300000 */
.L_x_1781:
[----:B------:R-:W-:Y:S05]  /*1e0c0*/  BSYNC B2 ;  /* 0x0000000000027941 */ /* 0x000fea0003800000 */
.L_x_1780:
[----:B------:R-:W-:Y:S01]  /*1e0d0*/  IMAD.MOV.U32 R17, RZ, RZ, RZ ;  /* 0x000000ffff117224 */ /* 0x000fe200078e00ff */
[----:B------:R-:W-:Y:S01]  /*1e0e0*/  UIADD3 UR4, UP0, UR36, 0x570, URZ ;  /* 0x0000057024047890 */ /* 0x000fe2000ff1e03f */
[----:B0-----:R-:W-:Y:S01]  /*1e0f0*/  IMAD R6, R2, 0x60, R0 ;  /* 0x0000006002067824 */ /* 0x001fe200078e0200 */
[----:B------:R-:W-:Y:S01]  /*1e100*/  PLOP3.LUT P0, PT, PT, PT, PT, 0x80, 0x0 ;  /* 0x000000000000781c */ /* 0x000fe20003f0f070 */
[----:B------:R-:W-:Y:S01]  /*1e110*/  IMAD R10, R27, 0x9000, R23 ;  /* 0x000090001b0a7824 */ /* 0x000fe200078e0217 */
[----:B------:R-:W-:Y:S01]  /*1e120*/  R2UR UR10, R17 ;  /* 0x00000000110a72ca */ /* 0x000fe200000e0000 */
[----:B------:R-:W-:Y:S01]  /*1e130*/  VIADD R6, R6, 0xffffffa0 ;  /* 0xffffffa006067836 */ /* 0x000fe20000000000 */
[----:B------:R-:W-:Y:S01]  /*1e140*/  UIADD3.X UR5, URZ, UR37, URZ, UP0, !UPT ;  /* 0x000000253f057290 */ /* 0x000fe200087fe43f */
[----:B------:R-:W-:Y:S01]  /*1e150*/  VIADD R3, R12, 0x30890 ;  /* 0x000308900c037836 */ /* 0x000fe20000000000 */
[----:B------:R-:W-:Y:S01]  /*1e160*/  UMOV UR6, 0x0 ;  /* 0x0000000000067882 */ /* 0x000fe20000000000 */
[----:B------:R-:W-:Y:S01]  /*1e170*/  VIADD R13, R10, 0x1e400 ;  /* 0x0001e4000a0d7836 */ /* 0x000fe20000000000 */
[----:B------:R-:W-:-:S09]  /*1e180*/  UMOV UR7, 0x12f00000 ;  /* 0x12f0000000077882 */ /* 0x000fd20000000000 */
.L_x_1782:
        /* <DEDUP_REMOVED lines=16> */
.L_x_1783:
        /* <DEDUP_REMOVED lines=16> */
.L_x_1784:
        /* <DEDUP_REMOVED lines=13> */
.L_x_1930:
[----:B------:R-:W-:Y:S05]  /*1e460*/  BSYNC B2 ;  /* 0x0000000000027941 */ /* 0x000fea0003800000 */
.L_x_1785:
[----:B------:R-:W-:Y:S01]  /*1e470*/  BSSY B2, `(.L_x_1787) ;  /* 0x000000b000027945 */ /* 0x000fe20003800000 */
[----:B------:R-:W-:Y:S02]  /*1e480*/  IMAD.MOV.U32 R14, RZ, RZ, 0x0 ;  /* 0x00000000ff0e7424 */ /* 0x000fe400078e00ff */
[----:B------:R-:W-:Y:S01]  /*1e490*/  IMAD.MOV.U32 R15, RZ, RZ, 0x12f00000 ;  /* 0x12f00000ff0f7424 */ /* 0x000fe200078e00ff */
[----:B------:R-:W-:Y:S06]  /*1e4a0*/  @P1 BRA `(.L_x_1788) ;  /* 0x00000000001c1947 */ /* 0x000fec0003800000 */
[----:B------:R-:W2:Y:S02]  /*1e4b0*/  S2R R3, SR_TID.X ;  /* 0x0000000000037919 */ /* 0x000ea40000002100 */
[----:B--2---:R-:W-:Y:S01]  /*1e4c0*/  LOP3.LUT R13, R3, 0x1f, RZ, 0xc0, !PT ;  /* 0x0000001f030d7812 */ /* 0x004fe200078ec0ff */
[----:B------:R-:W-:-:S03]  /*1e4d0*/  IMAD.MOV.U32 R3, RZ, RZ, 0x9000 ;  /* 0x00009000ff037424 */ /* 0x000fc600078e00ff */
[----:B------:R-:W-:Y:S01]  /*1e4e0*/  ISETP.NE.AND P0, PT, R13, RZ, PT ;  /* 0x000000ff0d00720c */ /* 0x000fe20003f05270 */
[----:B------:R2:W-:-:S12]  /*1e4f0*/  SYNCS.ARRIVE.TRANS64 RZ, [R12+URZ+0x308b0], R3 ;  /* 0x0308b0030cff79a7 */ /* 0x0005d8000800003f */
[----:B--2---:R-:W-:Y:S05]  /*1e500*/  @!P0 BRA `(.L_x_1788) ;  /* 0x0000000000048947 */ /* 0x004fea0003800000 */
[----:B------:R-:W-:Y:S01]  /*1e510*/  BPT.TRAP 0x1 ;  /* 0x000000040000795c */ /* 0x000fe20000300000 */
.L_x_1788:
[----:B------:R-:W-:Y:S05]  /*1e520*/  BSYNC B2 ;  /* 0x0000000000027941 */ /* 0x000fea0003800000 */
.L_x_1787:
        /* <DEDUP_REMOVED lines=8> */
.L_x_1789:
        /* <DEDUP_REMOVED lines=15> */
.L_x_1790:
        /* <DEDUP_REMOVED lines=15> */
.L_x_1791:
        /* <DEDUP_REMOVED lines=10> */
.L_x_1777:
[----:B------:R-:W-:Y:S05]  /*1e830*/  BSYNC B1 ;  /* 0x0000000000017941 */ /* 0x000fea0003800000 */
.L_x_1776:
        /* <DEDUP_REMOVED lines=9> */
.L_x_1808:
[----:B------:R-:W-:Y:S05]  /*1e8d0*/  YIELD ;  /* 0x0000000000007946 */ /* 0x000fea0003800000 */
[----:B------:R-:W-:Y:S04]  /*1e8e0*/  BSSY B1, `(.L_x_1792) ;  /* 0x000008a000017945 */ /* 0x000fe80003800000 */
[----:B------:R-:W-:Y:S05]  /*1e8f0*/  @!P6 BRA `(.L_x_1793) ;  /* 0x000000080020e947 */ /* 0x000fea0003800000 */
[----:B------:R-:W1:Y:S01]  /*1e900*/  S2R R2, SR_TID.X ;  /* 0x0000000000027919 */ /* 0x000e620000002100 */
[----:B------:R-:W-:Y:S01]  /*1e910*/  IMAD R11, R27, 0x8, R23 ;  /* 0x000000081b0b7824 */ /* 0x000fe200078e0217 */
[----:B------:R-:W-:Y:S01]  /*1e920*/  BSSY B2, `(.L_x_1794) ;  /* 0x0000006000027945 */ /* 0x000fe20003800000 */
[----:B-1----:R-:W-:Y:S02]  /*1e930*/  LOP3.LUT R3, R2, 0x7f, RZ, 0xc0, !PT ;  /* 0x0000007f02037812 */ /* 0x002fe400078ec0ff */
[----:B------:R-:W-:Y:S02]  /*1e940*/  SHF.L.U32 R2, R30, 0x1f, RZ ;  /* 0x0000001f1e027819 */ /* 0x000fe400000006ff */
[----:B------:R-:W-:Y:S02]  /*1e950*/  ISETP.NE.AND P2, PT, R3, RZ, PT ;  /* 0x000000ff0300720c */ /* 0x000fe40003f45270 */
[----:B------:R-:W1:Y:S02]  /*1e960*/  SYNCS.PHASECHK.TRANS64.TRYWAIT P1, [R11+URZ+0x308a0], R2 ;  /* 0x0308a0020b0075a7 */ /* 0x000e64000802017f */
[----:B-1----:R-:W-:Y:S09]  /*1e970*/  @!P1 BRA `(.L_x_1795) ;  /* 0x0000006400289947 */ /* 0x002ff20003800000 */
.L_x_1931:
[----:B------:R-:W-:Y:S05]  /*1e980*/  BSYNC B2 ;  /* 0x0000000000027941 */ /* 0x000fea0003800000 */
.L_x_1794:
        /* <DEDUP_REMOVED lines=9> */
.L_x_1797:
[----:B------:R-:W-:Y:S05]  /*1ea20*/  BSYNC B2 ;  /* 0x0000000000027941 */ /* 0x000fea0003800000 */
.L_x_1796:
        /* <DEDUP_REMOVED lines=11> */
.L_x_1798:
        /* <DEDUP_REMOVED lines=16> */
.L_x_1799:
        /* <DEDUP_REMOVED lines=16> */
.L_x_1800:
        /* <DEDUP_REMOVED lines=13> */
.L_x_1932:
[----:B------:R-:W-:Y:S05]  /*1edb0*/  BSYNC B2 ;  /* 0x0000000000027941 */ /* 0x000fea0003800000 */
.L_x_1801:
[----:B------:R-:W-:Y:S01]  /*1edc0*/  BSSY B2, `(.L_x_1803) ;  /* 0x000000b000027945 */ /* 0x000fe20003800000 */
[----:B01----:R-:W-:Y:S02]  /*1edd0*/  IMAD.MOV.U32 R2, RZ, RZ, 0x0 ;  /* 0x00000000ff027424 */ /* 0x003fe400078e00ff */
[----:B------:R-:W-:Y:S01]  /*1ede0*/  IMAD.MOV.U32 R3, RZ, RZ, 0x12f00000 ;  /* 0x12f00000ff037424 */ /* 0x000fe200078e00ff */
[----:B------:R-:W-:Y:S06]  /*1edf0*/  @P2 BRA `(.L_x_1804) ;  /* 0x00000000001c2947 */ /* 0x000fec0003800000 */
[----:B------:R-:W0:Y:S02]  /*1ee00*/  S2R R14, SR_TID.X ;  /* 0x00000000000e7919 */ /* 0x000e240000002100 */
[----:B0-----:R-:W-:Y:S01]  /*1ee10*/  LOP3.LUT R20, R14, 0x1f, RZ, 0xc0, !PT ;  /* 0x0000001f0e147812 */ /* 0x001fe200078ec0ff */
[----:B------:R-:W-:-:S03]  /*1ee20*/  IMAD.MOV.U32 R14, RZ, RZ, 0x9000 ;  /* 0x00009000ff0e7424 */ /* 0x000fc600078e00ff */
[----:B------:R-:W-:Y:S01]  /*1ee30*/  ISETP.NE.AND P1, PT, R20, RZ, PT ;  /* 0x000000ff1400720c */ /* 0x000fe20003f25270 */
[----:B------:R0:W-:-:S12]  /*1ee40*/  SYNCS.ARRIVE.TRANS64 RZ, [R11+URZ+0x308b0], R14 ;  /* 0x0308b00e0bff79a7 */ /* 0x0001d8000800003f */
[----:B0-----:R-:W-:Y:S05]  /*1ee50*/  @!P1 BRA `(.L_x_1804) ;  /* 0x0000000000049947 */ /* 0x001fea0003800000 */
[----:B------:R-:W-:Y:S01]  /*1ee60*/  BPT.TRAP 0x1 ;  /* 0x000000040000795c */ /* 0x000fe20000300000 */
.L_x_1804:
[----:B------:R-:W-:Y:S05]  /*1ee70*/  BSYNC B2 ;  /* 0x0000000000027941 */ /* 0x000fea0003800000 */
.L_x_1803:
[----:B------:R-:W-:Y:S01]  /*1ee80*/  R2UR UR10, R15 ;  /* 0x000000000f0a72ca */ /* 0x000fe200000e0000 */
[----:B------:R-:W-:Y:S01]  /*1ee90*/  UIADD3 UR4, UP0, UR36, 0x670, URZ ;  /* 0x0000067024047890 */ /* 0x000fe2000ff1e03f */
[----:B------:R-:W-:Y:S01]  /*1eea0*/  R2UR UR6, R2 ;  /* 0x00000000020672ca */ /* 0x000fe200000e0000 */
[----:B------:R-:W-:Y:S01]  /*1eeb0*/  VIADD R11, R11, 0x308b0 ;  /* 0x000308b00b0b7836 */ /* 0x000fe20000000000 */
[----:B------:R-:W-:Y:S01]  /*1eec0*/  R2UR UR7, R3 ;  /* 0x00000000030772ca */ /* 0x000fe200000e0000 */
[----:B------:R-:W-:Y:S01]  /*1eed0*/  VIADD R14, R10, 0x400 ;  /* 0x000004000a0e7836 */ /* 0x000fe20000000000 */
[----:B------:R-:W-:Y:S01]  /*1eee0*/  PLOP3.LUT P1, PT, PT, PT, PT, 0x80, 0x0 ;  /* 0x000000000000781c */ /* 0x000fe20003f2f070 */
[----:B------:R-:W-:-:S12]  /*1eef0*/  UIADD3.X UR5, URZ, UR37, URZ, UP0, !UPT ;  /* 0x000000253f057290 */ /* 0x000fd800087fe43f */
.L_x_1805:
        /* <DEDUP_REMOVED lines=15> */
.L_x_1806:
        /* <DEDUP_REMOVED lines=15> */
.L_x_1807:
        /* <DEDUP_REMOVED lines=10> */
.L_x_1793:
[----:B------:R-:W-:Y:S05]  /*1f180*/  BSYNC B1 ;  /* 0x0000000000017941 */ /* 0x000fea0003800000 */
.L_x_1792:
[C---:B------:R-:W-:Y:S01]  /*1f190*/  ISETP.GT.AND P2, PT, R12.reuse, R5, PT ;  /* 0x000000050c00720c */ /* 0x040fe20003f44270 */
[----:B------:R-:W-:Y:S02]  /*1f1a0*/  VIADD R27, R27, 0x1 ;  /* 0x000000011b1b7836 */ /* 0x000fe40000000000 */
[----:B------:R-:W-:-:S03]  /*1f1b0*/  VIADD R12, R12, 0xffffffff ;  /* 0xffffffff0c0c7836 */ /* 0x000fc60000000000 */
[----:B------:R-:W-:-:S04]  /*1f1c0*/  ISETP.NE.AND P1, PT, R27, 0x2, PT ;  /* 0x000000021b00780c */ /* 0x000fc80003f25270 */
[----:B------:R-:W-:Y:S02]  /*1f1d0*/  SEL R3, RZ, 0x1, P1 ;  /* 0x00000001ff037807 */ /* 0x000fe40000800000 */
[----:B------:R-:W-:Y:S02]  /*1f1e0*/  SEL R27, R27, RZ, P1 ;  /* 0x000000ff1b1b7207 */ /* 0x000fe40000800000 */
[----:B------:R-:W-:Y:S01]  /*1f1f0*/  LOP3.LUT R30, R30, R3, RZ, 0x3c, !PT ;  /* 0x000000031e1e7212 */ /* 0x000fe200078e3cff */
[----:B------:R-:W-:Y:S06]  /*1f200*/  @P2 BRA `(.L_x_1808) ;  /* 0xfffffff400b02947 */ /* 0x000fec000383ffff */
.L_x_1770:
[----:B------:R-:W-:Y:S05]  /*1f210*/  BSYNC B0 ;  /* 0x0000000000007941 */ /* 0x000fea0003800000 */
.L_x_1769:
[----:B------:R-:W1:Y:S01]  /*1f220*/  LDC R0, c[0x0][0x448] ;  /* 0x00011200ff007b82 */ /* 0x000e620000000800 */
[----:B------:R-:W-:Y:S01]  /*1f230*/  VIADD R5, R28, 0x7f ;  /* 0x0000007f1c057836 */ /* 0x000fe20000000000 */
[----:B------:R-:W-:Y:S06]  /*1f240*/  @!P0 WARPSYNC.ALL ;  /* 0x0000000000008948 */ /* 0x000fec0003800000 */
[----:B------:R-:W2:Y:S08]  /*1f250*/  LDC.64 R2, c[0x0][0x9e0] ;  /* 0x00027800ff027b82 */ /* 0x000eb00000000a00 */
[----:B------:R-:W-:Y:S01]  /*1f260*/  @!P0 BAR.SYNC.DEFER_BLOCKING 0xc, 0x180 ;  /* 0x0306000000008b1d */ /* 0x000fe20000010000 */
[----:B-1----:R-:W-:-:S02]  /*1f270*/  ISETP.NE.AND P1, PT, R0, 0x1, PT ;  /* 0x000000010000780c */ /* 0x002fc40003f25270 */
[----:B--2---:R-:W-:-:S11]  /*1f280*/  ISETP.GE.AND P2, PT, R3, 0x1, PT ;  /* 0x000000010300780c */ /* 0x004fd60003f46270 */
[----:B------:R-:W1:Y:S08]  /*1f290*/  @P1 LDC R0, c[0x0][0x44c] ;  /* 0x00011300ff001b82 */ /* 0x000e700000000800 */
[----:B------:R-:W2:Y:S01]  /*1f2a0*/  @P1 LDC R11, c[0x0][0x450] ;  /* 0x00011400ff0b1b82 */ /* 0x000ea20000000800 */
[----:B-1----:R-:W-:-:S05]  /*1f2b0*/  @P1 IMAD.HI.U32 R0, R5, R0, RZ ;  /* 0x0000000005001227 */ /* 0x002fca00078e00ff */
[----:B--2---:R-:W-:-:S05]  /*1f2c0*/  @P1 SHF.R.U32.HI R5, RZ, R11, R0 ;  /* 0x0000000bff051219 */ /* 0x004fca0000011600 */
[----:B------:R-:W-:-:S04]  /*1f2d0*/  IMAD.IADD R11, R8, 0x1, R5 ;  /* 0x00000001080b7824 */ /* 0x000fc800078e0205 */
[----:B------:R-:W-:Y:S01]  /*1f2e0*/  IMAD.IADD R2, R11, 0x1, R2 ;  /* 0x000000010b027824 */ /* 0x000fe200078e0202 */
[----:B------:R-:W-:Y:S06]  /*1f2f0*/  @!P2 BRA `(.L_x_1809) ;  /* 0x000000000048a947 */ /* 0x000fec0003800000 */
[C---:B------:R-:W-:Y:S01]  /*1f300*/  ISETP.GT.AND P0, PT, R11.reuse, RZ, PT ;  /* 0x000000ff0b00720c */ /* 0x040fe20003f04270 */
[----:B------:R-:W-:Y:S01]  /*1f310*/  BSSY B0, `(.L_x_1810) ;  /* 0x000000e000007945 */ /* 0x000fe20003800000 */
[----:B------:R-:W-:-:S11]  /*1f320*/  VIADD R0, R11, 0xffffffff ;  /* 0xffffffff0b007836 */ /* 0x000fd60000000000 */
        /* <DEDUP_REMOVED lines=8> */
.L_x_1811:
[----:B------:R-:W-:-:S13]  /*1f3b0*/  ISETP.NE.AND P0, PT, R3, 0x1, PT ;  /* 0x000000010300780c */ /* 0x000fda0003f05270 */
[----:B------:R-:W1:Y:S02]  /*1f3c0*/  @P0 LDC.64 R4, c[0x0][0x9e8] ;  /* 0x00027a00ff040b82 */ /* 0x000e640000000a00 */
[----:B-1----:R-:W-:-:S05]  /*1f3d0*/  @P0 IMAD.HI.U32 R4, R0, R4, RZ ;  /* 0x0000000400040227 */ /* 0x002fca00078e00ff */
[----:B------:R-:W-:-:S07]  /*1f3e0*/  @P0 SHF.R.U32.HI R0, RZ, R5, R4 ;  /* 0x00000005ff000219 */ /* 0x000fce0000011604 */
.L_x_1812:
[----:B------:R-:W-:Y:S05]  /*1f3f0*/  BSYNC B0 ;  /* 0x0000000000007941 */ /* 0x000fea0003800000 */
.L_x_1810:
[----:B------:R-:W-:-:S05]  /*1f400*/  IMAD R5, R0, R3, R3 ;  /* 0x0000000300057224 */ /* 0x000fca00078e0203 */
[----:B------:R-:W-:-:S07]  /*1f410*/  VIMNMX R2, R2, R5, PT ;  /* 0x0000000502027248 */ /* 0x000fce0003fe0100 */
.L_x_1809:
[----:B------:R-:W1:Y:S01]  /*1f420*/  @P1 LDC R5, c[0x0][0x44c] ;  /* 0x00011300ff051b82 */ /* 0x000e620000000800 */
[----:B------:R-:W-:Y:S01]  /*1f430*/  VIADD R2, R2, 0x5f ;  /* 0x0000005f02027836 */ /* 0x000fe20000000000 */
[----:B------:R-:W-:Y:S01]  /*1f440*/  ULDC UR4, c[0x0][0x9dc] ;  /* 0x0002770000047ab9 */ /* 0x000fe20000000800 */
[----:B------:R-:W-:Y:S02]  /*1f450*/  IMAD.MOV.U32 R0, RZ, RZ, R28 ;  /* 0x000000ffff007224 */ /* 0x000fe400078e001c */
[----:B------:R-:W-:-:S03]  /*1f460*/  IMAD.HI R2, R2, 0x2aaaaaab, RZ ;  /* 0x2aaaaaab02027827 */ /* 0x000fc600078e02ff */
[----:B------:R-:W2:Y:S01]  /*1f470*/  @P1 LDC R4, c[0x0][0x450] ;  /* 0x00011400ff041b82 */ /* 0x000ea20000000800 */
[----:B-1----:R-:W-:-:S05]  /*1f480*/  @P1 IMAD.HI.U32 R5, R28, R5, RZ ;  /* 0x000000051c051227 */ /* 0x002fca00078e00ff */
[----:B--2---:R-:W-:Y:S02]  /*1f490*/  @P1 SHF.R.U32.HI R0, RZ, R4, R5 ;  /* 0x00000004ff001219 */ /* 0x004fe40000011605 */
[----:B------:R-:W-:-:S03]  /*1f4a0*/  SHF.R.U32.HI R5, RZ, 0x1f, R2 ;  /* 0x0000001fff057819 */ /* 0x000fc60000011602 */
[----:B------:R-:W-:Y:S01]  /*1f4b0*/  IMAD.IADD R7, R7, 0x1, R0 ;  /* 0x0000000107077824 */ /* 0x000fe200078e0200 */
[----:B------:R-:W-:-:S03]  /*1f4c0*/  LEA.HI.SX32 R2, R2, R5, 0x1c ;  /* 0x0000000502027211 */ /* 0x000fc600078fe2ff */
[----:B------:R-:W-:Y:S01]  /*1f4d0*/  VIADD R0, R7, -UR4 ;  /* 0x8000000407007c36 */ /* 0x000fe20008000000 */
[----:B------:R-:W-:-:S05]  /*1f4e0*/  VIMNMX R24, R9, R2, PT ;  /* 0x0000000209187248 */ /* 0x000fca0003fe0100 */
[----:B------:R1:W-:Y:S01]  /*1f4f0*/  STL [R1+0x2a8], R24 ;  /* 0x0002a81801007387 */ /* 0x0003e20000100800 */
[----:B------:R-:W-:Y:S05]  /*1f500*/  @!P2 BRA `(.L_x_1813) ;  /* 0x000000000044a947 */ /* 0x000fea0003800000 */
[----:B------:R-:W-:Y:S01]  /*1f510*/  ISETP.GT.AND P0, PT, R7, -0x1, PT ;  /* 0xffffffff0700780c */ /* 0x000fe20003f04270 */
[----:B------:R-:W-:-:S12]  /*1f520*/  BSSY B0, `(.L_x_1814) ;  /* 0x000000d000007945 */ /* 0x000fd80003800000 */
[----:B------:R-:W-:Y:S05]  /*1f530*/  @P0 BRA `(.L_x_1815) ;  /* 0x00000000001c0947 */ /* 0x000fea0003800000 */
[----:B------:R-:W-:Y:S02]  /*1f540*/  ISETP.NE.AND P0, PT, R3, 0x1, PT ;  /* 0x000000010300780c */ /* 0x000fe40003f05270 */
[----:B------:R-:W-:-:S11]  /*1f550*/  LOP3.LUT R7, RZ, R7, RZ, 0x33, !PT ;  /* 0x00000007ff077212 */ /* 0x000fd600078e33ff */
[----:B------:R-:W2:Y:S02]  /*1f560*/  @P0 LDC.64 R4, c[0x0][0x9e8] ;  /* 0x00027a00ff040b82 */ /* 0x000ea40000000a00 */
[----:B--2---:R-:W-:-:S05]  /*1f570*/  @P0 IMAD.HI.U32 R4, R7, R4, RZ ;  /* 0x0000000407040227 */ /* 0x004fca00078e00ff */
[----:B------:R-:W-:-:S04]  /*1f580*/  @P0 SHF.R.U32.HI R7, RZ, R5, R4 ;  /* 0x00000005ff070219 */ /* 0x000fc80000011604 */
[----:B------:R-:W-:Y:S01]  /*1f590*/  LOP3.LUT R7, RZ, R7, RZ, 0x33, !PT ;  /* 0x00000007ff077212 */ /* 0x000fe200078e33ff */
[----:B------:R-:W-:Y:S06]  /*1f5a0*/  BRA `(.L_x_1816) ;  /* 0x0000000000107947 */ /* 0x000fec0003800000 */
.L_x_1815:
[----:B------:R-:W-:-:S13]  /*1f5b0*/  ISETP.NE.AND P0, PT, R3, 0x1, PT ;  /* 0x000000010300780c */ /* 0x000fda0003f05270 */
[----:B------:R-:W2:Y:S02]  /*1f5c0*/  @P0 LDC.64 R4, c[0x0][0x9e8] ;  /* 0x00027a00ff040b82 */ /* 0x000ea40000000a00 */
[----:B--2---:R-:W-:-:S05]  /*1f5d0*/  @P0 IMAD.HI.U32 R4, R7, R4, RZ ;  /* 0x0000000407040227 */ /* 0x004fca00078e00ff */
[----:B------:R-:W-:-:S07]  /*1f5e0*/  @P0 SHF.R.U32.HI R7, RZ, R5, R4 ;  /* 0x00000005ff070219 */ /* 0x000fce0000011604 */
.L_x_1816:
[----:B------:R-:W-:Y:S05]  /*1f5f0*/  BSYNC B0 ;  /* 0x0000000000007941 */ /* 0x000fea0003800000 */
.L_x_1814:
[----:B------:R-:W-:-:S05]  /*1f600*/  IMAD R3, R7, R3, RZ ;  /* 0x0000000307037224 */ /* 0x000fca00078e02ff */
[----:B------:R-:W-:-:S07]  /*1f610*/  VIMNMX R0, R0, R3, !PT ;  /* 0x0000000300007248 */ /* 0x000fce0007fe0100 */
.L_x_1813:
[----:B------:R-:W-:Y:S01]  /*1f620*/  IMAD.HI R0, R0, 0x2aaaaaab, RZ ;  /* 0x2aaaaaab00007827 */ /* 0x000fe200078e02ff */
[----:B------:R-:W-:Y:S04]  /*1f630*/  BSSY B7, `(.L_x_1817) ;  /* 0x000038e000077945 */ /* 0x000fe80003800000 */
[----:B------:R-:W-:-:S04]  /*1f640*/  SHF.R.U32.HI R3, RZ, 0x1f, R0 ;  /* 0x0000001fff037819 */ /* 0x000fc80000011600 */
[----:B------:R-:W-:-:S04]  /*1f650*/  LEA.HI.SX32 R3, R0, R3, 0x1c ;  /* 0x0000000300037211 */ /* 0x000fc800078fe2ff */
[----:B------:R-:W-:-:S04]  /*1f660*/  VIMNMX R2, RZ, R3, !PT ;  /* 0x00000003ff027248 */ /* 0x000fc80007fe0100 */
[----:B------:R-:W-:Y:S01]  /*1f670*/  ISETP.GT.AND P0, PT, R24, R2, PT ;  /* 0x000000021800720c */ /* 0x000fe20003f04270 */
[----:B------:R2:W-:-:S12]  /*1f680*/  STL [R1+0x290], R2 ;  /* 0x0002900201007387 */ /* 0x0005d80000100800 */
[----:B--2---:R-:W-:Y:S05]  /*1f690*/  @P0 BRA `(.L_x_1818) ;  /* 0x0000000000440947 */ /* 0x004fea0003800000 */
[----:B------:R-:W2:Y:S02]  /*1f6a0*/  S2R R2, SR_TID.X ;  /* 0x0000000000027919 */ /* 0x000ea40000002100 */
[----:B--2---:R-:W-:-:S04]  /*1f6b0*/  LOP3.LUT R2, R2, 0x7f, RZ, 0xc0, !PT ;  /* 0x0000007f02027812 */ /* 0x004fc800078ec0ff */
[----:B------:R-:W-:-:S13]  /*1f6c0*/  ISETP.NE.AND P0, PT, R2, RZ, PT ;  /* 0x000000ff0200720c */ /* 0x000fda0003f05270 */
[----:B------:R-:W-:Y:S05]  /*1f6d0*/  @P0 BRA `(.L_x_1819) ;  /* 0x00000038000c0947 */ /* 0x000fea0003800000 */
[----:B------:R-:W2:Y:S01]  /*1f6e0*/  S2R R5, SR_LANEID ;  /* 0x0000000000057919 */ /* 0x000ea20000000000 */
[----:B------:R-:W-:Y:S01]  /*1f6f0*/  VOTEU.ANY UR4, UPT, PT ;  /* 0x0000000000047886 */ /* 0x000fe200038e0100 */
[----:B------:R-:W3:Y:S01]  /*1f700*/  LDC.64 R2, c[0x0][0xc60] ;  /* 0x00031800ff027b82 */ /* 0x000ee20000000a00 */
[----:B------:R-:W2:Y:S02]  /*1f710*/  FLO.U32 R0, UR4 ;  /* 0x0000000400007d00 */ /* 0x000ea400080e0000 */
[----:B--2---:R-:W-:-:S06]  /*1f720*/  ISETP.EQ.U32.AND P0, PT, R0, R5, PT ;  /* 0x000000050000720c */ /* 0x004fcc0003f02070 */
[----:B------:R-:W3:Y:S07]  /*1f730*/  POPC R5, UR4 ;  /* 0x0000000400057d09 */ /* 0x000eee0008000000 */
[----:B---3--:R-:W2:Y:S01]  /*1f740*/  @P0 ATOMG.E.ADD.STRONG.GPU PT, R3, desc[UR38][R2.64], R5 ;  /* 0x00000005020309a8 */ /* 0x008ea200081ee1e6 */
[----:B------:R-:W3:Y:S02]  /*1f750*/  S2R R4, SR_LTMASK ;  /* 0x0000000000047919 */ /* 0x000ee40000003900 */
[----:B---3--:R-:W-:-:S04]  /*1f760*/  LOP3.LUT R4, R4, UR4, RZ, 0xc0, !PT ;  /* 0x0000000404047c12 */ /* 0x008fc8000f8ec0ff */
[----:B------:R-:W3:Y:S01]  /*1f770*/  POPC R7, R4 ;  /* 0x0000000400077309 */ /* 0x000ee20000000000 */
[----:B--2---:R-:W3:Y:S02]  /*1f780*/  SHFL.IDX PT, R0, R3, R0, 0x1f ;  /* 0x00001f0003007589 */ /* 0x004ee400000e0000 */
[----:B---3--:R-:W-:Y:S01]  /*1f790*/  IADD3 R16, R0, UR40, R7 ;  /* 0x0000002800107c10 */ /* 0x008fe2000fffe007 */
[----:B------:R-:W-:Y:S06]  /*1f7a0*/  BRA `(.L_x_1819) ;  /* 0x0000003400d87947 */ /* 0x000fec0003800000 */
.L_x_1818:
        /* <DEDUP_REMOVED lines=9> */
[----:B------:R-:W2:Y:S01]  /*1f840*/  LDC.64 R2, c[0x4][R2] ;  /* 0x0100000002027b82 */ /* 0x000ea20000000a00 */
[----:B------:R-:W-:Y:S02]  /*1f850*/  IMAD.U32 R5, RZ, RZ, UR7 ;  /* 0x00000007ff057e24 */ /* 0x000fe4000f8e00ff */
[----:B0-----:R-:W-:Y:S02]  /*1f860*/  IMAD.U32 R6, RZ, RZ, UR8 ;  /* 0x00000008ff067e24 */ /* 0x001fe4000f8e00ff */
[----:B------:R-:W-:-:S02]  /*1f870*/  IMAD.U32 R7, RZ, RZ, UR9 ;  /* 0x00000009ff077e24 */ /* 0x000fc4000f8e00ff */
[----:B------:R-:W-:Y:S02]  /*1f880*/  IMAD.U32 R10, RZ, RZ, UR4 ;  /* 0x00000004ff0a7e24 */ /* 0x000fe4000f8e00ff */
[----:B------:R-:W-:Y:S02]  /*1f890*/  IMAD.U32 R11, RZ, RZ, UR5 ;  /* 0x00000005ff0b7e24 */ /* 0x000fe4000f8e00ff */
[----:B------:R-:W-:Y:S02]  /*1f8a0*/  IMAD.MOV.U32 R8, RZ, RZ, 0x70 ;  /* 0x00000070ff087424 */ /* 0x000fe400078e00ff */
[----:B------:R-:W-:Y:S02]  /*1f8b0*/  IMAD.MOV.U32 R12, RZ, RZ, 0x1 ;  /* 0x00000001ff0c7424 */ /* 0x000fe400078e00ff */
[----:B------:R-:W-:-:S07]  /*1f8c0*/  IMAD.MOV.U32 R13, RZ, RZ, RZ ;  /* 0x000000ffff0d7224 */ /* 0x000fce00078e00ff */
[----:B------:R-:W-:-:S07]  /*1f8d0*/  LEPC R20, `(.L_x_1821) ;  /* 0x000000001014794e */ /* 0x000fce0000000000 */
[----:B-12---:R-:W-:Y:S05]  /*1f8e0*/  CALL.ABS.NOINC R2 ;  /* 0x0000000002007343 */ /* 0x006fea0003c00000 */
.L_x_1821:
[----:B------:R-:W-:Y:S05]  /*1f8f0*/  BSYNC B6 ;  /* 0x0000000000067941 */ /* 0x000fea0003800000 */
.L_x_1820:
        /* <DEDUP_REMOVED lines=8> */
[----:B------:R2:W3:Y:S01]  /*1f980*/  LDC.64 R2, c[0x4][R17] ;  /* 0x0100000011027b82 */ /* 0x0004e20000000a00 */
[----:B------:R-:W-:Y:S02]  /*1f990*/  IMAD.U32 R4, RZ, RZ, UR6 ;  /* 0x00000006ff047e24 */ /* 0x000fe4000f8e00ff */
[----:B------:R-:W-:Y:S02]  /*1f9a0*/  IMAD.U32 R5, RZ, RZ, UR7 ;  /* 0x00000007ff057e24 */ /* 0x000fe4000f8e00ff */
[----:B0-----:R-:W-:Y:S02]  /*1f9b0*/  IMAD.U32 R6, RZ, RZ, UR8 ;  /* 0x00000008ff067e24 */ /* 0x001fe4000f8e00ff */
[----:B------:R-:W-:-:S02]  /*1f9c0*/  IMAD.U32 R7, RZ, RZ, UR9 ;  /* 0x00000009ff077e24 */ /* 0x000fc4000f8e00ff */
[----:B------:R-:W-:Y:S02]  /*1f9d0*/  IMAD.U32 R10, RZ, RZ, UR4 ;  /* 0x00000004ff0a7e24 */ /* 0x000fe4000f8e00ff */
[----:B------:R-:W-:Y:S02]  /*1f9e0*/  IMAD.U32 R11, RZ, RZ, UR5 ;  /* 0x00000005ff0b7e24 */ /* 0x000fe4000f8e00ff */
[----:B------:R-:W-:Y:S02]  /*1f9f0*/  IMAD.MOV.U32 R8, RZ, RZ, 0x70 ;  /* 0x00000070ff087424 */ /* 0x000fe400078e00ff */
[----:B------:R-:W-:Y:S02]  /*1fa00*/  IMAD.MOV.U32 R12, RZ, RZ, 0x1 ;  /* 0x00000001ff0c7424 */ /* 0x000fe400078e00ff */
[----:B--2---:R-:W-:-:S07]  /*1fa10*/  IMAD.MOV.U32 R13, RZ, RZ, RZ ;  /* 0x000000ffff0d7224 */ /* 0x004fce00078e00ff */
[----:B------:R-:W-:-:S07]  /*1fa20*/  LEPC R20, `(.L_x_1824) ;  /* 0x000000001014794e */ /* 0x000fce0000000000 */
[----:B-1-3--:R-:W-:Y:S05]  /*1fa30*/  CALL.ABS.NOINC R2 ;  /* 0x0000000002007343 */ /* 0x00afea0003c00000 */
.L_x_1824:
        /* <DEDUP_REMOVED lines=15> */
.L_x_1823:
[----:B------:R-:W-:Y:S05]  /*1fb30*/  BSYNC B6 ;  /* 0x0000000000067941 */ /* 0x000fea0003800000 */
.L_x_1822:
[----:B------:R-:W2:Y:S01]  /*1fb40*/  S2R R2, SR_TID.X ;  /* 0x0000000000027919 */ /* 0x000ea20000002100 */
[----:B------:R-:W-:Y:S01]  /*1fb50*/  ULDC.64 UR4, c[0x0][0x9f8] ;  /* 0x00027e0000047ab9 */ /* 0x000fe20000000a00 */
[----:B------:R-:W3:Y:S01]  /*1fb60*/  LDL R21, [R1+0x288] ;  /* 0x0002880001157983 */ /* 0x000ee20000100800 */
[----:B------:R-:W-:-:S03]  /*1fb70*/  ISETP.NE.U32.AND P0, PT, RZ, UR4, PT ;  /* 0x00000004ff007c0c */ /* 0x000fc6000bf05070 */
[----:B------:R-:W4:Y:S01]  /*1fb80*/  LDL R20, [R1+0x28c] ;  /* 0x00028c0001147983 */ /* 0x000f220000100800 */
[----:B------:R-:W-:Y:S01]  /*1fb90*/  ISETP.NE.AND.EX P0, PT, RZ, UR5, PT, P0 ;  /* 0x00000005ff007c0c */ /* 0x000fe2000bf05300 */
[----:B------:R-:W-:Y:S01]  /*1fba0*/  IMAD.MOV.U32 R33, RZ, RZ, R19 ;  /* 0x000000ffff217224 */ /* 0x000fe200078e0013 */
[----:B------:R-:W0:Y:S01]  /*1fbb0*/  LDC R0, c[0x0][0x430] ;  /* 0x00010c00ff007b82 */ /* 0x000e220000000800 */
[----:B------:R-:W1:Y:S01]  /*1fbc0*/  S2R R17, SR_TID.X ;  /* 0x0000000000117919 */ /* 0x000e620000002100 */
[----:B------:R-:W-:Y:S01]  /*1fbd0*/  LOP3.LUT R22, R22, 0xfffffff7, RZ, 0xc0, !PT ;  /* 0xfffffff716167812 */ /* 0x000fe200078ec0ff */
[----:B------:R-:W-:Y:S01]  /*1fbe0*/  ULDC UR4, c[0x0][0x2f4] ;  /* 0x0000bd0000047ab9 */ /* 0x000fe20000000800 */
[----:B--2---:R-:W-:-:S07]  /*1fbf0*/  LOP3.LUT R25, R2, 0x7f, RZ, 0xc0, !PT ;  /* 0x0000007f02197812 */ /* 0x004fce00078ec0ff */
[----:B------:R-:W2:Y:S01]  /*1fc00*/  @P0 LDC.64 R2, c[0x0][0x9f8] ;  /* 0x00027e00ff020b82 */ /* 0x000ea20000000a00 */
[----:B------:R-:W-:Y:S01]  /*1fc10*/  SHF.R.U32.HI R25, RZ, 0x3, R25 ;  /* 0x00000003ff197819 */ /* 0x000fe20000011619 */
[----:B--2---:R-:W-:-:S05]  /*1fc20*/  @P0 IMAD.WIDE R2, R19, 0x4, R2 ;  /* 0x0000000413020825 */ /* 0x004fca00078e0202 */
[----:B------:R2:W2:Y:S01]  /*1fc30*/  @P0 LDG.E R33, desc[UR38][R2.64] ;  /* 0x0000002602210981 */ /* 0x0004a2000c1e1900 */
[----:B-1----:R-:W-:Y:S01]  /*1fc40*/  IMAD.SHL.U32 R17, R17, 0x10, RZ ;  /* 0x0000001011117824 */ /* 0x002fe200078e00ff */
[----:B0-----:R-:W-:-:S04]  /*1fc50*/  ISETP.NE.AND P1, PT, R0, 0x1, PT ;  /* 0x000000010000780c */ /* 0x001fc80003f25270 */
[----:B------:R-:W-:Y:S01]  /*1fc60*/  LOP3.LUT R17, R25, 0x70, R17, 0xf8, !PT ;  /* 0x0000007019117812 */ /* 0x000fe200078ef811 */
[----:B------:R-:W-:-:S04]  /*1fc70*/  VIADD R25, R24, 0xffffffff ;  /* 0xffffffff18197836 */ /* 0x000fc80000000000 */
[----:B------:R-:W-:-:S04]  /*1fc80*/  IMAD R7, R25, 0x60, R17 ;  /* 0x0000006019077824 */ /* 0x000fc800078e0211 */
[----:B------:R-:W0:Y:S08]  /*1fc90*/  @P1 LDC R6, c[0x0][0x434] ;  /* 0x00010d00ff061b82 */ /* 0x000e300000000800 */
[----:B------:R-:W1:Y:S01]  /*1fca0*/  @P1 LDC R5, c[0x0][0x438] ;  /* 0x00010e00ff051b82 */ /* 0x000e620000000800 */
[----:B------:R-:W-:Y:S01]  /*1fcb0*/  ISETP.GE.AND P3, PT, R34, UR4, PT ;  /* 0x0000000422007c0c */ /* 0x000fe2000bf66270 */
[----:B------:R-:W-:Y:S01]  /*1fcc0*/  UMOV UR5, 0xffffffff ;  /* 0xffffffff00057882 */ /* 0x000fe20000000000 */
[----:B---3--:R-:W-:-:S04]  /*1fcd0*/  ISETP.GE.AND P0, PT, R7, R21, PT ;  /* 0x000000150700720c */ /* 0x008fc80003f06270 */
[----:B------:R-:W-:Y:S01]  /*1fce0*/  ISETP.GT.U32.OR P0, PT, R17, 0x5f, P0 ;  /* 0x0000005f1100780c */ /* 0x000fe20000704470 */
[----:B----4-:R-:W-:-:S04]  /*1fcf0*/  IMAD.IADD R7, R7, 0x1, R20 ;  /* 0x0000000107077824 */ /* 0x010fc800078e0214 */
[----:B0-----:R-:W-:-:S04]  /*1fd00*/  @P1 IMAD.HI.U32 R6, R7, R6, RZ ;  /* 0x0000000607061227 */ /* 0x001fc800078e00ff */
[----:B------:R-:W-:Y:S01]  /*1fd10*/  IMAD.MOV.U32 R4, RZ, RZ, R7 ;  /* 0x000000ffff047224 */ /* 0x000fe200078e0007 */
[----:B-1----:R-:W-:-:S03]  /*1fd20*/  @P1 SHF.R.U32.HI R4, RZ, R5, R6 ;  /* 0x00000005ff041219 */ /* 0x002fc60000011606 */
[----:B--2---:R-:W0:Y:S02]  /*1fd30*/  @!P0 LDC.64 R2, c[0x0][0x428] ;  /* 0x00010a00ff028b82 */ /* 0x004e240000000a00 */
[----:B------:R-:W-:-:S04]  /*1fd40*/  IMAD.MOV R5, RZ, RZ, -R4 ;  /* 0x000000ffff057224 */ /* 0x000fc800078e0a04 */
[----:B------:R-:W-:Y:S01]  /*1fd50*/  IMAD R0, R0, R5, R7 ;  /* 0x0000000500007224 */ /* 0x000fe200078e0207 */
[--C-:B------:R-:W-:Y:S02]  /*1fd60*/  @!P0 SHF.R.S32.HI R5, RZ, 0x1f, R4.reuse ;  /* 0x0000001fff058819 */ /* 0x100fe40000011404 */
[----:B------:R-:W-:Y:S01]  /*1fd70*/  SHF.R.S32.HI R8, RZ, 0x1f, R33 ;  /* 0x0000001fff087819 */ /* 0x000fe20000011421 */
[----:B0-----:R-:W-:-:S04]  /*1fd80*/  @!P0 IMAD.WIDE.U32 R4, R33, R2, R4 ;  /* 0x0000000221048225 */ /* 0x001fc800078e0004 */
[----:B------:R-:W-:Y:S01]  /*1fd90*/  @!P0 IMAD R6, R8, R2, RZ ;  /* 0x0000000208068224 */ /* 0x000fe200078e02ff */
[----:B------:R0:W-:Y:S03]  /*1fda0*/  STL [R1+0x294], R8 ;  /* 0x0002940801007387 */ /* 0x0001e60000100800 */
[----:B------:R-:W-:Y:S02]  /*1fdb0*/  @!P0 IMAD R6, R33, R3, R6 ;  /* 0x0000000321068224 */ /* 0x000fe400078e0206 */
[----:B------:R-:W1:Y:S02]  /*1fdc0*/  @!P0 LDC.64 R2, c[0x0][0x418] ;  /* 0x00010600ff028b82 */ /* 0x000e640000000a00 */
[----:B------:R-:W-:Y:S02]  /*1fdd0*/  @!P0 IMAD.IADD R6, R5, 0x1, R6 ;  /* 0x0000000105068824 */ /* 0x000fe400078e0206 */
[----:B------:R-:W-:Y:S01]  /*1fde0*/  IMAD.U32 R5, RZ, RZ, UR41 ;  /* 0x00000029ff057e24 */ /* 0x000fe2000f8e00ff */
[----:B-1----:R-:W-:-:S04]  /*1fdf0*/  @!P0 LEA R2, P1, R4, R2, 0x2 ;  /* 0x0000000204028211 */ /* 0x002fc800078210ff */
[----:B------:R-:W-:Y:S01]  /*1fe00*/  @!P0 LEA.HI.X R3, R4, R3, R6, 0x2, P1 ;  /* 0x0000000304038211 */ /* 0x000fe200008f1406 */
[----:B------:R-:W-:-:S06]  /*1fe10*/  IMAD.MOV.U32 R4, RZ, RZ, RZ ;  /* 0x000000ffff047224 */ /* 0x000fcc00078e00ff */
[----:B------:R0:W5:Y:S01]  /*1fe20*/  @!P0 LDG.E R4, desc[UR38][R2.64] ;  /* 0x0000002602048981 */ /* 0x000162000c1e1900 */
[----:B------:R-:W-:Y:S02]  /*1fe30*/  ISETP.GT.U32.AND P0, PT, R17, 0x5f, PT ;  /* 0x0000005f1100780c */ /* 0x000fe40003f04070 */
[----:B------:R-:W-:Y:S02]  /*1fe40*/  ISETP.NE.AND P2, PT, R5, 0x3, PT ;  /* 0x000000030500780c */ /* 0x000fe40003f45270 */
[----:B------:R-:W-:-:S09]  /*1fe50*/  ISETP.GE.AND P1, PT, R37, UR4, PT ;  /* 0x0000000425007c0c */ /* 0x000fd2000bf26270 */
[----:B------:R-:W-:Y:S02]  /*1fe60*/  @P0 LOP3.LUT R22, R22, 0x8, RZ, 0xfc, !PT ;  /* 0x0000000816160812 */ /* 0x000fe400078efcff */
[----:B------:R-:W-:Y:S02]  /*1fe70*/  ISETP.GE.AND P0, PT, R36, UR4, PT ;  /* 0x0000000424007c0c */ /* 0x000fe4000bf06270 */
[----:B------:R-:W-:-:S04]  /*1fe80*/  LOP3.LUT R22, R22, 0xffffffef, RZ, 0xc0, !PT ;  /* 0xffffffef16167812 */ /* 0x000fc800078ec0ff */
[----:B------:R-:W-:-:S04]  /*1fe90*/  @P2 LOP3.LUT R22, R22, 0x10, RZ, 0xfc, !PT ;  /* 0x0000001016162812 */ /* 0x000fc800078efcff */
[----:B------:R-:W-:-:S04]  /*1fea0*/  LOP3.LUT R22, R22, 0xfffffffb, RZ, 0xc0, !PT ;  /* 0xfffffffb16167812 */ /* 0x000fc800078ec0ff */
[----:B------:R-:W-:-:S04]  /*1feb0*/  @P3 LOP3.LUT R22, R22, 0x4, RZ, 0xfc, !PT ;  /* 0x0000000416163812 */ /* 0x000fc800078efcff */
[----:B------:R-:W-:-:S04]  /*1fec0*/  LOP3.LUT R22, R22, 0xfffffffe, RZ, 0xc0, !PT ;  /* 0xfffffffe16167812 */ /* 0x000fc800078ec0ff */
[----:B------:R-:W-:-:S04]  /*1fed0*/  LOP3.LUT R22, R22, 0xfffffffd, RZ, 0xc0, !PT ;  /* 0xfffffffd16167812 */ /* 0x000fc800078ec0ff */
[----:B------:R-:W-:-:S04]  /*1fee0*/  @P1 LOP3.LUT R22, R22, 0x2, RZ, 0xfc, !PT ;  /* 0x0000000216161812 */ /* 0x000fc800078efcff */
[----:B------:R-:W-:Y:S01]  /*1fef0*/  @P0 LOP3.LUT R22, R22, 0x1, RZ, 0xfc, !PT ;  /* 0x0000000116160812 */ /* 0x000fe200078efcff */
[----:B0-----:R-:W-:Y:S06]  /*1ff00*/  BRA.DIV UR5, `(.L_x_1825) ;  /* 0x0000004e05ec7947 */ /* 0x001fec000b800000 */
.L_x_1935:
[----:B------:R-:W-:Y:S01]  /*1ff10*/  SHF.R.S32.HI R32, RZ, 0x1f, R18 ;  /* 0x0000001fff207819 */ /* 0x000fe20000011412 */
[----:B------:R-:W-:Y:S06]  /*1ff20*/  @!P2 BRA `(.L_x_1826) ;  /* 0x000000000004a947 */ /* 0x000fec0003800000 */
[----:B------:R-:W-:Y:S01]  /*1ff30*/  BPT.TRAP 0x1 ;  /* 0x000000040000795c */ /* 0x000fe20000300000 */
.L_x_1826:
        /* <DEDUP_REMOVED lines=25> */
.L_x_1936:
[----:B------:R-:W-:Y:S05]  /*200d0*/  BSYNC B0 ;  /* 0x0000000000007941 */ /* 0x000fea0003800000 */
.L_x_1827:
[----:B------:R-:W2:Y:S01]  /*200e0*/  LDL R11, [R1+0x288] ;  /* 0x00028800010b7983 */ /* 0x000ea20000100800 */
[----:B------:R-:W-:Y:S01]  /*200f0*/  ULDC.64 UR4, c[0x0][0x300] ;  /* 0x0000c00000047ab9 */ /* 0x000fe20000000a00 */
[----:B------:R-:W-:Y:S01]  /*20100*/  LOP3.LUT P4, RZ, R22, 0x4, RZ, 0xc0, !PT ;  /* 0x0000000416ff7812 */ /* 0x000fe2000788c0ff */
[----:B------:R-:W-:Y:S01]  /*20110*/  IMAD R5, R5, UR4, RZ ;  /* 0x0000000405057c24 */ /* 0x000fe2000f8e02ff */
[----:B------:R-:W1:Y:S01]  /*20120*/  S2R R8, SR_TID.X ;  /* 0x0000000000087919 */ /* 0x000e620000002100 */
[----:B0-----:R-:W-:Y:S01]  /*20130*/  IMAD.WIDE.U32 R2, R0, UR4, RZ ;  /* 0x0000000400027c25 */ /* 0x001fe2000f8e00ff */
[----:B------:R-:W-:Y:S01]  /*20140*/  LOP3.LUT P3, RZ, R22, 0x2, RZ, 0xc0, !PT ;  /* 0x0000000216ff7812 */ /* 0x000fe2000786c0ff */
[----:B------:R-:W0:Y:S02]  /*20150*/  S2R R12, SR_TID.X ;  /* 0x00000000000c7919 */ /* 0x000e240000002100 */
[----:B------:R-:W-:Y:S01]  /*20160*/  IMAD R5, R0, UR5, R5 ;  /* 0x0000000500057c24 */ /* 0x000fe2000f8e0205 */
[----:B------:R-:W-:Y:S01]  /*20170*/  ULDC.64 UR4, c[0x0][0x310] ;  /* 0x0000c40000047ab9 */ /* 0x000fe20000000a00 */
[----:B------:R-:W-:Y:S01]  /*20180*/  LOP3.LUT P2, RZ, R22, 0x1, RZ, 0xc0, !PT ;  /* 0x0000000116ff7812 */ /* 0x000fe2000784c0ff */
[----:B------:R-:W-:-:S02]  /*20190*/  IMAD R6, R6, UR4, RZ ;  /* 0x0000000406067c24 */ /* 0x000fc4000f8e02ff */
        /* <DEDUP_REMOVED lines=12> */
[----:B-1----:R-:W-:-:S03]  /*20260*/  LOP3.LUT R10, R8, 0x7f, RZ, 0xc0, !PT ;  /* 0x0000007f080a7812 */ /* 0x002fc600078ec0ff */
[----:B------:R-:W-:Y:S01]  /*20270*/  LEA.HI.X R0, R2, UR5, R0, 0x1, P0 ;  /* 0x0000000502007c11 */ /* 0x000fe200080f0c00 */
[----:B0-----:R-:W-:Y:S02]  /*20280*/  IMAD.SHL.U32 R8, R12, 0x8, RZ ;  /* 0x000000080c087824 */ /* 0x001fe400078e00ff */
[----:B------:R-:W-:Y:S01]  /*20290*/  IMAD.SHL.U32 R9, R10, 0x8, RZ ;  /* 0x000000080a097824 */ /* 0x000fe200078e00ff */
[----:B------:R-:W-:Y:S02]  /*202a0*/  SHF.R.U32.HI R10, RZ, 0x3, R10 ;  /* 0x00000003ff0a7819 */ /* 0x000fe4000001160a */
[----:B------:R-:W-:-:S04]  /*202b0*/  LOP3.LUT R8, R8, 0x1f8, RZ, 0xc0, !PT ;  /* 0x000001f808087812 */ /* 0x000fc800078ec0ff */
[----:B------:R-:W-:-:S04]  /*202c0*/  LOP3.LUT R8, R8, 0x38, R12, 0x78, !PT ;  /* 0x0000003808087812 */ /* 0x000fc800078e780c */
[----:B------:R-:W-:-:S05]  /*202d0*/  LOP3.LUT R8, R8, 0x200, R9, 0xf8, !PT ;  /* 0x0000020008087812 */ /* 0x000fca00078ef809 */
[----:B------:R-:W-:Y:S02]  /*202e0*/  IMAD R5, R26, 0x4800, R8 ;  /* 0x000048001a057824 */ /* 0x000fe400078e0208 */
        /* <DEDUP_REMOVED lines=66> */
.L_x_1950:
        /* <DEDUP_REMOVED lines=12> */
.L_x_1830:
        /* <DEDUP_REMOVED lines=10> */
.L_x_1831:
[----:B------:R2:W-:Y:S02]  /*20870*/  SYNCS.ARRIVE.TRANS64.A1T0 RZ, [R7+URZ+0x30830], RZ ;  /* 0x030830ff07ff79a7 */ /* 0x0005e4000810003f */
[----:B------:R-:W-:Y:S05]  /*20880*/  WARPSYNC.ALL ;  /* 0x0000000000007948 */ /* 0x000fea0003800000 */
[----:B------:R-:W-:Y:S01]  /*20890*/  ULDC.64 UR4, c[0x0][0xa00] ;  /* 0x0002800000047ab9 */ /* 0x000fe20000000a00 */
[----:B-1----:R-:W-:Y:S01]  /*208a0*/  VIADD R2, R23, 0x12400 ;  /* 0x0001240017027836 */ /* 0x002fe20000000000 */
[----:B------:R-:W-:Y:S01]  /*208b0*/  BAR.SYNC.DEFER_BLOCKING 0x8, 0x180 ;  /* 0x0206000000007b1d */ /* 0x000fe20000010000 */
[----:B------:R-:W-:Y:S02]  /*208c0*/  ISETP.NE.U32.AND P0, PT, RZ, UR4, PT ;  /* 0x00000004ff007c0c */ /* 0x000fe4000bf05070 */
[----:B------:R-:W-:-:S02]  /*208d0*/  SHF.R.S32.HI R0, RZ, 0x1f, R19 ;  /* 0x0000001fff007819 */ /* 0x000fc40000011413 */
[----:B------:R-:W-:Y:S01]  /*208e0*/  ISETP.NE.AND.EX P0, PT, RZ, UR5, PT, P0 ;  /* 0x00000005ff007c0c */ /* 0x000fe2000bf05300 */
[----:B------:R-:W-:Y:S01]  /*208f0*/  ULDC.64 UR4, c[0x0][0x298] ;  /* 0x0000a60000047ab9 */ /* 0x000fe20000000a00 */
[----:B------:R-:W-:Y:S01]  /*20900*/  LOP3.LUT P1, RZ, R2, 0x3ff, RZ, 0xc0, !PT ;  /* 0x000003ff02ff7812 */ /* 0x000fe2000782c0ff */
[----:B------:R-:W-:Y:S01]  /*20910*/  BSSY B6, `(.L_x_1832) ;  /* 0x000001c000067945 */ /* 0x000fe20003800000 */
[----:B------:R-:W-:Y:S02]  /*20920*/  SEL R2, R19, RZ, !P0 ;  /* 0x000000ff13027207 */ /* 0x000fe40004000000 */
[----:B------:R-:W-:-:S03]  /*20930*/  SEL R0, R0, RZ, !P0 ;  /* 0x000000ff00007207 */ /* 0x000fc60004000000 */
[----:B------:R1:W-:Y:S04]  /*20940*/  STL [R1+0x29c], R2 ;  /* 0x00029c0201007387 */ /* 0x0003e80000100800 */
[----:B------:R3:W-:Y:S01]  /*20950*/  STL [R1+0x2b0], R0 ;  /* 0x0002b00001007387 */ /* 0x0007e20000100800 */
[----:B-1----:R-:W-:Y:S01]  /*20960*/  IMAD.WIDE.U32 R2, R35, UR4, RZ ;  /* 0x0000000423027c25 */ /* 0x002fe2000f8e00ff */
[----:B---3--:R-:W-:-:S04]  /*20970*/  SHF.R.S32.HI R0, RZ, 0x1f, R35 ;  /* 0x0000001fff007819 */ /* 0x008fc80000011423 */
[----:B------:R1:W-:Y:S01]  /*20980*/  STL.64 [R1+0x2a0], R2 ;  /* 0x0002a00201007387 */ /* 0x0003e20000100a00 */
[----:B------:R-:W-:-:S04]  /*20990*/  IMAD R0, R0, UR4, RZ ;  /* 0x0000000400007c24 */ /* 0x000fc8000f8e02ff */
[----:B------:R-:W-:-:S04]  /*209a0*/  IMAD R0, R35, UR5, R0 ;  /* 0x0000000523007c24 */ /* 0x000fc8000f8e0200 */
[----:B------:R-:W-:Y:S01]  /*209b0*/  IMAD.IADD R35, R3, 0x1, R0 ;  /* 0x0000000103237824 */ /* 0x000fe200078e0200 */
[----:B-1----:R-:W-:Y:S06]  /*209c0*/  @!P1 BRA `(.L_x_1833) ;  /* 0x0000000000409947 */ /* 0x002fec0003800000 */
        /* <DEDUP_REMOVED lines=16> */
.L_x_1833:
[----:B------:R-:W-:Y:S05]  /*20ad0*/  BSYNC B6 ;  /* 0x0000000000067941 */ /* 0x000fea0003800000 */
.L_x_1832:
[----:B------:R-:W3:Y:S01]  /*20ae0*/  LDL.LU.64 R2, [R1+0x2a0] ;  /* 0x0002a00001027983 */ /* 0x000ee20000300a00 */
[----:B------:R-:W-:Y:S01]  /*20af0*/  ULDC.64 UR4, c[0x0][0x2d8] ;  /* 0x0000b60000047ab9 */ /* 0x000fe20000000a00 */
[----:B--2---:R-:W1:Y:S02]  /*20b00*/  LDC R7, c[0x0][0x448] ;  /* 0x00011200ff077b82 */ /* 0x004e640000000800 */
[----:B0-----:R-:W2:Y:S04]  /*20b10*/  LDL.LU R4, [R1+0x2b0] ;  /* 0x0002b00001047983 */ /* 0x001ea80000300800 */
[----:B------:R-:W4:Y:S01]  /*20b20*/  LDL.LU R20, [R1+0x29c] ;  /* 0x00029c0001147983 */ /* 0x000f220000300800 */
[----:B------:R-:W-:-:S03]  /*20b30*/  IMAD R0, R32, UR4, RZ ;  /* 0x0000000420007c24 */ /* 0x000fc6000f8e02ff */
[----:B------:R0:W5:Y:S01]  /*20b40*/  LDL R8, [R1+0x284] ;  /* 0x0002840001087983 */ /* 0x0001620000100800 */
[----:B------:R-:W-:Y:S01]  /*20b50*/  IMAD R0, R18, UR5, R0 ;  /* 0x0000000512007c24 */ /* 0x000fe2000f8e0200 */
[----:B------:R-:W0:Y:S01]  /*20b60*/  S2R R21, SR_TID.X ;  /* 0x0000000000157919 */ /* 0x000e220000002100 */
[----:B-1----:R-:W-:-:S13]  /*20b70*/  ISETP.NE.AND P0, PT, R7, 0x1, PT ;  /* 0x000000010700780c */ /* 0x002fda0003f05270 */
[----:B------:R-:W1:Y:S01]  /*20b80*/  @P0 LDC R6, c[0x0][0x44c] ;  /* 0x00011300ff060b82 */ /* 0x000e620000000800 */
[----:B0-----:R-:W-:-:S04]  /*20b90*/  LOP3.LUT R21, R21, 0x7f, RZ, 0xc0, !PT ;  /* 0x0000007f15157812 */ /* 0x001fc800078ec0ff */
[----:B------:R-:W-:Y:S01]  /*20ba0*/  SHF.R.U32.HI R21, RZ, 0x3, R21 ;  /* 0x00000003ff157819 */ /* 0x000fe20000011615 */
[----:B---3--:R-:W-:Y:S02]  /*20bb0*/  IMAD.MOV.U32 R3, RZ, RZ, R35 ;  /* 0x000000ffff037224 */ /* 0x008fe400078e0023 */
[----:B------:R-:W-:Y:S01]  /*20bc0*/  IMAD.WIDE.U32 R2, R18, UR4, R2 ;  /* 0x0000000412027c25 */ /* 0x000fe2000f8e0002 */
[----:B------:R-:W-:-:S03]  /*20bd0*/  ULDC.64 UR4, c[0x0][0x2e0] ;  /* 0x0000b80000047ab9 */ /* 0x000fc60000000a00 */
[----:B------:R-:W-:Y:S02]  /*20be0*/  IMAD.IADD R3, R3, 0x1, R0 ;  /* 0x0000000103037824 */ /* 0x000fe400078e0200 */
[----:B--2---:R-:W-:Y:S02]  /*20bf0*/  IMAD R0, R4, UR4, RZ ;  /* 0x0000000404007c24 */ /* 0x004fe4000f8e02ff */
[----:B----4-:R-:W-:-:S04]  /*20c00*/  IMAD.WIDE.U32 R2, R20, UR4, R2 ;  /* 0x0000000414027c25 */ /* 0x010fc8000f8e0002 */
[----:B------:R-:W-:Y:S01]  /*20c10*/  IMAD R0, R20, UR5, R0 ;  /* 0x0000000514007c24 */ /* 0x000fe2000f8e0200 */
[----:B------:R-:W-:Y:S01]  /*20c20*/  ULDC.64 UR4, c[0x0][0x2d0] ;  /* 0x0000b40000047ab9 */ /* 0x000fe20000000a00 */
[----:B------:R-:W0:Y:S02]  /*20c30*/  S2R R20, SR_TID.X ;  /* 0x0000000000147919 */ /* 0x000e240000002100 */
[----:B------:R-:W-:Y:S02]  /*20c40*/  IMAD.IADD R3, R3, 0x1, R0 ;  /* 0x0000000103037824 */ /* 0x000fe400078e0200 */
[----:B------:R-:W2:Y:S01]  /*20c50*/  @P0 LDC R0, c[0x0][0x450] ;  /* 0x00011400ff000b82 */ /* 0x000ea20000000800 */
[----:B0-----:R-:W-:-:S05]  /*20c60*/  IMAD.SHL.U32 R20, R20, 0x10, RZ ;  /* 0x0000001014147824 */ /* 0x001fca00078e00ff */
[----:B------:R-:W-:-:S05]  /*20c70*/  LOP3.LUT R20, R21, 0x70, R20, 0xf8, !PT ;  /* 0x0000007015147812 */ /* 0x000fca00078ef814 */
[----:B------:R-:W-:-:S04]  /*20c80*/  IMAD.IADD R5, R20, 0x1, R28 ;  /* 0x0000000114057824 */ /* 0x000fc800078e021c */
[----:B-1----:R-:W-:-:S04]  /*20c90*/  @P0 IMAD.HI.U32 R6, R5, R6, RZ ;  /* 0x0000000605060227 */ /* 0x002fc800078e00ff */
[----:B------:R-:W-:Y:S01]  /*20ca0*/  IMAD.MOV.U32 R4, RZ, RZ, R5 ;  /* 0x000000ffff047224 */ /* 0x000fe200078e0005 */
[----:B--2---:R-:W-:Y:S01]  /*20cb0*/  @P0 SHF.R.U32.HI R4, RZ, R0, R6 ;  /* 0x00000000ff040219 */ /* 0x004fe20000011606 */
[----:B------:R-:W0:Y:S04]  /*20cc0*/  S2R R20, SR_TID.X ;  /* 0x0000000000147919 */ /* 0x000e280000002100 */
        /* <DEDUP_REMOVED lines=23> */
[----:B------:R-:W-:Y:S10]  /*20e40*/  BRA.DIV UR5, `(.L_x_1834) ;  /* 0x0000004a058c7947 */ /* 0x000ff4000b800000 */
        /* <DEDUP_REMOVED lines=10> */
[----:B-----5:R-:W-:Y:S04]  /*20ef0*/  @!P1 LDGSTS.E.BYPASS.LTC128B.128 [R8+0x12400], desc[UR38][R2.64], !P3 ;  /* 0x1240000002089fae */ /* 0x020fe8000d901d66 */
        /* <DEDUP_REMOVED lines=68> */
.L_x_1967:
        /* <DEDUP_REMOVED lines=12> */
.L_x_1836:
[----:B------:R-:W-:Y:S05]  /*21400*/  BSYNC B0 ;  /* 0x0000000000007941 */ /* 0x000fea0003800000 */
.L_x_1835:
[----:B------:R-:W-:Y:S01]  /*21410*/  NOP ;  /* 0x0000000000007918 */ /* 0x000fe20000000000 */
[----:B------:R-:W-:-:S13]  /*21420*/  PLOP3.LUT P0, PT, PT, PT, PT, 0x80, 0x0 ;  /* 0x000000000000781c */ /* 0x000fda0003f0f070 */
.L_x_1837:
[----:B------:R-:W-:Y:S02]  /*21430*/  PLOP3.LUT P1, PT, P1, P0, PT, 0xa2, 0x0 ;  /* 0x000000000000781c */ /* 0x000fe40000f21472 */
[----:B------:R-:W-:-:S08]  /*21440*/  @P0 R2UR P1, UR4, R23 ;  /* 0x00000000170402ca */ /* 0x000fd00000020000 */
[----:B------:R-:W-:-:S05]  /*21450*/  @P0 PLOP3.LUT P0, PT, P1, PT, PT, 0x80, 0x0 ;  /* 0x000000000000081c */ /* 0x000fca0000f0f070 */
[----:B------:R-:W-:Y:S01]  /*21460*/  @!P1 SYNCS.ARRIVE.TRANS64.RED.A0T1 RZ, [UR4+0x30800], RZ ;  /* 0x030800ffffff99a7 */ /* 0x000fe20008200404 */
[----:B------:R-:W-:Y:S07]  /*21470*/  @!P1 ARRIVES.LDGSTSBAR.64.TRANSCNT [UR4+0x30800] ;  /* 0x03080000ff0099b0 */ /* 0x000fee0008000a84 */
[----:B------:R-:W-:Y:S05]  /*21480*/  @P0 BRA.U.ANY `(.L_x_1837) ;  /* 0xfffffffd00e80947 */ /* 0x000fea000393ffff */
[----:B01----:R-:W2:Y:S02]  /*21490*/  LDL.LU R2, [R1+0x2ac] ;  /* 0x0002ac0001027983 */ /* 0x003ea40000300800 */
[----:B--2---:R-:W-:-:S05]  /*214a0*/  VIADD R2, R2, 0x1 ;  /* 0x0000000102027836 */ /* 0x004fca0000000000 */
[----:B------:R0:W-:Y:S01]  /*214b0*/  STL [R1+0x2ac], R2 ;  /* 0x0002ac0201007387 */ /* 0x0001e20000100800 */
[----:B------:R-:W-:-:S04]  /*214c0*/  LEA.HI R0, R2, R2, RZ, 0x1 ;  /* 0x0000000202007211 */ /* 0x000fc800078f08ff */
[----:B------:R-:W-:-:S05]  /*214d0*/  LOP3.LUT R0, R0, 0xfffffffe, RZ, 0xc0, !PT ;  /* 0xfffffffe00007812 */ /* 0x000fca00078ec0ff */
[----:B------:R-:W-:-:S05]  /*214e0*/  IMAD.IADD R0, R2, 0x1, -R0 ;  /* 0x0000000102007824 */ /* 0x000fca00078e0a00 */
[----:B------:R-:W-:Y:S01]  /*214f0*/  SHF.L.U32 R0, R0, 0x1f, RZ ;  /* 0x0000001f00007819 */ /* 0x000fe200000006ff */
[----:B------:R-:W-:Y:S01]  /*21500*/  NOP ;  /* 0x0000000000007918 */ /* 0x000fe20000000000 */
[----:B0-----:R-:W2:Y:S01]  /*21510*/  LDL.LU R2, [R1+0x2a8] ;  /* 0x0002a80001027983 */ /* 0x001ea20000300800 */
[----:B------:R0:W-:Y:S01]  /*21520*/  SYNCS.ARRIVE.TRANS64.A1T0 RZ, [R23+URZ+0x30800], RZ ;  /* 0x030800ff17ff79a7 */ /* 0x0001e2000810003f */
[----:B------:R-:W-:Y:S01]  /*21530*/  BSSY B0, `(.L_x_1838) ;  /* 0x0000004000007945 */ /* 0x000fe20003800000 */
[----:B------:R-:W1:Y:S01]  /*21540*/  SYNCS.PHASECHK.TRANS64.TRYWAIT P0, [R23+URZ+0x30820], R0 ;  /* 0x03082000170075a7 */ /* 0x000e62000800017f */
[----:B--2---:R-:W-:Y:S02]  /*21550*/  VIADD R6, R2, 0xfffffffe ;  /* 0xfffffffe02067836 */ /* 0x004fe40000000000 */
[----:B01----:R-:W-:Y:S05]  /*21560*/  @!P0 BRA `(.L_x_1839) ;  /* 0x0000004c007c8947 */ /* 0x003fea0003800000 */
.L_x_1968:
[----:B------:R-:W-:Y:S05]  /*21570*/  BSYNC B0 ;  /* 0x0000000000007941 */ /* 0x000fea0003800000 */
.L_x_1838:
        /* <DEDUP_REMOVED lines=11> */
.L_x_1854:
[----:B------:R-:W2:Y:S01]  /*21630*/  LDL R4, [R1+0x28c] ;  /* 0x00028c0001047983 */ /* 0x000ea20000100800 */
[----:B------:R-:W1:Y:S03]  /*21640*/  LDC R7, c[0x0][0x430] ;  /* 0x00010c00ff077b82 */ /* 0x000e660000000800 */
[----:B------:R-:W3:Y:S01]  /*21650*/  LDL R8, [R1+0x294] ;  /* 0x0002940001087983 */ /* 0x000ee20000100800 */
[----:B0-----:R-:W0:Y:S01]  /*21660*/  S2R R0, SR_TID.X ;  /* 0x0000000000007919 */ /* 0x001e220000002100 */
[----:B------:R-:W4:Y:S01]  /*21670*/  S2R R2, SR_TID.X ;  /* 0x0000000000027919 */ /* 0x000f220000002100 */
[----:B-1----:R-:W-:Y:S02]  /*21680*/  ISETP.NE.AND P0, PT, R7, 0x1, PT ;  /* 0x000000010700780c */ /* 0x002fe40003f05270 */
[----:B0-----:R-:W-:Y:S01]  /*21690*/  LOP3.LUT R0, R0, 0x7f, RZ, 0xc0, !PT ;  /* 0x0000007f00007812 */ /* 0x001fe200078ec0ff */
[----:B----4-:R-:W-:-:S03]  /*216a0*/  IMAD.SHL.U32 R3, R2, 0x10, RZ ;  /* 0x0000001002037824 */ /* 0x010fc600078e00ff */
[----:B------:R-:W-:-:S07]  /*216b0*/  SHF.R.U32.HI R0, RZ, 0x3, R0 ;  /* 0x00000003ff007819 */ /* 0x000fce0000011600 */
[----:B------:R-:W0:Y:S01]  /*216c0*/  @P0 LDC R2, c[0x0][0x438] ;  /* 0x00010e00ff020b82 */ /* 0x000e220000000800 */
[----:B------:R-:W-:-:S04]  /*216d0*/  LOP3.LUT R3, R0, 0x70, R3, 0xf8, !PT ;  /* 0x0000007000037812 */ /* 0x000fc800078ef803 */
[----:B------:R-:W-:-:S03]  /*216e0*/  ISETP.GT.U32.AND P5, PT, R3, 0x5f, PT ;  /* 0x0000005f0300780c */ /* 0x000fc60003fa4070 */
[----:B------:R-:W1:Y:S01]  /*216f0*/  @P0 LDC R0, c[0x0][0x434] ;  /* 0x00010d00ff000b82 */ /* 0x000e620000000800 */
[----:B--2---:R-:W-:-:S09]  /*21700*/  IMAD R9, R6, 0x60, R4 ;  /* 0x0000006006097824 */ /* 0x004fd200078e0204 */
[----:B------:R-:W3:Y:S01]  /*21710*/  @!P5 LDC.64 R4, c[0x0][0x428] ;  /* 0x00010a00ff04db82 */ /* 0x000ee20000000a00 */
[----:B------:R-:W-:-:S04]  /*21720*/  IMAD.IADD R9, R3, 0x1, R9 ;  /* 0x0000000103097824 */ /* 0x000fc800078e0209 */
[----:B-1----:R-:W-:-:S04]  /*21730*/  @P0 IMAD.HI.U32 R3, R9, R0, RZ ;  /* 0x0000000009030227 */ /* 0x002fc800078e00ff */
[----:B------:R-:W-:Y:S01]  /*21740*/  IMAD.MOV.U32 R0, RZ, RZ, R9 ;  /* 0x000000ffff007224 */ /* 0x000fe200078e0009 */
[----:B0-----:R-:W-:-:S04]  /*21750*/  @P0 SHF.R.U32.HI R0, RZ, R2, R3 ;  /* 0x00000002ff000219 */ /* 0x001fc80000011603 */
[--C-:B------:R-:W-:Y:S01]  /*21760*/  @!P5 SHF.R.S32.HI R3, RZ, 0x1f, R0.reuse ;  /* 0x0000001fff03d819 */ /* 0x100fe20000011400 */
[----:B------:R-:W-:Y:S02]  /*21770*/  @!P5 IMAD.MOV.U32 R2, RZ, RZ, R0 ;  /* 0x000000ffff02d224 */ /* 0x000fe400078e0000 */
[-C--:B---3--:R-:W-:Y:S02]  /*21780*/  @!P5 IMAD R8, R8, R4.reuse, RZ ;  /* 0x000000040808d224 */ /* 0x088fe400078e02ff */
[----:B------:R-:W-:-:S04]  /*21790*/  @!P5 IMAD.WIDE.U32 R2, R33, R4, R2 ;  /* 0x000000042102d225 */ /* 0x000fc800078e0002 */
[----:B------:R-:W-:Y:S02]  /*217a0*/  @!P5 IMAD R8, R33, R5, R8 ;  /* 0x000000052108d224 */ /* 0x000fe400078e0208 */
[----:B------:R-:W0:Y:S01]  /*217b0*/  @!P5 LDC.64 R4, c[0x0][0x418] ;  /* 0x00010600ff04db82 */ /* 0x000e220000000a00 */
[----:B------:R-:W-:Y:S02]  /*217c0*/  IMAD.MOV R0, RZ, RZ, -R0 ;  /* 0x000000ffff007224 */ /* 0x000fe400078e0a00 */
[----:B------:R-:W-:Y:S02]  /*217d0*/  @!P5 IMAD.IADD R3, R8, 0x1, R3 ;  /* 0x000000010803d824 */ /* 0x000fe400078e0203 */
[----:B------:R-:W-:Y:S02]  /*217e0*/  IMAD R9, R7, R0, R9 ;  /* 0x0000000007097224 */ /* 0x000fe400078e0209 */
[----:B------:R-:W-:Y:S01]  /*217f0*/  IMAD.MOV.U32 R0, RZ, RZ, RZ ;  /* 0x000000ffff007224 */ /* 0x000fe200078e00ff */
[----:B0-----:R-:W-:-:S04]  /*21800*/  @!P5 LEA R4, P0, R2, R4, 0x2 ;  /* 0x000000040204d211 */ /* 0x001fc800078010ff */
[----:B------:R-:W-:-:S05]  /*21810*/  @!P5 LEA.HI.X R5, R2, R5, R3, 0x2, P0 ;  /* 0x000000050205d211 */ /* 0x000fca00000f1403 */
[----:B------:R0:W5:Y:S01]  /*21820*/  @!P5 LDG.E R0, desc[UR38][R4.64] ;  /* 0x000000260400d981 */ /* 0x000162000c1e1900 */
[----:B------:R-:W-:Y:S01]  /*21830*/  LOP3.LUT P4, RZ, R22, 0x10, RZ, 0xc0, !PT ;  /* 0x0000001016ff7812 */ /* 0x000fe2000788c0ff */
[----:B------:R-:W-:-:S05]  /*21840*/  VIADD R26, R10, 0x1 ;  /* 0x000000010a1a7836 */ /* 0x000fca0000000000 */
[C---:B------:R-:W-:Y:S01]  /*21850*/  ISETP.NE.AND P0, PT, R26.reuse, 0x2, PT ;  /* 0x000000021a00780c */ /* 0x040fe20003f05270 */
[----:B------:R-:W-:Y:S05]  /*21860*/  YIELD ;  /* 0x0000000000007946 */ /* 0x000fea0003800000 */
[----:B------:R-:W-:Y:S01]  /*21870*/  SEL R29, RZ, 0x1, P0 ;  /* 0x00000001ff1d7807 */ /* 0x000fe20000000000 */
[----:B------:R-:W-:Y:S01]  /*21880*/  IMAD.MOV.U32 R25, RZ, RZ, R6 ;  /* 0x000000ffff197224 */ /* 0x000fe200078e0006 */
[----:B------:R-:W-:Y:S02]  /*21890*/  SEL R26, R26, RZ, P0 ;  /* 0x000000ff1a1a7207 */ /* 0x000fe40000000000 */
[----:B------:R-:W-:Y:S01]  /*218a0*/  LOP3.LUT R29, R20, R29, RZ, 0x3c, !PT ;  /* 0x0000001d141d7212 */ /* 0x000fe200078e3cff */
[----:B0-----:R-:W-:Y:S06]  /*218b0*/  @!P4 BRA `(.L_x_1842) ;  /* 0x000000000004c947 */ /* 0x001fec0003800000 */
[----:B------:R-:W-:Y:S01]  /*218c0*/  BPT.TRAP 0x1 ;  /* 0x000000040000795c */ /* 0x000fe20000300000 */
.L_x_1842:
[----:B------:R-:W-:Y:S01]  /*218d0*/  IMAD R7, R26, 0x8, R23 ;  /* 0x000000081a077824 */ /* 0x000fe200078e0217 */
[----:B------:R-:W-:Y:S01]  /*218e0*/  SHF.L.U32 R2, R29, 0x1f, RZ ;  /* 0x0000001f1d027819 */ /* 0x000fe200000006ff */
[----:B------:R-:W-:Y:S03]  /*218f0*/  BSSY B1, `(.L_x_1843) ;  /* 0x0000003000017945 */ /* 0x000fe60003800000 */
[----:B------:R-:W0:Y:S02]  /*21900*/  SYNCS.PHASECHK.TRANS64.TRYWAIT P0, [R7+URZ+0x30840], R2 ;  /* 0x03084002070075a7 */ /* 0x000e24000800017f */
[----:B0-----:R-:W-:Y:S05]  /*21910*/  @!P0 BRA `(.L_x_1844) ;  /* 0x0000004800a48947 */ /* 0x001fea0003800000 */
.L_x_1969:
[----:B------:R-:W-:Y:S05]  /*21920*/  BSYNC B1 ;  /* 0x0000000000017941 */ /* 0x000fea0003800000 */
.L_x_1843:
[----:B------:R-:W1:Y:S01]  /*21930*/  S2R R5, SR_TID.X ;  /* 0x0000000000057919 */ /* 0x000e620000002100 */
[----:B------:R-:W-:Y:S01]  /*21940*/  SHF.R.S32.HI R21, RZ, 0x1f, R9 ;  /* 0x0000001fff157819 */ /* 0x000fe20000011409 */
[----:B------:R-:W-:Y:S01]  /*21950*/  ULDC.64 UR4, c[0x0][0x300] ;  /* 0x0000c00000047ab9 */ /* 0x000fe20000000a00 */
[----:B-----5:R-:W-:Y:S01]  /*21960*/  SHF.R.S32.HI R28, RZ, 0x1f, R0 ;  /* 0x0000001fff1c7819 */ /* 0x020fe20000011400 */
[----:B------:R-:W2:Y:S01]  /*21970*/  S2R R6, SR_TID.X ;  /* 0x0000000000067919 */ /* 0x000ea20000002100 */
[----:B0-----:R-:W-:Y:S01]  /*21980*/  IMAD.WIDE.U32 R2, R9, UR4, RZ ;  /* 0x0000000409027c25 */ /* 0x001fe2000f8e00ff */
[C---:B------:R-:W-:Y:S02]  /*21990*/  LOP3.LUT P5, RZ, R22.reuse, 0x2, RZ, 0xc0, !PT ;  /* 0x0000000216ff7812 */ /* 0x040fe400078ac0ff */
[----:B------:R-:W-:Y:S01]  /*219a0*/  LOP3.LUT P4, RZ, R22, 0x1, RZ, 0xc0, !PT ;  /* 0x0000000116ff7812 */ /* 0x000fe2000788c0ff */
[----:B------:R-:W-:-:S04]  /*219b0*/  IMAD R4, R21, UR4, RZ ;  /* 0x0000000415047c24 */ /* 0x000fc8000f8e02ff */
        /* <DEDUP_REMOVED lines=8> */
[----:B------:R-:W-:Y:S01]  /*21a40*/  IMAD R4, R32, UR4, RZ ;  /* 0x0000000420047c24 */ /* 0x000fe2000f8e02ff */
[----:B-1----:R-:W-:Y:S01]  /*21a50*/  LOP3.LUT R5, R5, 0x7f, RZ, 0xc0, !PT ;  /* 0x0000007f05057812 */ /* 0x002fe200078ec0ff */
[----:B------:R-:W-:-:S04]  /*21a60*/  IMAD.WIDE.U32 R2, R18, UR4, R2 ;  /* 0x0000000412027c25 */ /* 0x000fc8000f8e0002 */
[----:B------:R-:W-:Y:S02]  /*21a70*/  IMAD.SHL.U32 R11, R5, 0x8, RZ ;  /* 0x00000008050b7824 */ /* 0x000fe400078e00ff */
[----:B--2---:R-:W-:Y:S02]  /*21a80*/  IMAD.SHL.U32 R5, R6, 0x8, RZ ;  /* 0x0000000806057824 */ /* 0x004fe400078e00ff */
[----:B------:R-:W-:Y:S01]  /*21a90*/  IMAD R4, R18, UR5, R4 ;  /* 0x0000000512047c24 */ /* 0x000fe2000f8e0204 */
[----:B------:R-:W-:Y:S02]  /*21aa0*/  ULDC.64 UR4, c[0x0][0x2e8] ;  /* 0x0000ba0000047ab9 */ /* 0x000fe40000000a00 */
[----:B------:R-:W-:Y:S01]  /*21ab0*/  LOP3.LUT R5, R5, 0x1f8, RZ, 0xc0, !PT ;  /* 0x000001f805057812 */ /* 0x000fe200078ec0ff */
[----:B------:R-:W-:Y:S01]  /*21ac0*/  IMAD.IADD R4, R4, 0x1, R3 ;  /* 0x0000000104047824 */ /* 0x000fe200078e0203 */
[----:B------:R-:W-:Y:S01]  /*21ad0*/  LEA R8, P0, R2, UR4, 0x1 ;  /* 0x0000000402087c11 */ /* 0x000fe2000f8008ff */
[----:B------:R-:W-:Y:S01]  /*21ae0*/  UMOV UR4, 0xffffffff ;  /* 0xffffffff00047882 */ /* 0x000fe20000000000 */
[----:B------:R-:W-:-:S02]  /*21af0*/  LOP3.LUT R5, R5, 0x38, R6, 0x78, !PT ;  /* 0x0000003805057812 */ /* 0x000fc400078e7806 */
[----:B------:R-:W-:Y:S02]  /*21b00*/  LEA.HI.X R6, R2, UR5, R4, 0x1, P0 ;  /* 0x0000000502067c11 */ /* 0x000fe400080f0c04 */
[----:B------:R-:W-:-:S05]  /*21b10*/  LOP3.LUT R5, R5, 0x200, R11, 0xf8, !PT ;  /* 0x0000020005057812 */ /* 0x000fca00078ef80b */
[----:B------:R-:W-:Y:S01]  /*21b20*/  IMAD R5, R26, 0x4800, R5 ;  /* 0x000048001a057824 */ /* 0x000fe200078e0205 */
        /* <DEDUP_REMOVED lines=41> */
.L_x_1983:
        /* <DEDUP_REMOVED lines=11> */
.L_x_1846:
        /* <DEDUP_REMOVED lines=10> */
.L_x_1847:
[----:B------:R2:W-:Y:S01]  /*21f10*/  SYNCS.ARRIVE.TRANS64.A1T0 RZ, [R7+URZ+0x30830], RZ ;  /* 0x030830ff07ff79a7 */ /* 0x0005e2000810003f */
[----:B------:R-:W-:Y:S05]  /*21f20*/  @!P5 BRA `(.L_x_1848) ;  /* 0x000000000004d947 */ /* 0x000fea0003800000 */
[----:B------:R-:W-:Y:S01]  /*21f30*/  BPT.TRAP 0x1 ;  /* 0x000000040000795c */ /* 0x000fe20000300000 */
.L_x_1848:
[----:B-1----:R-:W-:Y:S01]  /*21f40*/  SHF.L.U32 R2, R20, 0x1f, RZ ;  /* 0x0000001f14027819 */ /* 0x002fe200000006ff */
[----:B0-----:R-:W-:Y:S01]  /*21f50*/  IMAD R6, R10, 0x8, R23 ;  /* 0x000000080a067824 */ /* 0x001fe200078e0217 */
[----:B------:R-:W-:Y:S03]  /*21f60*/  BSSY B1, `(.L_x_1849) ;  /* 0x0000003000017945 */ /* 0x000fe60003800000 */
[----:B------:R-:W0:Y:S02]  /*21f70*/  SYNCS.PHASECHK.TRANS64.TRYWAIT P0, [R6+URZ+0x30860], R2 ;  /* 0x03086002060075a7 */ /* 0x000e24000800017f */
[----:B0-----:R-:W-:Y:S05]  /*21f80*/  @!P0 BRA `(.L_x_1850) ;  /* 0x0000004800fc8947 */ /* 0x001fea0003800000 */
.L_x_1984:
[----:B------:R-:W-:Y:S05]  /*21f90*/  BSYNC B1 ;  /* 0x0000000000017941 */ /* 0x000fea0003800000 */
.L_x_1849:
[----:B--2---:R-:W2:Y:S01]  /*21fa0*/  LDL R7, [R1+0x288] ;  /* 0x0002880001077983 */ /* 0x004ea20000100800 */
[----:B------:R-:W1:Y:S01]  /*21fb0*/  S2R R11, SR_TID.X ;  /* 0x00000000000b7919 */ /* 0x000e620000002100 */
[----:B------:R-:W-:Y:S01]  /*21fc0*/  UMOV UR4, 0xffffffff ;  /* 0xffffffff00047882 */ /* 0x000fe20000000000 */
[C---:B-1----:R-:W-:Y:S01]  /*21fd0*/  IMAD.SHL.U32 R5, R11.reuse, 0x8, RZ ;  /* 0x000000080b057824 */ /* 0x042fe200078e00ff */
[----:B------:R-:W-:-:S04]  /*21fe0*/  LOP3.LUT R3, R11, 0x7f, RZ, 0xc0, !PT ;  /* 0x0000007f0b037812 */ /* 0x000fc800078ec0ff */
[----:B------:R-:W-:Y:S01]  /*21ff0*/  LOP3.LUT R5, R5, 0x1f8, RZ, 0xc0, !PT ;  /* 0x000001f805057812 */ /* 0x000fe200078ec0ff */
[----:B------:R-:W-:-:S03]  /*22000*/  IMAD.SHL.U32 R8, R3, 0x8, RZ ;  /* 0x0000000803087824 */ /* 0x000fc600078e00ff */
[----:B------:R-:W-:Y:S02]  /*22010*/  LOP3.LUT R5, R5, 0x38, R11, 0x78, !PT ;  /* 0x0000003805057812 */ /* 0x000fe400078e780b */
[----:B------:R-:W-:Y:S02]  /*22020*/  SHF.R.U32.HI R3, RZ, 0x3, R3 ;  /* 0x00000003ff037819 */ /* 0x000fe40000011603 */
[----:B------:R-:W-:-:S05]  /*22030*/  LOP3.LUT R5, R5, 0x200, R8, 0xf8, !PT ;  /* 0x0000020005057812 */ /* 0x000fca00078ef808 */
[----:B------:R-:W-:Y:S02]  /*22040*/  IMAD R5, R10, 0x4800, R5 ;  /* 0x000048000a057824 */ /* 0x000fe400078e0205 */
[----:B--2---:R-:W-:-:S04]  /*22050*/  IMAD R7, R31, -0x60, R7 ;  /* 0xffffffa01f077824 */ /* 0x004fc800078e0207 */
        /* <DEDUP_REMOVED lines=56> */
.L_x_1998:
        /* <DEDUP_REMOVED lines=31> */
.L_x_1852:
        /* <DEDUP_REMOVED lines=10> */
.L_x_1853:
        /* <DEDUP_REMOVED lines=8> */
.L_x_1841:
[----:B------:R-:W-:Y:S05]  /*226f0*/  BSYNC B0 ;  /* 0x0000000000007941 */ /* 0x000fea0003800000 */
.L_x_1840:
        /* <DEDUP_REMOVED lines=17> */
.L_x_1856:
[----:B------:R-:W-:Y:S05]  /*22810*/  BSYNC B0 ;  /* 0x0000000000007941 */ /* 0x000fea0003800000 */
.L_x_1855:
[----:B------:R-:W-:-:S13]  /*22820*/  LOP3.LUT P0, RZ, R22, 0x10, RZ, 0xc0, !PT ;  /* 0x0000001016ff7812 */ /* 0x000fda000780c0ff */
[----:B------:R-:W-:Y:S05]  /*22830*/  @!P0 BRA `(.L_x_1857) ;  /* 0x0000000000048947 */ /* 0x000fea0003800000 */
[----:B------:R-:W-:Y:S01]  /*22840*/  BPT.TRAP 0x1 ;  /* 0x000000040000795c */ /* 0x000fe20000300000 */
.L_x_1857:
[----:B------:R-:W2:Y:S01]  /*22850*/  LDL.LU R2, [R1+0x288] ;  /* 0x0002880001027983 */ /* 0x000ea20000300800 */
[----:B------:R-:W-:Y:S01]  /*22860*/  IMAD R0, R26, 0x8, R23 ;  /* 0x000000081a007824 */ /* 0x000fe200078e0217 */
[----:B------:R-:W-:Y:S01]  /*22870*/  SHF.L.U32 R3, R29, 0x1f, RZ ;  /* 0x0000001f1d037819 */ /* 0x000fe200000006ff */
[----:B------:R-:W-:Y:S03]  /*22880*/  BSSY B0, `(.L_x_1858) ;  /* 0x0000004000007945 */ /* 0x000fe60003800000 */
[----:B------:R-:W0:Y:S01]  /*22890*/  SYNCS.PHASECHK.TRANS64.TRYWAIT P0, [R0+URZ+0x30860], R3 ;  /* 0x03086003000075a7 */ /* 0x000e22000800017f */
[----:B--2---:R-:W-:Y:S01]  /*228a0*/  IMAD R6, R25, -0x60, R2 ;  /* 0xffffffa019067824 */ /* 0x004fe200078e0202 */
[----:B0-----:R-:W-:Y:S06]  /*228b0*/  @!P0 BRA `(.L_x_1859) ;  /* 0x0000004800d88947 */ /* 0x001fec0003800000 */
.L_x_1999:
[----:B------:R-:W-:Y:S05]  /*228c0*/  BSYNC B0 ;  /* 0x0000000000007941 */ /* 0x000fea0003800000 */
.L_x_1858:
[----:B------:R-:W1:Y:S01]  /*228d0*/  S2R R2, SR_TID.X ;  /* 0x0000000000027919 */ /* 0x000e620000002100 */
[----:B------:R-:W-:Y:S01]  /*228e0*/  UMOV UR4, 0xffffffff ;  /* 0xffffffff00047882 */ /* 0x000fe20000000000 */
[----:B------:R-:W2:Y:S01]  /*228f0*/  S2R R7, SR_TID.X ;  /* 0x0000000000077919 */ /* 0x000ea20000002100 */
[----:B-1----:R-:W-:Y:S01]  /*22900*/  LOP3.LUT R5, R2, 0x7f, RZ, 0xc0, !PT ;  /* 0x0000007f02057812 */ /* 0x002fe200078ec0ff */
[----:B--2---:R-:W-:-:S04]  /*22910*/  IMAD.SHL.U32 R2, R7, 0x8, RZ ;  /* 0x0000000807027824 */ /* 0x004fc800078e00ff */
[----:B------:R-:W-:Y:S01]  /*22920*/  IMAD.SHL.U32 R4, R5, 0x8, RZ ;  /* 0x0000000805047824 */ /* 0x000fe200078e00ff */
[----:B------:R-:W-:Y:S02]  /*22930*/  SHF.R.U32.HI R5, RZ, 0x3, R5 ;  /* 0x00000003ff057819 */ /* 0x000fe40000011605 */
[----:B------:R-:W-:-:S03]  /*22940*/  LOP3.LUT R2, R2, 0x1f8, RZ, 0xc0, !PT ;  /* 0x000001f802027812 */ /* 0x000fc600078ec0ff */
[----:B------:R-:W-:Y:S01]  /*22950*/  IMAD.IADD R6, R6, 0x1, -R5 ;  /* 0x0000000106067824 */ /* 0x000fe200078e0a05 */
[----:B------:R-:W-:-:S04]  /*22960*/  LOP3.LUT R2, R2, 0x38, R7, 0x78, !PT ;  /* 0x0000003802027812 */ /* 0x000fc800078e7807 */
[----:B------:R-:W-:-:S05]  /*22970*/  LOP3.LUT R2, R2, 0x200, R4, 0xf8, !PT ;  /* 0x0000020002027812 */ /* 0x000fca00078ef804 */
[----:B------:R-:W-:Y:S01]  /*22980*/  IMAD R4, R26, 0x4800, R2 ;  /* 0x000048001a047824 */ /* 0x000fe200078e0202 */
        /* <DEDUP_REMOVED lines=59> */
.L_x_2013:
        /* <DEDUP_REMOVED lines=13> */
.L_x_1861:
        /* <DEDUP_REMOVED lines=10> */
.L_x_1862:
[----:B------:R-:W-:Y:S01]  /*22eb0*/  VIADD R26, R26, 0x1 ;  /* 0x000000011a1a7836 */ /* 0x000fe20000000000 */
[----:B------:R1:W-:Y:S04]  /*22ec0*/  SYNCS.ARRIVE.TRANS64.A1T0 RZ, [R0+URZ+0x30850], RZ ;  /* 0x030850ff00ff79a7 */ /* 0x0003e8000810003f */
[----:B------:R-:W-:-:S04]  /*22ed0*/  ISETP.NE.AND P0, PT, R26, 0x2, PT ;  /* 0x000000021a00780c */ /* 0x000fc80003f05270 */
[----:B-1----:R-:W-:Y:S02]  /*22ee0*/  SEL R0, RZ, 0x1, P0 ;  /* 0x00000001ff007807 */ /* 0x002fe40000000000 */
[----:B------:R-:W-:Y:S02]  /*22ef0*/  SEL R26, R26, RZ, P0 ;  /* 0x000000ff1a1a7207 */ /* 0x000fe40000000000 */
[----:B------:R-:W-:-:S07]  /*22f00*/  LOP3.LUT R29, R29, R0, RZ, 0x3c, !PT ;  /* 0x000000001d1d7212 */ /* 0x000fce00078e3cff */
.L_x_1819:
[----:B------:R-:W-:Y:S05]  /*22f10*/  BSYNC B7 ;  /* 0x0000000000077941 */ /* 0x000fea0003800000 */
.L_x_1817:
[----:B------:R-:W-:-:S13]  /*22f20*/  LOP3.LUT P0, RZ, R22, 0x20, RZ, 0xc0, !PT ;  /* 0x0000002016ff7812 */ /* 0x000fda000780c0ff */
[----:B------:R-:W-:Y:S05]  /*22f30*/  @!P0 BRA `(.L_x_1863) ;  /* 0x0000000000248947 */ /* 0x000fea0003800000 */
[----:B------:R-:W-:Y:S05]  /*22f40*/  WARPSYNC.ALL ;  /* 0x0000000000007948 */ /* 0x000fea0003800000 */
[----:B------:R-:W2:Y:S08]  /*22f50*/  S2UR UR5, SR_CgaCtaId ;  /* 0x00000000000579c3 */ /* 0x000eb00000008800 */
[----:B------:R-:W-:Y:S06]  /*22f60*/  BAR.SYNC.DEFER_BLOCKING 0x5, 0x180 ;  /* 0x0146000000007b1d */ /* 0x000fec0000010000 */
[----:B------:R-:W-:-:S02]  /*22f70*/  UMOV UR4, 0x400 ;  /* 0x0000040000047882 */ /* 0x000fc40000000000 */
[----:B--2---:R-:W-:-:S06]  /*22f80*/  ULEA UR4, UR5, UR4, 0x18 ;  /* 0x0000000405047291 */ /* 0x004fcc000f8ec03f */
[----:B0-----:R-:W-:-:S05]  /*22f90*/  IMAD.U32 R23, RZ, RZ, UR4 ;  /* 0x00000004ff177e24 */ /* 0x001fca000f8e00ff */
[----:B------:R0:W2:Y:S01]  /*22fa0*/  LDS.128 R16, [R23+0x308d0] ;  /* 0x0308d00017107984 */ /* 0x0000a20000000c00 */
[----:B------:R-:W-:Y:S06]  /*22fb0*/  BAR.ARV 0x4, 0x180 ;  /* 0x0106000000007b1d */ /* 0x000fec0000002000 */
[----:B------:R-:W-:Y:S05]  /*22fc0*/  BRA `(.L_x_1864) ;  /* 0x0000000800cc7947 */ /* 0x000fea0003800000 */
.L_x_1863:
[----:B------:R-:W2:Y:S01]  /*22fd0*/  S2R R0, SR_TID.X ;  /* 0x0000000000007919 */ /* 0x000ea20000002100 */
[----:B------:R-:W-:Y:S01]  /*22fe0*/  UMOV UR4, 0xffffffff ;  /* 0xffffffff00047882 */ /* 0x000fe20000000000 */
[----:B--2---:R-:W-:-:S04]  /*22ff0*/  LOP3.LUT R8, R0, 0x1f, RZ, 0xc0, !PT ;  /* 0x0000001f00087812 */ /* 0x004fc800078ec0ff */
[----:B------:R-:W-:Y:S01]  /*23000*/  ISETP.NE.AND P0, PT, R8, 0x1f, PT ;  /* 0x0000001f0800780c */ /* 0x000fe20003f05270 */
[----:B------:R-:W-:-:S12]  /*23010*/  BRA.DIV UR4, `(.L_x_1865) ;  /* 0x0000004e04187947 */ /* 0x000fd8000b800000 */
[----:B------:R-:W-:Y:S01]  /*23020*/  IMAD.IADD R5, R19, 0x1, R8 ;  /* 0x0000000113057824 */ /* 0x000fe200078e0208 */
[----:B------:R-:W-:-:S04]  /*23030*/  ULDC UR4, c[0x0][0xc3c] ;  /* 0x00030f0000047ab9 */ /* 0x000fc80000000800 */
[----:B------:R-:W-:-:S13]  /*23040*/  ISETP.GE.OR P1, PT, R5, UR4, !P0 ;  /* 0x0000000405007c0c */ /* 0x000fda000c726670 */
[----:B0-----:R-:W0:Y:S02]  /*23050*/  @!P1 LDC.64 R2, c[0x0][0xc80] ;  /* 0x00032000ff029b82 */ /* 0x001e240000000a00 */
[----:B0-----:R-:W-:-:S06]  /*23060*/  @!P1 IMAD.WIDE R2, R5, 0x4, R2 ;  /* 0x0000000405029825 */ /* 0x001fcc00078e0202 */
[----:B------:R-:W2:Y:S01]  /*23070*/  @!P1 LDG.E R2, desc[UR38][R2.64] ;  /* 0x0000002602029981 */ /* 0x000ea2000c1e1900 */
[----:B------:R-:W-:Y:S01]  /*23080*/  IMAD.MOV.U32 R5, RZ, RZ, RZ ;  /* 0x000000ffff057224 */ /* 0x000fe200078e00ff */
[C---:B------:R-:W-:Y:S02]  /*23090*/  ISETP.GE.U32.AND P2, PT, R8.reuse, 0x2, PT ;  /* 0x000000020800780c */ /* 0x040fe40003f46070 */
[C---:B------:R-:W-:Y:S01]  /*230a0*/  ISETP.GE.U32.AND P3, PT, R8.reuse, 0x4, PT ;  /* 0x000000040800780c */ /* 0x040fe20003f66070 */
[----:B------:R-:W-:Y:S01]  /*230b0*/  SHFL.IDX PT, R0, R16, RZ, 0x1f ;  /* 0x00001fff10007589 */ /* 0x000fe200000e0000 */
[C---:B------:R-:W-:Y:S02]  /*230c0*/  ISETP.GE.U32.AND P4, PT, R8.reuse, 0x8, PT ;  /* 0x000000080800780c */ /* 0x040fe40003f86070 */
[C---:B------:R-:W-:Y:S01]  /*230d0*/  ISETP.GE.U32.AND P5, PT, R8.reuse, 0x10, PT ;  /* 0x000000100800780c */ /* 0x040fe20003fa6070 */
[----:B------:R-:W-:Y:S01]  /*230e0*/  SHFL.IDX PT, R4, R16, 0x1, 0x1f ;  /* 0x00201f0010047f89 */ /* 0x000fe200000e0000 */
[----:B--2---:R-:W-:Y:S01]  /*230f0*/  @!P1 IMAD.MOV.U32 R5, RZ, RZ, R2 ;  /* 0x000000ffff059224 */ /* 0x004fe200078e0002 */
[----:B------:R-:W-:-:S04]  /*23100*/  ISETP.NE.AND P1, PT, R8, RZ, PT ;  /* 0x000000ff0800720c */ /* 0x000fc80003f25270 */
        /* <DEDUP_REMOVED lines=15> */
[----:B------:R0:W2:Y:S02]  /*23200*/  SHFL.IDX PT, R14, R2, 0x1f, 0x1f ;  /* 0x03e01f00020e7f89 */ /* 0x0000a400000e0000 */
.L_x_2023:
[----:B------:R-:W-:Y:S02]  /*23210*/  ULDC UR4, c[0x0][0xc38] ;  /* 0x00030e0000047ab9 */ /* 0x000fe40000000800 */
[----:B------:R-:W-:-:S04]  /*23220*/  IMAD.U32 R7, RZ, RZ, UR4 ;  /* 0x00000004ff077e24 */ /* 0x000fc8000f8e00ff */
[----:B--2---:R-:W-:-:S04]  /*23230*/  IMAD R14, R14, R7, RZ ;  /* 0x000000070e0e7224 */ /* 0x004fc800078e02ff */
[----:B------:R-:W-:-:S05]  /*23240*/  IMAD.IADD R9, R4, 0x1, R14 ;  /* 0x0000000104097824 */ /* 0x000fca00078e020e */
[----:B------:R-:W-:-:S13]  /*23250*/  ISETP.GT.AND P6, PT, R9, R0, PT ;  /* 0x000000000900720c */ /* 0x000fda0003fc4270 */
[----:B------:R-:W-:Y:S05]  /*23260*/  @P6 BRA `(.L_x_1866) ;  /* 0x00000000009c6947 */ /* 0x000fea0003800000 */
.L_x_1871:
[----:B0-----:R-:W0:Y:S01]  /*23270*/  LDC R2, c[0x0][0xc3c] ;  /* 0x00030f00ff027b82 */ /* 0x001e220000000800 */
[----:B------:R-:W-:-:S05]  /*23280*/  VIADD R19, R19, 0x1f ;  /* 0x0000001f13137836 */ /* 0x000fca0000000000 */
[----:B0-----:R-:W-:-:S13]  /*23290*/  ISETP.GE.AND P6, PT, R19, R2, PT ;  /* 0x000000021300720c */ /* 0x001fda0003fc6270 */
[----:B------:R-:W-:Y:S05]  /*232a0*/  @P6 BRA `(.L_x_1867) ;  /* 0x0000000400d06947 */ /* 0x000fea0003800000 */
[----:B------:R-:W0:Y:S01]  /*232b0*/  S2R R3, SR_TID.X ;  /* 0x0000000000037919 */ /* 0x000e220000002100 */
[----:B------:R-:W-:Y:S01]  /*232c0*/  BSSY B0, `(.L_x_1868) ;  /* 0x0000009000007945 */ /* 0x000fe20003800000 */
[----:B------:R-:W-:Y:S01]  /*232d0*/  IMAD.MOV.U32 R5, RZ, RZ, RZ ;  /* 0x000000ffff057224 */ /* 0x000fe200078e00ff */
[----:B0-----:R-:W-:-:S05]  /*232e0*/  LOP3.LUT R3, R3, 0x1f, RZ, 0xc0, !PT ;  /* 0x0000001f03037812 */ /* 0x001fca00078ec0ff */
[----:B------:R-:W-:-:S05]  /*232f0*/  IMAD.IADD R7, R19, 0x1, R3 ;  /* 0x0000000113077824 */ /* 0x000fca00078e0203 */
[----:B------:R-:W-:-:S13]  /*23300*/  ISETP.GE.OR P6, PT, R7, R2, !P0 ;  /* 0x000000020700720c */ /* 0x000fda00047c6670 */
[----:B------:R-:W-:Y:S05]  /*23310*/  @P6 BRA `(.L_x_1869) ;  /* 0x00000000000c6947 */ /* 0x000fea0003800000 */
[----:B------:R-:W0:Y:S02]  /*23320*/  LDC.64 R2, c[0x0][0xc80] ;  /* 0x00032000ff027b82 */ /* 0x000e240000000a00 */
[----:B0-----:R-:W-:-:S05]  /*23330*/  IMAD.WIDE R2, R7, 0x4, R2 ;  /* 0x0000000407027825 */ /* 0x001fca00078e0202 */
[----:B------:R0:W5:Y:S02]  /*23340*/  LDG.E R5, desc[UR38][R2.64] ;  /* 0x0000002602057981 */ /* 0x000164000c1e1900 */
.L_x_1869:
[----:B------:R-:W-:Y:S05]  /*23350*/  BSYNC B0 ;  /* 0x0000000000007941 */ /* 0x000fea0003800000 */
.L_x_1868:
[----:B------:R-:W-:-:S03]  /*23360*/  UMOV UR4, 0xffffffff ;  /* 0xffffffff00047882 */ /* 0x000fc60000000000 */
[----:B------:R-:W-:Y:S05]  /*23370*/  BRA.DIV UR4, `(.L_x_1870) ;  /* 0x0000004e04647947 */ /* 0x000fea000b800000 */
[----:B-----5:R-:W2:Y:S02]  /*23380*/  SHFL.UP PT, R14, R5, 0x1, RZ ;  /* 0x04200000050e7989 */ /* 0x020ea400000e00ff */
[----:B--2---:R-:W-:-:S05]  /*23390*/  SEL R14, R14, RZ, P1 ;  /* 0x000000ff0e0e7207 */ /* 0x004fca0000800000 */
        /* <DEDUP_REMOVED lines=14> */
.L_x_2031:
[----:B------:R-:W-:Y:S02]  /*23480*/  ULDC UR4, c[0x0][0xc38] ;  /* 0x00030e0000047ab9 */ /* 0x000fe40000000800 */
[----:B------:R-:W-:-:S04]  /*23490*/  IMAD.U32 R7, RZ, RZ, UR4 ;  /* 0x00000004ff077e24 */ /* 0x000fc8000f8e00ff */
[----:B--2---:R-:W-:-:S04]  /*234a0*/  IMAD R14, R14, R7, RZ ;  /* 0x000000070e0e7224 */ /* 0x004fc800078e02ff */
[----:B------:R-:W-:-:S05]  /*234b0*/  IMAD.IADD R9, R14, 0x1, R9 ;  /* 0x000000010e097824 */ /* 0x000fca00078e0209 */
[----:B------:R-:W-:-:S13]  /*234c0*/  ISETP.GT.AND P6, PT, R9, R0, PT ;  /* 0x000000000900720c */ /* 0x000fda0003fc4270 */
[----:B------:R-:W-:Y:S05]  /*234d0*/  @!P6 BRA `(.L_x_1871) ;  /* 0xfffffffc0064e947 */ /* 0x000fea000383ffff */
.L_x_1866:
        /* <DEDUP_REMOVED lines=8> */
.L_x_2035:
[----:B------:R-:W-:Y:S01]  /*23560*/  ISETP.NE.AND P0, PT, R3, RZ, PT ;  /* 0x000000ff0300720c */ /* 0x000fe20003f05270 */
[----:B------:R-:W-:-:S12]  /*23570*/  IMAD.MOV.U32 R14, RZ, RZ, RZ ;  /* 0x000000ffff0e7224 */ /* 0x000fd800078e00ff */
[----:B------:R-:W-:Y:S05]  /*23580*/  @!P0 BRA `(.L_x_1873) ;  /* 0x0000000000108947 */ /* 0x000fea0003800000 */
[----:B------:R-:W-:Y:S01]  /*23590*/  UMOV UR4, 0xffffffff ;  /* 0xffffffff00047882 */ /* 0x000fe20000000000 */
[----:B------:R-:W-:Y:S02]  /*235a0*/  VIADD R12, R4, 0xffffffff ;  /* 0xffffffff040c7836 */ /* 0x000fe40000000000 */
[----:B------:R-:W-:Y:S05]  /*235b0*/  BRA.DIV UR4, `(.L_x_1874) ;  /* 0x0000004e04d87947 */ /* 0x000fea000b800000 */
[----:B------:R4:W0:Y:S02]  /*235c0*/  SHFL.IDX PT, R14, R2, R12, 0x1f ;  /* 0x00001f0c020e7589 */ /* 0x00082400000e0000 */
.L_x_1873:
[----:B0---4-:R-:W0:Y:S01]  /*235d0*/  LDC.64 R2, c[0x0][0xc90] ;  /* 0x00032400ff027b82 */ /* 0x011e220000000a00 */
[----:B------:R-:W-:-:S04]  /*235e0*/  IMAD.IADD R19, R4, 0x1, R19 ;  /* 0x0000000104137824 */ /* 0x000fc800078e0213 */
[----:B0-----:R-:W-:-:S05]  /*235f0*/  IMAD.WIDE R2, R19, 0x4, R2 ;  /* 0x0000000413027825 */ /* 0x001fca00078e0202 */
[----:B------:R0:W2:Y:S01]  /*23600*/  LDG.E R6, desc[UR38][R2.64] ;  /* 0x0000002602067981 */ /* 0x0000a2000c1e1900 */
[----:B------:R-:W-:Y:S02]  /*23610*/  IMAD R16, R14, R7, R16 ;  /* 0x000000070e107224 */ /* 0x000fe400078e0210 */
[----:B0-----:R-:W-:Y:S02]  /*23620*/  IMAD.MOV.U32 R2, RZ, RZ, RZ ;  /* 0x000000ffff027224 */ /* 0x001fe400078e00ff */
        /* <DEDUP_REMOVED lines=60> */
.L_x_1867:
[----:B------:R-:W-:Y:S01]  /*239f0*/  UMOV UR4, URZ ;  /* 0x0000003f00047c82 */ /* 0x000fe20008000000 */
[----:B------:R-:W-:Y:S01]  /*23a00*/  UMOV UR5, URZ ;  /* 0x0000003f00057c82 */ /* 0x000fe20008000000 */
[----:B------:R-:W-:Y:S01]  /*23a10*/  ULDC UR6, c[0x0][0xc3c] ;  /* 0x00030f0000067ab9 */ /* 0x000fe20000000800 */
[----:B------:R-:W-:Y:S02]  /*23a20*/  IMAD.MOV.U32 R16, RZ, RZ, R0 ;  /* 0x000000ffff107224 */ /* 0x000fe400078e0000 */
[----:B------:R-:W-:Y:S02]  /*23a30*/  IMAD.U32 R17, RZ, RZ, UR4 ;  /* 0x00000004ff117e24 */ /* 0x000fe4000f8e00ff */
[----:B------:R-:W-:Y:S02]  /*23a40*/  IMAD.U32 R18, RZ, RZ, UR5 ;  /* 0x00000005ff127e24 */ /* 0x000fe4000f8e00ff */
[----:B------:R-:W-:-:S07]  /*23a50*/  IMAD.U32 R19, RZ, RZ, UR6 ;  /* 0x00000006ff137e24 */ /* 0x000fce000f8e00ff */
.L_x_1875:
[----:B------:R-:W0:Y:S01]  /*23a60*/  S2R R0, SR_TID.X ;  /* 0x0000000000007919 */ /* 0x000e220000002100 */
[----:B------:R-:W-:Y:S05]  /*23a70*/  WARPSYNC.ALL ;  /* 0x0000000000007948 */ /* 0x000fea0003800000 */
[----:B------:R-:W-:Y:S01]  /*23a80*/  BAR.SYNC.DEFER_BLOCKING 0x4, 0x180 ;  /* 0x0106000000007b1d */ /* 0x000fe20000010000 */
[----:B0-----:R-:W-:-:S04]  /*23a90*/  LOP3.LUT R0, R0, 0x1f, RZ, 0xc0, !PT ;  /* 0x0000001f00007812 */ /* 0x001fc800078ec0ff */
[----:B------:R-:W-:-:S13]  /*23aa0*/  ISETP.NE.AND P0, PT, R0, RZ, PT ;  /* 0x000000ff0000720c */ /* 0x000fda0003f05270 */
[----:B------:R-:W0:Y:S01]  /*23ab0*/  @!P0 S2R R3, SR_CgaCtaId ;  /* 0x0000000000038919 */ /* 0x000e220000008800 */
[----:B------:R-:W-:-:S04]  /*23ac0*/  @!P0 MOV R0, 0x400 ;  /* 0x0000040000008802 */ /* 0x000fc80000000f00 */
[----:B0-----:R-:W-:-:S05]  /*23ad0*/  @!P0 LEA R23, R3, R0, 0x18 ;  /* 0x0000000003178211 */ /* 0x001fca00078ec0ff */
[----:B------:R3:W-:Y:S01]  /*23ae0*/  @!P0 STS.128 [R23+0x308d0], R16 ;  /* 0x0308d01017008388 */ /* 0x0007e20000000c00 */
[----:B------:R-:W-:Y:S06]  /*23af0*/  BAR.ARV 0x5, 0x180 ;  /* 0x0146000000007b1d */ /* 0x000fec0000002000 */
.L_x_1864:
[----:B------:R-:W-:Y:S02]  /*23b00*/  ULDC UR4, c[0x0][0xc3c] ;  /* 0x00030f0000047ab9 */ /* 0x000fe40000000800 */
[----:B--2---:R-:W-:-:S13]  /*23b10*/  ISETP.GE.AND P0, PT, R19, UR4, PT ;  /* 0x0000000413007c0c */ /* 0x004fda000bf06270 */
[----:B------:R-:W-:Y:S05]  /*23b20*/  @!P0 BRA `(.L_x_1876) ;  /* 0xffffff9800448947 */ /* 0x000fea000383ffff */
[----:B------:R-:W-:Y:S05]  /*23b30*/  BSYNC B8 ;  /* 0x0000000000087941 */ /* 0x000fea0003800000 */
.L_x_1757:
[----:B-1----:R-:W2:Y:S01]  /*23b40*/  LDL.LU R0, [R1+0x2ac] ;  /* 0x0002ac0001007983 */ /* 0x002ea20000300800 */
        /* <DEDUP_REMOVED lines=11> */
.L_x_2038:
[----:B------:R-:W-:Y:S05]  /*23c00*/  BSYNC B0 ;  /* 0x0000000000007941 */ /* 0x000fea0003800000 */
.L_x_1877:
[----:B------:R-:W-:-:S03]  /*23c10*/  UMOV UR4, 0xffffffff ;  /* 0xffffffff00047882 */ /* 0x000fc60000000000 */
[----:B------:R-:W-:Y:S05]  /*23c20*/  BRA.DIV UR4, `(.L_x_1879) ;  /* 0x0000004a04747947 */ /* 0x000fea000b800000 */
[----:B-1----:R-:W1:Y:S02]  /*23c30*/  S2R R0, SR_TID.X ;  /* 0x0000000000007919 */ /* 0x002e640000002100 */
[----:B-1----:R-:W-:-:S04]  /*23c40*/  SHF.R.U32.HI R0, RZ, 0x5, R0 ;  /* 0x00000005ff007819 */ /* 0x002fc80000011600 */
[----:B------:R-:W-:-:S05]  /*23c50*/  LOP3.LUT R0, R0, 0x3, RZ, 0xc0, !PT ;  /* 0x0000000300007812 */ /* 0x000fca00078ec0ff */
[----:B------:R1:W2:Y:S02]  /*23c60*/  SHFL.IDX PT, R14, R0, RZ, 0x1f ;  /* 0x00001fff000e7589 */ /* 0x0002a400000e0000 */
.L_x_2041:
[----:B--2---:R-:W-:Y:S01]  /*23c70*/  ISETP.NE.AND P0, PT, R14, RZ, PT ;  /* 0x000000ff0e00720c */ /* 0x004fe20003f05270 */
[----:B------:R-:W-:-:S12]  /*23c80*/  BSSY B0, `(.L_x_1880) ;  /* 0x0000026000007945 */ /* 0x000fd80003800000 */
[----:B------:R-:W-:Y:S05]  /*23c90*/  @P0 BRA `(.L_x_1881) ;  /* 0x0000000000900947 */ /* 0x000fea0003800000 */
[----:B------:R-:W-:-:S03]  /*23ca0*/  UMOV UR4, 0xffffffff ;  /* 0xffffffff00047882 */ /* 0x000fc60000000000 */
[----:B------:R-:W-:Y:S05]  /*23cb0*/  BRA.DIV UR4, `(.L_x_1882) ;  /* 0x0000004a04847947 */ /* 0x000fea000b800000 */
[----:B------:R-:W-:-:S13]  /*23cc0*/  ELECT P6, URZ, PT ;  /* 0x00000000003f782f */ /* 0x000fda00038c0000 */
.L_x_2044:
        /* <DEDUP_REMOVED lines=8> */
.L_x_1883:
[C---:B------:R-:W-:Y:S01]  /*23d50*/  IMAD R3, R26.reuse, 0x8, R5 ;  /* 0x000000081a037824 */ /* 0x040fe200078e0205 */
[----:B------:R-:W-:Y:S01]  /*23d60*/  SHF.L.U32 R2, R29, 0x1f, RZ ;  /* 0x0000001f1d027819 */ /* 0x000fe200000006ff */
[----:B------:R-:W-:-:S03]  /*23d70*/  VIADD R26, R26, 0x1 ;  /* 0x000000011a1a7836 */ /* 0x000fc60000000000 */
[----:B------:R-:W1:Y:S02]  /*23d80*/  SYNCS.PHASECHK.TRANS64.TRYWAIT P1, [R3+URZ+0x30840], R2 ;  /* 0x03084002030075a7 */ /* 0x000e64000802017f */
[----:B------:R-:W-:-:S04]  /*23d90*/  ISETP.NE.AND P2, PT, R26, 0x2, PT ;  /* 0x000000021a00780c */ /* 0x000fc80003f45270 */
[----:B------:R-:W-:Y:S01]  /*23da0*/  SEL R0, RZ, 0x1, P2 ;  /* 0x00000001ff007807 */ /* 0x000fe20001000000 */
[----:B-1----:R-:W-:Y:S08]  /*23db0*/  @!P1 BRA `(.L_x_1884) ;  /* 0x0000004800649947 */ /* 0x002ff00003800000 */
.L_x_2045:
[----:B------:R-:W-:Y:S02]  /*23dc0*/  SEL R26, R26, RZ, P2 ;  /* 0x000000ff1a1a7207 */ /* 0x000fe40001000000 */
[----:B------:R-:W-:Y:S01]  /*23dd0*/  LOP3.LUT R0, R29, R0, RZ, 0x3c, !PT ;  /* 0x000000001d007212 */ /* 0x000fe200078e3cff */
[----:B------:R-:W-:Y:S06]  /*23de0*/  @!P0 BRA `(.L_x_1885) ;  /* 0x0000000000048947 */ /* 0x000fec0003800000 */
[----:B------:R-:W-:Y:S01]  /*23df0*/  BPT.TRAP 0x1 ;  /* 0x000000040000795c */ /* 0x000fe20000300000 */
.L_x_1885:
[----:B------:R-:W-:Y:S01]  /*23e00*/  IMAD R5, R26, 0x8, R5 ;  /* 0x000000081a057824 */ /* 0x000fe200078e0205 */
[----:B------:R-:W-:-:S04]  /*23e10*/  SHF.L.U32 R0, R0, 0x1f, RZ ;  /* 0x0000001f00007819 */ /* 0x000fc800000006ff */
[----:B------:R-:W2:Y:S02]  /*23e20*/  SYNCS.PHASECHK.TRANS64.TRYWAIT P1, [R5+URZ+0x30840], R0 ;  /* 0x03084000050075a7 */ /* 0x000ea4000802017f */
[----:B--2---:R-:W-:Y:S05]  /*23e30*/  @!P1 BRA `(.L_x_1886) ;  /* 0x0000004800589947 */ /* 0x004fea0003800000 */
.L_x_2046:
[----:B------:R-:W-:Y:S05]  /*23e40*/  @!P0 BRA `(.L_x_1887) ;  /* 0x0000000000048947 */ /* 0x000fea0003800000 */
[----:B------:R-:W-:Y:S01]  /*23e50*/  BPT.TRAP 0x1 ;  /* 0x000000040000795c */ /* 0x000fe20000300000 */
.L_x_1887:
[----:B------:R-:W4:Y:S02]  /*23e60*/  SYNCS.PHASECHK.TRANS64.TRYWAIT P1, [R3+URZ+0x30860], R2 ;  /* 0x03086002030075a7 */ /* 0x000f24000802017f */
[----:B----4-:R-:W-:Y:S05]  /*23e70*/  @!P1 BRA `(.L_x_1888) ;  /* 0x00000048005c9947 */ /* 0x010fea0003800000 */
.L_x_2047:
[----:B------:R-:W-:Y:S05]  /*23e80*/  @!P0 BRA `(.L_x_1889) ;  /* 0x0000000000048947 */ /* 0x000fea0003800000 */
[----:B------:R-:W-:Y:S01]  /*23e90*/  BPT.TRAP 0x1 ;  /* 0x000000040000795c */ /* 0x000fe20000300000 */
.L_x_1889:
[----:B------:R0:W0:Y:S02]  /*23ea0*/  SYNCS.PHASECHK.TRANS64.TRYWAIT P0, [R5+URZ+0x30860], R0 ;  /* 0x03086000050075a7 */ /* 0x000024000800017f */
[----:B0-----:R-:W-:Y:S05]  /*23eb0*/  @!P0 NANOSLEEP.SYNCS 0x989680 ;  /* 0x009896800000895d */ /* 0x001fea0003900000 */
[----:B------:R-:W0:Y:S02]  /*23ec0*/  @!P0 SYNCS.PHASECHK.TRANS64 P0, [R5+URZ+0x30860], R0 ;  /* 0x03086000050085a7 */ /* 0x000e24000800007f */
[----:B0-----:R-:W-:Y:S05]  /*23ed0*/  @!P0 BRA `(.L_x_1889) ;  /* 0xfffffffc00f08947 */ /* 0x001fea000383ffff */
.L_x_1881:
[----:B------:R-:W-:Y:S05]  /*23ee0*/  BSYNC B0 ;  /* 0x0000000000007941 */ /* 0x000fea0003800000 */
.L_x_1880:
[----:B------:R-:W-:Y:S05]  /*23ef0*/  EXIT ;  /* 0x000000000000794d */ /* 0x000fea0003800000 */
.L_x_1582:
[----:B0-----:R0:W1:Y:S02]  /*23f00*/  SYNCS.PHASECHK.TRANS64.TRYWAIT P1, [R33+URZ+0x308b0], R4 ;  /* 0x0308b004210075a7 */ /* 0x001064000802017f */
[----:B-1----:R-:W-:Y:S05]  /*23f10*/  @!P1 NANOSLEEP.SYNCS 0x989680 ;  /* 0x009896800000995d */ /* 0x002fea0003900000 */
[----:B------:R-:W1:Y:S02]  /*23f20*/  @!P1 SYNCS.PHASECHK.TRANS64 P1, [R33+URZ+0x308b0], R4 ;  /* 0x0308b004210095a7 */ /* 0x000e64000802007f */
[----:B-1----:R-:W-:Y:S05]  /*23f30*/  @!P1 BRA `(.L_x_1582) ;  /* 0xfffffffc00f09947 */ /* 0x002fea000383ffff */
[----:B------:R-:W-:Y:S05]  /*23f40*/  BRA `(.L_x_1890) ;  /* 0xfffffdf800e07947 */ /* 0x000fea000383ffff */
.L_x_1583:
        /* <DEDUP_REMOVED lines=8> */
.L_x_1892:
[----:B------:R-:W-:Y:S05]  /*23fd0*/  BSYNC B0 ;  /* 0x0000000000007941 */ /* 0x000fea0003800000 */
.L_x_1891:
        /* <DEDUP_REMOVED lines=8> */
.L_x_1893:
[----:B------:R-:W-:Y:S05]  /*24060*/  BRA `(.L_x_1894) ;  /* 0xfffffdfc00207947 */ /* 0x000fea000383ffff */
.L_x_1586:
[----:B------:R-:W-:Y:S01]  /*24070*/  BSSY B0, `(.L_x_1895) ;  /* 0x0000008000007945 */ /* 0x000fe20003800000 */
[----:B-----5:R-:W-:Y:S02]  /*24080*/  IMAD.MOV.U32 R13, RZ, RZ, R5 ;  /* 0x000000ffff0d7224 */ /* 0x020fe400078e0005 */
[----:B------:R-:W-:Y:S02]  /*24090*/  IMAD.MOV.U32 R12, RZ, RZ, 0x1 ;  /* 0x00000001ff0c7424 */ /* 0x000fe400078e00ff */
[----:B------:R-:W-:Y:S02]  /*240a0*/  IMAD.MOV.U32 R11, RZ, RZ, 0x1c1f ;  /* 0x00001c1fff0b7424 */ /* 0x000fe400078e00ff */
[----:B------:R-:W-:-:S07]  /*240b0*/  IMAD.MOV.U32 R15, RZ, RZ, -0x1 ;  /* 0xffffffffff0f7424 */ /* 0x000fce00078e00ff */
[----:B0-2---:R-:W-:Y:S05]  /*240c0*/  WARPSYNC.COLLECTIVE R15, `(.L_x_1896) ;  /* 0x000000000f087348 */ /* 0x005fea0003c00000 */
[----:B--2---:R1:W2:Y:S02]  /*240d0*/  SHFL.IDX P6, R14, R13, R12, R11 ;  /* 0x0000000c0d0e7389 */ /* 0x0042a400000c000b */
[----:B012---:R-:W-:Y:S01]  /*240e0*/  ENDCOLLECTIVE ;  /* 0x000000000000791b */ /* 0x007fe20003800000 */
.L_x_1896:
[----:B------:R-:W-:Y:S05]  /*240f0*/  BSYNC B0 ;  /* 0x0000000000007941 */ /* 0x000fea0003800000 */
.L_x_1895:
        /* <DEDUP_REMOVED lines=8> */
.L_x_1897:
[----:B------:R-:W-:Y:S05]  /*24180*/  BRA `(.L_x_1898) ;  /* 0xfffffdfc00d87947 */ /* 0x000fea000383ffff */
.L_x_1605:
[----:B------:R-:W-:Y:S02]  /*24190*/  IMAD.MOV.U32 R13, RZ, RZ, R6 ;  /* 0x000000ffff0d7224 */ /* 0x000fe400078e0006 */
[----:B------:R-:W-:Y:S02]  /*241a0*/  IMAD.MOV.U32 R12, RZ, RZ, RZ ;  /* 0x000000ffff0c7224 */ /* 0x000fe400078e00ff */
[----:B------:R-:W-:Y:S02]  /*241b0*/  IMAD.MOV.U32 R11, RZ, RZ, 0x1c1f ;  /* 0x00001c1fff0b7424 */ /* 0x000fe400078e00ff */
[----:B------:R-:W-:-:S07]  /*241c0*/  IMAD.MOV.U32 R15, RZ, RZ, -0x1 ;  /* 0xffffffffff0f7424 */ /* 0x000fce00078e00ff */
[----:B0-----:R-:W-:Y:S05]  /*241d0*/  WARPSYNC.COLLECTIVE R15, `(.L_x_1899) ;  /* 0x000000000f087348 */ /* 0x001fea0003c00000 */
[----:B------:R1:W2:Y:S02]  /*241e0*/  SHFL.IDX P6, R14, R13, R12, R11 ;  /* 0x0000000c0d0e7389 */ /* 0x0002a400000c000b */
[----:B012---:R-:W-:Y:S01]  /*241f0*/  ENDCOLLECTIVE ;  /* 0x000000000000791b */ /* 0x007fe20003800000 */
.L_x_1899:
[----:B------:R-:W-:Y:S02]  /*24200*/  IMAD.MOV.U32 R13, RZ, RZ, R4 ;  /* 0x000000ffff0d7224 */ /* 0x000fe400078e0004 */
[----:B------:R-:W-:-:S07]  /*24210*/  IMAD.MOV.U32 R3, RZ, RZ, R14 ;  /* 0x000000ffff037224 */ /* 0x000fce00078e000e */
[----:B------:R-:W-:Y:S05]  /*24220*/  WARPSYNC.COLLECTIVE R15, `(.L_x_1900) ;  /* 0x000000000f087348 */ /* 0x000fea0003c00000 */
[----:B------:R0:W1:Y:S02]  /*24230*/  SHFL.IDX P6, R14, R13, R12, R11 ;  /* 0x0000000c0d0e7389 */ /* 0x00006400000c000b */
[----:B01----:R-:W-:Y:S01]  /*24240*/  ENDCOLLECTIVE ;  /* 0x000000000000791b */ /* 0x003fe20003800000 */
.L_x_1900:
[----:B------:R-:W-:Y:S02]  /*24250*/  IMAD.MOV.U32 R13, RZ, RZ, R8 ;  /* 0x000000ffff0d7224 */ /* 0x000fe400078e0008 */
[----:B------:R-:W-:-:S07]  /*24260*/  IMAD.MOV.U32 R0, RZ, RZ, R14 ;  /* 0x000000ffff007224 */ /* 0x000fce00078e000e */
[----:B------:R-:W-:Y:S05]  /*24270*/  WARPSYNC.COLLECTIVE R15, `(.L_x_1901) ;  /* 0x000000000f087348 */ /* 0x000fea0003c00000 */
[----:B------:R0:W1:Y:S02]  /*24280*/  SHFL.IDX P6, R14, R13, R12, R11 ;  /* 0x0000000c0d0e7389 */ /* 0x00006400000c000b */
[----:B01----:R-:W-:Y:S01]  /*24290*/  ENDCOLLECTIVE ;  /* 0x000000000000791b */ /* 0x003fe20003800000 */
.L_x_1901:
[----:B------:R-:W-:Y:S02]  /*242a0*/  IMAD.MOV.U32 R13, RZ, RZ, R7 ;  /* 0x000000ffff0d7224 */ /* 0x000fe400078e0007 */
[----:B------:R-:W-:-:S07]  /*242b0*/  IMAD.MOV.U32 R5, RZ, RZ, R14 ;  /* 0x000000ffff057224 */ /* 0x000fce00078e000e */
[----:B------:R-:W-:Y:S05]  /*242c0*/  WARPSYNC.COLLECTIVE R15, `(.L_x_1902) ;  /* 0x000000000f087348 */ /* 0x000fea0003c00000 */
[----:B------:R0:W1:Y:S02]  /*242d0*/  SHFL.IDX P6, R14, R13, R12, R11 ;  /* 0x0000000c0d0e7389 */ /* 0x00006400000c000b */
[----:B01----:R-:W-:Y:S01]  /*242e0*/  ENDCOLLECTIVE ;  /* 0x000000000000791b */ /* 0x003fe20003800000 */
.L_x_1902:
[----:B------:R-:W-:Y:S05]  /*242f0*/  BRA `(.L_x_1903) ;  /* 0xfffffe1000ac7947 */ /* 0x000fea000383ffff */
.L_x_1608:
[----:B------:R-:W-:Y:S01]  /*24300*/  BSSY B1, `(.L_x_1904) ;  /* 0x0000008000017945 */ /* 0x000fe20003800000 */
[----:B------:R-:W-:Y:S02]  /*24310*/  IMAD.MOV.U32 R13, RZ, RZ, R6 ;  /* 0x000000ffff0d7224 */ /* 0x000fe400078e0006 */
[----:B------:R-:W-:Y:S02]  /*24320*/  IMAD.MOV.U32 R12, RZ, RZ, 0x1 ;  /* 0x00000001ff0c7424 */ /* 0x000fe400078e00ff */
[----:B------:R-:W-:Y:S02]  /*24330*/  IMAD.MOV.U32 R11, RZ, RZ, 0x1c1f ;  /* 0x00001c1fff0b7424 */ /* 0x000fe400078e00ff */
[----:B------:R-:W-:-:S07]  /*24340*/  IMAD.MOV.U32 R15, RZ, RZ, -0x1 ;  /* 0xffffffffff0f7424 */ /* 0x000fce00078e00ff */
[----:B-1----:R-:W-:Y:S05]  /*24350*/  WARPSYNC.COLLECTIVE R15, `(.L_x_1905) ;  /* 0x000000000f087348 */ /* 0x002fea0003c00000 */
[----:B------:R0:W2:Y:S02]  /*24360*/  SHFL.IDX P6, R14, R13, R12, R11 ;  /* 0x0000000c0d0e7389 */ /* 0x0000a400000c000b */
[----:B012---:R-:W-:Y:S01]  /*24370*/  ENDCOLLECTIVE ;  /* 0x000000000000791b */ /* 0x007fe20003800000 */
.L_x_1905:
[----:B------:R-:W-:Y:S05]  /*24380*/  BSYNC B1 ;  /* 0x0000000000017941 */ /* 0x000fea0003800000 */
.L_x_1904:
        /* <DEDUP_REMOVED lines=8> */
.L_x_1906:
[----:B------:R-:W-:Y:S02]  /*24410*/  IMAD.MOV.U32 R13, RZ, RZ, R8 ;  /* 0x000000ffff0d7224 */ /* 0x000fe400078e0008 */
[----:B------:R-:W-:-:S07]  /*24420*/  IMAD.MOV.U32 R0, RZ, RZ, R14 ;  /* 0x000000ffff007224 */ /* 0x000fce00078e000e */
[----:B------:R-:W-:Y:S05]  /*24430*/  WARPSYNC.COLLECTIVE R15, `(.L_x_1907) ;  /* 0x000000000f087348 */ /* 0x000fea0003c00000 */
[----:B------:R0:W1:Y:S02]  /*24440*/  SHFL.IDX P6, R14, R13, R12, R11 ;  /* 0x0000000c0d0e7389 */ /* 0x00006400000c000b */
[----:B01----:R-:W-:Y:S01]  /*24450*/  ENDCOLLECTIVE ;  /* 0x000000000000791b */ /* 0x003fe20003800000 */
.L_x_1907:
[----:B------:R-:W-:Y:S02]  /*24460*/  IMAD.MOV.U32 R13, RZ, RZ, R7 ;  /* 0x000000ffff0d7224 */ /* 0x000fe400078e0007 */
[----:B------:R-:W-:-:S07]  /*24470*/  IMAD.MOV.U32 R5, RZ, RZ, R14 ;  /* 0x000000ffff057224 */ /* 0x000fce00078e000e */
[----:B------:R-:W-:Y:S05]  /*24480*/  WARPSYNC.COLLECTIVE R15, `(.L_x_1908) ;  /* 0x000000000f087348 */ /* 0x000fea0003c00000 */
[----:B------:R0:W1:Y:S02]  /*24490*/  SHFL.IDX P6, R14, R13, R12, R11 ;  /* 0x0000000c0d0e7389 */ /* 0x00006400000c000b */
[----:B01----:R-:W-:Y:S01]  /*244a0*/  ENDCOLLECTIVE ;  /* 0x000000000000791b */ /* 0x003fe20003800000 */
.L_x_1908:
[----:B------:R-:W-:Y:S05]  /*244b0*/  BRA `(.L_x_1909) ;  /* 0xfffffe1800647947 */ /* 0x000fea000383ffff */
.L_x_1611:
[----:B0-----:R-:W-:-:S04]  /*244c0*/  IMAD.U32 R5, RZ, RZ, UR41 ;  /* 0x00000029ff057e24 */ /* 0x001fc8000f8e00ff */
[----:B------:R0:W1:Y:S03]  /*244d0*/  SYNCS.PHASECHK.TRANS64.TRYWAIT P0, [R5+URZ+0x30800], R4 ;  /* 0x03080004050075a7 */ /* 0x000066000800017f */
[----:B-1----:R-:W-:Y:S05]  /*244e0*/  @!P0 NANOSLEEP.SYNCS 0x989680 ;  /* 0x009896800000895d */ /* 0x002fea0003900000 */
[----:B------:R-:W1:Y:S02]  /*244f0*/  @!P0 SYNCS.PHASECHK.TRANS64 P0, [R5+URZ+0x30800], R4 ;  /* 0x03080004050085a7 */ /* 0x000e64000800007f */
[----:B-1----:R-:W-:Y:S05]  /*24500*/  @!P0 BRA `(.L_x_1611) ;  /* 0xfffffffc00ec8947 */ /* 0x002fea000383ffff */
[----:B------:R-:W-:Y:S05]  /*24510*/  BRA `(.L_x_1910) ;  /* 0xfffffe2000907947 */ /* 0x000fea000383ffff */
.L_x_1635:
[----:B------:R-:W-:Y:S02]  /*24520*/  IMAD.MOV.U32 R13, RZ, RZ, R8 ;  /* 0x000000ffff0d7224 */ /* 0x000fe400078e0008 */
[----:B------:R-:W-:Y:S02]  /*24530*/  IMAD.MOV.U32 R12, RZ, RZ, RZ ;  /* 0x000000ffff0c7224 */ /* 0x000fe400078e00ff */
[----:B------:R-:W-:Y:S02]  /*24540*/  IMAD.MOV.U32 R11, RZ, RZ, 0x1c1f ;  /* 0x00001c1fff0b7424 */ /* 0x000fe400078e00ff */
[----:B------:R-:W-:-:S07]  /*24550*/  IMAD.MOV.U32 R15, RZ, RZ, -0x1 ;  /* 0xffffffffff0f7424 */ /* 0x000fce00078e00ff */
[----:B0-----:R-:W-:Y:S05]  /*24560*/  WARPSYNC.COLLECTIVE R15, `(.L_x_1911) ;  /* 0x000000000f087348 */ /* 0x001fea0003c00000 */
[----:B------:R1:W2:Y:S02]  /*24570*/  SHFL.IDX P6, R14, R13, R12, R11 ;  /* 0x0000000c0d0e7389 */ /* 0x0002a400000c000b */
[----:B012---:R-:W-:Y:S01]  /*24580*/  ENDCOLLECTIVE ;  /* 0x000000000000791b */ /* 0x007fe20003800000 */
.L_x_1911:
[----:B------:R-:W-:Y:S02]  /*24590*/  IMAD.MOV.U32 R13, RZ, RZ, R4 ;  /* 0x000000ffff0d7224 */ /* 0x000fe400078e0004 */
[----:B------:R-:W-:-:S07]  /*245a0*/  IMAD.MOV.U32 R3, RZ, RZ, R14 ;  /* 0x000000ffff037224 */ /* 0x000fce00078e000e */
[----:B------:R-:W-:Y:S05]  /*245b0*/  WARPSYNC.COLLECTIVE R15, `(.L_x_1912) ;  /* 0x000000000f087348 */ /* 0x000fea0003c00000 */
[----:B------:R0:W1:Y:S02]  /*245c0*/  SHFL.IDX P6, R14, R13, R12, R11 ;  /* 0x0000000c0d0e7389 */ /* 0x00006400000c000b */
[----:B01----:R-:W-:Y:S01]  /*245d0*/  ENDCOLLECTIVE ;  /* 0x000000000000791b */ /* 0x003fe20003800000 */
.L_x_1912:
[----:B------:R-:W-:Y:S02]  /*245e0*/  IMAD.MOV.U32 R21, RZ, RZ, R3 ;  /* 0x000000ffff157224 */ /* 0x000fe400078e0003 */
[----:B------:R-:W-:Y:S02]  /*245f0*/  IMAD.MOV.U32 R13, RZ, RZ, R10 ;  /* 0x000000ffff0d7224 */ /* 0x000fe400078e000a */
[----:B------:R-:W-:-:S07]  /*24600*/  IMAD.MOV.U32 R0, RZ, RZ, R14 ;  /* 0x000000ffff007224 */ /* 0x000fce00078e000e */
[----:B------:R-:W-:Y:S05]  /*24610*/  WARPSYNC.COLLECTIVE R15, `(.L_x_1913) ;  /* 0x000000000f087348 */ /* 0x000fea0003c00000 */
[----:B------:R0:W1:Y:S02]  /*24620*/  SHFL.IDX P6, R14, R13, R12, R11 ;  /* 0x0000000c0d0e7389 */ /* 0x00006400000c000b */
[----:B01----:R-:W-:Y:S01]  /*24630*/  ENDCOLLECTIVE ;  /* 0x000000000000791b */ /* 0x003fe20003800000 */
.L_x_1913:
[----:B------:R-:W-:Y:S02]  /*24640*/  IMAD.MOV.U32 R20, RZ, RZ, R0 ;  /* 0x000000ffff147224 */ /* 0x000fe400078e0000 */
[----:B------:R-:W-:Y:S02]  /*24650*/  IMAD.MOV.U32 R13, RZ, RZ, R9 ;  /* 0x000000ffff0d7224 */ /* 0x000fe400078e0009 */
[----:B------:R-:W-:-:S07]  /*24660*/  IMAD.MOV.U32 R5, RZ, RZ, R14 ;  /* 0x000000ffff057224 */ /* 0x000fce00078e000e */
[----:B------:R-:W-:Y:S05]  /*24670*/  WARPSYNC.COLLECTIVE R15, `(.L_x_1914) ;  /* 0x000000000f087348 */ /* 0x000fea0003c00000 */
[----:B------:R0:W1:Y:S02]  /*24680*/  SHFL.IDX P6, R14, R13, R12, R11 ;  /* 0x0000000c0d0e7389 */ /* 0x00006400000c000b */
[----:B01----:R-:W-:Y:S01]  /*24690*/  ENDCOLLECTIVE ;  /* 0x000000000000791b */ /* 0x003fe20003800000 */
.L_x_1914:
[----:B------:R-:W-:Y:S05]  /*246a0*/  BRA `(.L_x_1915) ;  /* 0xfffffe4800347947 */ /* 0x000fea000383ffff */
.L_x_1638:
[----:B------:R-:W-:Y:S01]  /*246b0*/  BSSY B1, `(.L_x_1916) ;  /* 0x0000008000017945 */ /* 0x000fe20003800000 */
[----:B------:R-:W-:Y:S02]  /*246c0*/  IMAD.MOV.U32 R13, RZ, RZ, R8 ;  /* 0x000000ffff0d7224 */ /* 0x000fe400078e0008 */
[----:B------:R-:W-:Y:S02]  /*246d0*/  IMAD.MOV.U32 R12, RZ, RZ, 0x1 ;  /* 0x00000001ff0c7424 */ /* 0x000fe400078e00ff */
[----:B------:R-:W-:Y:S02]  /*246e0*/  IMAD.MOV.U32 R11, RZ, RZ, 0x1c1f ;  /* 0x00001c1fff0b7424 */ /* 0x000fe400078e00ff */
[----:B------:R-:W-:-:S07]  /*246f0*/  IMAD.MOV.U32 R15, RZ, RZ, -0x1 ;  /* 0xffffffffff0f7424 */ /* 0x000fce00078e00ff */
[----:B------:R-:W-:Y:S05]  /*24700*/  WARPSYNC.COLLECTIVE R15, `(.L_x_1917) ;  /* 0x000000000f087348 */ /* 0x000fea0003c00000 */
[----:B------:R0:W1:Y:S02]  /*24710*/  SHFL.IDX P6, R14, R13, R12, R11 ;  /* 0x0000000c0d0e7389 */ /* 0x00006400000c000b */
[----:B01----:R-:W-:Y:S01]  /*24720*/  ENDCOLLECTIVE ;  /* 0x000000000000791b */ /* 0x003fe20003800000 */
.L_x_1917:
[----:B------:R-:W-:Y:S05]  /*24730*/  BSYNC B1 ;  /* 0x0000000000017941 */ /* 0x000fea0003800000 */
.L_x_1916:
        /* <DEDUP_REMOVED lines=8> */
.L_x_1918:
[----:B------:R-:W-:Y:S02]  /*247c0*/  IMAD.MOV.U32 R21, RZ, RZ, R3 ;  /* 0x000000ffff157224 */ /* 0x000fe400078e0003 */
[----:B------:R-:W-:Y:S02]  /*247d0*/  IMAD.MOV.U32 R13, RZ, RZ, R10 ;  /* 0x000000ffff0d7224 */ /* 0x000fe400078e000a */
[----:B------:R-:W-:-:S07]  /*247e0*/  IMAD.MOV.U32 R0, RZ, RZ, R14 ;  /* 0x000000ffff007224 */ /* 0x000fce00078e000e */
[----:B------:R-:W-:Y:S05]  /*247f0*/  WARPSYNC.COLLECTIVE R15, `(.L_x_1919) ;  /* 0x000000000f087348 */ /* 0x000fea0003c00000 */
[----:B------:R0:W1:Y:S02]  /*24800*/  SHFL.IDX P6, R14, R13, R12, R11 ;  /* 0x0000000c0d0e7389 */ /* 0x00006400000c000b */
[----:B01----:R-:W-:Y:S01]  /*24810*/  ENDCOLLECTIVE ;  /* 0x000000000000791b */ /* 0x003fe20003800000 */
.L_x_1919:
[----:B------:R-:W-:Y:S02]  /*24820*/  IMAD.MOV.U32 R20, RZ, RZ, R0 ;  /* 0x000000ffff147224 */ /* 0x000fe400078e0000 */
[----:B------:R-:W-:Y:S02]  /*24830*/  IMAD.MOV.U32 R13, RZ, RZ, R9 ;  /* 0x000000ffff0d7224 */ /* 0x000fe400078e0009 */
[----:B------:R-:W-:-:S07]  /*24840*/  IMAD.MOV.U32 R5, RZ, RZ, R14 ;  /* 0x000000ffff057224 */ /* 0x000fce00078e000e */
[----:B------:R-:W-:Y:S05]  /*24850*/  WARPSYNC.COLLECTIVE R15, `(.L_x_1920) ;  /* 0x000000000f087348 */ /* 0x000fea0003c00000 */
[----:B------:R0:W1:Y:S02]  /*24860*/  SHFL.IDX P6, R14, R13, R12, R11 ;  /* 0x0000000c0d0e7389 */ /* 0x00006400000c000b */
[----:B01----:R-:W-:Y:S01]  /*24870*/  ENDCOLLECTIVE ;  /* 0x000000000000791b */ /* 0x003fe20003800000 */
.L_x_1920:
[----:B------:R-:W-:Y:S05]  /*24880*/  BRA `(.L_x_1921) ;  /* 0xfffffe4c006c7947 */ /* 0x000fea000383ffff */
.L_x_1641:
[----:B0-----:R-:W-:-:S04]  /*24890*/  IMAD.U32 R61, RZ, RZ, UR41 ;  /* 0x00000029ff3d7e24 */ /* 0x001fc8000f8e00ff */
[----:B------:R0:W1:Y:S03]  /*248a0*/  SYNCS.PHASECHK.TRANS64.TRYWAIT P0, [R61+URZ+0x30800], R60 ;  /* 0x0308003c3d0075a7 */ /* 0x000066000800017f */
[----:B-1----:R-:W-:Y:S05]  /*248b0*/  @!P0 NANOSLEEP.SYNCS 0x989680 ;  /* 0x009896800000895d */ /* 0x002fea0003900000 */
[----:B------:R-:W1:Y:S02]  /*248c0*/  @!P0 SYNCS.PHASECHK.TRANS64 P0, [R61+URZ+0x30800], R60 ;  /* 0x0308003c3d0085a7 */ /* 0x000e64000800007f */
[----:B-1----:R-:W-:Y:S05]  /*248d0*/  @!P0 BRA `(.L_x_1641) ;  /* 0xfffffffc00ec8947 */ /* 0x002fea000383ffff */
[----:B------:R-:W-:Y:S05]  /*248e0*/  BRA `(.L_x_1922) ;  /* 0xfffffe5000f07947 */ /* 0x000fea000383ffff */
.L_x_1655:
[----:B-1----:R1:W3:Y:S02]  /*248f0*/  SYNCS.PHASECHK.TRANS64.TRYWAIT P1, [R3+URZ+0x30830], R0 ;  /* 0x03083000030075a7 */ /* 0x0022e4000802017f */
[----:B---3--:R-:W-:Y:S05]  /*24900*/  @!P1 NANOSLEEP.SYNCS 0x989680 ;  /* 0x009896800000995d */ /* 0x008fea0003900000 */
[----:B------:R-:W3:Y:S02]  /*24910*/  @!P1 SYNCS.PHASECHK.TRANS64 P1, [R3+URZ+0x30830], R0 ;  /* 0x03083000030095a7 */ /* 0x000ee4000802007f */
[----:B---3--:R-:W-:Y:S05]  /*24920*/  @!P1 BRA `(.L_x_1655) ;  /* 0xfffffffc00f09947 */ /* 0x008fea000383ffff */
[----:B------:R-:W-:Y:S05]  /*24930*/  BRA `(.L_x_1654) ;  /* 0xfffffe7c00747947 */ /* 0x000fea000383ffff */
.L_x_1672:
[----:B-1----:R-:W-:-:S04]  /*24940*/  IMAD.U32 R13, RZ, RZ, UR7 ;  /* 0x00000007ff0d7e24 */ /* 0x002fc8000f8e00ff */
[----:B------:R1:W2:Y:S03]  /*24950*/  SYNCS.PHASECHK.TRANS64.TRYWAIT P1, [R13+URZ+0x30830], R12 ;  /* 0x0308300c0d0075a7 */ /* 0x0002a6000802017f */
[----:B--2---:R-:W-:Y:S05]  /*24960*/  @!P1 NANOSLEEP.SYNCS 0x989680 ;  /* 0x009896800000995d */ /* 0x004fea0003900000 */
[----:B------:R-:W2:Y:S02]  /*24970*/  @!P1 SYNCS.PHASECHK.TRANS64 P1, [R13+URZ+0x30830], R12 ;  /* 0x0308300c0d0095a7 */ /* 0x000ea4000802007f */
[----:B--2---:R-:W-:Y:S05]  /*24980*/  @!P1 BRA `(.L_x_1672) ;  /* 0xfffffffc00ec9947 */ /* 0x004fea000383ffff */
[----:B------:R-:W-:Y:S05]  /*24990*/  BRA `(.L_x_1671) ;  /* 0xfffffeb000207947 */ /* 0x000fea000383ffff */
.L_x_1676:
[----:B---3--:R-:W-:-:S04]  /*249a0*/  IMAD.U32 R2, RZ, RZ, UR6 ;  /* 0x00000006ff027e24 */ /* 0x008fc8000f8e00ff */
[----:B------:R3:W4:Y:S03]  /*249b0*/  SYNCS.PHASECHK.TRANS64.TRYWAIT P1, [R2+URZ+0x30850], R0 ;  /* 0x03085000020075a7 */ /* 0x000726000802017f */
[----:B----4-:R-:W-:Y:S05]  /*249c0*/  @!P1 NANOSLEEP.SYNCS 0x989680 ;  /* 0x009896800000995d */ /* 0x010fea0003900000 */
[----:B------:R-:W4:Y:S02]  /*249d0*/  @!P1 SYNCS.PHASECHK.TRANS64 P1, [R2+URZ+0x30850], R0 ;  /* 0x03085000020095a7 */ /* 0x000f24000802007f */
[----:B----4-:R-:W-:Y:S05]  /*249e0*/  @!P1 BRA `(.L_x_1676) ;  /* 0xfffffffc00ec9947 */ /* 0x010fea000383ffff */
[----:B------:R-:W-:Y:S05]  /*249f0*/  BRA `(.L_x_1675) ;  /* 0xfffffeb800c87947 */ /* 0x000fea000383ffff */
.L_x_1695:
[----:B-1----:R-:W-:-:S04]  /*24a00*/  IMAD.U32 R4, RZ, RZ, UR7 ;  /* 0x00000007ff047e24 */ /* 0x002fc8000f8e00ff */
[----:B------:R1:W2:Y:S03]  /*24a10*/  SYNCS.PHASECHK.TRANS64.TRYWAIT P1, [R4+URZ+0x30830], R3 ;  /* 0x03083003040075a7 */ /* 0x0002a6000802017f */
[----:B--2---:R-:W-:Y:S05]  /*24a20*/  @!P1 NANOSLEEP.SYNCS 0x989680 ;  /* 0x009896800000995d */ /* 0x004fea0003900000 */
[----:B------:R-:W2:Y:S02]  /*24a30*/  @!P1 SYNCS.PHASECHK.TRANS64 P1, [R4+URZ+0x30830], R3 ;  /* 0x03083003040095a7 */ /* 0x000ea4000802007f */
[----:B--2---:R-:W-:Y:S05]  /*24a40*/  @!P1 BRA `(.L_x_1695) ;  /* 0xfffffffc00ec9947 */ /* 0x004fea000383ffff */
[----:B------:R-:W-:Y:S05]  /*24a50*/  BRA `(.L_x_1694) ;  /* 0xfffffee800607947 */ /* 0x000fea000383ffff */
.L_x_1699:
[----:B---3--:R-:W-:-:S04]  /*24a60*/  IMAD.U32 R2, RZ, RZ, UR6 ;  /* 0x00000006ff027e24 */ /* 0x008fc8000f8e00ff */
[----:B------:R3:W4:Y:S03]  /*24a70*/  SYNCS.PHASECHK.TRANS64.TRYWAIT P1, [R2+URZ+0x30850], R0 ;  /* 0x03085000020075a7 */ /* 0x000726000802017f */
[----:B----4-:R-:W-:Y:S05]  /*24a80*/  @!P1 NANOSLEEP.SYNCS 0x989680 ;  /* 0x009896800000995d */ /* 0x010fea0003900000 */
[----:B------:R-:W4:Y:S02]  /*24a90*/  @!P1 SYNCS.PHASECHK.TRANS64 P1, [R2+URZ+0x30850], R0 ;  /* 0x03085000020095a7 */ /* 0x000f24000802007f */
[----:B----4-:R-:W-:Y:S05]  /*24aa0*/  @!P1 BRA `(.L_x_1699) ;  /* 0xfffffffc00ec9947 */ /* 0x010fea000383ffff */
[----:B------:R-:W-:Y:S05]  /*24ab0*/  BRA `(.L_x_1698) ;  /* 0xfffffef400087947 */ /* 0x000fea000383ffff */
.L_x_1707:
[----:B-1----:R-:W-:-:S04]  /*24ac0*/  IMAD.U32 R4, RZ, RZ, UR7 ;  /* 0x00000007ff047e24 */ /* 0x002fc8000f8e00ff */
[----:B------:R1:W2:Y:S03]  /*24ad0*/  SYNCS.PHASECHK.TRANS64.TRYWAIT P1, [R4+URZ+0x30830], R3 ;  /* 0x03083003040075a7 */ /* 0x0002a6000802017f */
[----:B--2---:R-:W-:Y:S05]  /*24ae0*/  @!P1 NANOSLEEP.SYNCS 0x989680 ;  /* 0x009896800000995d */ /* 0x004fea0003900000 */
[----:B------:R-:W2:Y:S02]  /*24af0*/  @!P1 SYNCS.PHASECHK.TRANS64 P1, [R4+URZ+0x30830], R3 ;  /* 0x03083003040095a7 */ /* 0x000ea4000802007f */
[----:B--2---:R-:W-:Y:S05]  /*24b00*/  @!P1 BRA `(.L_x_1707) ;  /* 0xfffffffc00ec9947 */ /* 0x004fea000383ffff */
[----:B------:R-:W-:Y:S05]  /*24b10*/  BRA `(.L_x_1706) ;  /* 0xffffff0c00507947 */ /* 0x000fea000383ffff */
.L_x_1711:
[----:B---3--:R-:W-:-:S04]  /*24b20*/  IMAD.U32 R2, RZ, RZ, UR6 ;  /* 0x00000006ff027e24 */ /* 0x008fc8000f8e00ff */
[----:B------:R3:W4:Y:S03]  /*24b30*/  SYNCS.PHASECHK.TRANS64.TRYWAIT P1, [R2+URZ+0x30850], R0 ;  /* 0x03085000020075a7 */ /* 0x000726000802017f */
[----:B----4-:R-:W-:Y:S05]  /*24b40*/  @!P1 NANOSLEEP.SYNCS 0x989680 ;  /* 0x009896800000995d */ /* 0x010fea0003900000 */
[----:B------:R-:W4:Y:S02]  /*24b50*/  @!P1 SYNCS.PHASECHK.TRANS64 P1, [R2+URZ+0x30850], R0 ;  /* 0x03085000020095a7 */ /* 0x000f24000802007f */
[----:B----4-:R-:W-:Y:S05]  /*24b60*/  @!P1 BRA `(.L_x_1711) ;  /* 0xfffffffc00ec9947 */ /* 0x010fea000383ffff */
[----:B------:R-:W-:Y:S05]  /*24b70*/  BRA `(.L_x_1710) ;  /* 0xffffff1400f87947 */ /* 0x000fea000383ffff */
.L_x_1726:
[----:B-1----:R-:W-:-:S04]  /*24b80*/  IMAD.U32 R7, RZ, RZ, UR5 ;  /* 0x00000005ff077e24 */ /* 0x002fc8000f8e00ff */
[----:B------:R1:W2:Y:S03]  /*24b90*/  SYNCS.PHASECHK.TRANS64.TRYWAIT P1, [R7+URZ+0x30850], R0 ;  /* 0x03085000070075a7 */ /* 0x0002a6000802017f */
[----:B--2---:R-:W-:Y:S05]  /*24ba0*/  @!P1 NANOSLEEP.SYNCS 0x989680 ;  /* 0x009896800000995d */ /* 0x004fea0003900000 */
[----:B------:R-:W2:Y:S02]  /*24bb0*/  @!P1 SYNCS.PHASECHK.TRANS64 P1, [R7+URZ+0x30850], R0 ;  /* 0x03085000070095a7 */ /* 0x000ea4000802007f */
[----:B--2---:R-:W-:Y:S05]  /*24bc0*/  @!P1 BRA `(.L_x_1726) ;  /* 0xfffffffc00ec9947 */ /* 0x004fea000383ffff */
[----:B------:R-:W-:Y:S05]  /*24bd0*/  BRA `(.L_x_1725) ;  /* 0xffffff4800287947 */ /* 0x000fea000383ffff */
.L_x_1771:
[----:B------:R-:W0:Y:S01]  /*24be0*/  S2R R12, SR_TID.X ;  /* 0x00000000000c7919 */ /* 0x000e220000002100 */
[----:B------:R-:W-:Y:S01]  /*24bf0*/  BSSY B1, `(.L_x_1923) ;  /* 0x000000a000017945 */ /* 0x000fe20003800000 */
[----:B------:R-:W-:Y:S02]  /*24c00*/  IMAD.MOV.U32 R11, RZ, RZ, 0x1f ;  /* 0x0000001fff0b7424 */ /* 0x000fe400078e00ff */
[----:B------:R-:W-:Y:S01]  /*24c10*/  IMAD.MOV.U32 R15, RZ, RZ, -0x1 ;  /* 0xffffffffff0f7424 */ /* 0x000fe200078e00ff */
[----:B0-----:R-:W-:-:S04]  /*24c20*/  SHF.R.U32.HI R12, RZ, 0x5, R12 ;  /* 0x00000005ff0c7819 */ /* 0x001fc8000001160c */
[----:B------:R-:W-:-:S05]  /*24c30*/  LOP3.LUT R12, R12, 0x3, RZ, 0xc0, !PT ;  /* 0x000000030c0c7812 */ /* 0x000fca00078ec0ff */
[----:B------:R-:W-:Y:S02]  /*24c40*/  IMAD.MOV.U32 R13, RZ, RZ, R12 ;  /* 0x000000ffff0d7224 */ /* 0x000fe400078e000c */
[----:B------:R-:W-:-:S07]  /*24c50*/  IMAD.MOV.U32 R12, RZ, RZ, RZ ;  /* 0x000000ffff0c7224 */ /* 0x000fce00078e00ff */
[----:B------:R-:W-:Y:S05]  /*24c60*/  WARPSYNC.COLLECTIVE R15, `(.L_x_1924) ;  /* 0x000000000f087348 */ /* 0x000fea0003c00000 */
[----:B------:R0:W1:Y:S02]  /*24c70*/  SHFL.IDX P6, R14, R13, R12, R11 ;  /* 0x0000000c0d0e7389 */ /* 0x00006400000c000b */
[----:B01----:R-:W-:Y:S01]  /*24c80*/  ENDCOLLECTIVE ;  /* 0x000000000000791b */ /* 0x003fe20003800000 */
.L_x_1924:
[----:B------:R-:W-:Y:S05]  /*24c90*/  BSYNC B1 ;  /* 0x0000000000017941 */ /* 0x000fea0003800000 */
.L_x_1923:
[----:B------:R-:W-:Y:S05]  /*24ca0*/  BRA `(.L_x_1925) ;  /* 0xffffff9000747947 */ /* 0x000fea000383ffff */
.L_x_1773:
[----:B------:R-:W-:Y:S01]  /*24cb0*/  BSSY B1, `(.L_x_1926) ;  /* 0x0000006000017945 */ /* 0x000fe20003800000 */
[----:B------:R-:W-:-:S07]  /*24cc0*/  IMAD.MOV.U32 R15, RZ, RZ, -0x1 ;  /* 0xffffffffff0f7424 */ /* 0x000fce00078e00ff */
[----:B0-----:R-:W-:Y:S05]  /*24cd0*/  WARPSYNC.COLLECTIVE R15, `(.L_x_1927) ;  /* 0x000000000f0c7348 */ /* 0x001fea0003c00000 */
[----:B------:R-:W-:Y:S02]  /*24ce0*/  ELECT P6, UR62, PT ;  /* 0x00000000003e782f */ /* 0x000fe400038c0000 */
[----:B------:R-:W-:Y:S01]  /*24cf0*/  MOV R14, UR62 ;  /* 0x0000003e000e7c02 */ /* 0x000fe20008000f00 */
[----:B0-----:R-:W-:Y:S10]  /*24d00*/  ENDCOLLECTIVE ;  /* 0x000000000000791b */ /* 0x001ff40003800000 */
.L_x_1927:
[----:B------:R-:W-:Y:S05]  /*24d10*/  BSYNC B1 ;  /* 0x0000000000017941 */ /* 0x000fea0003800000 */
.L_x_1926:
[----:B------:R-:W-:Y:S05]  /*24d20*/  BRA `(.L_x_1772) ;  /* 0xffffff90006c7947 */ /* 0x000fea000383ffff */
.L_x_1775:
[----:B0-----:R0:W1:Y:S02]  /*24d30*/  SYNCS.PHASECHK.TRANS64.TRYWAIT P0, [R23+URZ+0x30820], R6 ;  /* 0x03082006170075a7 */ /* 0x001064000800017f */
[----:B-1----:R-:W-:Y:S05]  /*24d40*/  @!P0 NANOSLEEP.SYNCS 0x989680 ;  /* 0x009896800000895d */ /* 0x002fea0003900000 */
[----:B------:R-:W1:Y:S02]  /*24d50*/  @!P0 SYNCS.PHASECHK.TRANS64 P0, [R23+URZ+0x30820], R6 ;  /* 0x03082006170085a7 */ /* 0x000e64000800007f */
[----:B-1----:R-:W-:Y:S05]  /*24d60*/  @!P0 BRA `(.L_x_1775) ;  /* 0xfffffffc00f08947 */ /* 0x002fea000383ffff */
[----:B------:R-:W-:Y:S05]  /*24d70*/  BRA `(.L_x_1928) ;  /* 0xffffff90007c7947 */ /* 0x000fea000383ffff */
.L_x_1779:
[----:B-1----:R1:W2:Y:S02]  /*24d80*/  SYNCS.PHASECHK.TRANS64.TRYWAIT P0, [R12+URZ+0x308a0], R11 ;  /* 0x0308a00b0c0075a7 */ /* 0x0022a4000800017f */
[----:B--2---:R-:W-:Y:S05]  /*24d90*/  @!P0 NANOSLEEP.SYNCS 0x989680 ;  /* 0x009896800000895d */ /* 0x004fea0003900000 */
[----:B------:R-:W2:Y:S02]  /*24da0*/  @!P0 SYNCS.PHASECHK.TRANS64 P0, [R12+URZ+0x308a0], R11 ;  /* 0x0308a00b0c0085a7 */ /* 0x000ea4000800007f */
[----:B--2---:R-:W-:Y:S05]  /*24db0*/  @!P0 BRA `(.L_x_1779) ;  /* 0xfffffffc00f08947 */ /* 0x004fea000383ffff */
[----:B------:R-:W-:Y:S05]  /*24dc0*/  BRA `(.L_x_1929) ;  /* 0xffffff9000947947 */ /* 0x000fea000383ffff */
.L_x_1786:
[----:B0-----:R0:W2:Y:S02]  /*24dd0*/  SYNCS.PHASECHK.TRANS64.TRYWAIT P0, [R12+URZ+0x308c0], R11 ;  /* 0x0308c00b0c0075a7 */ /* 0x0010a4000800017f */
[----:B--2---:R-:W-:Y:S05]  /*24de0*/  @!P0 NANOSLEEP.SYNCS 0x989680 ;  /* 0x009896800000895d */ /* 0x004fea0003900000 */
[----:B------:R-:W2:Y:S02]  /*24df0*/  @!P0 SYNCS.PHASECHK.TRANS64 P0, [R12+URZ+0x308c0], R11 ;  /* 0x0308c00b0c0085a7 */ /* 0x000ea4000800007f */
[----:B--2---:R-:W-:Y:S05]  /*24e00*/  @!P0 BRA `(.L_x_1786) ;  /* 0xfffffffc00f08947 */ /* 0x004fea000383ffff */
[----:B------:R-:W-:Y:S05]  /*24e10*/  BRA `(.L_x_1930) ;  /* 0xffffff9400907947 */ /* 0x000fea000383ffff */
.L_x_1795:
[----:B-1----:R1:W2:Y:S02]  /*24e20*/  SYNCS.PHASECHK.TRANS64.TRYWAIT P1, [R11+URZ+0x308a0], R2 ;  /* 0x0308a0020b0075a7 */ /* 0x0022a4000802017f */
[----:B--2---:R-:W-:Y:S05]  /*24e30*/  @!P1 NANOSLEEP.SYNCS 0x989680 ;  /* 0x009896800000995d */ /* 0x004fea0003900000 */
[----:B------:R-:W2:Y:S02]  /*24e40*/  @!P1 SYNCS.PHASECHK.TRANS64 P1, [R11+URZ+0x308a0], R2 ;  /* 0x0308a0020b0095a7 */ /* 0x000ea4000802007f */
[----:B--2---:R-:W-:Y:S05]  /*24e50*/  @!P1 BRA `(.L_x_1795) ;  /* 0xfffffffc00f09947 */ /* 0x004fea000383ffff */
[----:B------:R-:W-:Y:S05]  /*24e60*/  BRA `(.L_x_1931) ;  /* 0xffffff9800c47947 */ /* 0x000fea000383ffff */
.L_x_1802:
[----:B0-----:R0:W2:Y:S02]  /*24e70*/  SYNCS.PHASECHK.TRANS64.TRYWAIT P1, [R11+URZ+0x308c0], R2 ;  /* 0x0308c0020b0075a7 */ /* 0x0010a4000802017f */
[----:B--2---:R-:W-:Y:S05]  /*24e80*/  @!P1 NANOSLEEP.SYNCS 0x989680 ;  /* 0x009896800000995d */ /* 0x004fea0003900000 */
[----:B------:R-:W2:Y:S02]  /*24e90*/  @!P1 SYNCS.PHASECHK.TRANS64 P1, [R11+URZ+0x308c0], R2 ;  /* 0x0308c0020b0095a7 */ /* 0x000ea4000802007f */
[----:B--2---:R-:W-:Y:S05]  /*24ea0*/  @!P1 BRA `(.L_x_1802) ;  /* 0xfffffffc00f09947 */ /* 0x004fea000383ffff */
[----:B------:R-:W-:Y:S05]  /*24eb0*/  BRA `(.L_x_1932) ;  /* 0xffffff9c00bc7947 */ /* 0x000fea000383ffff */
.L_x_1825:
        /* <DEDUP_REMOVED lines=11> */
.L_x_1934:
[----:B------:R-:W-:Y:S05]  /*24f70*/  BSYNC B0 ;  /* 0x0000000000007941 */ /* 0x000fea0003800000 */
.L_x_1933:
[----:B------:R-:W-:Y:S05]  /*24f80*/  BRA `(.L_x_1935) ;  /* 0xffffffac00e07947 */ /* 0x000fea000383ffff */
.L_x_1828:
[----:B0-----:R0:W1:Y:S02]  /*24f90*/  SYNCS.PHASECHK.TRANS64.TRYWAIT P0, [R7+URZ+0x30840], R2 ;  /* 0x03084002070075a7 */ /* 0x001064000800017f */
[----:B-1----:R-:W-:Y:S05]  /*24fa0*/  @!P0 NANOSLEEP.SYNCS 0x989680 ;  /* 0x009896800000895d */ /* 0x002fea0003900000 */
[----:B------:R-:W1:Y:S02]  /*24fb0*/  @!P0 SYNCS.PHASECHK.TRANS64 P0, [R7+URZ+0x30840], R2 ;  /* 0x03084002070085a7 */ /* 0x000e64000800007f */
[----:B-1----:R-:W-:Y:S05]  /*24fc0*/  @!P0 BRA `(.L_x_1828) ;  /* 0xfffffffc00f08947 */ /* 0x002fea000383ffff */
[----:B------:R-:W-:Y:S05]  /*24fd0*/  BRA `(.L_x_1936) ;  /* 0xffffffb0003c7947 */ /* 0x000fea000383ffff */
.L_x_1829:
        /* <DEDUP_REMOVED lines=8> */
.L_x_1938:
[----:B------:R-:W-:Y:S05]  /*25060*/  BSYNC B0 ;  /* 0x0000000000007941 */ /* 0x000fea0003800000 */
.L_x_1937:
        /* <DEDUP_REMOVED lines=9> */
.L_x_1939:
[----:B------:R-:W-:Y:S02]  /*25100*/  IMAD.MOV.U32 R13, RZ, RZ, R0 ;  /* 0x000000ffff0d7224 */ /* 0x000fe400078e0000 */
[----:B------:R-:W-:Y:S02]  /*25110*/  IMAD.MOV.U32 R12, RZ, RZ, 0x1 ;  /* 0x00000001ff0c7424 */ /* 0x000fe400078e00ff */
[----:B------:R-:W-:-:S07]  /*25120*/  IMAD.MOV.U32 R3, RZ, RZ, R14 ;  /* 0x000000ffff037224 */ /* 0x000fce00078e000e */
[----:B------:R-:W-:Y:S05]  /*25130*/  WARPSYNC.COLLECTIVE R15, `(.L_x_1940) ;  /* 0x000000000f087348 */ /* 0x000fea0003c00000 */
[----:B------:R0:W1:Y:S02]  /*25140*/  SHFL.IDX P6, R14, R13, R12, R11 ;  /* 0x0000000c0d0e7389 */ /* 0x00006400000c000b */
[----:B01----:R-:W-:Y:S01]  /*25150*/  ENDCOLLECTIVE ;  /* 0x000000000000791b */ /* 0x003fe20003800000 */
.L_x_1940:
        /* <DEDUP_REMOVED lines=17> */
.L_x_1941:
[----:B------:R-:W-:Y:S02]  /*25270*/  @P1 IMAD R8, R5, 0x2, R23 ;  /* 0x0000000205081824 */ /* 0x000fe400078e0217 */
[----:B------:R-:W-:Y:S02]  /*25280*/  IMAD.MOV.U32 R13, RZ, RZ, R0 ;  /* 0x000000ffff0d7224 */ /* 0x000fe400078e0000 */
[----:B------:R-:W-:Y:S02]  /*25290*/  IMAD.MOV.U32 R12, RZ, RZ, 0x2 ;  /* 0x00000002ff0c7424 */ /* 0x000fe400078e00ff */
[----:B------:R-:W-:-:S07]  /*252a0*/  IMAD.MOV.U32 R3, RZ, RZ, R14 ;  /* 0x000000ffff037224 */ /* 0x000fce00078e000e */
[----:B------:R-:W-:Y:S05]  /*252b0*/  WARPSYNC.COLLECTIVE R15, `(.L_x_1942) ;  /* 0x000000000f087348 */ /* 0x000fea0003c00000 */
[----:B------:R0:W1:Y:S02]  /*252c0*/  SHFL.IDX P6, R14, R13, R12, R11 ;  /* 0x0000000c0d0e7389 */ /* 0x00006400000c000b */
[----:B01----:R-:W-:Y:S01]  /*252d0*/  ENDCOLLECTIVE ;  /* 0x000000000000791b */ /* 0x003fe20003800000 */
.L_x_1942:
        /* <DEDUP_REMOVED lines=17> */
.L_x_1943:
[----:B------:R-:W-:Y:S02]  /*253f0*/  @P1 IMAD R8, R5, 0x2, R23 ;  /* 0x0000000205081824 */ /* 0x000fe400078e0217 */
[----:B------:R-:W-:Y:S02]  /*25400*/  IMAD.MOV.U32 R13, RZ, RZ, R0 ;  /* 0x000000ffff0d7224 */ /* 0x000fe400078e0000 */
[----:B------:R-:W-:Y:S02]  /*25410*/  IMAD.MOV.U32 R12, RZ, RZ, 0x3 ;  /* 0x00000003ff0c7424 */ /* 0x000fe400078e00ff */
[----:B------:R-:W-:-:S07]  /*25420*/  IMAD.MOV.U32 R3, RZ, RZ, R14 ;  /* 0x000000ffff037224 */ /* 0x000fce00078e000e */
[----:B------:R-:W-:Y:S05]  /*25430*/  WARPSYNC.COLLECTIVE R15, `(.L_x_1944) ;  /* 0x000000000f087348 */ /* 0x000fea0003c00000 */
[----:B------:R0:W1:Y:S02]  /*25440*/  SHFL.IDX P6, R14, R13, R12, R11 ;  /* 0x0000000c0d0e7389 */ /* 0x00006400000c000b */
[----:B01----:R-:W-:Y:S01]  /*25450*/  ENDCOLLECTIVE ;  /* 0x000000000000791b */ /* 0x003fe20003800000 */
.L_x_1944:
        /* <DEDUP_REMOVED lines=17> */
.L_x_1945:
[----:B------:R-:W-:Y:S02]  /*25570*/  @P1 IMAD R8, R5, 0x2, R23 ;  /* 0x0000000205081824 */ /* 0x000fe400078e0217 */
[----:B------:R-:W-:Y:S02]  /*25580*/  IMAD.MOV.U32 R13, RZ, RZ, R0 ;  /* 0x000000ffff0d7224 */ /* 0x000fe400078e0000 */
[----:B------:R-:W-:Y:S02]  /*25590*/  IMAD.MOV.U32 R12, RZ, RZ, 0x4 ;  /* 0x00000004ff0c7424 */ /* 0x000fe400078e00ff */
[----:B------:R-:W-:-:S07]  /*255a0*/  IMAD.MOV.U32 R3, RZ, RZ, R14 ;  /* 0x000000ffff037224 */ /* 0x000fce00078e000e */
[----:B------:R-:W-:Y:S05]  /*255b0*/  WARPSYNC.COLLECTIVE R15, `(.L_x_1946) ;  /* 0x000000000f087348 */ /* 0x000fea0003c00000 */
[----:B------:R0:W1:Y:S02]  /*255c0*/  SHFL.IDX P6, R14, R13, R12, R11 ;  /* 0x0000000c0d0e7389 */ /* 0x00006400000c000b */
[----:B01----:R-:W-:Y:S01]  /*255d0*/  ENDCOLLECTIVE ;  /* 0x000000000000791b */ /* 0x003fe20003800000 */
.L_x_1946:
        /* <DEDUP_REMOVED lines=17> */
.L_x_1947:
[----:B------:R-:W-:Y:S02]  /*256f0*/  @P1 IMAD R8, R5, 0x2, R23 ;  /* 0x0000000205081824 */ /* 0x000fe400078e0217 */
[----:B------:R-:W-:Y:S02]  /*25700*/  IMAD.MOV.U32 R13, RZ, RZ, R0 ;  /* 0x000000ffff0d7224 */ /* 0x000fe400078e0000 */
[----:B------:R-:W-:Y:S02]  /*25710*/  IMAD.MOV.U32 R12, RZ, RZ, 0x5 ;  /* 0x00000005ff0c7424 */ /* 0x000fe400078e00ff */
[----:B------:R-:W-:-:S07]  /*25720*/  IMAD.MOV.U32 R3, RZ, RZ, R14 ;  /* 0x000000ffff037224 */ /* 0x000fce00078e000e */
[----:B------:R-:W-:Y:S05]  /*25730*/  WARPSYNC.COLLECTIVE R15, `(.L_x_1948) ;  /* 0x000000000f087348 */ /* 0x000fea0003c00000 */
[----:B------:R0:W1:Y:S02]  /*25740*/  SHFL.IDX P6, R14, R13, R12, R11 ;  /* 0x0000000c0d0e7389 */ /* 0x00006400000c000b */
[----:B01----:R-:W-:Y:S01]  /*25750*/  ENDCOLLECTIVE ;  /* 0x000000000000791b */ /* 0x003fe20003800000 */
.L_x_1948:
        /* <DEDUP_REMOVED lines=10> */
.L_x_1949:
        /* <DEDUP_REMOVED lines=8> */
.L_x_1834:
[----:B------:R-:W-:Y:S02]  /*25880*/  IMAD.MOV.U32 R13, RZ, RZ, R4 ;  /* 0x000000ffff0d7224 */ /* 0x000fe400078e0004 */
[----:B------:R-:W-:Y:S02]  /*25890*/  IMAD.MOV.U32 R12, RZ, RZ, RZ ;  /* 0x000000ffff0c7224 */ /* 0x000fe400078e00ff */
[----:B------:R-:W-:Y:S02]  /*258a0*/  IMAD.MOV.U32 R11, RZ, RZ, 0x181f ;  /* 0x0000181fff0b7424 */ /* 0x000fe400078e00ff */
[----:B------:R-:W-:Y:S02]  /*258b0*/  IMAD.MOV.U32 R15, RZ, RZ, -0x1 ;  /* 0xffffffffff0f7424 */ /* 0x000fe400078e00ff */
[----:B------:R-:W-:Y:S02]  /*258c0*/  IMAD R31, R31, R7, RZ ;  /* 0x000000071f1f7224 */ /* 0x000fe400078e02ff */
[----:B------:R-:W-:-:S07]  /*258d0*/  IMAD.IADD R28, R9, 0x1, R28 ;  /* 0x00000001091c7824 */ /* 0x000fce00078e021c */
[----:B-----5:R-:W-:Y:S05]  /*258e0*/  WARPSYNC.COLLECTIVE R15, `(.L_x_1951) ;  /* 0x000000000f087348 */ /* 0x020fea0003c00000 */
[----:B------:R0:W1:Y:S02]  /*258f0*/  SHFL.IDX P6, R14, R13, R12, R11 ;  /* 0x0000000c0d0e7389 */ /* 0x00006400000c000b */
[----:B01---5:R-:W-:Y:S01]  /*25900*/  ENDCOLLECTIVE ;  /* 0x000000000000791b */ /* 0x023fe20003800000 */
.L_x_1951:
[C---:B------:R-:W-:Y:S01]  /*25910*/  VIADD R6, R28.reuse, 0x10 ;  /* 0x000000101c067836 */ /* 0x040fe20000000000 */
[----:B------:R-:W-:Y:S01]  /*25920*/  ISETP.GE.AND P1, PT, R28, R31, PT ;  /* 0x0000001f1c00720c */ /* 0x000fe20003f26270 */
[----:B------:R-:W-:Y:S02]  /*25930*/  IMAD.MOV.U32 R13, RZ, RZ, R0 ;  /* 0x000000ffff0d7224 */ /* 0x000fe400078e0000 */
[----:B------:R-:W-:-:S10]  /*25940*/  IMAD.MOV.U32 R2, RZ, RZ, R14 ;  /* 0x000000ffff027224 */ /* 0x000fd400078e000e */
[----:B------:R-:W-:Y:S05]  /*25950*/  WARPSYNC.COLLECTIVE R15, `(.L_x_1952) ;  /* 0x000000000f087348 */ /* 0x000fea0003c00000 */
[----:B------:R0:W1:Y:S02]  /*25960*/  SHFL.IDX P6, R14, R13, R12, R11 ;  /* 0x0000000c0d0e7389 */ /* 0x00006400000c000b */
[----:B01----:R-:W-:Y:S01]  /*25970*/  ENDCOLLECTIVE ;  /* 0x000000000000791b */ /* 0x003fe20003800000 */
.L_x_1952:
[----:B------:R-:W-:Y:S02]  /*25980*/  IMAD.MOV.U32 R13, RZ, RZ, R4 ;  /* 0x000000ffff0d7224 */ /* 0x000fe400078e0004 */
[----:B------:R-:W-:Y:S02]  /*25990*/  IMAD.MOV.U32 R12, RZ, RZ, 0x1 ;  /* 0x00000001ff0c7424 */ /* 0x000fe400078e00ff */
[----:B------:R-:W-:-:S07]  /*259a0*/  IMAD.MOV.U32 R3, RZ, RZ, R14 ;  /* 0x000000ffff037224 */ /* 0x000fce00078e000e */
[----:B------:R-:W-:Y:S05]  /*259b0*/  WARPSYNC.COLLECTIVE R15, `(.L_x_1953) ;  /* 0x000000000f087348 */ /* 0x000fea0003c00000 */
[----:B------:R0:W1:Y:S02]  /*259c0*/  SHFL.IDX P6, R14, R13, R12, R11 ;  /* 0x0000000c0d0e7389 */ /* 0x00006400000c000b */
[----:B01----:R-:W-:Y:S01]  /*259d0*/  ENDCOLLECTIVE ;  /* 0x000000000000791b */ /* 0x003fe20003800000 */
.L_x_1953:
        /* <DEDUP_REMOVED lines=15> */
.L_x_1954:
[----:B------:R-:W-:Y:S02]  /*25ad0*/  IMAD.MOV.U32 R13, RZ, RZ, R4 ;  /* 0x000000ffff0d7224 */ /* 0x000fe400078e0004 */
[----:B------:R-:W-:Y:S02]  /*25ae0*/  IMAD.MOV.U32 R12, RZ, RZ, 0x2 ;  /* 0x00000002ff0c7424 */ /* 0x000fe400078e00ff */
[----:B------:R-:W-:-:S07]  /*25af0*/  IMAD.MOV.U32 R3, RZ, RZ, R14 ;  /* 0x000000ffff037224 */ /* 0x000fce00078e000e */
[----:B------:R-:W-:Y:S05]  /*25b00*/  WARPSYNC.COLLECTIVE R15, `(.L_x_1955) ;  /* 0x000000000f087348 */ /* 0x000fea0003c00000 */
[----:B------:R0:W1:Y:S02]  /*25b10*/  SHFL.IDX P6, R14, R13, R12, R11 ;  /* 0x0000000c0d0e7389 */ /* 0x00006400000c000b */
[----:B01----:R-:W-:Y:S01]  /*25b20*/  ENDCOLLECTIVE ;  /* 0x000000000000791b */ /* 0x003fe20003800000 */
.L_x_1955:
        /* <DEDUP_REMOVED lines=17> */
.L_x_1956:
[----:B------:R-:W-:Y:S02]  /*25c40*/  IMAD.MOV.U32 R13, RZ, RZ, R4 ;  /* 0x000000ffff0d7224 */ /* 0x000fe400078e0004 */
[----:B------:R-:W-:Y:S02]  /*25c50*/  IMAD.MOV.U32 R12, RZ, RZ, 0x3 ;  /* 0x00000003ff0c7424 */ /* 0x000fe400078e00ff */
[----:B------:R-:W-:-:S07]  /*25c60*/  IMAD.MOV.U32 R3, RZ, RZ, R14 ;  /* 0x000000ffff037224 */ /* 0x000fce00078e000e */
[----:B------:R-:W-:Y:S05]  /*25c70*/  WARPSYNC.COLLECTIVE R15, `(.L_x_1957) ;  /* 0x000000000f087348 */ /* 0x000fea0003c00000 */
[----:B------:R0:W1:Y:S02]  /*25c80*/  SHFL.IDX P6, R14, R13, R12, R11 ;  /* 0x0000000c0d0e7389 */ /* 0x00006400000c000b */
[----:B01----:R-:W-:Y:S01]  /*25c90*/  ENDCOLLECTIVE ;  /* 0x000000000000791b */ /* 0x003fe20003800000 */
.L_x_1957:
        /* <DEDUP_REMOVED lines=17> */
.L_x_1958:
[----:B------:R-:W-:Y:S02]  /*25db0*/  IMAD.MOV.U32 R13, RZ, RZ, R4 ;  /* 0x000000ffff0d7224 */ /* 0x000fe400078e0004 */
[----:B------:R-:W-:Y:S02]  /*25dc0*/  IMAD.MOV.U32 R12, RZ, RZ, 0x4 ;  /* 0x00000004ff0c7424 */ /* 0x000fe400078e00ff */
[----:B------:R-:W-:-:S07]  /*25dd0*/  IMAD.MOV.U32 R3, RZ, RZ, R14 ;  /* 0x000000ffff037224 */ /* 0x000fce00078e000e */
[----:B------:R-:W-:Y:S05]  /*25de0*/  WARPSYNC.COLLECTIVE R15, `(.L_x_1959) ;  /* 0x000000000f087348 */ /* 0x000fea0003c00000 */
[----:B------:R0:W1:Y:S02]  /*25df0*/  SHFL.IDX P6, R14, R13, R12, R11 ;  /* 0x0000000c0d0e7389 */ /* 0x00006400000c000b */
[----:B01----:R-:W-:Y:S01]  /*25e00*/  ENDCOLLECTIVE ;  /* 0x000000000000791b */ /* 0x003fe20003800000 */
.L_x_1959:
        /* <DEDUP_REMOVED lines=17> */
.L_x_1960:
[----:B------:R-:W-:Y:S02]  /*25f20*/  IMAD.MOV.U32 R13, RZ, RZ, R4 ;  /* 0x000000ffff0d7224 */ /* 0x000fe400078e0004 */
[----:B------:R-:W-:Y:S02]  /*25f30*/  IMAD.MOV.U32 R12, RZ, RZ, 0x5 ;  /* 0x00000005ff0c7424 */ /* 0x000fe400078e00ff */
[----:B------:R-:W-:-:S07]  /*25f40*/  IMAD.MOV.U32 R3, RZ, RZ, R14 ;  /* 0x000000ffff037224 */ /* 0x000fce00078e000e */
[----:B------:R-:W-:Y:S05]  /*25f50*/  WARPSYNC.COLLECTIVE R15, `(.L_x_1961) ;  /* 0x000000000f087348 */ /* 0x000fea0003c00000 */
[----:B------:R0:W1:Y:S02]  /*25f60*/  SHFL.IDX P6, R14, R13, R12, R11 ;  /* 0x0000000c0d0e7389 */ /* 0x00006400000c000b */
[----:B01----:R-:W-:Y:S01]  /*25f70*/  ENDCOLLECTIVE ;  /* 0x000000000000791b */ /* 0x003fe20003800000 */
.L_x_1961:
        /* <DEDUP_REMOVED lines=17> */
.L_x_1962:
[----:B------:R-:W-:Y:S02]  /*26090*/  IMAD.MOV.U32 R13, RZ, RZ, R4 ;  /* 0x000000ffff0d7224 */ /* 0x000fe400078e0004 */
[----:B------:R-:W-:Y:S02]  /*260a0*/  IMAD.MOV.U32 R12, RZ, RZ, 0x6 ;  /* 0x00000006ff0c7424 */ /* 0x000fe400078e00ff */
[----:B------:R-:W-:-:S07]  /*260b0*/  IMAD.MOV.U32 R3, RZ, RZ, R14 ;  /* 0x000000ffff037224 */ /* 0x000fce00078e000e */
[----:B------:R-:W-:Y:S05]  /*260c0*/  WARPSYNC.COLLECTIVE R15, `(.L_x_1963) ;  /* 0x000000000f087348 */ /* 0x000fea0003c00000 */
[----:B------:R0:W1:Y:S02]  /*260d0*/  SHFL.IDX P6, R14, R13, R12, R11 ;  /* 0x0000000c0d0e7389 */ /* 0x00006400000c000b */
[----:B01----:R-:W-:Y:S01]  /*260e0*/  ENDCOLLECTIVE ;  /* 0x000000000000791b */ /* 0x003fe20003800000 */
.L_x_1963:
        /* <DEDUP_REMOVED lines=17> */
.L_x_1964:
[----:B------:R-:W-:Y:S02]  /*26200*/  IMAD.MOV.U32 R13, RZ, RZ, R4 ;  /* 0x000000ffff0d7224 */ /* 0x000fe400078e0004 */
[----:B------:R-:W-:Y:S02]  /*26210*/  IMAD.MOV.U32 R12, RZ, RZ, 0x7 ;  /* 0x00000007ff0c7424 */ /* 0x000fe400078e00ff */
[----:B------:R-:W-:-:S07]  /*26220*/  IMAD.MOV.U32 R3, RZ, RZ, R14 ;  /* 0x000000ffff037224 */ /* 0x000fce00078e000e */
[----:B------:R-:W-:Y:S05]  /*26230*/  WARPSYNC.COLLECTIVE R15, `(.L_x_1965) ;  /* 0x000000000f087348 */ /* 0x000fea0003c00000 */
[----:B------:R0:W1:Y:S02]  /*26240*/  SHFL.IDX P6, R14, R13, R12, R11 ;  /* 0x0000000c0d0e7389 */ /* 0x00006400000c000b */
[----:B01----:R-:W-:Y:S01]  /*26250*/  ENDCOLLECTIVE ;  /* 0x000000000000791b */ /* 0x003fe20003800000 */
.L_x_1965:
        /* <DEDUP_REMOVED lines=15> */
.L_x_1966:
[----:B------:R-:W-:Y:S05]  /*26350*/  BRA `(.L_x_1967) ;  /* 0xffffffac00f87947 */ /* 0x000fea000383ffff */
.L_x_1839:
[----:B0-----:R0:W1:Y:S02]  /*26360*/  SYNCS.PHASECHK.TRANS64.TRYWAIT P0, [R23+URZ+0x30820], R0 ;  /* 0x03082000170075a7 */ /* 0x001064000800017f */
[----:B-1----:R-:W-:Y:S05]  /*26370*/  @!P0 NANOSLEEP.SYNCS 0x989680 ;  /* 0x009896800000895d */ /* 0x002fea0003900000 */
[----:B------:R-:W1:Y:S02]  /*26380*/  @!P0 SYNCS.PHASECHK.TRANS64 P0, [R23+URZ+0x30820], R0 ;  /* 0x03082000170085a7 */ /* 0x000e64000800007f */
[----:B-1----:R-:W-:Y:S05]  /*26390*/  @!P0 BRA `(.L_x_1839) ;  /* 0xfffffffc00f08947 */ /* 0x002fea000383ffff */
[----:B------:R-:W-:Y:S05]  /*263a0*/  BRA `(.L_x_1968) ;  /* 0xffffffb000707947 */ /* 0x000fea000383ffff */
.L_x_1844:
[----:B0-----:R0:W1:Y:S02]  /*263b0*/  SYNCS.PHASECHK.TRANS64.TRYWAIT P0, [R7+URZ+0x30840], R2 ;  /* 0x03084002070075a7 */ /* 0x001064000800017f */
[----:B-1----:R-:W-:Y:S05]  /*263c0*/  @!P0 NANOSLEEP.SYNCS 0x989680 ;  /* 0x009896800000895d */ /* 0x002fea0003900000 */
[----:B------:R-:W1:Y:S02]  /*263d0*/  @!P0 SYNCS.PHASECHK.TRANS64 P0, [R7+URZ+0x30840], R2 ;  /* 0x03084002070085a7 */ /* 0x000e64000800007f */
[----:B-1----:R-:W-:Y:S05]  /*263e0*/  @!P0 BRA `(.L_x_1844) ;  /* 0xfffffffc00f08947 */ /* 0x002fea000383ffff */
[----:B------:R-:W-:Y:S05]  /*263f0*/  BRA `(.L_x_1969) ;  /* 0xffffffb400487947 */ /* 0x000fea000383ffff */
.L_x_1845:
        /* <DEDUP_REMOVED lines=8> */
.L_x_1971:
[----:B------:R-:W-:Y:S05]  /*26480*/  BSYNC B1 ;  /* 0x0000000000017941 */ /* 0x000fea0003800000 */
.L_x_1970:
        /* <DEDUP_REMOVED lines=12> */
.L_x_1972:
[----:B------:R-:W-:Y:S02]  /*26550*/  IMAD R5, R5, 0x2, R23 ;  /* 0x0000000205057824 */ /* 0x000fe400078e0217 */
[----:B------:R-:W-:Y:S02]  /*26560*/  IMAD.MOV.U32 R13, RZ, RZ, R6 ;  /* 0x000000ffff0d7224 */ /* 0x000fe400078e0006 */
[----:B------:R-:W-:Y:S02]  /*26570*/  IMAD.MOV.U32 R12, RZ, RZ, 0x1 ;  /* 0x00000001ff0c7424 */ /* 0x000fe400078e00ff */
[----:B------:R-:W-:-:S07]  /*26580*/  IMAD.MOV.U32 R2, RZ, RZ, R14 ;  /* 0x000000ffff027224 */ /* 0x000fce00078e000e */
[----:B------:R-:W-:Y:S05]  /*26590*/  WARPSYNC.COLLECTIVE R15, `(.L_x_1973) ;  /* 0x000000000f087348 */ /* 0x000fea0003c00000 */
[----:B------:R0:W1:Y:S02]  /*265a0*/  SHFL.IDX P6, R14, R13, R12, R11 ;  /* 0x0000000c0d0e7389 */ /* 0x00006400000c000b */
[----:B01----:R-:W-:Y:S01]  /*265b0*/  ENDCOLLECTIVE ;  /* 0x000000000000791b */ /* 0x003fe20003800000 */
.L_x_1973:
        /* <DEDUP_REMOVED lines=13> */
.L_x_1974:
[----:B------:R-:W-:Y:S02]  /*26690*/  IMAD.MOV.U32 R13, RZ, RZ, R6 ;  /* 0x000000ffff0d7224 */ /* 0x000fe400078e0006 */
[----:B------:R-:W-:Y:S02]  /*266a0*/  IMAD.MOV.U32 R12, RZ, RZ, 0x2 ;  /* 0x00000002ff0c7424 */ /* 0x000fe400078e00ff */
[----:B------:R-:W-:-:S07]  /*266b0*/  IMAD.MOV.U32 R2, RZ, RZ, R14 ;  /* 0x000000ffff027224 */ /* 0x000fce00078e000e */
[----:B------:R-:W-:Y:S05]  /*266c0*/  WARPSYNC.COLLECTIVE R15, `(.L_x_1975) ;  /* 0x000000000f087348 */ /* 0x000fea0003c00000 */
[----:B------:R0:W1:Y:S02]  /*266d0*/  SHFL.IDX P6, R14, R13, R12, R11 ;  /* 0x0000000c0d0e7389 */ /* 0x00006400000c000b */
[----:B01----:R-:W-:Y:S01]  /*266e0*/  ENDCOLLECTIVE ;  /* 0x000000000000791b */ /* 0x003fe20003800000 */
.L_x_1975:
        /* <DEDUP_REMOVED lines=13> */
.L_x_1976:
[----:B------:R-:W-:Y:S02]  /*267c0*/  IMAD.MOV.U32 R13, RZ, RZ, R6 ;  /* 0x000000ffff0d7224 */ /* 0x000fe400078e0006 */
[----:B------:R-:W-:Y:S02]  /*267d0*/  IMAD.MOV.U32 R12, RZ, RZ, 0x3 ;  /* 0x00000003ff0c7424 */ /* 0x000fe400078e00ff */
[----:B------:R-:W-:-:S07]  /*267e0*/  IMAD.MOV.U32 R2, RZ, RZ, R14 ;  /* 0x000000ffff027224 */ /* 0x000fce00078e000e */
[----:B------:R-:W-:Y:S05]  /*267f0*/  WARPSYNC.COLLECTIVE R15, `(.L_x_1977) ;  /* 0x000000000f087348 */ /* 0x000fea0003c00000 */
[----:B------:R0:W1:Y:S02]  /*26800*/  SHFL.IDX P6, R14, R13, R12, R11 ;  /* 0x0000000c0d0e7389 */ /* 0x00006400000c000b */
[----:B01----:R-:W-:Y:S01]  /*26810*/  ENDCOLLECTIVE ;  /* 0x000000000000791b */ /* 0x003fe20003800000 */
.L_x_1977:
        /* <DEDUP_REMOVED lines=13> */
.L_x_1978:
[----:B------:R-:W-:Y:S02]  /*268f0*/  IMAD.MOV.U32 R13, RZ, RZ, R6 ;  /* 0x000000ffff0d7224 */ /* 0x000fe400078e0006 */
[----:B------:R-:W-:Y:S02]  /*26900*/  IMAD.MOV.U32 R12, RZ, RZ, 0x4 ;  /* 0x00000004ff0c7424 */ /* 0x000fe400078e00ff */
[----:B------:R-:W-:-:S07]  /*26910*/  IMAD.MOV.U32 R2, RZ, RZ, R14 ;  /* 0x000000ffff027224 */ /* 0x000fce00078e000e */
[----:B------:R-:W-:Y:S05]  /*26920*/  WARPSYNC.COLLECTIVE R15, `(.L_x_1979) ;  /* 0x000000000f087348 */ /* 0x000fea0003c00000 */
[----:B------:R0:W1:Y:S02]  /*26930*/  SHFL.IDX P6, R14, R13, R12, R11 ;  /* 0x0000000c0d0e7389 */ /* 0x00006400000c000b */
[----:B01----:R-:W-:Y:S01]  /*26940*/  ENDCOLLECTIVE ;  /* 0x000000000000791b */ /* 0x003fe20003800000 */
.L_x_1979:
        /* <DEDUP_REMOVED lines=13> */
.L_x_1980:
[----:B------:R-:W-:Y:S02]  /*26a20*/  IMAD.MOV.U32 R13, RZ, RZ, R6 ;  /* 0x000000ffff0d7224 */ /* 0x000fe400078e0006 */
[----:B------:R-:W-:Y:S02]  /*26a30*/  IMAD.MOV.U32 R12, RZ, RZ, 0x5 ;  /* 0x00000005ff0c7424 */ /* 0x000fe400078e00ff */
[----:B------:R-:W-:-:S07]  /*26a40*/  IMAD.MOV.U32 R2, RZ, RZ, R14 ;  /* 0x000000ffff027224 */ /* 0x000fce00078e000e */
[----:B------:R-:W-:Y:S05]  /*26a50*/  WARPSYNC.COLLECTIVE R15, `(.L_x_1981) ;  /* 0x000000000f087348 */ /* 0x000fea0003c00000 */
[----:B------:R0:W1:Y:S02]  /*26a60*/  SHFL.IDX P6, R14, R13, R12, R11 ;  /* 0x0000000c0d0e7389 */ /* 0x00006400000c000b */
[----:B01----:R-:W-:Y:S01]  /*26a70*/  ENDCOLLECTIVE ;  /* 0x000000000000791b */ /* 0x003fe20003800000 */
.L_x_1981:
        /* <DEDUP_REMOVED lines=14> */
.L_x_1982:
[----:B------:R-:W-:Y:S01]  /*26b60*/  IMAD.MOV.U32 R2, RZ, RZ, R14 ;  /* 0x000000ffff027224 */ /* 0x000fe200078e000e */
[----:B------:R-:W-:Y:S06]  /*26b70*/  BRA `(.L_x_1983) ;  /* 0xffffffb000907947 */ /* 0x000fec000383ffff */
.L_x_1850:
[----:B0-----:R0:W1:Y:S02]  /*26b80*/  SYNCS.PHASECHK.TRANS64.TRYWAIT P0, [R6+URZ+0x30860], R2 ;  /* 0x03086002060075a7 */ /* 0x001064000800017f */
[----:B-1----:R-:W-:Y:S05]  /*26b90*/  @!P0 NANOSLEEP.SYNCS 0x989680 ;  /* 0x009896800000895d */ /* 0x002fea0003900000 */
[----:B------:R-:W1:Y:S02]  /*26ba0*/  @!P0 SYNCS.PHASECHK.TRANS64 P0, [R6+URZ+0x30860], R2 ;  /* 0x03086002060085a7 */ /* 0x000e64000800007f */
[----:B-1----:R-:W-:Y:S05]  /*26bb0*/  @!P0 BRA `(.L_x_1850) ;  /* 0xfffffffc00f08947 */ /* 0x002fea000383ffff */
[----:B------:R-:W-:Y:S05]  /*26bc0*/  BRA `(.L_x_1984) ;  /* 0xffffffb000f07947 */ /* 0x000fea000383ffff */
.L_x_1851:
        /* <DEDUP_REMOVED lines=8> */
.L_x_1986:
[----:B------:R-:W-:Y:S05]  /*26c50*/  BSYNC B1 ;  /* 0x0000000000017941 */ /* 0x000fea0003800000 */
.L_x_1985:
        /* <DEDUP_REMOVED lines=9> */
.L_x_1987:
[----:B------:R-:W-:Y:S02]  /*26cf0*/  IMAD.MOV.U32 R13, RZ, RZ, R24 ;  /* 0x000000ffff0d7224 */ /* 0x000fe400078e0018 */
[----:B------:R-:W-:Y:S02]  /*26d00*/  IMAD.MOV.U32 R12, RZ, RZ, 0x1 ;  /* 0x00000001ff0c7424 */ /* 0x000fe400078e00ff */
[----:B------:R-:W-:-:S07]  /*26d10*/  IMAD.MOV.U32 R2, RZ, RZ, R14 ;  /* 0x000000ffff027224 */ /* 0x000fce00078e000e */
[----:B------:R-:W-:Y:S05]  /*26d20*/  WARPSYNC.COLLECTIVE R15, `(.L_x_1988) ;  /* 0x000000000f087348 */ /* 0x000fea0003c00000 */
[----:B------:R0:W1:Y:S02]  /*26d30*/  SHFL.IDX P6, R14, R13, R12, R11 ;  /* 0x0000000c0d0e7389 */ /* 0x00006400000c000b */
[----:B01----:R-:W-:Y:S01]  /*26d40*/  ENDCOLLECTIVE ;  /* 0x000000000000791b */ /* 0x003fe20003800000 */
.L_x_1988:
        /* <DEDUP_REMOVED lines=16> */
.L_x_1989:
[----:B------:R-:W-:Y:S02]  /*26e50*/  IMAD.MOV.U32 R13, RZ, RZ, R24 ;  /* 0x000000ffff0d7224 */ /* 0x000fe400078e0018 */
[----:B------:R-:W-:Y:S02]  /*26e60*/  IMAD.MOV.U32 R12, RZ, RZ, 0x2 ;  /* 0x00000002ff0c7424 */ /* 0x000fe400078e00ff */
[----:B------:R-:W-:-:S07]  /*26e70*/  IMAD.MOV.U32 R2, RZ, RZ, R14 ;  /* 0x000000ffff027224 */ /* 0x000fce00078e000e */
[----:B------:R-:W-:Y:S05]  /*26e80*/  WARPSYNC.COLLECTIVE R15, `(.L_x_1990) ;  /* 0x000000000f087348 */ /* 0x000fea0003c00000 */
[----:B------:R0:W1:Y:S02]  /*26e90*/  SHFL.IDX P6, R14, R13, R12, R11 ;  /* 0x0000000c0d0e7389 */ /* 0x00006400000c000b */
[----:B01----:R-:W-:Y:S01]  /*26ea0*/  ENDCOLLECTIVE ;  /* 0x000000000000791b */ /* 0x003fe20003800000 */
.L_x_1990:
        /* <DEDUP_REMOVED lines=16> */
.L_x_1991:
[----:B------:R-:W-:Y:S02]  /*26fb0*/  IMAD.MOV.U32 R13, RZ, RZ, R24 ;  /* 0x000000ffff0d7224 */ /* 0x000fe400078e0018 */
[----:B------:R-:W-:Y:S02]  /*26fc0*/  IMAD.MOV.U32 R12, RZ, RZ, 0x3 ;  /* 0x00000003ff0c7424 */ /* 0x000fe400078e00ff */
[----:B------:R-:W-:-:S07]  /*26fd0*/  IMAD.MOV.U32 R2, RZ, RZ, R14 ;  /* 0x000000ffff027224 */ /* 0x000fce00078e000e */
[----:B------:R-:W-:Y:S05]  /*26fe0*/  WARPSYNC.COLLECTIVE R15, `(.L_x_1992) ;  /* 0x000000000f087348 */ /* 0x000fea0003c00000 */
[----:B------:R0:W1:Y:S02]  /*26ff0*/  SHFL.IDX P6, R14, R13, R12, R11 ;  /* 0x0000000c0d0e7389 */ /* 0x00006400000c000b */
[----:B01----:R-:W-:Y:S01]  /*27000*/  ENDCOLLECTIVE ;  /* 0x000000000000791b */ /* 0x003fe20003800000 */
.L_x_1992:
        /* <DEDUP_REMOVED lines=16> */
.L_x_1993:
[----:B------:R-:W-:Y:S02]  /*27110*/  IMAD.MOV.U32 R13, RZ, RZ, R24 ;  /* 0x000000ffff0d7224 */ /* 0x000fe400078e0018 */
[----:B------:R-:W-:Y:S02]  /*27120*/  IMAD.MOV.U32 R12, RZ, RZ, 0x4 ;  /* 0x00000004ff0c7424 */ /* 0x000fe400078e00ff */
[----:B------:R-:W-:-:S07]  /*27130*/  IMAD.MOV.U32 R2, RZ, RZ, R14 ;  /* 0x000000ffff027224 */ /* 0x000fce00078e000e */
[----:B------:R-:W-:Y:S05]  /*27140*/  WARPSYNC.COLLECTIVE R15, `(.L_x_1994) ;  /* 0x000000000f087348 */ /* 0x000fea0003c00000 */
[----:B------:R0:W1:Y:S02]  /*27150*/  SHFL.IDX P6, R14, R13, R12, R11 ;  /* 0x0000000c0d0e7389 */ /* 0x00006400000c000b */
[----:B01----:R-:W-:Y:S01]  /*27160*/  ENDCOLLECTIVE ;  /* 0x000000000000791b */ /* 0x003fe20003800000 */
.L_x_1994:
        /* <DEDUP_REMOVED lines=16> */
.L_x_1995:
[----:B------:R-:W-:Y:S02]  /*27270*/  IMAD.MOV.U32 R13, RZ, RZ, R24 ;  /* 0x000000ffff0d7224 */ /* 0x000fe400078e0018 */
[----:B------:R-:W-:Y:S02]  /*27280*/  IMAD.MOV.U32 R12, RZ, RZ, 0x5 ;  /* 0x00000005ff0c7424 */ /* 0x000fe400078e00ff */
[----:B------:R-:W-:-:S07]  /*27290*/  IMAD.MOV.U32 R2, RZ, RZ, R14 ;  /* 0x000000ffff027224 */ /* 0x000fce00078e000e */
[----:B------:R-:W-:Y:S05]  /*272a0*/  WARPSYNC.COLLECTIVE R15, `(.L_x_1996) ;  /* 0x000000000f087348 */ /* 0x000fea0003c00000 */
[----:B------:R0:W1:Y:S02]  /*272b0*/  SHFL.IDX P6, R14, R13, R12, R11 ;  /* 0x0000000c0d0e7389 */ /* 0x00006400000c000b */
[----:B01----:R-:W-:Y:S01]  /*272c0*/  ENDCOLLECTIVE ;  /* 0x000000000000791b */ /* 0x003fe20003800000 */
.L_x_1996:
        /* <DEDUP_REMOVED lines=13> */
.L_x_1997:
        /* <DEDUP_REMOVED lines=8> */
.L_x_1859:
[----:B0-----:R0:W1:Y:S02]  /*27420*/  SYNCS.PHASECHK.TRANS64.TRYWAIT P0, [R0+URZ+0x30860], R3 ;  /* 0x03086003000075a7 */ /* 0x001064000800017f */
[----:B-1----:R-:W-:Y:S05]  /*27430*/  @!P0 NANOSLEEP.SYNCS 0x989680 ;  /* 0x009896800000895d */ /* 0x002fea0003900000 */
[----:B------:R-:W1:Y:S02]  /*27440*/  @!P0 SYNCS.PHASECHK.TRANS64 P0, [R0+URZ+0x30860], R3 ;  /* 0x03086003000085a7 */ /* 0x000e64000800007f */
[----:B-1----:R-:W-:Y:S05]  /*27450*/  @!P0 BRA `(.L_x_1859) ;  /* 0xfffffffc00f08947 */ /* 0x002fea000383ffff */
[----:B------:R-:W-:Y:S05]  /*27460*/  BRA `(.L_x_1999) ;  /* 0xffffffb400147947 */ /* 0x000fea000383ffff */
.L_x_1860:
        /* <DEDUP_REMOVED lines=8> */
.L_x_2001:
[----:B------:R-:W-:Y:S05]  /*274f0*/  BSYNC B0 ;  /* 0x0000000000007941 */ /* 0x000fea0003800000 */
.L_x_2000:
        /* <DEDUP_REMOVED lines=9> */
.L_x_2002:
        /* <DEDUP_REMOVED lines=14> */
.L_x_2003:
        /* <DEDUP_REMOVED lines=13> */
.L_x_2004:
[----:B------:R-:W-:Y:S02]  /*27740*/  IMAD.MOV.U32 R13, RZ, RZ, R24 ;  /* 0x000000ffff0d7224 */ /* 0x000fe400078e0018 */
[----:B------:R-:W-:Y:S01]  /*27750*/  IMAD.MOV.U32 R12, RZ, RZ, 0x2 ;  /* 0x00000002ff0c7424 */ /* 0x000fe200078e00ff */
[----:B------:R-:W-:-:S13]  /*27760*/  IADD3 R2, P4, R14, R5, RZ ;  /* 0x000000050e027210 */ /* 0x000fda0007f9e0ff */
[----:B------:R-:W-:Y:S05]  /*27770*/  WARPSYNC.COLLECTIVE R15, `(.L_x_2005) ;  /* 0x000000000f087348 */ /* 0x000fea0003c00000 */
[----:B------:R0:W1:Y:S02]  /*27780*/  SHFL.IDX P6, R14, R13, R12, R11 ;  /* 0x0000000c0d0e7389 */ /* 0x00006400000c000b */
[----:B01----:R-:W-:Y:S01]  /*27790*/  ENDCOLLECTIVE ;  /* 0x000000000000791b */ /* 0x003fe20003800000 */
.L_x_2005:
        /* <DEDUP_REMOVED lines=15> */
.L_x_2006:
[----:B------:R-:W-:Y:S02]  /*27890*/  IMAD.MOV.U32 R13, RZ, RZ, R24 ;  /* 0x000000ffff0d7224 */ /* 0x000fe400078e0018 */
[----:B------:R-:W-:Y:S01]  /*278a0*/  IMAD.MOV.U32 R12, RZ, RZ, 0x3 ;  /* 0x00000003ff0c7424 */ /* 0x000fe200078e00ff */
[----:B------:R-:W-:-:S13]  /*278b0*/  IADD3 R2, P4, R14, R5, RZ ;  /* 0x000000050e027210 */ /* 0x000fda0007f9e0ff */
[----:B------:R-:W-:Y:S05]  /*278c0*/  WARPSYNC.COLLECTIVE R15, `(.L_x_2007) ;  /* 0x000000000f087348 */ /* 0x000fea0003c00000 */
[----:B------:R0:W1:Y:S02]  /*278d0*/  SHFL.IDX P6, R14, R13, R12, R11 ;  /* 0x0000000c0d0e7389 */ /* 0x00006400000c000b */
[----:B01----:R-:W-:Y:S01]  /*278e0*/  ENDCOLLECTIVE ;  /* 0x000000000000791b */ /* 0x003fe20003800000 */
.L_x_2007:
        /* <DEDUP_REMOVED lines=15> */
.L_x_2008:
[----:B------:R-:W-:Y:S02]  /*279e0*/  IMAD.MOV.U32 R13, RZ, RZ, R24 ;  /* 0x000000ffff0d7224 */ /* 0x000fe400078e0018 */
[----:B------:R-:W-:Y:S01]  /*279f0*/  IMAD.MOV.U32 R12, RZ, RZ, 0x4 ;  /* 0x00000004ff0c7424 */ /* 0x000fe200078e00ff */
[----:B------:R-:W-:-:S13]  /*27a00*/  IADD3 R2, P4, R14, R5, RZ ;  /* 0x000000050e027210 */ /* 0x000fda0007f9e0ff */
[----:B------:R-:W-:Y:S05]  /*27a10*/  WARPSYNC.COLLECTIVE R15, `(.L_x_2009) ;  /* 0x000000000f087348 */ /* 0x000fea0003c00000 */
[----:B------:R0:W1:Y:S02]  /*27a20*/  SHFL.IDX P6, R14, R13, R12, R11 ;  /* 0x0000000c0d0e7389 */ /* 0x00006400000c000b */
[----:B01----:R-:W-:Y:S01]  /*27a30*/  ENDCOLLECTIVE ;  /* 0x000000000000791b */ /* 0x003fe20003800000 */
.L_x_2009:
        /* <DEDUP_REMOVED lines=15> */
.L_x_2010:
[----:B------:R-:W-:Y:S02]  /*27b30*/  IMAD.MOV.U32 R13, RZ, RZ, R24 ;  /* 0x000000ffff0d7224 */ /* 0x000fe400078e0018 */
[----:B------:R-:W-:Y:S01]  /*27b40*/  IMAD.MOV.U32 R12, RZ, RZ, 0x5 ;  /* 0x00000005ff0c7424 */ /* 0x000fe200078e00ff */
[----:B------:R-:W-:-:S13]  /*27b50*/  IADD3 R2, P4, R14, R5, RZ ;  /* 0x000000050e027210 */ /* 0x000fda0007f9e0ff */
[----:B------:R-:W-:Y:S05]  /*27b60*/  WARPSYNC.COLLECTIVE R15, `(.L_x_2011) ;  /* 0x000000000f087348 */ /* 0x000fea0003c00000 */
[----:B------:R0:W1:Y:S02]  /*27b70*/  SHFL.IDX P6, R14, R13, R12, R11 ;  /* 0x0000000c0d0e7389 */ /* 0x00006400000c000b */
[----:B01----:R-:W-:Y:S01]  /*27b80*/  ENDCOLLECTIVE ;  /* 0x000000000000791b */ /* 0x003fe20003800000 */
.L_x_2011:
        /* <DEDUP_REMOVED lines=14> */
.L_x_2012:
[----:B------:R-:W-:Y:S05]  /*27c70*/  BRA `(.L_x_2013) ;  /* 0xffffffb000307947 */ /* 0x000fea000383ffff */
.L_x_1865:
[----:B------:R-:W-:Y:S01]  /*27c80*/  BSSY B0, `(.L_x_2014) ;  /* 0x0000008000007945 */ /* 0x000fe20003800000 */
[----:B------:R-:W-:Y:S02]  /*27c90*/  IMAD.MOV.U32 R13, RZ, RZ, R16 ;  /* 0x000000ffff0d7224 */ /* 0x000fe400078e0010 */
[----:B------:R-:W-:Y:S02]  /*27ca0*/  IMAD.MOV.U32 R12, RZ, RZ, RZ ;  /* 0x000000ffff0c7224 */ /* 0x000fe400078e00ff */
[----:B------:R-:W-:Y:S02]  /*27cb0*/  IMAD.MOV.U32 R11, RZ, RZ, 0x1f ;  /* 0x0000001fff0b7424 */ /* 0x000fe400078e00ff */
[----:B------:R-:W-:-:S07]  /*27cc0*/  IMAD.MOV.U32 R15, RZ, RZ, -0x1 ;  /* 0xffffffffff0f7424 */ /* 0x000fce00078e00ff */
[----:B01----:R-:W-:Y:S05]  /*27cd0*/  WARPSYNC.COLLECTIVE R15, `(.L_x_2015) ;  /* 0x000000000f087348 */ /* 0x003fea0003c00000 */
[----:B------:R2:W3:Y:S02]  /*27ce0*/  SHFL.IDX P6, R14, R13, R12, R11 ;  /* 0x0000000c0d0e7389 */ /* 0x0004e400000c000b */
[----:B0123--:R-:W-:Y:S01]  /*27cf0*/  ENDCOLLECTIVE ;  /* 0x000000000000791b */ /* 0x00ffe20003800000 */
.L_x_2015:
[----:B------:R-:W-:Y:S05]  /*27d00*/  BSYNC B0 ;  /* 0x0000000000007941 */ /* 0x000fea0003800000 */
.L_x_2014:
        /* <DEDUP_REMOVED lines=9> */
.L_x_2016:
        /* <DEDUP_REMOVED lines=18> */
.L_x_2017:
[----:B------:R-:W-:Y:S01]  /*27ec0*/  IMAD.MOV.U32 R12, RZ, RZ, 0x2 ;  /* 0x00000002ff0c7424 */ /* 0x000fe200078e00ff */
[----:B------:R-:W-:-:S05]  /*27ed0*/  SEL R6, R14, RZ, P1 ;  /* 0x000000ff0e067207 */ /* 0x000fca0000800000 */
[----:B------:R-:W-:-:S04]  /*27ee0*/  IMAD.IADD R6, R5, 0x1, R6 ;  /* 0x0000000105067824 */ /* 0x000fc800078e0206 */
[----:B------:R-:W-:-:S07]  /*27ef0*/  IMAD.MOV.U32 R13, RZ, RZ, R6 ;  /* 0x000000ffff0d7224 */ /* 0x000fce00078e0006 */
[----:B------:R-:W-:Y:S05]  /*27f00*/  WARPSYNC.COLLECTIVE R15, `(.L_x_2018) ;  /* 0x000000000f087348 */ /* 0x000fea0003c00000 */
[----:B------:R0:W1:Y:S02]  /*27f10*/  SHFL.UP P6, R14, R13, R12, R11 ;  /* 0x0400000c0d0e7389 */ /* 0x00006400000c000b */
[----:B01----:R-:W-:Y:S01]  /*27f20*/  ENDCOLLECTIVE ;  /* 0x000000000000791b */ /* 0x003fe20003800000 */
.L_x_2018:
[----:B------:R-:W-:Y:S01]  /*27f30*/  IMAD.MOV.U32 R12, RZ, RZ, 0x4 ;  /* 0x00000004ff0c7424 */ /* 0x000fe200078e00ff */
[----:B------:R-:W-:-:S05]  /*27f40*/  SEL R7, R14, RZ, P2 ;  /* 0x000000ff0e077207 */ /* 0x000fca0001000000 */
[----:B------:R-:W-:-:S04]  /*27f50*/  IMAD.IADD R7, R6, 0x1, R7 ;  /* 0x0000000106077824 */ /* 0x000fc800078e0207 */
[----:B------:R-:W-:-:S07]  /*27f60*/  IMAD.MOV.U32 R13, RZ, RZ, R7 ;  /* 0x000000ffff0d7224 */ /* 0x000fce00078e0007 */
[----:B------:R-:W-:Y:S05]  /*27f70*/  WARPSYNC.COLLECTIVE R15, `(.L_x_2019) ;  /* 0x000000000f087348 */ /* 0x000fea0003c00000 */
[----:B------:R0:W1:Y:S02]  /*27f80*/  SHFL.UP P6, R14, R13, R12, R11 ;  /* 0x0400000c0d0e7389 */ /* 0x00006400000c000b */
[----:B01----:R-:W-:Y:S01]  /*27f90*/  ENDCOLLECTIVE ;  /* 0x000000000000791b */ /* 0x003fe20003800000 */
.L_x_2019:
[----:B------:R-:W-:Y:S01]  /*27fa0*/  IMAD.MOV.U32 R12, RZ, RZ, 0x8 ;  /* 0x00000008ff0c7424 */ /* 0x000fe200078e00ff */
[----:B------:R-:W-:-:S05]  /*27fb0*/  SEL R2, R14, RZ, P3 ;  /* 0x000000ff0e027207 */ /* 0x000fca0001800000 */
[----:B------:R-:W-:-:S04]  /*27fc0*/  IMAD.IADD R2, R7, 0x1, R2 ;  /* 0x0000000107027824 */ /* 0x000fc800078e0202 */
[----:B------:R-:W-:-:S07]  /*27fd0*/  IMAD.MOV.U32 R13, RZ, RZ, R2 ;  /* 0x000000ffff0d7224 */ /* 0x000fce00078e0002 */
[----:B------:R-:W-:Y:S05]  /*27fe0*/  WARPSYNC.COLLECTIVE R15, `(.L_x_2020) ;  /* 0x000000000f087348 */ /* 0x000fea0003c00000 */
[----:B------:R0:W1:Y:S02]  /*27ff0*/  SHFL.UP P6, R14, R13, R12, R11 ;  /* 0x0400000c0d0e7389 */ /* 0x00006400000c000b */
[----:B01----:R-:W-:Y:S01]  /*28000*/  ENDCOLLECTIVE ;  /* 0x000000000000791b */ /* 0x003fe20003800000 */
.L_x_2020:
[----:B------:R-:W-:Y:S01]  /*28010*/  IMAD.MOV.U32 R12, RZ, RZ, 0x10 ;  /* 0x00000010ff0c7424 */ /* 0x000fe200078e00ff */
[----:B------:R-:W-:-:S05]  /*28020*/  SEL R3, R14, RZ, P4 ;  /* 0x000000ff0e037207 */ /* 0x000fca0002000000 */
[----:B------:R-:W-:-:S04]  /*28030*/  IMAD.IADD R3, R2, 0x1, R3 ;  /* 0x0000000102037824 */ /* 0x000fc800078e0203 */
[----:B------:R-:W-:-:S07]  /*28040*/  IMAD.MOV.U32 R13, RZ, RZ, R3 ;  /* 0x000000ffff0d7224 */ /* 0x000fce00078e0003 */
[----:B------:R-:W-:Y:S05]  /*28050*/  WARPSYNC.COLLECTIVE R15, `(.L_x_2021) ;  /* 0x000000000f087348 */ /* 0x000fea0003c00000 */
[----:B------:R0:W1:Y:S02]  /*28060*/  SHFL.UP P6, R14, R13, R12, R11 ;  /* 0x0400000c0d0e7389 */ /* 0x00006400000c000b */
[----:B01----:R-:W-:Y:S01]  /*28070*/  ENDCOLLECTIVE ;  /* 0x000000000000791b */ /* 0x003fe20003800000 */
.L_x_2021:
        /* <DEDUP_REMOVED lines=8> */
.L_x_2022:
[----:B------:R-:W-:Y:S05]  /*28100*/  BRA `(.L_x_2023) ;  /* 0xffffffb000407947 */ /* 0x000fea000383ffff */
.L_x_1870:
        /* <DEDUP_REMOVED lines=8> */
.L_x_2025:
[----:B------:R-:W-:Y:S05]  /*28190*/  BSYNC B0 ;  /* 0x0000000000007941 */ /* 0x000fea0003800000 */
.L_x_2024:
        /* <DEDUP_REMOVED lines=8> */
.L_x_2026:
[----:B------:R-:W-:Y:S01]  /*28220*/  IMAD.MOV.U32 R12, RZ, RZ, 0x4 ;  /* 0x00000004ff0c7424 */ /* 0x000fe200078e00ff */
[----:B------:R-:W-:-:S05]  /*28230*/  SEL R2, R14, RZ, P2 ;  /* 0x000000ff0e027207 */ /* 0x000fca0001000000 */
[----:B------:R-:W-:-:S04]  /*28240*/  IMAD.IADD R2, R13, 0x1, R2 ;  /* 0x000000010d027824 */ /* 0x000fc800078e0202 */
[----:B------:R-:W-:-:S07]  /*28250*/  IMAD.MOV.U32 R13, RZ, RZ, R2 ;  /* 0x000000ffff0d7224 */ /* 0x000fce00078e0002 */
[----:B------:R-:W-:Y:S05]  /*28260*/  WARPSYNC.COLLECTIVE R15, `(.L_x_2027) ;  /* 0x000000000f087348 */ /* 0x000fea0003c00000 */
[----:B------:R0:W1:Y:S02]  /*28270*/  SHFL.UP P6, R14, R13, R12, R11 ;  /* 0x0400000c0d0e7389 */ /* 0x00006400000c000b */
[----:B01----:R-:W-:Y:S01]  /*28280*/  ENDCOLLECTIVE ;  /* 0x000000000000791b */ /* 0x003fe20003800000 */
.L_x_2027:
[----:B------:R-:W-:Y:S01]  /*28290*/  IMAD.MOV.U32 R12, RZ, RZ, 0x8 ;  /* 0x00000008ff0c7424 */ /* 0x000fe200078e00ff */
[----:B------:R-:W-:-:S05]  /*282a0*/  SEL R3, R14, RZ, P3 ;  /* 0x000000ff0e037207 */ /* 0x000fca0001800000 */
[----:B------:R-:W-:-:S04]  /*282b0*/  IMAD.IADD R3, R2, 0x1, R3 ;  /* 0x0000000102037824 */ /* 0x000fc800078e0203 */
[----:B------:R-:W-:-:S07]  /*282c0*/  IMAD.MOV.U32 R13, RZ, RZ, R3 ;  /* 0x000000ffff0d7224 */ /* 0x000fce00078e0003 */
[----:B------:R-:W-:Y:S05]  /*282d0*/  WARPSYNC.COLLECTIVE R15, `(.L_x_2028) ;  /* 0x000000000f087348 */ /* 0x000fea0003c00000 */
[----:B------:R0:W1:Y:S02]  /*282e0*/  SHFL.UP P6, R14, R13, R12, R11 ;  /* 0x0400000c0d0e7389 */ /* 0x00006400000c000b */
[----:B01----:R-:W-:Y:S01]  /*282f0*/  ENDCOLLECTIVE ;  /* 0x000000000000791b */ /* 0x003fe20003800000 */
.L_x_2028:
[----:B------:R-:W-:Y:S01]  /*28300*/  IMAD.MOV.U32 R12, RZ, RZ, 0x10 ;  /* 0x00000010ff0c7424 */ /* 0x000fe200078e00ff */
[----:B------:R-:W-:-:S05]  /*28310*/  SEL R4, R14, RZ, P4 ;  /* 0x000000ff0e047207 */ /* 0x000fca0002000000 */
[----:B------:R-:W-:-:S04]  /*28320*/  IMAD.IADD R4, R3, 0x1, R4 ;  /* 0x0000000103047824 */ /* 0x000fc800078e0204 */
[----:B------:R-:W-:-:S07]  /*28330*/  IMAD.MOV.U32 R13, RZ, RZ, R4 ;  /* 0x000000ffff0d7224 */ /* 0x000fce00078e0004 */
[----:B------:R-:W-:Y:S05]  /*28340*/  WARPSYNC.COLLECTIVE R15, `(.L_x_2029) ;  /* 0x000000000f087348 */ /* 0x000fea0003c00000 */
[----:B------:R0:W1:Y:S02]  /*28350*/  SHFL.UP P6, R14, R13, R12, R11 ;  /* 0x0400000c0d0e7389 */ /* 0x00006400000c000b */
[----:B01----:R-:W-:Y:S01]  /*28360*/  ENDCOLLECTIVE ;  /* 0x000000000000791b */ /* 0x003fe20003800000 */
.L_x_2029:
        /* <DEDUP_REMOVED lines=8> */
.L_x_2030:
[----:B------:R-:W-:Y:S05]  /*283f0*/  BRA `(.L_x_2031) ;  /* 0xffffffb000207947 */ /* 0x000fea000383ffff */
.L_x_1872:
[----:B------:R-:W-:Y:S01]  /*28400*/  BSSY B0, `(.L_x_2032) ;  /* 0x0000006000007945 */ /* 0x000fe20003800000 */
[----:B------:R-:W-:Y:S01]  /*28410*/  PLOP3.LUT P6, PT, P6, PT, PT, 0x8, 0x0 ;  /* 0x000000000000781c */ /* 0x000fe200037ce170 */
[----:B------:R-:W-:-:S12]  /*28420*/  IMAD.MOV.U32 R15, RZ, RZ, -0x1 ;  /* 0xffffffffff0f7424 */ /* 0x000fd800078e00ff */
[----:B01----:R-:W-:Y:S05]  /*28430*/  WARPSYNC.COLLECTIVE R15, `(.L_x_2033) ;  /* 0x000000000f087348 */ /* 0x003fea0003c00000 */
[----:B------:R-:W-:Y:S01]  /*28440*/  VOTE.ANY R14, PT, P6 ;  /* 0x00000000000e7806 */ /* 0x000fe200030e0100 */
[----:B01----:R-:W-:Y:S06]  /*28450*/  ENDCOLLECTIVE ;  /* 0x000000000000791b */ /* 0x003fec0003800000 */
.L_x_2033:
[----:B------:R-:W-:Y:S05]  /*28460*/  BSYNC B0 ;  /* 0x0000000000007941 */ /* 0x000fea0003800000 */
.L_x_2032:
        /* <DEDUP_REMOVED lines=9> */
.L_x_2034:
[----:B------:R-:W-:Y:S01]  /*28500*/  IMAD.MOV.U32 R5, RZ, RZ, R14 ;  /* 0x000000ffff057224 */ /* 0x000fe200078e000e */
[----:B------:R-:W-:Y:S06]  /*28510*/  BRA `(.L_x_2035) ;  /* 0xffffffb000107947 */ /* 0x000fec000383ffff */
.L_x_1874:
[----:B------:R-:W-:Y:S01]  /*28520*/  BSSY B0, `(.L_x_2036) ;  /* 0x0000007000007945 */ /* 0x000fe20003800000 */
[----:B------:R-:W-:Y:S02]  /*28530*/  IMAD.MOV.U32 R13, RZ, RZ, R2 ;  /* 0x000000ffff0d7224 */ /* 0x000fe400078e0002 */
[----:B------:R-:W-:Y:S02]  /*28540*/  IMAD.MOV.U32 R11, RZ, RZ, 0x1f ;  /* 0x0000001fff0b7424 */ /* 0x000fe400078e00ff */
[----:B------:R-:W-:-:S07]  /*28550*/  IMAD.MOV.U32 R15, RZ, RZ, -0x1 ;  /* 0xffffffffff0f7424 */ /* 0x000fce00078e00ff */
[----:B0123--:R-:W-:Y:S05]  /*28560*/  WARPSYNC.COLLECTIVE R15, `(.L_x_2037) ;  /* 0x000000000f087348 */ /* 0x00ffea0003c00000 */
[----:B------:R4:W0:Y:S02]  /*28570*/  SHFL.IDX P6, R14, R13, R12, R11 ;  /* 0x0000000c0d0e7389 */ /* 0x00082400000c000b */
[----:B01234-:R-:W-:Y:S01]  /*28580*/  ENDCOLLECTIVE ;  /* 0x000000000000791b */ /* 0x01ffe20003800000 */
.L_x_2037:
[----:B------:R-:W-:Y:S05]  /*28590*/  BSYNC B0 ;  /* 0x0000000000007941 */ /* 0x000fea0003800000 */
.L_x_2036:
[----:B------:R-:W-:Y:S05]  /*285a0*/  BRA `(.L_x_1873) ;  /* 0xffffffb000087947 */ /* 0x000fea000383ffff */
.L_x_1878:
[----:B-1----:R1:W2:Y:S02]  /*285b0*/  SYNCS.PHASECHK.TRANS64.TRYWAIT P0, [R5+URZ+0x30820], R0 ;  /* 0x03082000050075a7 */ /* 0x0022a4000800017f */
[----:B--2---:R-:W-:Y:S05]  /*285c0*/  @!P0 NANOSLEEP.SYNCS 0x989680 ;  /* 0x009896800000895d */ /* 0x004fea0003900000 */
[----:B------:R-:W2:Y:S02]  /*285d0*/  @!P0 SYNCS.PHASECHK.TRANS64 P0, [R5+URZ+0x30820], R0 ;  /* 0x03082000050085a7 */ /* 0x000ea4000800007f */
[----:B--2---:R-:W-:Y:S05]  /*285e0*/  @!P0 BRA `(.L_x_1878) ;  /* 0xfffffffc00f08947 */ /* 0x004fea000383ffff */
[----:B------:R-:W-:Y:S05]  /*285f0*/  BRA `(.L_x_2038) ;  /* 0xffffffb400807947 */ /* 0x000fea000383ffff */
.L_x_1879:
        /* <DEDUP_REMOVED lines=8> */
[----:B01-3--:R-:W-:Y:S05]  /*28680*/  WARPSYNC.COLLECTIVE R15, `(.L_x_2040) ;  /* 0x000000000f087348 */ /* 0x00bfea0003c00000 */
[----:B------:R2:W4:Y:S02]  /*28690*/  SHFL.IDX P6, R14, R13, R12, R11 ;  /* 0x0000000c0d0e7389 */ /* 0x00052400000c000b */
[----:B01234-:R-:W-:Y:S01]  /*286a0*/  ENDCOLLECTIVE ;  /* 0x000000000000791b */ /* 0x01ffe20003800000 */
.L_x_2040:
[----:B------:R-:W-:Y:S05]  /*286b0*/  BSYNC B0 ;  /* 0x0000000000007941 */ /* 0x000fea0003800000 */
.L_x_2039:
[----:B------:R-:W-:Y:S05]  /*286c0*/  BRA `(.L_x_2041) ;  /* 0xffffffb400687947 */ /* 0x000fea000383ffff */
.L_x_1882:
[----:B------:R-:W-:Y:S01]  /*286d0*/  BSSY B1, `(.L_x_2042) ;  /* 0x0000006000017945 */ /* 0x000fe20003800000 */
[----:B------:R-:W-:-:S07]  /*286e0*/  IMAD.MOV.U32 R15, RZ, RZ, -0x1 ;  /* 0xffffffffff0f7424 */ /* 0x000fce00078e00ff */
[----:B01-3--:R-:W-:Y:S05]  /*286f0*/  WARPSYNC.COLLECTIVE R15, `(.L_x_2043) ;  /* 0x000000000f0c7348 */ /* 0x00bfea0003c00000 */
[----:B------:R-:W-:Y:S02]  /*28700*/  ELECT P6, UR62, PT ;  /* 0x00000000003e782f */ /* 0x000fe400038c0000 */
[----:B------:R-:W-:Y:S01]  /*28710*/  MOV R14, UR62 ;  /* 0x0000003e000e7c02 */ /* 0x000fe20008000f00 */
[----:B01-3--:R-:W-:Y:S10]  /*28720*/  ENDCOLLECTIVE ;  /* 0x000000000000791b */ /* 0x00bff40003800000 */
.L_x_2043:
[----:B------:R-:W-:Y:S05]  /*28730*/  BSYNC B1 ;  /* 0x0000000000017941 */ /* 0x000fea0003800000 */
.L_x_2042:
[----:B------:R-:W-:Y:S05]  /*28740*/  BRA `(.L_x_2044) ;  /* 0xffffffb400607947 */ /* 0x000fea000383ffff */
.L_x_1884:
[----:B-1----:R1:W2:Y:S02]  /*28750*/  SYNCS.PHASECHK.TRANS64.TRYWAIT P1, [R3+URZ+0x30840], R2 ;  /* 0x03084002030075a7 */ /* 0x0022a4000802017f */
[----:B--2---:R-:W-:Y:S05]  /*28760*/  @!P1 NANOSLEEP.SYNCS 0x989680 ;  /* 0x009896800000995d */ /* 0x004fea0003900000 */
[----:B------:R-:W2:Y:S02]  /*28770*/  @!P1 SYNCS.PHASECHK.TRANS64 P1, [R3+URZ+0x30840], R2 ;  /* 0x03084002030095a7 */ /* 0x000ea4000802007f */
[----:B--2---:R-:W-:Y:S05]  /*28780*/  @!P1 BRA `(.L_x_1884) ;  /* 0xfffffffc00f09947 */ /* 0x004fea000383ffff */
[----:B------:R-:W-:Y:S05]  /*28790*/  BRA `(.L_x_2045) ;  /* 0xffffffb400887947 */ /* 0x000fea000383ffff */
.L_x_1886:
[----:B--2---:R2:W4:Y:S02]  /*287a0*/  SYNCS.PHASECHK.TRANS64.TRYWAIT P1, [R5+URZ+0x30840], R0 ;  /* 0x03084000050075a7 */ /* 0x004524000802017f */
[----:B----4-:R-:W-:Y:S05]  /*287b0*/  @!P1 NANOSLEEP.SYNCS 0x989680 ;  /* 0x009896800000995d */ /* 0x010fea0003900000 */
[----:B------:R-:W4:Y:S02]  /*287c0*/  @!P1 SYNCS.PHASECHK.TRANS64 P1, [R5+URZ+0x30840], R0 ;  /* 0x03084000050095a7 */ /* 0x000f24000802007f */
[----:B----4-:R-:W-:Y:S05]  /*287d0*/  @!P1 BRA `(.L_x_1886) ;  /* 0xfffffffc00f09947 */ /* 0x010fea000383ffff */
[----:B------:R-:W-:Y:S05]  /*287e0*/  BRA `(.L_x_2046) ;  /* 0xffffffb400947947 */ /* 0x000fea000383ffff */
.L_x_1888:
[----:B----4-:R4:W0:Y:S02]  /*287f0*/  SYNCS.PHASECHK.TRANS64.TRYWAIT P1, [R3+URZ+0x30860], R2 ;  /* 0x03086002030075a7 */ /* 0x010824000802017f */
[----:B0-----:R-:W-:Y:S05]  /*28800*/  @!P1 NANOSLEEP.SYNCS 0x989680 ;  /* 0x009896800000995d */ /* 0x001fea0003900000 */
[----:B------:R-:W0:Y:S02]  /*28810*/  @!P1 SYNCS.PHASECHK.TRANS64 P1, [R3+URZ+0x30860], R2 ;  /* 0x03086002030095a7 */ /* 0x000e24000802007f */
[----:B0-----:R-:W-:Y:S05]  /*28820*/  @!P1 BRA `(.L_x_1888) ;  /* 0xfffffffc00f09947 */ /* 0x001fea000383ffff */
[----:B------:R-:W-:Y:S05]  /*28830*/  BRA `(.L_x_2047) ;  /* 0xffffffb400907947 */ /* 0x000fea000383ffff */
        .type           $_ZN7cutlass13device_kernelIN5flash11enable_sm90INS1_16FlashAttnFwdSm90INS1_25CollectiveMainloopFwdSm90ILi2EN4cute5tupleIJNS5_1CILi1EEES8_S8_EEENS6_IJNS7_ILi128EEENS7_ILi96EEENS7_ILi192EEEEEELi192ENS_10bfloat16_tEfNS_4arch4Sm90ELb0ELb1ELb1ELb1ELb1ELb1ELb0ELb1ELb1ELb1ELb0ELb0EEENS1_21CollectiveEpilogueFwdINS6_IJSA_SC_SB_EEES9_SE_SG_Li256ELb1ELb1ELb0ELb0EEENS1_36VarlenDynamicPersistentTileSchedulerILi128ELi96ELi256ELi128ELb0ELb1ELb1ELb1ELb0ELb1EEEEEEEEEvNT_6ParamsE$_ZZN5flash25CollectiveMainloopFwdSm90ILi2EN4cute5tupleIJNS1_1CILi1EEES4_S4_EEENS2_IJNS3_ILi128EEENS3_ILi96EEENS3_ILi192EEEEEELi192EN7cutlass10bfloat16_tEfNSA_4arch4Sm90ELb0ELb1ELb1ELb1ELb1ELb1ELb0ELb1ELb1ELb1ELb0ELb0EE12store_kv_newINS_16FlashAttnFwdSm90ISE_NS_21CollectiveEpilogueFwdINS2_IJS6_S8_S7_EEES5_SB_SD_Li256ELb1ELb1ELb0ELb0EEENS_36VarlenDynamicPersistentTileSchedulerILi128ELi96ELi256ELi128ELb0ELb1ELb1ELb1ELb0ELb1EEEE13SharedStorageEEEbRKNSE_6ParamsENSA_25PipelineTmaAsyncNoClusterILi2ENSA_16PipelineTmaAsyncILi2EEEEESU_RNSA_13PipelineStateILj2EEEiRT_RKNS_16SeqlenInfoQKNewKILb1ELb1EEENS2_IJiiiiEEEENKUliRKT_E_clISW_EEDaiS17_,@function
        .size           $_ZN7cutlass13device_kernelIN5flash11enable_sm90INS1_16FlashAttnFwdSm90INS1_25CollectiveMainloopFwdSm90ILi2EN4cute5tupleIJNS5_1CILi1EEES8_S8_EEENS6_IJNS7_ILi128EEENS7_ILi96EEENS7_ILi192EEEEEELi192ENS_10bfloat16_tEfNS_4arch4Sm90ELb0ELb1ELb1ELb1ELb1ELb1ELb0ELb1ELb1ELb1ELb0ELb0EEENS1_21CollectiveEpilogueFwdINS6_IJSA_SC_SB_EEES9_SE_SG_Li256ELb1ELb1ELb0ELb0EEENS1_36VarlenDynamicPersistentTileSchedulerILi128ELi96ELi256ELi128ELb0ELb1ELb1ELb1ELb0ELb1EEEEEEEEEvNT_6ParamsE$_ZZN5flash25CollectiveMainloopFwdSm90ILi2EN4cute5tupleIJNS1_1CILi1EEES4_S4_EEENS2_IJNS3_ILi128EEENS3_ILi96EEENS3_ILi192EEEEEELi192EN7cutlass10bfloat16_tEfNSA_4arch4Sm90ELb0ELb1ELb1ELb1ELb1ELb1ELb0ELb1ELb1ELb1ELb0ELb0EE12store_kv_newINS_16FlashAttnFwdSm90ISE_NS_21CollectiveEpilogueFwdINS2_IJS6_S8_S7_EEES5_SB_SD_Li256ELb1ELb1ELb0ELb0EEENS_36VarlenDynamicPersistentTileSchedulerILi128ELi96ELi256ELi128ELb0ELb1ELb1ELb1ELb0ELb1EEEE13SharedStorageEEEbRKNSE_6ParamsENSA_25PipelineTmaAsyncNoClusterILi2ENSA_16PipelineTmaAsyncILi2EEEEESU_RNSA_13PipelineStateILj2EEEiRT_RKNS_16SeqlenInfoQKNewKILb1ELb1EEENS2_IJiiiiEEEENKUliRKT_E_clISW_EEDaiS17_,(.L_x_3225 - $_ZN7cutlass13device_kernelIN5flash11enable_sm90INS1_16FlashAttnFwdSm90INS1_25CollectiveMainloopFwdSm90ILi2EN4cute5tupleIJNS5_1CILi1EEES8_S8_EEENS6_IJNS7_ILi128EEENS7_ILi96EEENS7_ILi192EEEEEELi192ENS_10bfloat16_tEfNS_4arch4Sm90ELb0ELb1ELb1ELb1ELb1ELb1ELb0ELb1ELb1ELb1ELb0ELb0EEENS1_21CollectiveEpilogueFwdINS6_IJSA_SC_SB_EEES9_SE_SG_Li256ELb1ELb1ELb0ELb0EEENS1_36VarlenDynamicPersistentTileSchedulerILi128ELi96ELi256ELi128ELb0ELb1ELb1ELb1ELb0ELb1EEEEEEEEEvNT_6ParamsE$_ZZN5flash25CollectiveMainloopFwdSm90ILi2EN4cute5tupleIJNS1_1CILi1EEES4_S4_EEENS2_IJNS3_ILi128EEENS3_ILi96EEENS3_ILi192EEEEEELi192EN7cutlass10bfloat16_tEfNSA_4arch4Sm90ELb0ELb1ELb1ELb1ELb1ELb1ELb0ELb1ELb1ELb1ELb0ELb0EE12store_kv_newINS_16FlashAttnFwdSm90ISE_NS_21CollectiveEpilogueFwdINS2_IJS6_S8_S7_EEES5_SB_SD_Li256ELb1ELb1ELb0ELb0EEENS_36VarlenDynamicPersistentTileSchedulerILi128ELi96ELi256ELi128ELb0ELb1ELb1ELb1ELb0ELb1EEEE13SharedStorageEEEbRKNSE_6ParamsENSA_25PipelineTmaAsyncNoClusterILi2ENSA_16PipelineTmaAsyncILi2EEEEESU_RNSA_13PipelineStateILj2EEEiRT_RKNS_16SeqlenInfoQKNewKILb1ELb1EEENS2_IJiiiiEEEENKUliRKT_E_clISW_EEDaiS17_)
$_ZN7cutlass13device_kernelIN5flash11enable_sm90INS1_16FlashAttnFwdSm90INS1_25CollectiveMainloopFwdSm90ILi2EN4cute5tupleIJNS5_1CILi1EEES8_S8_EEENS6_IJNS7_ILi128EEENS7_ILi96EEENS7_ILi192EEEEEELi192ENS_10bfloat16_tEfNS_4arch4Sm90ELb0ELb1ELb1ELb1ELb1ELb1ELb0ELb1ELb1ELb1ELb0ELb0EEENS1_21CollectiveEpilogueFwdINS6_IJSA_SC_SB_EEES9_SE_SG_Li256ELb1ELb1ELb0ELb0EEENS1_36VarlenDynamicPersistentTileSchedulerILi128ELi96ELi256ELi128ELb0ELb1ELb1ELb1ELb0ELb1EEEEEEEEEvNT_6ParamsE$_ZZN5flash25CollectiveMainloopFwdSm90ILi2EN4cute5tupleIJNS1_1CILi1EEES4_S4_EEENS2_IJNS3_ILi128EEENS3_ILi96EEENS3_ILi192EEEEEELi192EN7cutlass10bfloat16_tEfNSA_4arch4Sm90ELb0ELb1ELb1ELb1ELb1ELb1ELb0ELb1ELb1ELb1ELb0ELb0EE12store_kv_newINS_16FlashAttnFwdSm90ISE_NS_21CollectiveEpilogueFwdINS2_IJS6_S8_S7_EEES5_SB_SD_Li256ELb1ELb1ELb0ELb0EEENS_36VarlenDynamicPersistentTileSchedulerILi128ELi96ELi256ELi128ELb0ELb1ELb1ELb1ELb0ELb1EEEE13SharedStorageEEEbRKNSE_6ParamsENSA_25PipelineTmaAsyncNoClusterILi2ENSA_16PipelineTmaAsyncILi2EEEEESU_RNSA_13PipelineStateILj2EEEiRT_RKNS_16SeqlenInfoQKNewKILb1ELb1EEENS2_IJiiiiEEEENKUliRKT_E_clISW_EEDaiS17_:
[----:B------:R-:W-:Y:S05]  /*28840*/  YIELD ;  /* 0x0000000000007946 */ /* 0x000fea0003800000 */
[----:B------:R-:W-:Y:S01]  /*28850*/  ULDC UR4, c[0x0][0x20] ;  /* 0x0000080000047ab9 */ /* 0x000fe20000000800 */
[----:B------:R-:W0:Y:S01]  /*28860*/  LDC.64 R78, c[0x0][0x208] ;  /* 0x00008200ff4e7b82 */ /* 0x000e220000000a00 */
[----:B------:R-:W-:Y:S01]  /*28870*/  VIADD R75, R20, -UR4 ;  /* 0x80000004144b7c36 */ /* 0x000fe20008000000 */
[----:B------:R-:W-:-:S04]  /*28880*/  R2UR UR6, R202 ;  /* 0x00000000ca0672ca */ /* 0x000fc800000e0000 */
[----:B------:R-:W2:Y:S01]  /*28890*/  LDL.64 R4, [R75+0x8] ;  /* 0x000008004b047983 */ /* 0x000ea20000100a00 */
[----:B0-----:R-:W-:Y:S02]  /*288a0*/  R2UR UR4, R78 ;  /* 0x000000004e0472ca */ /* 0x001fe400000e0000 */
[----:B------:R-:W-:-:S13]  /*288b0*/  R2UR UR5, R79 ;  /* 0x000000004f0572ca */ /* 0x000fda00000e0000 */
[----:B--2---:R-:W2:Y:S01]  /*288c0*/  LD.E R6, desc[UR4][R4.64+0x174] ;  /* 0x0001740404067980 */ /* 0x004ea2000c101900 */
[----:B------:R-:W0:Y:S01]  /*288d0*/  LDC R76, c[0x0][0x20] ;  /* 0x00000800ff4c7b82 */ /* 0x000e220000000800 */
[----:B------:R-:W-:Y:S01]  /*288e0*/  BSSY B0, `(.L_x_2048) ;  /* 0x0000aaa000007945 */ /* 0x000fe20003800000 */
[----:B0-----:R-:W-:Y:S02]  /*288f0*/  IADD3 R76, -R76, UR6, RZ ;  /* 0x000000064c4c7c10 */ /* 0x001fe4000fffe1ff */
[----:B--2---:R-:W-:-:S13]  /*28900*/  ISETP.GE.AND P1, PT, R6, 0x1, PT ;  /* 0x000000010600780c */ /* 0x004fda0003f26270 */
[----:B------:R-:W-:Y:S05]  /*28910*/  @!P1 BRA `(.L_x_2049) ;  /* 0x0000009800e49947 */ /* 0x000fea0003800000 */
[----:B------:R-:W2:Y:S01]  /*28920*/  LDL.64 R6, [R75+0x20] ;  /* 0x000020004b067983 */ /* 0x000ea20000100a00 */
[C---:B------:R-:W-:Y:S02]  /*28930*/  R2UR UR4, R78.reuse ;  /* 0x000000004e0472ca */ /* 0x040fe400000e0000 */
[C---:B------:R-:W-:Y:S01]  /*28940*/  R2UR UR5, R79.reuse ;  /* 0x000000004f0572ca */ /* 0x040fe200000e0000 */
[----:B------:R0:W5:Y:S01]  /*28950*/  LDL.64 R10, [R75+0x30] ;  /* 0x000030004b0a7983 */ /* 0x0001620000100a00 */
[C---:B------:R-:W-:Y:S02]  /*28960*/  R2UR UR6, R78.reuse ;  /* 0x000000004e0672ca */ /* 0x040fe400000e0000 */
[C---:B------:R-:W-:Y:S02]  /*28970*/  R2UR UR7, R79.reuse ;  /* 0x000000004f0772ca */ /* 0x040fe400000e0000 */
[----:B------:R-:W-:Y:S02]  /*28980*/  R2UR UR8, R78 ;  /* 0x000000004e0872ca */ /* 0x000fe400000e0000 */
[----:B------:R-:W-:-:S09]  /*28990*/  R2UR UR9, R79 ;  /* 0x000000004f0972ca */ /* 0x000fd200000e0000 */
[----:B------:R-:W3:Y:S04]  /*289a0*/  LD.E.U8 R30, desc[UR6][R4.64+0x190] ;  /* 0x00019006041e7980 */ /* 0x000ee8000c101100 */
[----:B--2---:R-:W2:Y:S04]  /*289b0*/  LD.E.64 R32, desc[UR4][R6.64+0xa0] ;  /* 0x0000a00406207980 */ /* 0x004ea8000c101b00 */
[----:B------:R-:W4:Y:S04]  /*289c0*/  LD.E.64 R8, desc[UR6][R6.64+0x58] ;  /* 0x0000580606087980 */ /* 0x000f28000c101b00 */
[----:B------:R-:W4:Y:S04]  /*289d0*/  LD.E.64 R12, desc[UR8][R6.64+0x60] ;  /* 0x00006008060c7980 */ /* 0x000f28000c101b00 */
[----:B------:R-:W4:Y:S01]  /*289e0*/  LD.E.64 R14, desc[UR4][R6.64+0x68] ;  /* 0x00006804060e7980 */ /* 0x000f22000c101b00 */
[----:B---3--:R-:W-:-:S02]  /*289f0*/  ISETP.NE.AND P1, PT, R30, RZ, PT ;  /* 0x000000ff1e00720c */ /* 0x008fc40003f25270 */
[----:B--2---:R-:W-:Y:S01]  /*28a00*/  SHF.R.S32.HI R31, RZ, 0x1f, R33 ;  /* 0x0000001fff1f7819 */ /* 0x004fe20000011421 */
[-C--:B----4-:R-:W-:Y:S02]  /*28a10*/  IMAD R9, R9, R33.reuse, RZ ;  /* 0x0000002109097224 */ /* 0x090fe400078e02ff */
[----:B------:R-:W-:-:S04]  /*28a20*/  IMAD.WIDE.U32 R28, R8, R33, RZ ;  /* 0x00000021081c7225 */ /* 0x000fc800078e00ff */
[----:B------:R-:W-:Y:S02]  /*28a30*/  IMAD R9, R8, R31, R9 ;  /* 0x0000001f08097224 */ /* 0x000fe400078e0209 */
[-C--:B------:R-:W-:Y:S02]  /*28a40*/  IMAD R8, R13, R32.reuse, RZ ;  /* 0x000000200d087224 */ /* 0x080fe400078e02ff */
[----:B------:R-:W-:Y:S01]  /*28a50*/  IMAD.IADD R29, R29, 0x1, R9 ;  /* 0x000000011d1d7824 */ /* 0x000fe200078e0209 */
[----:B------:R-:W-:Y:S01]  /*28a60*/  SHF.R.S32.HI R9, RZ, 0x1f, R32 ;  /* 0x0000001fff097819 */ /* 0x000fe20000011420 */
[----:B------:R-:W-:-:S04]  /*28a70*/  IMAD.WIDE.U32 R4, R12, R32, R28 ;  /* 0x000000200c047225 */ /* 0x000fc800078e001c */
[----:B------:R-:W-:Y:S01]  /*28a80*/  IMAD R9, R12, R9, R8 ;  /* 0x000000090c097224 */ /* 0x000fe200078e0208 */
[----:B------:R-:W-:-:S03]  /*28a90*/  LEA R86, P2, R4, R14, 0x1 ;  /* 0x0000000e04567211 */ /* 0x000fc600078408ff */
[----:B------:R-:W-:-:S05]  /*28aa0*/  IMAD.IADD R87, R5, 0x1, R9 ;  /* 0x0000000105577824 */ /* 0x000fca00078e0209 */
[----:B------:R-:W-:Y:S01]  /*28ab0*/  LEA.HI.X R87, R4, R15, R87, 0x1, P2 ;  /* 0x0000000f04577211 */ /* 0x000fe200010f0c57 */
[----:B0-----:R-:W-:Y:S06]  /*28ac0*/  @!P1 BRA `(.L_x_2050) ;  /* 0x0000004800849947 */ /* 0x001fec0003800000 */
[C---:B------:R-:W-:Y:S01]  /*28ad0*/  R2UR UR8, R78.reuse ;  /* 0x000000004e0872ca */ /* 0x040fe200000e0000 */
[----:B------:R0:W5:Y:S01]  /*28ae0*/  LDL.64 R4, [R75+0x10] ;  /* 0x000010004b047983 */ /* 0x0001620000100a00 */
[C---:B------:R-:W-:Y:S02]  /*28af0*/  R2UR UR9, R79.reuse ;  /* 0x000000004f0972ca */ /* 0x040fe400000e0000 */
[C---:B------:R-:W-:Y:S02]  /*28b00*/  R2UR UR4, R78.reuse ;  /* 0x000000004e0472ca */ /* 0x040fe400000e0000 */
[C---:B------:R-:W-:Y:S02]  /*28b10*/  R2UR UR5, R79.reuse ;  /* 0x000000004f0572ca */ /* 0x040fe400000e0000 */
[----:B------:R-:W-:Y:S02]  /*28b20*/  R2UR UR6, R78 ;  /* 0x000000004e0672ca */ /* 0x000fe400000e0000 */
[----:B------:R-:W-:-:S05]  /*28b30*/  R2UR UR7, R79 ;  /* 0x000000004f0772ca */ /* 0x000fca00000e0000 */
[----:B-----5:R-:W2:Y:S04]  /*28b40*/  LD.E R6, desc[UR8][R10.64+0x10] ;  /* 0x000010080a067980 */ /* 0x020ea8000c101900 */
[----:B------:R-:W3:Y:S04]  /*28b50*/  LD.E R13, desc[UR4][R10.64+0xc] ;  /* 0x00000c040a0d7980 */ /* 0x000ee8000c101900 */
[----:B------:R-:W4:Y:S04]  /*28b60*/  LD.E.64 R38, desc[UR4][R10.64+0x60] ;  /* 0x000060040a267980 */ /* 0x000f28000c101b00 */
[----:B------:R-:W4:Y:S01]  /*28b70*/  LD.E.64 R36, desc[UR6][R10.64+0x80] ;  /* 0x000080060a247980 */ /* 0x000f22000c101b00 */
[----:B------:R-:W-:-:S02]  /*28b80*/  R2UR UR10, R78 ;  /* 0x000000004e0a72ca */ /* 0x000fc400000e0000 */
[C---:B------:R-:W-:Y:S01]  /*28b90*/  R2UR UR11, R79.reuse ;  /* 0x000000004f0b72ca */ /* 0x040fe200000e0000 */
[----:B------:R0:W5:Y:S01]  /*28ba0*/  LD.E.64 R14, desc[UR4][R10.64+0x58] ;  /* 0x000058040a0e7980 */ /* 0x000162000c101b00 */
[----:B------:R-:W-:Y:S02]  /*28bb0*/  R2UR UR12, R78 ;  /* 0x000000004e0c72ca */ /* 0x000fe400000e0000 */
[----:B------:R-:W-:Y:S01]  /*28bc0*/  R2UR UR13, R79 ;  /* 0x000000004f0d72ca */ /* 0x000fe200000e0000 */
[----:B------:R0:W5:Y:S01]  /*28bd0*/  LD.E.64 R34, desc[UR8][R10.64+0x78] ;  /* 0x000078080a227980 */ /* 0x000162000c101b00 */
[----:B------:R-:W-:Y:S01]  /*28be0*/  SHF.R.S32.HI R9, RZ, 0x1f, R24 ;  /* 0x0000001fff097819 */ /* 0x000fe20000011418 */
[----:B------:R-:W-:Y:S01]  /*28bf0*/  BSSY B2, `(.L_x_2051) ;  /* 0x000004c000027945 */ /* 0x000fe20003800000 */
[----:B------:R-:W-:Y:S02]  /*28c00*/  CS2R R60, SRZ ;  /* 0x00000000003c7805 */ /* 0x000fe4000001ff00 */
[----:B------:R-:W-:-:S02]  /*28c10*/  CS2R R64, SRZ ;  /* 0x0000000000407805 */ /* 0x000fc4000001ff00 */
[----:B------:R-:W-:Y:S02]  /*28c20*/  CS2R R66, SRZ ;  /* 0x0000000000427805 */ /* 0x000fe4000001ff00 */
[----:B------:R-:W-:Y:S02]  /*28c30*/  CS2R R70, SRZ ;  /* 0x0000000000467805 */ /* 0x000fe4000001ff00 */
[----:B------:R-:W-:Y:S02]  /*28c40*/  CS2R R82, SRZ ;  /* 0x0000000000527805 */ /* 0x000fe4000001ff00 */
[----:B------:R-:W-:Y:S02]  /*28c50*/  CS2R R90, SRZ ;  /* 0x00000000005a7805 */ /* 0x000fe4000001ff00 */
[----:B------:R-:W-:Y:S01]  /*28c60*/  CS2R R58, SRZ ;  /* 0x00000000003a7805 */ /* 0x000fe2000001ff00 */
[----:B------:R0:W5:Y:S01]  /*28c70*/  LD.E.U8 R44, desc[UR12][R10.64+0x18] ;  /* 0x0000180c0a2c7980 */ /* 0x000162000c101100 */
[----:B------:R-:W-:-:S02]  /*28c80*/  CS2R R62, SRZ ;  /* 0x00000000003e7805 */ /* 0x000fc4000001ff00 */
[----:B------:R-:W-:Y:S02]  /*28c90*/  CS2R R68, SRZ ;  /* 0x0000000000447805 */ /* 0x000fe4000001ff00 */
[----:B------:R-:W-:Y:S02]  /*28ca0*/  CS2R R80, SRZ ;  /* 0x0000000000507805 */ /* 0x000fe4000001ff00 */
[----:B------:R-:W-:Y:S02]  /*28cb0*/  CS2R R84, SRZ ;  /* 0x0000000000547805 */ /* 0x000fe4000001ff00 */
[----:B------:R-:W-:Y:S02]  /*28cc0*/  CS2R R88, SRZ ;  /* 0x0000000000587805 */ /* 0x000fe4000001ff00 */
[----:B--2---:R-:W-:Y:S01]  /*28cd0*/  SHF.R.S32.HI R7, RZ, 0x1f, R6 ;  /* 0x0000001fff077819 */ /* 0x004fe20000011406 */
[----:B---3--:R-:W-:-:S03]  /*28ce0*/  IMAD R13, R24, -0x60, R13 ;  /* 0xffffffa0180d7824 */ /* 0x008fc600078e020d */
[----:B------:R-:W-:Y:S02]  /*28cf0*/  LEA.HI R7, R7, R6, RZ, 0x2 ;  /* 0x0000000607077211 */ /* 0x000fe400078f10ff */
[----:B------:R-:W-:Y:S02]  /*28d00*/  VIMNMX R33, R13, 0x60, PT ;  /* 0x000000600d217848 */ /* 0x000fe40003fe0100 */
[----:B------:R-:W-:Y:S01]  /*28d10*/  SHF.R.S32.HI R28, RZ, 0x2, R7 ;  /* 0x00000002ff1c7819 */ /* 0x000fe20000011407 */
[-C--:B----4-:R-:W-:Y:S01]  /*28d20*/  IMAD R8, R39, R24.reuse, RZ ;  /* 0x0000001827087224 */ /* 0x090fe200078e02ff */
[----:B------:R0:W5:Y:S02]  /*28d30*/  LD.E.64 R6, desc[UR6][R10.64+0x68] ;  /* 0x000068060a067980 */ /* 0x000164000c101b00 */
[----:B------:R-:W-:Y:S01]  /*28d40*/  ISETP.GE.AND P1, PT, R28, R33, PT ;  /* 0x000000211c00720c */ /* 0x000fe20003f26270 */
[----:B------:R-:W-:Y:S02]  /*28d50*/  IMAD R12, R37, R24, RZ ;  /* 0x00000018250c7224 */ /* 0x000fe400078e02ff */
[----:B------:R-:W-:-:S02]  /*28d60*/  IMAD R29, R38, R9, R8 ;  /* 0x00000009261d7224 */ /* 0x000fc400078e0208 */
[----:B------:R-:W-:Y:S02]  /*28d70*/  IMAD R31, R36, R9, R12 ;  /* 0x00000009241f7224 */ /* 0x000fe400078e020c */
[-C--:B------:R-:W-:Y:S01]  /*28d80*/  IMAD.WIDE.U32 R38, R38, R24.reuse, RZ ;  /* 0x0000001826267225 */ /* 0x080fe200078e00ff */
[----:B------:R0:W5:Y:S03]  /*28d90*/  LD.E.64 R12, desc[UR10][R10.64+0x88] ;  /* 0x0000880a0a0c7980 */ /* 0x000166000c101b00 */
[----:B------:R-:W-:Y:S01]  /*28da0*/  IMAD.WIDE.U32 R36, R36, R24, RZ ;  /* 0x0000001824247225 */ /* 0x000fe200078e00ff */
[----:B------:R-:W-:-:S03]  /*28db0*/  CS2R R8, SRZ ;  /* 0x0000000000087805 */ /* 0x000fc6000001ff00 */
[----:B------:R-:W-:Y:S02]  /*28dc0*/  IMAD.IADD R45, R39, 0x1, R29 ;  /* 0x00000001272d7824 */ /* 0x000fe400078e021d */
[----:B------:R-:W-:Y:S02]  /*28dd0*/  VIADD R30, R28, 0x40 ;  /* 0x000000401c1e7836 */ /* 0x000fe40000000000 */
[----:B------:R-:W-:Y:S01]  /*28de0*/  IMAD.IADD R93, R37, 0x1, R31 ;  /* 0x00000001255d7824 */ /* 0x000fe200078e021f */
[----:B0-----:R-:W-:Y:S06]  /*28df0*/  @P1 BRA `(.L_x_2052) ;  /* 0x0000000000ac1947 */ /* 0x001fec0003800000 */
[----:B-----5:R-:W-:Y:S02]  /*28e00*/  LOP3.LUT R11, R44, 0x1, RZ, 0xc0, !PT ;  /* 0x000000012c0b7812 */ /* 0x020fe400078ec0ff */
[----:B------:R-:W-:Y:S02]  /*28e10*/  CS2R R90, SRZ ;  /* 0x00000000005a7805 */ /* 0x000fe4000001ff00 */
[----:B------:R-:W-:Y:S02]  /*28e20*/  LEA R10, P1, R38, R6, 0x1 ;  /* 0x00000006260a7211 */ /* 0x000fe400078208ff */
[----:B------:R-:W-:Y:S02]  /*28e30*/  CS2R R82, SRZ ;  /* 0x0000000000527805 */ /* 0x000fe4000001ff00 */
[----:B------:R-:W-:Y:S02]  /*28e40*/  LEA R28, P2, R36, R12, 0x1 ;  /* 0x0000000c241c7211 */ /* 0x000fe400078408ff */
[----:B------:R-:W-:-:S02]  /*28e50*/  CS2R R70, SRZ ;  /* 0x0000000000467805 */ /* 0x000fc4000001ff00 */
[----:B------:R-:W-:Y:S02]  /*28e60*/  ISETP.NE.U32.AND P6, PT, R11, 0x1, PT ;  /* 0x000000010b00780c */ /* 0x000fe40003fc5070 */
[----:B------:R-:W-:Y:S02]  /*28e70*/  CS2R R66, SRZ ;  /* 0x0000000000427805 */ /* 0x000fe4000001ff00 */
[----:B------:R-:W-:Y:S02]  /*28e80*/  LEA.HI.X R11, R38, R7, R45, 0x1, P1 ;  /* 0x00000007260b7211 */ /* 0x000fe400008f0c2d */
[----:B------:R-:W-:Y:S02]  /*28e90*/  CS2R R64, SRZ ;  /* 0x0000000000407805 */ /* 0x000fe4000001ff00 */
[----:B------:R-:W-:Y:S02]  /*28ea0*/  LEA.HI.X R29, R36, R13, R93, 0x1, P2 ;  /* 0x0000000d241d7211 */ /* 0x000fe400010f0c5d */
[----:B------:R-:W-:-:S02]  /*28eb0*/  CS2R R60, SRZ ;  /* 0x00000000003c7805 */ /* 0x000fc4000001ff00 */
[----:B------:R-:W-:Y:S02]  /*28ec0*/  R2P PR, R44, 0x3e ;  /* 0x0000003e2c007804 */ /* 0x000fe40000000000 */
[----:B------:R-:W-:Y:S02]  /*28ed0*/  @!P6 R2UR UR4, R78 ;  /* 0x000000004e04e2ca */ /* 0x000fe400000e0000 */
[----:B------:R-:W-:-:S09]  /*28ee0*/  @!P6 R2UR UR5, R79 ;  /* 0x000000004f05e2ca */ /* 0x000fd200000e0000 */
[C---:B------:R-:W-:Y:S02]  /*28ef0*/  @P1 R2UR UR6, R78.reuse ;  /* 0x000000004e0612ca */ /* 0x040fe400000e0000 */
[C---:B------:R-:W-:Y:S02]  /*28f00*/  @P1 R2UR UR7, R79.reuse ;  /* 0x000000004f0712ca */ /* 0x040fe400000e0000 */
[C---:B------:R-:W-:Y:S02]  /*28f10*/  @P2 R2UR UR8, R78.reuse ;  /* 0x000000004e0822ca */ /* 0x040fe400000e0000 */
[----:B------:R-:W-:Y:S02]  /*28f20*/  @P2 R2UR UR9, R79 ;  /* 0x000000004f0922ca */ /* 0x000fe400000e0000 */
[----:B------:R-:W-:Y:S02]  /*28f30*/  @P3 R2UR UR10, R78 ;  /* 0x000000004e0a32ca */ /* 0x000fe400000e0000 */
[----:B------:R-:W-:-:S02]  /*28f40*/  CS2R R88, SRZ ;  /* 0x0000000000587805 */ /* 0x000fc4000001ff00 */
[C---:B------:R-:W-:Y:S02]  /*28f50*/  @P3 R2UR UR11, R79.reuse ;  /* 0x000000004f0b32ca */ /* 0x040fe400000e0000 */
[----:B------:R-:W-:Y:S02]  /*28f60*/  CS2R R84, SRZ ;  /* 0x0000000000547805 */ /* 0x000fe4000001ff00 */
[----:B------:R-:W-:Y:S02]  /*28f70*/  @P4 R2UR UR12, R78 ;  /* 0x000000004e0c42ca */ /* 0x000fe400000e0000 */
[----:B------:R-:W-:Y:S02]  /*28f80*/  CS2R R80, SRZ ;  /* 0x0000000000507805 */ /* 0x000fe4000001ff00 */
[----:B------:R-:W-:Y:S02]  /*28f90*/  @P4 R2UR UR13, R79 ;  /* 0x000000004f0d42ca */ /* 0x000fe400000e0000 */
[----:B------:R-:W-:-:S02]  /*28fa0*/  CS2R R68, SRZ ;  /* 0x0000000000447805 */ /* 0x000fc4000001ff00 */
[----:B------:R-:W-:Y:S02]  /*28fb0*/  @P5 R2UR UR14, R78 ;  /* 0x000000004e0e52ca */ /* 0x000fe400000e0000 */
[----:B------:R-:W-:Y:S02]  /*28fc0*/  CS2R R62, SRZ ;  /* 0x00000000003e7805 */ /* 0x000fe4000001ff00 */
[----:B------:R-:W-:Y:S02]  /*28fd0*/  @P5 R2UR UR15, R79 ;  /* 0x000000004f0f52ca */ /* 0x000fe400000e0000 */
[----:B------:R-:W-:Y:S01]  /*28fe0*/  CS2R R58, SRZ ;  /* 0x00000000003a7805 */ /* 0x000fe2000001ff00 */
[----:B------:R0:W5:Y:S04]  /*28ff0*/  @!P6 LD.E.64 R90, desc[UR4][R10.64] ;  /* 0x000000040a5ae980 */ /* 0x000168000c101b00 */
[----:B------:R0:W5:Y:S04]  /*29000*/  @P1 LD.E.64 R82, desc[UR6][R10.64+0x20] ;  /* 0x000020060a521980 */ /* 0x000168000c101b00 */
[----:B------:R0:W5:Y:S04]  /*29010*/  @P2 LD.E.64 R70, desc[UR8][R10.64+0x40] ;  /* 0x000040080a462980 */ /* 0x000168000c101b00 */
[----:B------:R0:W5:Y:S04]  /*29020*/  @P3 LD.E.64 R66, desc[UR10][R10.64+0x60] ;  /* 0x0000600a0a423980 */ /* 0x000168000c101b00 */
[----:B------:R0:W5:Y:S04]  /*29030*/  @P4 LD.E.64 R64, desc[UR12][R10.64+0x80] ;  /* 0x0000800c0a404980 */ /* 0x000168000c101b00 */
[----:B------:R0:W5:Y:S04]  /*29040*/  @P5 LD.E.64 R60, desc[UR14][R10.64+0xa0] ;  /* 0x0000a00e0a3c5980 */ /* 0x000168000c101b00 */
[----:B------:R0:W5:Y:S04]  /*29050*/  @!P6 LD.E.64 R88, desc[UR4][R28.64] ;  /* 0x000000041c58e980 */ /* 0x000168000c101b00 */
[----:B------:R0:W5:Y:S04]  /*29060*/  @P1 LD.E.64 R84, desc[UR6][R28.64+0x20] ;  /* 0x000020061c541980 */ /* 0x000168000c101b00 */
[----:B------:R0:W5:Y:S04]  /*29070*/  @P2 LD.E.64 R80, desc[UR8][R28.64+0x40] ;  /* 0x000040081c502980 */ /* 0x000168000c101b00 */
[----:B------:R0:W5:Y:S04]  /*29080*/  @P3 LD.E.64 R68, desc[UR10][R28.64+0x60] ;  /* 0x0000600a1c443980 */ /* 0x000168000c101b00 */
[----:B------:R0:W5:Y:S04]  /*29090*/  @P4 LD.E.64 R62, desc[UR12][R28.64+0x80] ;  /* 0x0000800c1c3e4980 */ /* 0x000168000c101b00 */
[----:B------:R0:W5:Y:S02]  /*290a0*/  @P5 LD.E.64 R58, desc[UR14][R28.64+0xa0] ;  /* 0x0000a00e1c3a5980 */ /* 0x000164000c101b00 */
.L_x_2052:
[----:B------:R-:W-:Y:S05]  /*290b0*/  BSYNC B2 ;  /* 0x0000000000027941 */ /* 0x000fea0003800000 */
.L_x_2051:
[----:B------:R-:W-:Y:S01]  /*290c0*/  ISETP.GE.AND P1, PT, R30, R33, PT ;  /* 0x000000211e00720c */ /* 0x000fe20003f26270 */
[----:B------:R-:W-:Y:S01]  /*290d0*/  BSSY B2, `(.L_x_2053) ;  /* 0x000003c000027945 */ /* 0x000fe20003800000 */
[----:B------:R-:W-:Y:S02]  /*290e0*/  CS2R R30, SRZ ;  /* 0x00000000001e7805 */ /* 0x000fe4000001ff00 */
[----:B------:R-:W-:Y:S02]  /*290f0*/  CS2R R40, SRZ ;  /* 0x0000000000287805 */ /* 0x000fe4000001ff00 */
[----:B------:R-:W-:Y:S02]  /*29100*/  CS2R R46, SRZ ;  /* 0x00000000002e7805 */ /* 0x000fe4000001ff00 */
[----:B------:R-:W-:Y:S02]  /*29110*/  CS2R R50, SRZ ;  /* 0x0000000000327805 */ /* 0x000fe4000001ff00 */
[----:B------:R-:W-:-:S02]  /*29120*/  CS2R R54, SRZ ;  /* 0x0000000000367805 */ /* 0x000fc4000001ff00 */
[----:B0-----:R-:W-:Y:S02]  /*29130*/  CS2R R28, SRZ ;  /* 0x00000000001c7805 */ /* 0x001fe4000001ff00 */
[----:B------:R-:W-:Y:S02]  /*29140*/  CS2R R32, SRZ ;  /* 0x0000000000207805 */ /* 0x000fe4000001ff00 */
[----:B------:R-:W-:Y:S02]  /*29150*/  CS2R R42, SRZ ;  /* 0x00000000002a7805 */ /* 0x000fe4000001ff00 */
[----:B------:R-:W-:Y:S02]  /*29160*/  CS2R R48, SRZ ;  /* 0x0000000000307805 */ /* 0x000fe4000001ff00 */
[----:B------:R-:W-:Y:S02]  /*29170*/  CS2R R52, SRZ ;  /* 0x0000000000347805 */ /* 0x000fe4000001ff00 */
[----:B------:R-:W-:Y:S01]  /*29180*/  CS2R R56, SRZ ;  /* 0x0000000000387805 */ /* 0x000fe2000001ff00 */
[----:B------:R-:W-:Y:S06]  /*29190*/  @P1 BRA `(.L_x_2054) ;  /* 0x0000000000bc1947 */ /* 0x000fec0003800000 */
[----:B-----5:R-:W-:Y:S02]  /*291a0*/  IADD3 R39, P1, R14, R38, RZ ;  /* 0x000000260e277210 */ /* 0x020fe40007f3e0ff */
[----:B------:R-:W-:Y:S02]  /*291b0*/  CS2R R54, SRZ ;  /* 0x0000000000367805 */ /* 0x000fe4000001ff00 */
[----:B------:R-:W-:Y:S02]  /*291c0*/  IADD3 R37, P2, R34, R36, RZ ;  /* 0x0000002422257210 */ /* 0x000fe40007f5e0ff */
[----:B------:R-:W-:Y:S02]  /*291d0*/  CS2R R50, SRZ ;  /* 0x0000000000327805 */ /* 0x000fe4000001ff00 */
[----:B------:R-:W-:Y:S01]  /*291e0*/  LOP3.LUT R8, R44, 0x1, RZ, 0xc0, !PT ;  /* 0x000000012c087812 */ /* 0x000fe200078ec0ff */
[----:B------:R-:W-:Y:S01]  /*291f0*/  IMAD.X R14, R15, 0x1, R45, P1 ;  /* 0x000000010f0e7824 */ /* 0x000fe200008e062d */
[----:B------:R-:W-:Y:S01]  /*29200*/  LEA R6, P1, R39, R6, 0x1 ;  /* 0x0000000627067211 */ /* 0x000fe200078208ff */
[----:B------:R-:W-:Y:S01]  /*29210*/  IMAD.X R34, R35, 0x1, R93, P2 ;  /* 0x0000000123227824 */ /* 0x000fe200010e065d */
[----:B------:R-:W-:-:S02]  /*29220*/  LEA R10, P2, R37, R12, 0x1 ;  /* 0x0000000c250a7211 */ /* 0x000fc400078408ff */
[----:B------:R-:W-:Y:S02]  /*29230*/  CS2R R46, SRZ ;  /* 0x00000000002e7805 */ /* 0x000fe4000001ff00 */
[----:B------:R-:W-:Y:S02]  /*29240*/  ISETP.NE.U32.AND P6, PT, R8, 0x1, PT ;  /* 0x000000010800780c */ /* 0x000fe40003fc5070 */
[----:B------:R-:W-:Y:S02]  /*29250*/  CS2R R40, SRZ ;  /* 0x0000000000287805 */ /* 0x000fe4000001ff00 */
[----:B------:R-:W-:Y:S02]  /*29260*/  LEA.HI.X R7, R39, R7, R14, 0x1, P1 ;  /* 0x0000000727077211 */ /* 0x000fe400008f0c0e */
[----:B------:R-:W-:Y:S02]  /*29270*/  CS2R R30, SRZ ;  /* 0x00000000001e7805 */ /* 0x000fe4000001ff00 */
[----:B------:R-:W-:-:S02]  /*29280*/  LEA.HI.X R11, R37, R13, R34, 0x1, P2 ;  /* 0x0000000d250b7211 */ /* 0x000fc400010f0c22 */
[----:B------:R-:W-:Y:S02]  /*29290*/  CS2R R8, SRZ ;  /* 0x0000000000087805 */ /* 0x000fe4000001ff00 */
        /* <DEDUP_REMOVED lines=31> */
.L_x_2054:
[----:B------:R-:W-:Y:S05]  /*29490*/  BSYNC B2 ;  /* 0x0000000000027941 */ /* 0x000fea0003800000 */
.L_x_2053:
[----:B------:R-:W-:Y:S01]  /*294a0*/  R2UR UR4, R78 ;  /* 0x000000004e0472ca */ /* 0x000fe200000e0000 */
[----:B0----5:R0:W5:Y:S01]  /*294b0*/  LDL R6, [R76] ;  /* 0x000000004c067983 */ /* 0x0211620000100800 */
[----:B------:R-:W-:-:S03]  /*294c0*/  R2UR UR5, R79 ;  /* 0x000000004f0572ca */ /* 0x000fc600000e0000 */
[----:B------:R0:W5:Y:S10]  /*294d0*/  LDL R7, [R76+0x4] ;  /* 0x000004004c077983 */ /* 0x0001740000100800 */
[----:B------:R-:W2:Y:S01]  /*294e0*/  LD.E R11, desc[UR4][R4.64+0x1c] ;  /* 0x00001c04040b7980 */ /* 0x000ea2000c101900 */
[----:B------:R-:W-:-:S02]  /*294f0*/  IMAD.MOV.U32 R10, RZ, RZ, R60 ;  /* 0x000000ffff0a7224 */ /* 0x000fc400078e003c */
[----:B------:R-:W-:-:S03]  /*29500*/  IMAD.MOV.U32 R12, RZ, RZ, R64 ;  /* 0x000000ffff0c7224 */ /* 0x000fc600078e0040 */
[----:B------:R-:W-:Y:S01]  /*29510*/  PRMT R121, R10, 0x7610, R121 ;  /* 0x000076100a797816 */ /* 0x000fe20000000079 */
[----:B------:R-:W-:Y:S02]  /*29520*/  IMAD.MOV.U32 R10, RZ, RZ, R61 ;  /* 0x000000ffff0a7224 */ /* 0x000fe400078e003d */
        /* <DEDUP_REMOVED lines=86> */
[----:B------:R-:W-:Y:S01]  /*29a90*/  BSSY B2, `(.L_x_2055) ;  /* 0x000000b000027945 */ /* 0x000fe20003800000 */
[----:B------:R-:W-:-:S02]  /*29aa0*/  PRMT R106, R15, 0x7610, R106 ;  /* 0x000076100f6a7816 */ /* 0x000fc4000000006a */
[----:B------:R-:W-:Y:S02]  /*29ab0*/  PRMT R115, R12, 0x7610, R115 ;  /* 0x000076100c737816 */ /* 0x000fe40000000073 */
[----:B------:R-:W-:Y:S02]  /*29ac0*/  PRMT R119, R13, 0x7610, R119 ;  /* 0x000076100d777816 */ /* 0x000fe40000000077 */
[----:B------:R-:W-:Y:S02]  /*29ad0*/  PRMT R120, R14, 0x7610, R120 ;  /* 0x000076100e787816 */ /* 0x000fe40000000078 */
[----:B--2---:R-:W-:-:S04]  /*29ae0*/  LOP3.LUT R11, R11, 0x1, RZ, 0xfc, !PT ;  /* 0x000000010b0b7812 */ /* 0x004fc800078efcff */
[----:B------:R-:W-:Y:S01]  /*29af0*/  ISETP.NE.AND P1, PT, R11, 0x3, PT ;  /* 0x000000030b00780c */ /* 0x000fe20003f25270 */
[----:B------:R-:W-:-:S05]  /*29b00*/  IMAD.MOV.U32 R11, RZ, RZ, R52 ;  /* 0x000000ffff0b7224 */ /* 0x000fca00078e0034 */
[----:B------:R-:W-:-:S07]  /*29b10*/  PRMT R114, R11, 0x7610, R114 ;  /* 0x000076100b727816 */ /* 0x000fce0000000072 */
[----:B0-----:R-:W-:Y:S05]  /*29b20*/  @!P1 BRA `(.L_x_2056) ;  /* 0x0000000000049947 */ /* 0x001fea0003800000 */
[----:B------:R-:W-:Y:S01]  /*29b30*/  BPT.TRAP 0x1 ;  /* 0x000000040000795c */ /* 0x000fe20000300000 */
.L_x_2056:
[----:B------:R-:W-:Y:S05]  /*29b40*/  BSYNC B2 ;  /* 0x0000000000027941 */ /* 0x000fea0003800000 */
.L_x_2055:
[----:B------:R-:W-:Y:S02]  /*29b50*/  R2UR UR4, R78 ;  /* 0x000000004e0472ca */ /* 0x000fe400000e0000 */
[----:B------:R-:W-:-:S13]  /*29b60*/  R2UR UR5, R79 ;  /* 0x000000004f0572ca */ /* 0x000fda00000e0000 */
[----:B------:R-:W2:Y:S01]  /*29b70*/  LD.E.64 R4, desc[UR4][R4.64+0x8] ;  /* 0x0000080404047980 */ /* 0x000ea2000c101b00 */
[----:B-----5:R-:W-:Y:S01]  /*29b80*/  SHF.L.U32 R7, R7, 0x1f, RZ ;  /* 0x0000001f07077819 */ /* 0x020fe200000006ff */
[----:B------:R-:W-:Y:S01]  /*29b90*/  BSSY B2, `(.L_x_2057) ;  /* 0x0000005000027945 */ /* 0x000fe20003800000 */
[----:B--2---:R-:W-:-:S05]  /*29ba0*/  MOV R11, R4 ;  /* 0x00000004000b7202 */ /* 0x004fca0000000f00 */
[----:B------:R-:W-:-:S04]  /*29bb0*/  IMAD R6, R6, 0x8, R11 ;  /* 0x0000000806067824 */ /* 0x000fc800078e020b */
[----:B------:R-:W0:Y:S02]  /*29bc0*/  SYNCS.PHASECHK.TRANS64.TRYWAIT P1, [R6+URZ], R7 ;  /* 0x00000007060075a7 */ /* 0x000e24000802017f */
[----:B0-----:R-:W-:Y:S05]  /*29bd0*/  @!P1 BRA `(.L_x_2058) ;  /* 0x00000098004c9947 */ /* 0x001fea0003800000 */
.L_x_2149:
[----:B------:R-:W-:Y:S05]  /*29be0*/  BSYNC B2 ;  /* 0x0000000000027941 */ /* 0x000fea0003800000 */
.L_x_2057:
[----:B------:R-:W2:Y:S01]  /*29bf0*/  LDL.64 R34, [R75+0x30] ;  /* 0x000030004b227983 */ /* 0x000ea20000100a00 */
[----:B------:R-:W-:Y:S02]  /*29c00*/  R2UR UR4, R78 ;  /* 0x000000004e0472ca */ /* 0x000fe400000e0000 */
[----:B------:R-:W-:Y:S01]  /*29c10*/  R2UR UR5, R79 ;  /* 0x000000004f0572ca */ /* 0x000fe200000e0000 */
[----:B------:R-:W3:Y:S04]  /*29c20*/  LDL R4, [R76] ;  /* 0x000000004c047983 */ /* 0x000ee80000100800 */
[----:B------:R-:W4:Y:S04]  /*29c30*/  LDL.64 R38, [R75+0x38] ;  /* 0x000038004b267983 */ /* 0x000f280000100a00 */
[----:B------:R1:W5:Y:S04]  /*29c40*/  LDL.64 R36, [R75+0x40] ;  /* 0x000040004b247983 */ /* 0x0003680000100a00 */
[----:B--2---:R-:W0:Y:S01]  /*29c50*/  LD.E R5, desc[UR4][R34.64+0x8] ;  /* 0x0000080422057980 */ /* 0x004e22000c101900 */
[----:B---3--:R-:W-:-:S02]  /*29c60*/  IMAD R4, R4, 0x4800, RZ ;  /* 0x0000480004047824 */ /* 0x008fc400078e02ff */
[----:B------:R-:W-:Y:S01]  /*29c70*/  IMAD.MOV.U32 R92, RZ, RZ, 0x20 ;  /* 0x00000020ff5c7424 */ /* 0x000fe200078e00ff */
[----:B----4-:R-:W5:Y:S01]  /*29c80*/  LD.E.64 R38, desc[UR4][R38.64] ;  /* 0x0000000426267980 */ /* 0x010f62000c101b00 */
[----:B------:R-:W-:Y:S01]  /*29c90*/  UMOV UR4, 0xffffffff ;  /* 0xffffffff00047882 */ /* 0x000fe20000000000 */
[----:B0-----:R-:W-:-:S04]  /*29ca0*/  SHF.R.S32.HI R6, RZ, 0x1f, R5 ;  /* 0x0000001fff067819 */ /* 0x001fc80000011405 */
[----:B------:R-:W-:-:S04]  /*29cb0*/  LEA.HI R7, R6, R5, RZ, 0x2 ;  /* 0x0000000506077211 */ /* 0x000fc800078f10ff */
[--C-:B------:R-:W-:Y:S02]  /*29cc0*/  SHF.R.S32.HI R116, RZ, 0x2, R7.reuse ;  /* 0x00000002ff747819 */ /* 0x100fe40000011407 */
[----:B------:R-:W-:-:S04]  /*29cd0*/  SHF.R.S32.HI R11, RZ, 0x1f, R7 ;  /* 0x0000001fff0b7819 */ /* 0x000fc80000011407 */
[----:B------:R-:W-:-:S04]  /*29ce0*/  LEA.HI R11, R11, R116, RZ, 0x3 ;  /* 0x000000740b0b7211 */ /* 0x000fc800078f18ff */
[----:B------:R-:W-:Y:S02]  /*29cf0*/  LOP3.LUT R11, R11, 0xfffffff8, RZ, 0xc0, !PT ;  /* 0xfffffff80b0b7812 */ /* 0x000fe400078ec0ff */
[----:B------:R-:W-:-:S03]  /*29d00*/  LOP3.LUT R12, R7, 0x1ffffffc, RZ, 0xc0, !PT ;  /* 0x1ffffffc070c7812 */ /* 0x000fc600078ec0ff */
[----:B------:R-:W-:Y:S02]  /*29d10*/  IMAD.IADD R11, R116, 0x1, -R11 ;  /* 0x00000001740b7824 */ /* 0x000fe400078e0a0b */
[----:B------:R-:W-:Y:S02]  /*29d20*/  IMAD.IADD R12, R5, 0x1, -R12 ;  /* 0x00000001050c7824 */ /* 0x000fe400078e0a0c */
[----:B------:R-:W-:Y:S02]  /*29d30*/  IMAD.SHL.U32 R7, R11, 0x40, RZ ;  /* 0x000000400b077824 */ /* 0x000fe400078e00ff */
[----:B------:R-:W-:-:S03]  /*29d40*/  IMAD.SHL.U32 R93, R12, 0x8, RZ ;  /* 0x000000080c5d7824 */ /* 0x000fc600078e00ff */
[----:B------:R-:W-:Y:S02]  /*29d50*/  LOP3.LUT R12, R7, 0x1c0, RZ, 0xc0, !PT ;  /* 0x000001c0070c7812 */ /* 0x000fe400078ec0ff */
[----:B------:R-:W-:Y:S02]  /*29d60*/  LEA.HI R5, R6, R5, RZ, 0x5 ;  /* 0x0000000506057211 */ /* 0x000fe400078f28ff */
[----:B------:R-:W-:Y:S02]  /*29d70*/  LOP3.LUT R7, R12, 0x18, R93, 0xf8, !PT ;  /* 0x000000180c077812 */ /* 0x000fe400078ef85d */
[----:B------:R-:W-:Y:S01]  /*29d80*/  SHF.R.U32.HI R12, RZ, 0x3, R12 ;  /* 0x00000003ff0c7819 */ /* 0x000fe2000001160c */
[----:B------:R-:W-:-:S03]  /*29d90*/  IMAD.SHL.U32 R5, R5, 0x10, RZ ;  /* 0x0000001005057824 */ /* 0x000fc600078e00ff */
[----:B------:R-:W-:-:S04]  /*29da0*/  LOP3.LUT R12, R7, R12, RZ, 0x3c, !PT ;  /* 0x0000000c070c7212 */ /* 0x000fc800078e3cff */
[----:B------:R-:W-:Y:S02]  /*29db0*/  LOP3.LUT R5, R12, 0xfffffe00, R5, 0xf8, !PT ;  /* 0xfffffe000c057812 */ /* 0x000fe400078ef805 */
[----:B------:R-:W-:Y:S02]  /*29dc0*/  LOP3.LUT P1, RZ, R11, 0x4, RZ, 0xc0, !PT ;  /* 0x000000040bff7812 */ /* 0x000fe4000782c0ff */
[----:B------:R-:W-:Y:S02]  /*29dd0*/  IADD3 R95, P2, R4, R5, RZ ;  /* 0x00000005045f7210 */ /* 0x000fe40007f5e0ff */
[----:B------:R-:W-:Y:S02]  /*29de0*/  SEL R92, R92, 0xffffffe0, !P1 ;  /* 0xffffffe05c5c7807 */ /* 0x000fe40004800000 */
[----:B------:R-:W-:Y:S01]  /*29df0*/  LEA.HI.X.SX32 R97, R4, RZ, 0x1, P2 ;  /* 0x000000ff04617211 */ /* 0x000fe200010f0eff */
[----:B-1----:R-:W-:Y:S08]  /*29e00*/  BRA.DIV UR4, `(.L_x_2059) ;  /* 0x0000009604d47947 */ /* 0x002ff0000b800000 */
[----:B------:R0:W1:Y:S04]  /*29e10*/  SHFL.IDX PT, R5, R87, RZ, 0x1c1f ;  /* 0x001c1fff57057589 */ /* 0x00006800000e0000 */
[----:B------:R0:W2:Y:S02]  /*29e20*/  SHFL.IDX PT, R14, R86, RZ, 0x1c1f ;  /* 0x001c1fff560e7589 */ /* 0x0000a400000e0000 */
.L_x_2153:
[----:B------:R-:W-:Y:S02]  /*29e30*/  R2UR UR4, R78 ;  /* 0x000000004e0472ca */ /* 0x000fe400000e0000 */
[----:B------:R-:W-:-:S13]  /*29e40*/  R2UR UR5, R79 ;  /* 0x000000004f0572ca */ /* 0x000fda00000e0000 */
[----:B------:R-:W3:Y:S01]  /*29e50*/  LD.E R7, desc[UR4][R34.64+0xc] ;  /* 0x00000c0422077980 */ /* 0x000ee2000c101900 */
[C---:B-----5:R-:W-:Y:S01]  /*29e60*/  LEA R44, P2, R95.reuse, R38, 0x1 ;  /* 0x000000265f2c7211 */ /* 0x060fe200078408ff */
[----:B------:R-:W-:Y:S01]  /*29e70*/  BSSY B2, `(.L_x_2060) ;  /* 0x00001af000027945 */ /* 0x000fe20003800000 */
[----:B-1----:R-:W-:Y:S02]  /*29e80*/  IMAD.MOV.U32 R15, RZ, RZ, R5 ;  /* 0x000000ffff0f7224 */ /* 0x002fe400078e0005 */
[----:B------:R-:W-:Y:S01]  /*29e90*/  LEA.HI.X R45, R95, R39, R97, 0x1, P2 ;  /* 0x000000275f2d7211 */ /* 0x000fe200010f0c61 */
[----:B---3--:R-:W-:-:S05]  /*29ea0*/  IMAD R7, R24, -0x60, R7 ;  /* 0xffffffa018077824 */ /* 0x008fca00078e0207 */
[----:B------:R-:W-:-:S04]  /*29eb0*/  VIMNMX R7, R7, 0x60, PT ;  /* 0x0000006007077848 */ /* 0x000fc80003fe0100 */
[----:B------:R-:W-:-:S13]  /*29ec0*/  ISETP.GE.AND P1, PT, R116, R7, PT ;  /* 0x000000077400720c */ /* 0x000fda0003f26270 */
[----:B------:R-:W-:Y:S05]  /*29ed0*/  @P1 BRA `(.L_x_2061) ;  /* 0x0000001800a01947 */ /* 0x000fea0003800000 */
[----:B------:R-:W-:Y:S02]  /*29ee0*/  R2UR UR4, R78 ;  /* 0x000000004e0472ca */ /* 0x000fe400000e0000 */
[----:B------:R-:W-:-:S13]  /*29ef0*/  R2UR UR5, R79 ;  /* 0x000000004f0572ca */ /* 0x000fda00000e0000 */
[----:B------:R-:W3:Y:S01]  /*29f00*/  LD.E.U8 R12, desc[UR4][R36.64] ;  /* 0x00000004240c7980 */ /* 0x000ee2000c101100 */
[----:B------:R-:W-:Y:S01]  /*29f10*/  BSSY B3, `(.L_x_2062) ;  /* 0x0000042000037945 */ /* 0x000fe20003800000 */
[----:B---3--:R-:W-:-:S04]  /*29f20*/  LOP3.LUT R4, R12, 0x1, RZ, 0xc0, !PT ;  /* 0x000000010c047812 */ /* 0x008fc800078ec0ff */
[----:B------:R-:W-:-:S13]  /*29f30*/  ISETP.NE.U32.AND P1, PT, R4, 0x1, PT ;  /* 0x000000010400780c */ /* 0x000fda0003f25070 */
[----:B------:R-:W-:Y:S05]  /*29f40*/  @P1 BRA `(.L_x_2063) ;  /* 0x0000000000f81947 */ /* 0x000fea0003800000 */
[----:B------:R-:W-:Y:S02]  /*29f50*/  R2UR UR4, R78 ;  /* 0x000000004e0472ca */ /* 0x000fe400000e0000 */
[----:B------:R-:W-:-:S13]  /*29f60*/  R2UR UR5, R79 ;  /* 0x000000004f0572ca */ /* 0x000fda00000e0000 */
[----:B------:R-:W3:Y:S01]  /*29f70*/  LD.E.U8 R4, desc[UR4][R34.64+0x18] ;  /* 0x0000180422047980 */ /* 0x000ee2000c101100 */
[----:B------:R-:W-:Y:S01]  /*29f80*/  BSSY B4, `(.L_x_2064) ;  /* 0x0000033000047945 */ /* 0x000fe20003800000 */
[----:B---3--:R-:W-:-:S04]  /*29f90*/  LOP3.LUT R4, R4, 0x1, RZ, 0xc0, !PT ;  /* 0x0000000104047812 */ /* 0x008fc800078ec0ff */
[----:B------:R-:W-:Y:S02]  /*29fa0*/  ISETP.NE.U32.AND P1, PT, R4, 0x1, PT ;  /* 0x000000010400780c */ /* 0x000fe40003f25070 */
[----:B------:R1:W5:Y:S11]  /*29fb0*/  LD.E.128 R4, desc[UR4][R44.64] ;  /* 0x000000042c047980 */ /* 0x000376000c101d00 */
[----:B-1----:R-:W-:Y:S05]  /*29fc0*/  @P1 BRA `(.L_x_2065) ;  /* 0x0000000000b81947 */ /* 0x002fea0003800000 */
[----:B------:R-:W-:Y:S01]  /*29fd0*/  SHF.R.U64 R144, R90, 0x10, R91 ;  /* 0x000000105a907819 */ /* 0x000fe2000000125b */
[----:B-----5:R-:W-:Y:S01]  /*29fe0*/  IMAD.U32 R13, R7, 0x10000, RZ ;  /* 0x00010000070d7824 */ /* 0x020fe200078e00ff */
[----:B------:R-:W-:Y:S01]  /*29ff0*/  SHF.R.U64 R90, R88, 0x10, R89 ;  /* 0x00000010585a7819 */ /* 0x000fe20000001259 */
[----:B------:R-:W-:Y:S01]  /*2a000*/  IMAD.U32 R11, R6, 0x10000, RZ ;  /* 0x00010000060b7824 */ /* 0x000fe200078e00ff */
[----:B------:R-:W-:Y:S02]  /*2a010*/  SHF.R.U32.HI R145, RZ, 0x10, R91 ;  /* 0x00000010ff917819 */ /* 0x000fe4000001165b */
[----:B------:R-:W-:Y:S02]  /*2a020*/  SHF.R.U32.HI R91, RZ, 0x10, R89 ;  /* 0x00000010ff5b7819 */ /* 0x000fe40000011659 */
[----:B------:R-:W-:Y:S02]  /*2a030*/  PRMT R141, R141, 0x5410, R90 ;  /* 0x000054108d8d7816 */ /* 0x000fe4000000005a */
[----:B------:R-:W-:-:S02]  /*2a040*/  PRMT R143, R143, 0x5410, R144 ;  /* 0x000054108f8f7816 */ /* 0x000fc40000000090 */
[----:B------:R-:W-:Y:S02]  /*2a050*/  PRMT R91, R10, 0x5410, R91 ;  /* 0x000054100a5b7816 */ /* 0x000fe4000000005b */
[----:B------:R-:W-:Y:S02]  /*2a060*/  LOP3.LUT R88, R7, 0xffff0000, RZ, 0xc0, !PT ;  /* 0xffff000007587812 */ /* 0x000fe400078ec0ff */
[----:B------:R-:W-:Y:S01]  /*2a070*/  PRMT R142, R142, 0x5410, R145 ;  /* 0x000054108e8e7816 */ /* 0x000fe20000000091 */
[----:B------:R-:W-:Y:S01]  /*2a080*/  IMAD.U32 R144, R91, 0x10000, RZ ;  /* 0x000100005b907824 */ /* 0x000fe200078e00ff */
[----:B------:R-:W-:Y:S02]  /*2a090*/  LOP3.LUT R7, R5, 0xffff0000, RZ, 0xc0, !PT ;  /* 0xffff000005077812 */ /* 0x000fe400078ec0ff */
[----:B------:R-:W-:Y:S01]  /*2a0a0*/  LOP3.LUT R90, R141, 0xffff0000, RZ, 0xc0, !PT ;  /* 0xffff00008d5a7812 */ /* 0x000fe200078ec0ff */
[----:B------:R-:W-:Y:S01]  /*2a0b0*/  IMAD.U32 R89, R142, 0x10000, RZ ;  /* 0x000100008e597824 */ /* 0x000fe200078e00ff */
[----:B------:R-:W-:Y:S01]  /*2a0c0*/  LOP3.LUT R10, R143, 0xffff0000, RZ, 0xc0, !PT ;  /* 0xffff00008f0a7812 */ /* 0x000fe200078ec0ff */
[----:B------:R-:W-:Y:S01]  /*2a0d0*/  IMAD.U32 R141, R141, 0x10000, RZ ;  /* 0x000100008d8d7824 */ /* 0x000fe200078e00ff */
[----:B------:R-:W-:Y:S01]  /*2a0e0*/  LOP3.LUT R12, R6, 0xffff0000, RZ, 0xc0, !PT ;  /* 0xffff0000060c7812 */ /* 0x000fe200078ec0ff */
[----:B------:R-:W-:-:S02]  /*2a0f0*/  IMAD.U32 R6, R5, 0x10000, RZ ;  /* 0x0001000005067824 */ /* 0x000fc400078e00ff */
[C---:B------:R-:W-:Y:S01]  /*2a100*/  FMUL.FTZ R145, R7.reuse, R90 ;  /* 0x0000005a07917220 */ /* 0x040fe20000410000 */
[C---:B------:R-:W-:Y:S02]  /*2a110*/  IMAD.U32 R5, R4.reuse, 0x10000, RZ ;  /* 0x0001000004057824 */ /* 0x040fe400078e00ff */
[----:B------:R-:W-:Y:S01]  /*2a120*/  FMUL.FTZ R7, R7, R10 ;  /* 0x0000000a07077220 */ /* 0x000fe20000410000 */
[----:B------:R-:W-:Y:S01]  /*2a130*/  LOP3.LUT R4, R4, 0xffff0000, RZ, 0xc0, !PT ;  /* 0xffff000004047812 */ /* 0x000fe200078ec0ff */
[C---:B------:R-:W-:Y:S01]  /*2a140*/  FMUL.FTZ R146, R12.reuse, R144 ;  /* 0x000000900c927220 */ /* 0x040fe20000410000 */
[----:B------:R-:W-:Y:S01]  /*2a150*/  LOP3.LUT R91, R91, 0xffff0000, RZ, 0xc0, !PT ;  /* 0xffff00005b5b7812 */ /* 0x000fe200078ec0ff */
[-C--:B------:R-:W-:Y:S01]  /*2a160*/  FMUL.FTZ R12, R12, R89.reuse ;  /* 0x000000590c0c7220 */ /* 0x080fe20000410000 */
[----:B------:R-:W-:Y:S01]  /*2a170*/  LOP3.LUT R142, R142, 0xffff0000, RZ, 0xc0, !PT ;  /* 0xffff00008e8e7812 */ /* 0x000fe200078ec0ff */
[----:B------:R-:W-:Y:S02]  /*2a180*/  IMAD.U32 R143, R143, 0x10000, RZ ;  /* 0x000100008f8f7824 */ /* 0x000fe400078e00ff */
[C---:B------:R-:W-:Y:S01]  /*2a190*/  FFMA.FTZ R145, R6.reuse, R10, -R145 ;  /* 0x0000000a06917223 */ /* 0x040fe20000010891 */
[----:B------:R-:W-:Y:S01]  /*2a1a0*/  FFMA.FTZ R90, R6, R90, R7 ;  /* 0x0000005a065a7223 */ /* 0x000fe20000010007 */
[C---:B------:R-:W-:Y:S01]  /*2a1b0*/  FFMA.FTZ R146, R11.reuse, R89, -R146 ;  /* 0x000000590b927223 */ /* 0x040fe20000010892 */
[----:B------:R-:W-:Y:S01]  /*2a1c0*/  FMUL.FTZ R6, R4, R141 ;  /* 0x0000008d04067220 */ /* 0x000fe20000410000 */
        /* <DEDUP_REMOVED lines=8> */
[----:B------:R-:W-:-:S02]  /*2a250*/  F2FP.BF16.F32.PACK_AB R90, R90, R145 ;  /* 0x000000915a5a723e */ /* 0x000fc400000010ff */
[----:B------:R-:W-:Y:S02]  /*2a260*/  F2FP.BF16.F32.PACK_AB R146, R11, R146 ;  /* 0x000000920b92723e */ /* 0x000fe400000010ff */
[----:B------:R-:W-:Y:S01]  /*2a270*/  F2FP.BF16.F32.PACK_AB R4, R5, R6 ;  /* 0x000000060504723e */ /* 0x000fe200000010ff */
[----:B------:R-:W-:Y:S01]  /*2a280*/  IMAD.MOV.U32 R5, RZ, RZ, R90 ;  /* 0x000000ffff057224 */ /* 0x000fe200078e005a */
[----:B------:R-:W-:Y:S01]  /*2a290*/  F2FP.BF16.F32.PACK_AB R7, R13, R10 ;  /* 0x0000000a0d07723e */ /* 0x000fe200000010ff */
[----:B------:R-:W-:-:S07]  /*2a2a0*/  IMAD.MOV.U32 R6, RZ, RZ, R146 ;  /* 0x000000ffff067224 */ /* 0x000fce00078e0092 */
.L_x_2065:
[----:B------:R-:W-:Y:S05]  /*2a2b0*/  BSYNC B4 ;  /* 0x0000000000047941 */ /* 0x000fea0003800000 */
.L_x_2064:
[C---:B------:R-:W-:Y:S01]  /*2a2c0*/  R2UR UR4, R78.reuse ;  /* 0x000000004e0472ca */ /* 0x040fe200000e0000 */
[----:B--2---:R-:W-:Y:S01]  /*2a2d0*/  IMAD.WIDE R10, R93, 0x2, R14 ;  /* 0x000000025d0a7825 */ /* 0x004fe200078e020e */
[C---:B------:R-:W-:Y:S02]  /*2a2e0*/  R2UR UR5, R79.reuse ;  /* 0x000000004f0572ca */ /* 0x040fe400000e0000 */
[----:B------:R-:W-:Y:S02]  /*2a2f0*/  R2UR UR6, R78 ;  /* 0x000000004e0672ca */ /* 0x000fe400000e0000 */
[----:B------:R-:W-:-:S09]  /*2a300*/  R2UR UR7, R79 ;  /* 0x000000004f0772ca */ /* 0x000fd200000e0000 */
[----:B-----5:R1:W-:Y:S04]  /*2a310*/  ST.E.128 desc[UR4][R10.64], R4 ;  /* 0x000000040a007985 */ /* 0x0203e8000c101d04 */
[----:B------:R1:W5:Y:S02]  /*2a320*/  LD.E.U8 R12, desc[UR6][R36.64] ;  /* 0x00000006240c7980 */ /* 0x000364000c101100 */
.L_x_2063:
[----:B------:R-:W-:Y:S05]  /*2a330*/  BSYNC B3 ;  /* 0x0000000000037941 */ /* 0x000fea0003800000 */
.L_x_2062:
[----:B-----5:R-:W-:Y:S01]  /*2a340*/  LOP3.LUT P1, RZ, R12, 0x2, RZ, 0xc0, !PT ;  /* 0x000000020cff7812 */ /* 0x020fe2000782c0ff */
[----:B------:R-:W-:-:S12]  /*2a350*/  BSSY B3, `(.L_x_2066) ;  /* 0x0000047000037945 */ /* 0x000fd80003800000 */
[----:B------:R-:W-:Y:S05]  /*2a360*/  @!P1 BRA `(.L_x_2067) ;  /* 0x0000000400149947 */ /* 0x000fea0003800000 */
[----:B------:R-:W-:Y:S02]  /*2a370*/  R2UR UR4, R78 ;  /* 0x000000004e0472ca */ /* 0x000fe400000e0000 */
[----:B------:R-:W-:-:S13]  /*2a380*/  R2UR UR5, R79 ;  /* 0x000000004f0572ca */ /* 0x000fda00000e0000 */
[----:B-1----:R-:W3:Y:S01]  /*2a390*/  LD.E.U8 R10, desc[UR4][R34.64+0x18] ;  /* 0x00001804220a7980 */ /* 0x002ee2000c101100 */
[----:B------:R-:W-:Y:S01]  /*2a3a0*/  IADD3 R5, P1, R92, R95, RZ ;  /* 0x0000005f5c057210 */ /* 0x000fe20007f3e0ff */
[----:B------:R-:W-:-:S03]  /*2a3b0*/  VIADD R6, R93, 0x20 ;  /* 0x000000205d067836 */ /* 0x000fc60000000000 */
[----:B------:R-:W-:Y:S02]  /*2a3c0*/  LEA.HI.X.SX32 R7, R92, R97, 0x1, P1 ;  /* 0x000000615c077211 */ /* 0x000fe400008f0eff */
[----:B------:R-:W-:-:S04]  /*2a3d0*/  LEA R4, P2, R5, R38, 0x1 ;  /* 0x0000002605047211 */ /* 0x000fc800078408ff */
[----:B------:R-:W-:Y:S02]  /*2a3e0*/  LEA.HI.X R5, R5, R39, R7, 0x1, P2 ;  /* 0x0000002705057211 */ /* 0x000fe400010f0c07 */
[----:B------:R-:W-:Y:S01]  /*2a3f0*/  SHF.R.S32.HI R7, RZ, 0x1f, R6 ;  /* 0x0000001fff077819 */ /* 0x000fe20000011406 */
[----:B------:R-:W-:Y:S03]  /*2a400*/  BSSY B4, `(.L_x_2068) ;  /* 0x0000033000047945 */ /* 0x000fe60003800000 */
[----:B------:R-:W-:Y:S02]  /*2a410*/  LEA.HI R88, R7, R6, RZ, 0x3 ;  /* 0x0000000607587211 */ /* 0x000fe400078f18ff */
[----:B------:R-:W5:Y:S01]  /*2a420*/  LD.E.128 R4, desc[UR4][R4.64] ;  /* 0x0000000404047980 */ /* 0x000f62000c101d00 */
[----:B---3--:R-:W-:-:S13]  /*2a430*/  LOP3.LUT P1, RZ, R10, 0x2, RZ, 0xc0, !PT ;  /* 0x000000020aff7812 */ /* 0x008fda000782c0ff */
[----:B------:R-:W-:Y:S05]  /*2a440*/  @!P1 BRA `(.L_x_2069) ;  /* 0x0000000000b89947 */ /* 0x000fea0003800000 */
[----:B------:R-:W-:Y:S01]  /*2a450*/  SHF.R.U64 R90, R82, 0x10, R83 ;  /* 0x00000010525a7819 */ /* 0x000fe20000001253 */
[----:B-----5:R-:W-:Y:S01]  /*2a460*/  IMAD.U32 R12, R7, 0x10000, RZ ;  /* 0x00010000070c7824 */ /* 0x020fe200078e00ff */
[--C-:B------:R-:W-:Y:S01]  /*2a470*/  SHF.R.U64 R82, R84, 0x10, R85.reuse ;  /* 0x0000001054527819 */ /* 0x100fe20000001255 */
        /* <DEDUP_REMOVED lines=18> */
[-C--:B------:R-:W-:Y:S01]  /*2a5a0*/  FMUL.FTZ R7, R7, R82.reuse ;  /* 0x0000005207077220 */ /* 0x080fe20000410000 */
        /* <DEDUP_REMOVED lines=8> */
[----:B------:R-:W-:Y:S01]  /*2a630*/  FFMA.FTZ R91, R10, R83, -R91 ;  /* 0x000000530a5b7223 */ /* 0x000fe2000001085b */
[----:B------:R-:W-:Y:S01]  /*2a640*/  FMUL.FTZ R6, R4, R139 ;  /* 0x0000008b04067220 */ /* 0x000fe20000410000 */
[----:B------:R-:W-:Y:S01]  /*2a650*/  FFMA.FTZ R10, R10, R85, R11 ;  /* 0x000000550a0a7223 */ /* 0x000fe2000001000b */
        /* <DEDUP_REMOVED lines=13> */
.L_x_2069:
[----:B------:R-:W-:Y:S05]  /*2a730*/  BSYNC B4 ;  /* 0x0000000000047941 */ /* 0x000fea0003800000 */
.L_x_2068:
[C---:B------:R-:W-:Y:S02]  /*2a740*/  R2UR UR4, R78.reuse ;  /* 0x000000004e0472ca */ /* 0x040fe400000e0000 */
[C---:B------:R-:W-:Y:S02]  /*2a750*/  R2UR UR5, R79.reuse ;  /* 0x000000004f0572ca */ /* 0x040fe400000e0000 */
[----:B------:R-:W-:Y:S02]  /*2a760*/  R2UR UR6, R78 ;  /* 0x000000004e0672ca */ /* 0x000fe400000e0000 */
[----:B------:R-:W-:Y:S02]  /*2a770*/  R2UR UR7, R79 ;  /* 0x000000004f0772ca */ /* 0x000fe400000e0000 */
[----:B------:R-:W-:-:S05]  /*2a780*/  LOP3.LUT R11, R88, 0xfffffff8, RZ, 0xc0, !PT ;  /* 0xfffffff8580b7812 */ /* 0x000fca00078ec0ff */
[----:B--2---:R-:W-:-:S05]  /*2a790*/  IMAD.WIDE R10, R11, 0x2, R14 ;  /* 0x000000020b0a7825 */ /* 0x004fca00078e020e */
[----:B-----5:R3:W-:Y:S04]  /*2a7a0*/  ST.E.128 desc[UR4][R10.64], R4 ;  /* 0x000000040a007985 */ /* 0x0207e8000c101d04 */
[----:B------:R3:W5:Y:S02]  /*2a7b0*/  LD.E.U8 R12, desc[UR6][R36.64] ;  /* 0x00000006240c7980 */ /* 0x000764000c101100 */
.L_x_2067:
[----:B------:R-:W-:Y:S05]  /*2a7c0*/  BSYNC B3 ;  /* 0x0000000000037941 */ /* 0x000fea0003800000 */
.L_x_2066:
[----:B-----5:R-:W-:Y:S01]  /*2a7d0*/  LOP3.LUT P1, RZ, R12, 0x4, RZ, 0xc0, !PT ;  /* 0x000000040cff7812 */ /* 0x020fe2000782c0ff */
[----:B------:R-:W-:-:S12]  /*2a7e0*/  BSSY B3, `(.L_x_2070) ;  /* 0x0000043000037945 */ /* 0x000fd80003800000 */
[----:B------:R-:W-:Y:S05]  /*2a7f0*/  @!P1 BRA `(.L_x_2071) ;  /* 0x0000000400049947 */ /* 0x000fea0003800000 */
[----:B------:R-:W-:Y:S02]  /*2a800*/  R2UR UR4, R78 ;  /* 0x000000004e0472ca */ /* 0x000fe400000e0000 */
[----:B------:R-:W-:-:S13]  /*2a810*/  R2UR UR5, R79 ;  /* 0x000000004f0572ca */ /* 0x000fda00000e0000 */
[----:B-1-3--:R-:W3:Y:S01]  /*2a820*/  LD.E.U8 R5, desc[UR4][R34.64+0x18] ;  /* 0x0000180422057980 */ /* 0x00aee2000c101100 */
[----:B------:R-:W-:Y:S01]  /*2a830*/  VIADD R4, R93, 0x40 ;  /* 0x000000405d047836 */ /* 0x000fe20000000000 */
[----:B------:R-:W-:Y:S01]  /*2a840*/  BSSY B4, `(.L_x_2072) ;  /* 0x0000034000047945 */ /* 0x000fe20003800000 */
[----:B---3--:R-:W-:-:S03]  /*2a850*/  LOP3.LUT P1, RZ, R5, 0x4, RZ, 0xc0, !PT ;  /* 0x0000000405ff7812 */ /* 0x008fc6000782c0ff */
[----:B------:R-:W-:-:S04]  /*2a860*/  SHF.R.S32.HI R5, RZ, 0x1f, R4 ;  /* 0x0000001fff057819 */ /* 0x000fc80000011404 */
[----:B------:R-:W-:Y:S02]  /*2a870*/  LEA.HI R82, R5, R4, RZ, 0x3 ;  /* 0x0000000405527211 */ /* 0x000fe400078f18ff */
[----:B------:R1:W5:Y:S04]  /*2a880*/  LD.E.128 R4, desc[UR4][R44.64+0x3000] ;  /* 0x003000042c047980 */ /* 0x000368000c101d00 */
[----:B------:R-:W-:Y:S05]  /*2a890*/  @!P1 BRA `(.L_x_2073) ;  /* 0x0000000000b89947 */ /* 0x000fea0003800000 */
[--C-:B------:R-:W-:Y:S01]  /*2a8a0*/  SHF.R.U64 R83, R70, 0x10, R71.reuse ;  /* 0x0000001046537819 */ /* 0x100fe20000001247 */
[----:B-----5:R-:W-:Y:S01]  /*2a8b0*/  IMAD.U32 R12, R7, 0x10000, RZ ;  /* 0x00010000070c7824 */ /* 0x020fe200078e00ff */
[----:B------:R-:W-:Y:S01]  /*2a8c0*/  SHF.R.U32.HI R70, RZ, 0x10, R71 ;  /* 0x00000010ff467819 */ /* 0x000fe20000011647 */
[----:B------:R-:W-:Y:S01]  /*2a8d0*/  IMAD.U32 R10, R6, 0x10000, RZ ;  /* 0x00010000060a7824 */ /* 0x000fe200078e00ff */
[--C-:B------:R-:W-:Y:S02]  /*2a8e0*/  SHF.R.U64 R71, R80, 0x10, R81.reuse ;  /* 0x0000001050477819 */ /* 0x100fe40000001251 */
[----:B------:R-:W-:Y:S02]  /*2a8f0*/  SHF.R.U32.HI R80, RZ, 0x10, R81 ;  /* 0x00000010ff507819 */ /* 0x000fe40000011651 */
[----:B------:R-:W-:Y:S02]  /*2a900*/  PRMT R135, R135, 0x5410, R70 ;  /* 0x0000541087877816 */ /* 0x000fe40000000046 */
[----:B------:R-:W-:-:S02]  /*2a910*/  PRMT R133, R133, 0x5410, R80 ;  /* 0x0000541085857816 */ /* 0x000fc40000000050 */
[----:B------:R-:W-:Y:S01]  /*2a920*/  PRMT R134, R134, 0x5410, R71 ;  /* 0x0000541086867816 */ /* 0x000fe20000000047 */
[----:B------:R-:W-:Y:S01]  /*2a930*/  IMAD.U32 R71, R135, 0x10000, RZ ;  /* 0x0001000087477824 */ /* 0x000fe200078e00ff */
[----:B------:R-:W-:Y:S01]  /*2a940*/  LOP3.LUT R11, R6, 0xffff0000, RZ, 0xc0, !PT ;  /* 0xffff0000060b7812 */ /* 0x000fe200078ec0ff */
[----:B------:R-:W-:Y:S01]  /*2a950*/  IMAD.U32 R81, R133, 0x10000, RZ ;  /* 0x0001000085517824 */ /* 0x000fe200078e00ff */
[----:B------:R-:W-:Y:S01]  /*2a960*/  LOP3.LUT R13, R7, 0xffff0000, RZ, 0xc0, !PT ;  /* 0xffff0000070d7812 */ /* 0x000fe200078ec0ff */
[----:B------:R-:W-:Y:S01]  /*2a970*/  IMAD.U32 R6, R5, 0x10000, RZ ;  /* 0x0001000005067824 */ /* 0x000fe200078e00ff */
[----:B------:R-:W-:Y:S01]  /*2a980*/  PRMT R136, R136, 0x5410, R83 ;  /* 0x0000541088887816 */ /* 0x000fe20000000053 */
[----:B------:R-:W-:Y:S01]  /*2a990*/  FMUL.FTZ R85, R11, R81 ;  /* 0x000000510b557220 */ /* 0x000fe20000410000 */
[----:B------:R-:W-:Y:S01]  /*2a9a0*/  LOP3.LUT R7, R5, 0xffff0000, RZ, 0xc0, !PT ;  /* 0xffff000005077812 */ /* 0x000fe200078ec0ff */
[-C--:B------:R-:W-:Y:S01]  /*2a9b0*/  FMUL.FTZ R11, R11, R71.reuse ;  /* 0x000000470b0b7220 */ /* 0x080fe20000410000 */
[----:B------:R-:W-:Y:S01]  /*2a9c0*/  LOP3.LUT R80, R134, 0xffff0000, RZ, 0xc0, !PT ;  /* 0xffff000086507812 */ /* 0x000fe200078ec0ff */
[----:B------:R-:W-:Y:S01]  /*2a9d0*/  IMAD.U32 R5, R4, 0x10000, RZ ;  /* 0x0001000004057824 */ /* 0x000fe200078e00ff */
[----:B------:R-:W-:Y:S01]  /*2a9e0*/  LOP3.LUT R70, R136, 0xffff0000, RZ, 0xc0, !PT ;  /* 0xffff000088467812 */ /* 0x000fe200078ec0ff */
[----:B------:R-:W-:Y:S01]  /*2a9f0*/  FFMA.FTZ R85, R10, R71, -R85 ;  /* 0x000000470a557223 */ /* 0x000fe20000010855 */
[----:B------:R-:W-:Y:S01]  /*2aa00*/  LOP3.LUT R133, R133, 0xffff0000, RZ, 0xc0, !PT ;  /* 0xffff000085857812 */ /* 0x000fe200078ec0ff */
[----:B------:R-:W-:Y:S01]  /*2aa10*/  FMUL.FTZ R83, R7, R80 ;  /* 0x0000005007537220 */ /* 0x000fe20000410000 */
[----:B------:R-:W-:Y:S01]  /*2aa20*/  LOP3.LUT R135, R135, 0xffff0000, RZ, 0xc0, !PT ;  /* 0xffff000087877812 */ /* 0x000fe200078ec0ff */
[-C--:B------:R-:W-:Y:S01]  /*2aa30*/  FMUL.FTZ R7, R7, R70.reuse ;  /* 0x0000004607077220 */ /* 0x080fe20000410000 */
[----:B------:R-:W-:Y:S01]  /*2aa40*/  LOP3.LUT R4, R4, 0xffff0000, RZ, 0xc0, !PT ;  /* 0xffff000004047812 */ /* 0x000fe200078ec0ff */
[----:B------:R-:W-:Y:S01]  /*2aa50*/  FFMA.FTZ R83, R6, R70, -R83 ;  /* 0x0000004606537223 */ /* 0x000fe20000010853 */
[----:B------:R-:W-:Y:S01]  /*2aa60*/  FFMA.FTZ R10, R10, R81, R11 ;  /* 0x000000510a0a7223 */ /* 0x000fe2000001000b */
[----:B------:R-:W-:-:S02]  /*2aa70*/  IMAD.U32 R134, R134, 0x10000, RZ ;  /* 0x0001000086867824 */ /* 0x000fc400078e00ff */
[C---:B------:R-:W-:Y:S01]  /*2aa80*/  FMUL.FTZ R11, R13.reuse, R133 ;  /* 0x000000850d0b7220 */ /* 0x040fe20000410000 */
[----:B------:R-:W-:Y:S02]  /*2aa90*/  IMAD.U32 R136, R136, 0x10000, RZ ;  /* 0x0001000088887824 */ /* 0x000fe400078e00ff */
[-C--:B------:R-:W-:Y:S01]  /*2aaa0*/  FMUL.FTZ R70, R13, R135.reuse ;  /* 0x000000870d467220 */ /* 0x080fe20000410000 */
[----:B------:R-:W-:Y:S01]  /*2aab0*/  FFMA.FTZ R80, R6, R80, R7 ;  /* 0x0000005006507223 */ /* 0x000fe20000010007 */
        /* <DEDUP_REMOVED lines=10> */
[----:B------:R-:W-:Y:S01]  /*2ab60*/  F2FP.BF16.F32.PACK_AB R5, R80, R83 ;  /* 0x000000535005723e */ /* 0x000fe200000010ff */
[----:B------:R-:W-:-:S07]  /*2ab70*/  IMAD.MOV.U32 R7, RZ, RZ, R11 ;  /* 0x000000ffff077224 */ /* 0x000fce00078e000b */
.L_x_2073:
[----:B------:R-:W-:Y:S05]  /*2ab80*/  BSYNC B4 ;  /* 0x0000000000047941 */ /* 0x000fea0003800000 */
.L_x_2072:
        /* <DEDUP_REMOVED lines=8> */
.L_x_2071:
[----:B------:R-:W-:Y:S05]  /*2ac10*/  BSYNC B3 ;  /* 0x0000000000037941 */ /* 0x000fea0003800000 */
.L_x_2070:
[----:B-----5:R-:W-:Y:S01]  /*2ac20*/  LOP3.LUT P1, RZ, R12, 0x8, RZ, 0xc0, !PT ;  /* 0x000000080cff7812 */ /* 0x020fe2000782c0ff */
[----:B------:R-:W-:-:S12]  /*2ac30*/  BSSY B3, `(.L_x_2074) ;  /* 0x0000048000037945 */ /* 0x000fd80003800000 */
[----:B------:R-:W-:Y:S05]  /*2ac40*/  @!P1 BRA `(.L_x_2075) ;  /* 0x0000000400189947 */ /* 0x000fea0003800000 */
[----:B------:R-:W-:Y:S02]  /*2ac50*/  R2UR UR4, R78 ;  /* 0x000000004e0472ca */ /* 0x000fe400000e0000 */
[----:B------:R-:W-:-:S13]  /*2ac60*/  R2UR UR5, R79 ;  /* 0x000000004f0572ca */ /* 0x000fda00000e0000 */
[----:B-1-34-:R-:W3:Y:S01]  /*2ac70*/  LD.E.U8 R10, desc[UR4][R34.64+0x18] ;  /* 0x00001804220a7980 */ /* 0x01aee2000c101100 */
[----:B------:R-:W-:Y:S02]  /*2ac80*/  VIADD R4, R92, 0x1800 ;  /* 0x000018005c047836 */ /* 0x000fe40000000000 */
[----:B------:R-:W-:-:S03]  /*2ac90*/  VIADD R6, R93, 0x60 ;  /* 0x000000605d067836 */ /* 0x000fc60000000000 */
[----:B------:R-:W-:-:S04]  /*2aca0*/  IADD3 R5, P1, R4, R95, RZ ;  /* 0x0000005f04057210 */ /* 0x000fc80007f3e0ff */
        /* <DEDUP_REMOVED lines=55> */
.L_x_2077:
[----:B------:R-:W-:Y:S05]  /*2b020*/  BSYNC B4 ;  /* 0x0000000000047941 */ /* 0x000fea0003800000 */
.L_x_2076:
        /* <DEDUP_REMOVED lines=8> */
.L_x_2075:
[----:B------:R-:W-:Y:S05]  /*2b0b0*/  BSYNC B3 ;  /* 0x0000000000037941 */ /* 0x000fea0003800000 */
.L_x_2074:
[----:B-----5:R-:W-:Y:S01]  /*2b0c0*/  LOP3.LUT P1, RZ, R12, 0x10, RZ, 0xc0, !PT ;  /* 0x000000100cff7812 */ /* 0x020fe2000782c0ff */
[----:B------:R-:W-:-:S12]  /*2b0d0*/  BSSY B3, `(.L_x_2078) ;  /* 0x0000043000037945 */ /* 0x000fd80003800000 */
[----:B------:R-:W-:Y:S05]  /*2b0e0*/  @!P1 BRA `(.L_x_2079) ;  /* 0x0000000400049947 */ /* 0x000fea0003800000 */
[----:B------:R-:W-:Y:S02]  /*2b0f0*/  R2UR UR4, R78 ;  /* 0x000000004e0472ca */ /* 0x000fe400000e0000 */
[----:B------:R-:W-:-:S13]  /*2b100*/  R2UR UR5, R79 ;  /* 0x000000004f0572ca */ /* 0x000fda00000e0000 */
[----:B-1-34-:R-:W3:Y:S01]  /*2b110*/  LD.E.U8 R5, desc[UR4][R34.64+0x18] ;  /* 0x0000180422057980 */ /* 0x01aee2000c101100 */
[----:B------:R-:W-:Y:S01]  /*2b120*/  VIADD R4, R93, 0x80 ;  /* 0x000000805d047836 */ /* 0x000fe20000000000 */
[----:B------:R-:W-:Y:S01]  /*2b130*/  BSSY B4, `(.L_x_2080) ;  /* 0x0000034000047945 */ /* 0x000fe20003800000 */
[----:B---3--:R-:W-:-:S03]  /*2b140*/  LOP3.LUT P1, RZ, R5, 0x10, RZ, 0xc0, !PT ;  /* 0x0000001005ff7812 */ /* 0x008fc6000782c0ff */
[----:B------:R-:W-:-:S04]  /*2b150*/  SHF.R.S32.HI R5, RZ, 0x1f, R4 ;  /* 0x0000001fff057819 */ /* 0x000fc80000011404 */
[----:B------:R-:W-:Y:S02]  /*2b160*/  LEA.HI R66, R5, R4, RZ, 0x3 ;  /* 0x0000000405427211 */ /* 0x000fe400078f18ff */
[----:B------:R1:W5:Y:S04]  /*2b170*/  LD.E.128 R4, desc[UR4][R44.64+0x6000] ;  /* 0x006000042c047980 */ /* 0x000368000c101d00 */
[----:B------:R-:W-:Y:S05]  /*2b180*/  @!P1 BRA `(.L_x_2081) ;  /* 0x0000000000b89947 */ /* 0x000fea0003800000 */
        /* <DEDUP_REMOVED lines=46> */
.L_x_2081:
[----:B------:R-:W-:Y:S05]  /*2b470*/  BSYNC B4 ;  /* 0x0000000000047941 */ /* 0x000fea0003800000 */
.L_x_2080:
        /* <DEDUP_REMOVED lines=8> */
.L_x_2079:
[----:B------:R-:W-:Y:S05]  /*2b500*/  BSYNC B3 ;  /* 0x0000000000037941 */ /* 0x000fea0003800000 */
.L_x_2078:
[----:B-----5:R-:W-:-:S13]  /*2b510*/  LOP3.LUT P1, RZ, R12, 0x20, RZ, 0xc0, !PT ;  /* 0x000000200cff7812 */ /* 0x020fda000782c0ff */
[----:B------:R-:W-:Y:S05]  /*2b520*/  @!P1 BRA `(.L_x_2061) ;  /* 0x00000004000c9947 */ /* 0x000fea0003800000 */
[----:B------:R-:W-:Y:S02]  /*2b530*/  R2UR UR4, R78 ;  /* 0x000000004e0472ca */ /* 0x000fe400000e0000 */
[----:B------:R-:W-:-:S13]  /*2b540*/  R2UR UR5, R79 ;  /* 0x000000004f0572ca */ /* 0x000fda00000e0000 */
[----:B-1234-:R-:W2:Y:S01]  /*2b550*/  LD.E.U8 R11, desc[UR4][R34.64+0x18] ;  /* 0x00001804220b7980 */ /* 0x01eea2000c101100 */
[----:B------:R-:W-:-:S05]  /*2b560*/  VIADD R4, R92, 0x3000 ;  /* 0x000030005c047836 */ /* 0x000fca0000000000 */
[----:B------:R-:W-:-:S04]  /*2b570*/  IADD3 R5, P1, R4, R95, RZ ;  /* 0x0000005f04057210 */ /* 0x000fc80007f3e0ff */
[----:B------:R-:W-:Y:S02]  /*2b580*/  LEA.HI.X.SX32 R6, R4, R97, 0x1, P1 ;  /* 0x0000006104067211 */ /* 0x000fe400008f0eff */
[----:B------:R-:W-:-:S04]  /*2b590*/  LEA R4, P1, R5, R38, 0x1 ;  /* 0x0000002605047211 */ /* 0x000fc800078208ff */
[----:B------:R-:W-:Y:S01]  /*2b5a0*/  LEA.HI.X R5, R5, R39, R6, 0x1, P1 ;  /* 0x0000002705057211 */ /* 0x000fe200008f0c06 */
[----:B------:R-:W-:Y:S01]  /*2b5b0*/  VIADD R10, R93, 0xa0 ;  /* 0x000000a05d0a7836 */ /* 0x000fe20000000000 */
[----:B------:R-:W-:Y:S04]  /*2b5c0*/  BSSY B3, `(.L_x_2082) ;  /* 0x0000034000037945 */ /* 0x000fe80003800000 */
[----:B------:R-:W5:Y:S01]  /*2b5d0*/  LD.E.128 R4, desc[UR4][R4.64] ;  /* 0x0000000404047980 */ /* 0x000f62000c101d00 */
[----:B--2---:R-:W-:Y:S02]  /*2b5e0*/  LOP3.LUT P1, RZ, R11, 0x20, RZ, 0xc0, !PT ;  /* 0x000000200bff7812 */ /* 0x004fe4000782c0ff */
[----:B------:R-:W-:-:S04]  /*2b5f0*/  SHF.R.S32.HI R11, RZ, 0x1f, R10 ;  /* 0x0000001fff0b7819 */ /* 0x000fc8000001140a */
[----:B------:R-:W-:-:S07]  /*2b600*/  LEA.HI R62, R11, R10, RZ, 0x3 ;  /* 0x0000000a0b3e7211 */ /* 0x000fce00078f18ff */
        /* <DEDUP_REMOVED lines=47> */
.L_x_2083:
[----:B------:R-:W-:Y:S05]  /*2b900*/  BSYNC B3 ;  /* 0x0000000000037941 */ /* 0x000fea0003800000 */
.L_x_2082:
[----:B------:R-:W-:Y:S02]  /*2b910*/  R2UR UR4, R78 ;  /* 0x000000004e0472ca */ /* 0x000fe400000e0000 */
[----:B------:R-:W-:Y:S02]  /*2b920*/  R2UR UR5, R79 ;  /* 0x000000004f0572ca */ /* 0x000fe400000e0000 */
[----:B------:R-:W-:-:S05]  /*2b930*/  LOP3.LUT R11, R62, 0xfffffff8, RZ, 0xc0, !PT ;  /* 0xfffffff83e0b7812 */ /* 0x000fca00078ec0ff */
[----:B------:R-:W-:-:S06]  /*2b940*/  IMAD.WIDE R14, R11, 0x2, R14 ;  /* 0x000000020b0e7825 */ /* 0x000fcc00078e020e */
[----:B-----5:R1:W-:Y:S02]  /*2b950*/  ST.E.128 desc[UR4][R14.64], R4 ;  /* 0x000000040e007985 */ /* 0x0203e4000c101d04 */
.L_x_2061:
[----:B------:R-:W-:Y:S05]  /*2b960*/  BSYNC B2 ;  /* 0x0000000000027941 */ /* 0x000fea0003800000 */
.L_x_2060:
[----:B------:R-:W-:-:S03]  /*2b970*/  UMOV UR4, 0xffffffff ;  /* 0xffffffff00047882 */ /* 0x000fc60000000000 */
[----:B------:R-:W-:Y:S05]  /*2b980*/  BRA.DIV UR4, `(.L_x_2084) ;  /* 0x0000007e043c7947 */ /* 0x000fea000b800000 */
[----:B0-----:R-:W0:Y:S04]  /*2b990*/  SHFL.IDX PT, R87, R87, 0x1, 0x1c1f ;  /* 0x003c1f0057577f89 */ /* 0x001e2800000e0000 */
[----:B-12---:R1:W2:Y:S02]  /*2b9a0*/  SHFL.IDX PT, R14, R86, 0x1, 0x1c1f ;  /* 0x003c1f00560e7f89 */ /* 0x0062a400000e0000 */
.L_x_2157:
[----:B------:R-:W-:Y:S02]  /*2b9b0*/  R2UR UR4, R78 ;  /* 0x000000004e0472ca */ /* 0x000fe400000e0000 */
[----:B------:R-:W-:-:S13]  /*2b9c0*/  R2UR UR5, R79 ;  /* 0x000000004f0572ca */ /* 0x000fda00000e0000 */
[----:B---34-:R-:W3:Y:S01]  /*2b9d0*/  LD.E R5, desc[UR4][R34.64+0xc] ;  /* 0x00000c0422057980 */ /* 0x018ee2000c101900 */
[----:B------:R-:W-:Y:S02]  /*2b9e0*/  VIADD R116, R116, 0x40 ;  /* 0x0000004074747836 */ /* 0x000fe40000000000 */
[----:B0-----:R-:W-:Y:S02]  /*2b9f0*/  IMAD.MOV.U32 R15, RZ, RZ, R87 ;  /* 0x000000ffff0f7224 */ /* 0x001fe400078e0057 */
        /* <DEDUP_REMOVED lines=18> */
[----:B0-----:R-:W-:Y:S05]  /*2bb20*/  @P1 BRA `(.L_x_2089) ;  /* 0x0000000000b81947 */ /* 0x001fea0003800000 */
        /* <DEDUP_REMOVED lines=46> */
.L_x_2089:
[----:B------:R-:W-:Y:S05]  /*2be10*/  BSYNC B3 ;  /* 0x0000000000037941 */ /* 0x000fea0003800000 */
.L_x_2088:
[C---:B------:R-:W-:Y:S01]  /*2be20*/  R2UR UR4, R78.reuse ;  /* 0x000000004e0472ca */ /* 0x040fe200000e0000 */
[----:B--2---:R-:W-:Y:S01]  /*2be30*/  IMAD.WIDE R10, R93, 0x2, R14 ;  /* 0x000000025d0a7825 */ /* 0x004fe200078e020e */
[C---:B------:R-:W-:Y:S02]  /*2be40*/  R2UR UR5, R79.reuse ;  /* 0x000000004f0572ca */ /* 0x040fe400000e0000 */
[----:B------:R-:W-:Y:S02]  /*2be50*/  R2UR UR6, R78 ;  /* 0x000000004e0672ca */ /* 0x000fe400000e0000 */
[----:B------:R-:W-:-:S09]  /*2be60*/  R2UR UR7, R79 ;  /* 0x000000004f0772ca */ /* 0x000fd200000e0000 */
[----:B-----5:R0:W-:Y:S04]  /*2be70*/  ST.E.128 desc[UR4][R10.64], R4 ;  /* 0x000000040a007985 */ /* 0x0201e8000c101d04 */
[----:B------:R0:W5:Y:S02]  /*2be80*/  LD.E.U8 R12, desc[UR6][R36.64] ;  /* 0x00000006240c7980 */ /* 0x000164000c101100 */
.L_x_2087:
[----:B------:R-:W-:Y:S05]  /*2be90*/  BSYNC B2 ;  /* 0x0000000000027941 */ /* 0x000fea0003800000 */
.L_x_2086:
[----:B-----5:R-:W-:Y:S01]  /*2bea0*/  LOP3.LUT P1, RZ, R12, 0x2, RZ, 0xc0, !PT ;  /* 0x000000020cff7812 */ /* 0x020fe2000782c0ff */
[----:B------:R-:W-:-:S12]  /*2beb0*/  BSSY B2, `(.L_x_2090) ;  /* 0x0000048000027945 */ /* 0x000fd80003800000 */
[----:B------:R-:W-:Y:S05]  /*2bec0*/  @!P1 BRA `(.L_x_2091) ;  /* 0x0000000400189947 */ /* 0x000fea0003800000 */
[----:B------:R-:W-:Y:S02]  /*2bed0*/  R2UR UR4, R78 ;  /* 0x000000004e0472ca */ /* 0x000fe400000e0000 */
[----:B------:R-:W-:-:S13]  /*2bee0*/  R2UR UR5, R79 ;  /* 0x000000004f0572ca */ /* 0x000fda00000e0000 */
[----:B0-----:R-:W3:Y:S01]  /*2bef0*/  LD.E.U8 R10, desc[UR4][R34.64+0x18] ;  /* 0x00001804220a7980 */ /* 0x001ee2000c101100 */
        /* <DEDUP_REMOVED lines=58> */
.L_x_2093:
[----:B------:R-:W-:Y:S05]  /*2c2a0*/  BSYNC B3 ;  /* 0x0000000000037941 */ /* 0x000fea0003800000 */
.L_x_2092:
        /* <DEDUP_REMOVED lines=8> */
.L_x_2091:
[----:B------:R-:W-:Y:S05]  /*2c330*/  BSYNC B2 ;  /* 0x0000000000027941 */ /* 0x000fea0003800000 */
.L_x_2090:
[----:B-----5:R-:W-:Y:S01]  /*2c340*/  LOP3.LUT P1, RZ, R12, 0x4, RZ, 0xc0, !PT ;  /* 0x000000040cff7812 */ /* 0x020fe2000782c0ff */
[----:B------:R-:W-:-:S12]  /*2c350*/  BSSY B2, `(.L_x_2094) ;  /* 0x0000043000027945 */ /* 0x000fd80003800000 */
[----:B------:R-:W-:Y:S05]  /*2c360*/  @!P1 BRA `(.L_x_2095) ;  /* 0x0000000400049947 */ /* 0x000fea0003800000 */
[----:B------:R-:W-:Y:S02]  /*2c370*/  R2UR UR4, R78 ;  /* 0x000000004e0472ca */ /* 0x000fe400000e0000 */
[----:B------:R-:W-:-:S13]  /*2c380*/  R2UR UR5, R79 ;  /* 0x000000004f0572ca */ /* 0x000fda00000e0000 */
[----:B0--3--:R-:W3:Y:S01]  /*2c390*/  LD.E.U8 R5, desc[UR4][R34.64+0x18] ;  /* 0x0000180422057980 */ /* 0x009ee2000c101100 */
        /* <DEDUP_REMOVED lines=53> */
.L_x_2097:
[----:B------:R-:W-:Y:S05]  /*2c6f0*/  BSYNC B3 ;  /* 0x0000000000037941 */ /* 0x000fea0003800000 */
.L_x_2096:
        /* <DEDUP_REMOVED lines=8> */
.L_x_2095:
[----:B------:R-:W-:Y:S05]  /*2c780*/  BSYNC B2 ;  /* 0x0000000000027941 */ /* 0x000fea0003800000 */
.L_x_2094:
[----:B-----5:R-:W-:Y:S01]  /*2c790*/  LOP3.LUT P1, RZ, R12, 0x8, RZ, 0xc0, !PT ;  /* 0x000000080cff7812 */ /* 0x020fe2000782c0ff */
[----:B------:R-:W-:-:S12]  /*2c7a0*/  BSSY B2, `(.L_x_2098) ;  /* 0x0000048000027945 */ /* 0x000fd80003800000 */
[----:B------:R-:W-:Y:S05]  /*2c7b0*/  @!P1 BRA `(.L_x_2099) ;  /* 0x0000000400189947 */ /* 0x000fea0003800000 */
[----:B------:R-:W-:Y:S02]  /*2c7c0*/  R2UR UR4, R78 ;  /* 0x000000004e0472ca */ /* 0x000fe400000e0000 */
[----:B------:R-:W-:-:S13]  /*2c7d0*/  R2UR UR5, R79 ;  /* 0x000000004f0572ca */ /* 0x000fda00000e0000 */
[----:B0--34-:R-:W3:Y:S01]  /*2c7e0*/  LD.E.U8 R10, desc[UR4][R34.64+0x18] ;  /* 0x00001804220a7980 */ /* 0x019ee2000c101100 */
        /* <DEDUP_REMOVED lines=58> */
.L_x_2101:
[----:B------:R-:W-:Y:S05]  /*2cb90*/  BSYNC B3 ;  /* 0x0000000000037941 */ /* 0x000fea0003800000 */
.L_x_2100:
        /* <DEDUP_REMOVED lines=8> */
.L_x_2099:
[----:B------:R-:W-:Y:S05]  /*2cc20*/  BSYNC B2 ;  /* 0x0000000000027941 */ /* 0x000fea0003800000 */
.L_x_2098:
[----:B-----5:R-:W-:Y:S01]  /*2cc30*/  LOP3.LUT P1, RZ, R12, 0x10, RZ, 0xc0, !PT ;  /* 0x000000100cff7812 */ /* 0x020fe2000782c0ff */
[----:B------:R-:W-:-:S12]  /*2cc40*/  BSSY B2, `(.L_x_2102) ;  /* 0x0000043000027945 */ /* 0x000fd80003800000 */
[----:B------:R-:W-:Y:S05]  /*2cc50*/  @!P1 BRA `(.L_x_2103) ;  /* 0x0000000400049947 */ /* 0x000fea0003800000 */
[----:B------:R-:W-:Y:S02]  /*2cc60*/  R2UR UR4, R78 ;  /* 0x000000004e0472ca */ /* 0x000fe400000e0000 */
[----:B------:R-:W-:-:S13]  /*2cc70*/  R2UR UR5, R79 ;  /* 0x000000004f0572ca */ /* 0x000fda00000e0000 */
[----:B0--34-:R-:W3:Y:S01]  /*2cc80*/  LD.E.U8 R5, desc[UR4][R34.64+0x18] ;  /* 0x0000180422057980 */ /* 0x019ee2000c101100 */
        /* <DEDUP_REMOVED lines=53> */
.L_x_2105:
[----:B------:R-:W-:Y:S05]  /*2cfe0*/  BSYNC B3 ;  /* 0x0000000000037941 */ /* 0x000fea0003800000 */
.L_x_2104:
        /* <DEDUP_REMOVED lines=8> */
.L_x_2103:
[----:B------:R-:W-:Y:S05]  /*2d070*/  BSYNC B2 ;  /* 0x0000000000027941 */ /* 0x000fea0003800000 */
.L_x_2102:
[----:B-----5:R-:W-:-:S13]  /*2d080*/  LOP3.LUT P1, RZ, R12, 0x20, RZ, 0xc0, !PT ;  /* 0x000000200cff7812 */ /* 0x020fda000782c0ff */
[----:B------:R-:W-:Y:S05]  /*2d090*/  @!P1 BRA `(.L_x_2085) ;  /* 0x0000006000b89947 */ /* 0x000fea0003800000 */
[----:B------:R-:W-:Y:S02]  /*2d0a0*/  R2UR UR4, R78 ;  /* 0x000000004e0472ca */ /* 0x000fe400000e0000 */
[----:B------:R-:W-:-:S13]  /*2d0b0*/  R2UR UR5, R79 ;  /* 0x000000004f0572ca */ /* 0x000fda00000e0000 */
[----:B------:R-:W2:Y:S01]  /*2d0c0*/  LD.E.U8 R34, desc[UR4][R34.64+0x18] ;  /* 0x0000180422227980 */ /* 0x000ea2000c101100 */
[----:B------:R-:W-:-:S05]  /*2d0d0*/  VIADD R92, R92, 0x4000 ;  /* 0x000040005c5c7836 */ /* 0x000fca0000000000 */
[----:B------:R-:W-:-:S04]  /*2d0e0*/  IADD3 R95, P1, R92, R95, RZ ;  /* 0x0000005f5c5f7210 */ /* 0x000fc80007f3e0ff */
[----:B------:R-:W-:Y:S02]  /*2d0f0*/  LEA.HI.X.SX32 R92, R92, R97, 0x1, P1 ;  /* 0x000000615c5c7211 */ /* 0x000fe400008f0eff */
[----:B0-234-:R-:W-:-:S04]  /*2d100*/  LEA R4, P1, R95, R38, 0x1 ;  /* 0x000000265f047211 */ /* 0x01dfc800078208ff */
[----:B------:R-:W-:Y:S01]  /*2d110*/  LEA.HI.X R5, R95, R39, R92, 0x1, P1 ;  /* 0x000000275f057211 */ /* 0x000fe200008f0c5c */
[----:B------:R-:W-:Y:S01]  /*2d120*/  VIADD R93, R93, 0xa0 ;  /* 0x000000a05d5d7836 */ /* 0x000fe20000000000 */
[----:B------:R-:W-:Y:S04]  /*2d130*/  BSSY B2, `(.L_x_2106) ;  /* 0x0000034000027945 */ /* 0x000fe80003800000 */
[----:B------:R-:W-:Y:S01]  /*2d140*/  SHF.R.S32.HI R10, RZ, 0x1f, R93 ;  /* 0x0000001fff0a7819 */ /* 0x000fe2000001145d */
[----:B------:R-:W5:Y:S03]  /*2d150*/  LD.E.128 R4, desc[UR4][R4.64] ;  /* 0x0000000404047980 */ /* 0x000f66000c101d00 */
[----:B------:R-:W-:-:S02]  /*2d160*/  LEA.HI R93, R10, R93, RZ, 0x3 ;  /* 0x0000005d0a5d7211 */ /* 0x000fc400078f18ff */
[----:B------:R-:W-:-:S13]  /*2d170*/  LOP3.LUT P1, RZ, R34, 0x20, RZ, 0xc0, !PT ;  /* 0x0000002022ff7812 */ /* 0x000fda000782c0ff */
[----:B------:R-:W-:Y:S05]  /*2d180*/  @!P1 BRA `(.L_x_2107) ;  /* 0x0000000000b89947 */ /* 0x000fea0003800000 */
[--C-:B------:R-:W-:Y:S01]  /*2d190*/  SHF.R.U64 R13, R28, 0x10, R29.reuse ;  /* 0x000000101c0d7819 */ /* 0x100fe2000000121d */
[----:B-----5:R-:W-:Y:S01]  /*2d1a0*/  IMAD.U32 R10, R7, 0x10000, RZ ;  /* 0x00010000070a7824 */ /* 0x020fe200078e00ff */
[----:B------:R-:W-:Y:S02]  /*2d1b0*/  SHF.R.U32.HI R28, RZ, 0x10, R29 ;  /* 0x00000010ff1c7819 */ /* 0x000fe4000001161d */
[--C-:B------:R-:W-:Y:S02]  /*2d1c0*/  SHF.R.U32.HI R31, RZ, 0x10, R9.reuse ;  /* 0x00000010ff1f7819 */ /* 0x100fe40000011609 */
[----:B------:R-:W-:Y:S02]  /*2d1d0*/  PRMT R99, R99, 0x5410, R28 ;  /* 0x0000541063637816 */ /* 0x000fe4000000001c */
[----:B------:R-:W-:Y:S01]  /*2d1e0*/  SHF.R.U64 R33, R8, 0x10, R9 ;  /* 0x0000001008217819 */ /* 0x000fe20000001209 */
[----:B------:R-:W-:Y:S01]  /*2d1f0*/  IMAD.U32 R8, R6, 0x10000, RZ ;  /* 0x0001000006087824 */ /* 0x000fe200078e00ff */
[----:B------:R-:W-:Y:S01]  /*2d200*/  PRMT R96, R96, 0x5410, R31 ;  /* 0x0000541060607816 */ /* 0x000fe2000000001f */
[----:B------:R-:W-:Y:S01]  /*2d210*/  IMAD.U32 R29, R99, 0x10000, RZ ;  /* 0x00010000631d7824 */ /* 0x000fe200078e00ff */
[----:B------:R-:W-:-:S02]  /*2d220*/  PRMT R98, R98, 0x5410, R13 ;  /* 0x0000541062627816 */ /* 0x000fc4000000000d */
        /* <DEDUP_REMOVED lines=13> */
[C---:B------:R-:W-:Y:S01]  /*2d300*/  FMUL.FTZ R31, R7.reuse, R28 ;  /* 0x0000001c071f7220 */ /* 0x040fe20000410000 */
[----:B------:R-:W-:Y:S01]  /*2d310*/  LOP3.LUT R96, R96, 0xffff0000, RZ, 0xc0, !PT ;  /* 0xffff000060607812 */ /* 0x000fe200078ec0ff */
[-C--:B------:R-:W-:Y:S01]  /*2d320*/  FMUL.FTZ R7, R7, R12.reuse ;  /* 0x0000000c07077220 */ /* 0x080fe20000410000 */
[----:B------:R-:W-:Y:S01]  /*2d330*/  LOP3.LUT R4, R4, 0xffff0000, RZ, 0xc0, !PT ;  /* 0xffff000004047812 */ /* 0x000fe200078ec0ff */
[----:B------:R-:W-:Y:S01]  /*2d340*/  FFMA.FTZ R31, R6, R12, -R31 ;  /* 0x0000000c061f7223 */ /* 0x000fe2000001081f */
[----:B------:R-:W-:Y:S01]  /*2d350*/  FFMA.FTZ R8, R8, R29, R9 ;  /* 0x0000001d08087223 */ /* 0x000fe20000010009 */
[----:B------:R-:W-:-:S02]  /*2d360*/  IMAD.U32 R98, R98, 0x10000, RZ ;  /* 0x0001000062627824 */ /* 0x000fc400078e00ff */
[CC--:B------:R-:W-:Y:S01]  /*2d370*/  FMUL.FTZ R9, R11.reuse, R99.reuse ;  /* 0x000000630b097220 */ /* 0x0c0fe20000410000 */
[----:B------:R-:W-:Y:S02]  /*2d380*/  IMAD.U32 R94, R94, 0x10000, RZ ;  /* 0x000100005e5e7824 */ /* 0x000fe400078e00ff */
[----:B------:R-:W-:Y:S01]  /*2d390*/  FMUL.FTZ R12, R11, R96 ;  /* 0x000000600b0c7220 */ /* 0x000fe20000410000 */
[----:B------:R-:W-:Y:S01]  /*2d3a0*/  FFMA.FTZ R28, R6, R28, R7 ;  /* 0x0000001c061c7223 */ /* 0x000fe20000010007 */
        /* <DEDUP_REMOVED lines=12> */
.L_x_2107:
[----:B------:R-:W-:Y:S05]  /*2d470*/  BSYNC B2 ;  /* 0x0000000000027941 */ /* 0x000fea0003800000 */
.L_x_2106:
[----:B------:R-:W-:Y:S02]  /*2d480*/  R2UR UR4, R78 ;  /* 0x000000004e0472ca */ /* 0x000fe400000e0000 */
[----:B------:R-:W-:Y:S02]  /*2d490*/  R2UR UR5, R79 ;  /* 0x000000004f0572ca */ /* 0x000fe400000e0000 */
[----:B------:R-:W-:-:S05]  /*2d4a0*/  LOP3.LUT R93, R93, 0xfffffff8, RZ, 0xc0, !PT ;  /* 0xfffffff85d5d7812 */ /* 0x000fca00078ec0ff */
[----:B------:R-:W-:-:S06]  /*2d4b0*/  IMAD.WIDE R14, R93, 0x2, R14 ;  /* 0x000000025d0e7825 */ /* 0x000fcc00078e020e */
[----:B-----5:R0:W-:Y:S01]  /*2d4c0*/  ST.E.128 desc[UR4][R14.64], R4 ;  /* 0x000000040e007985 */ /* 0x0201e2000c101d04 */
[----:B------:R-:W-:Y:S05]  /*2d4d0*/  BRA `(.L_x_2085) ;  /* 0x0000005c00a87947 */ /* 0x000fea0003800000 */
.L_x_2050:
[C---:B------:R-:W-:Y:S01]  /*2d4e0*/  R2UR UR8, R78.reuse ;  /* 0x000000004e0872ca */ /* 0x040fe200000e0000 */
[----:B------:R0:W5:Y:S01]  /*2d4f0*/  LDL.64 R8, [R75+0x10] ;  /* 0x000010004b087983 */ /* 0x0001620000100a00 */
[C---:B------:R-:W-:Y:S02]  /*2d500*/  R2UR UR9, R79.reuse ;  /* 0x000000004f0972ca */ /* 0x040fe400000e0000 */
[C---:B------:R-:W-:Y:S02]  /*2d510*/  R2UR UR10, R78.reuse ;  /* 0x000000004e0a72ca */ /* 0x040fe400000e0000 */
[C---:B------:R-:W-:Y:S02]  /*2d520*/  R2UR UR11, R79.reuse ;  /* 0x000000004f0b72ca */ /* 0x040fe400000e0000 */
[----:B------:R-:W-:Y:S02]  /*2d530*/  R2UR UR4, R78 ;  /* 0x000000004e0472ca */ /* 0x000fe400000e0000 */
[----:B------:R-:W-:-:S02]  /*2d540*/  R2UR UR5, R79 ;  /* 0x000000004f0572ca */ /* 0x000fc400000e0000 */
[C---:B------:R-:W-:Y:S02]  /*2d550*/  R2UR UR6, R78.reuse ;  /* 0x000000004e0672ca */ /* 0x040fe400000e0000 */
[----:B------:R-:W-:Y:S01]  /*2d560*/  R2UR UR7, R79 ;  /* 0x000000004f0772ca */ /* 0x000fe200000e0000 */
[----:B-----5:R-:W2:Y:S04]  /*2d570*/  LD.E R4, desc[UR8][R10.64+0x14] ;  /* 0x000014080a047980 */ /* 0x020ea8000c101900 */
[----:B------:R-:W3:Y:S04]  /*2d580*/  LD.E R7, desc[UR10][R10.64+0xc] ;  /* 0x00000c0a0a077980 */ /* 0x000ee8000c101900 */
[----:B------:R-:W4:Y:S04]  /*2d590*/  LD.E.64 R80, desc[UR4][R10.64+0xa0] ;  /* 0x0000a0040a507980 */ /* 0x000f28000c101b00 */
[----:B------:R-:W4:Y:S01]  /*2d5a0*/  LD.E.64 R12, desc[UR6][R10.64+0xc0] ;  /* 0x0000c0060a0c7980 */ /* 0x000f22000c101b00 */
[----:B------:R-:W-:-:S02]  /*2d5b0*/  R2UR UR12, R78 ;  /* 0x000000004e0c72ca */ /* 0x000fc400000e0000 */
[----:B------:R-:W-:Y:S01]  /*2d5c0*/  R2UR UR13, R79 ;  /* 0x000000004f0d72ca */ /* 0x000fe200000e0000 */
[----:B------:R0:W5:Y:S01]  /*2d5d0*/  LD.E.64 R82, desc[UR8][R10.64+0xb8] ;  /* 0x0000b8080a527980 */ /* 0x000162000c101b00 */
[----:B------:R-:W-:Y:S01]  /*2d5e0*/  SHF.R.S32.HI R93, RZ, 0x1f, R24 ;  /* 0x0000001fff5d7819 */ /* 0x000fe20000011418 */
[----:B------:R-:W-:Y:S01]  /*2d5f0*/  BSSY B2, `(.L_x_2108) ;  /* 0x0000053000027945 */ /* 0x000fe20003800000 */
[----:B------:R-:W-:Y:S02]  /*2d600*/  CS2R R50, SRZ ;  /* 0x0000000000327805 */ /* 0x000fe4000001ff00 */
[----:B------:R-:W-:Y:S02]  /*2d610*/  CS2R R30, SRZ ;  /* 0x00000000001e7805 */ /* 0x000fe4000001ff00 */
[----:B------:R-:W-:Y:S02]  /*2d620*/  CS2R R28, SRZ ;  /* 0x00000000001c7805 */ /* 0x000fe4000001ff00 */
[----:B------:R-:W-:-:S02]  /*2d630*/  CS2R R34, SRZ ;  /* 0x0000000000227805 */ /* 0x000fc4000001ff00 */
[----:B------:R-:W-:Y:S02]  /*2d640*/  CS2R R32, SRZ ;  /* 0x0000000000207805 */ /* 0x000fe4000001ff00 */
[----:B------:R-:W-:Y:S02]  /*2d650*/  CS2R R38, SRZ ;  /* 0x0000000000267805 */ /* 0x000fe4000001ff00 */
[----:B------:R-:W-:Y:S01]  /*2d660*/  CS2R R36, SRZ ;  /* 0x0000000000247805 */ /* 0x000fe2000001ff00 */
[----:B------:R0:W5:Y:S01]  /*2d670*/  LD.E.U8 R92, desc[UR12][R10.64+0x19] ;  /* 0x0000190c0a5c7980 */ /* 0x000162000c101100 */
        /* <DEDUP_REMOVED lines=15> */
[----:B--2---:R-:W-:Y:S01]  /*2d770*/  SHF.R.S32.HI R5, RZ, 0x1f, R4 ;  /* 0x0000001fff057819 */ /* 0x004fe20000011404 */
[----:B---3--:R-:W-:-:S03]  /*2d780*/  IMAD R7, R24, -0x60, R7 ;  /* 0xffffffa018077824 */ /* 0x008fc600078e0207 */
[----:B------:R-:W-:-:S04]  /*2d790*/  LEA.HI R5, R5, R4, RZ, 0x2 ;  /* 0x0000000405057211 */ /* 0x000fc800078f10ff */
[----:B------:R-:W-:Y:S02]  /*2d7a0*/  SHF.R.S32.HI R5, RZ, 0x2, R5 ;  /* 0x00000002ff057819 */ /* 0x000fe40000011405 */
[----:B------:R-:W-:-:S04]  /*2d7b0*/  VIMNMX R7, R7, 0x60, PT ;  /* 0x0000006007077848 */ /* 0x000fc80003fe0100 */
[----:B------:R-:W-:Y:S01]  /*2d7c0*/  ISETP.GE.AND P1, PT, R5, R7, PT ;  /* 0x000000070500720c */ /* 0x000fe20003f26270 */
[-C--:B----4-:R-:W-:Y:S02]  /*2d7d0*/  IMAD R15, R81, R24.reuse, RZ ;  /* 0x00000018510f7224 */ /* 0x090fe400078e02ff */
[-C--:B------:R-:W-:Y:S02]  /*2d7e0*/  IMAD R13, R13, R24.reuse, RZ ;  /* 0x000000180d0d7224 */ /* 0x080fe400078e02ff */
[----:B------:R-:W-:Y:S02]  /*2d7f0*/  VIADD R4, R5, 0x40 ;  /* 0x0000004005047836 */ /* 0x000fe40000000000 */
[-C--:B------:R-:W-:Y:S02]  /*2d800*/  IMAD R91, R80, R93.reuse, R15 ;  /* 0x0000005d505b7224 */ /* 0x080fe400078e020f */
[----:B------:R-:W-:Y:S01]  /*2d810*/  IMAD R93, R12, R93, R13 ;  /* 0x0000005d0c5d7224 */ /* 0x000fe200078e020d */
[----:B------:R0:W5:Y:S01]  /*2d820*/  LD.E.64 R14, desc[UR4][R10.64+0x98] ;  /* 0x000098040a0e7980 */ /* 0x000162000c101b00 */
[----:B------:R-:W-:Y:S01]  /*2d830*/  IMAD.WIDE.U32 R84, R80, R24, RZ ;  /* 0x0000001850547225 */ /* 0x000fe200078e00ff */
[----:B------:R-:W-:-:S02]  /*2d840*/  ISETP.GE.AND P3, PT, R4, R7, PT ;  /* 0x000000070400720c */ /* 0x000fc40003f66270 */
[----:B------:R0:W5:Y:S01]  /*2d850*/  LD.E.64 R80, desc[UR10][R10.64+0xc8] ;  /* 0x0000c80a0a507980 */ /* 0x000162000c101b00 */
[----:B------:R-:W-:-:S03]  /*2d860*/  IMAD.WIDE.U32 R88, R12, R24, RZ ;  /* 0x000000180c587225 */ /* 0x000fc600078e00ff */
[----:B------:R0:W5:Y:S01]  /*2d870*/  LD.E.64 R12, desc[UR6][R10.64+0xa8] ;  /* 0x0000a8060a0c7980 */ /* 0x000162000c101b00 */
[----:B------:R-:W-:Y:S02]  /*2d880*/  CS2R R6, SRZ ;  /* 0x0000000000067805 */ /* 0x000fe4000001ff00 */
[----:B------:R-:W-:Y:S01]  /*2d890*/  CS2R R4, SRZ ;  /* 0x0000000000047805 */ /* 0x000fe2000001ff00 */
[----:B------:R-:W-:Y:S02]  /*2d8a0*/  IMAD.IADD R95, R85, 0x1, R91 ;  /* 0x00000001555f7824 */ /* 0x000fe400078e025b */
[----:B------:R-:W-:Y:S01]  /*2d8b0*/  IMAD.IADD R93, R89, 0x1, R93 ;  /* 0x00000001595d7824 */ /* 0x000fe200078e025d */
[----:B------:R-:W-:Y:S06]  /*2d8c0*/  @P1 BRA `(.L_x_2109) ;  /* 0x0000000000941947 */ /* 0x000fec0003800000 */
[----:B-----5:R-:W-:Y:S02]  /*2d8d0*/  LOP3.LUT R4, R92, 0x1, RZ, 0xc0, !PT ;  /* 0x000000015c047812 */ /* 0x020fe400078ec0ff */
[----:B------:R-:W-:Y:S02]  /*2d8e0*/  CS2R R34, SRZ ;  /* 0x0000000000227805 */ /* 0x000fe4000001ff00 */
[----:B------:R-:W-:Y:S02]  /*2d8f0*/  CS2R R32, SRZ ;  /* 0x0000000000207805 */ /* 0x000fe4000001ff00 */
[----:B------:R-:W-:Y:S02]  /*2d900*/  CS2R R30, SRZ ;  /* 0x00000000001e7805 */ /* 0x000fe4000001ff00 */
[----:B------:R-:W-:Y:S02]  /*2d910*/  ISETP.NE.U32.AND P4, PT, R4, 0x1, PT ;  /* 0x000000010400780c */ /* 0x000fe40003f85070 */
[----:B------:R-:W-:-:S02]  /*2d920*/  CS2R R28, SRZ ;  /* 0x00000000001c7805 */ /* 0x000fc4000001ff00 */
[----:B------:R-:W-:Y:S02]  /*2d930*/  CS2R R6, SRZ ;  /* 0x0000000000067805 */ /* 0x000fe4000001ff00 */
[----:B------:R-:W-:Y:S02]  /*2d940*/  CS2R R4, SRZ ;  /* 0x0000000000047805 */ /* 0x000fe4000001ff00 */
[----:B------:R-:W-:Y:S02]  /*2d950*/  R2P PR, R92, 0x6 ;  /* 0x000000065c007804 */ /* 0x000fe40000000000 */
[----:B------:R-:W-:Y:S02]  /*2d960*/  CS2R R46, SRZ ;  /* 0x00000000002e7805 */ /* 0x000fe4000001ff00 */
[----:B0-----:R-:W-:Y:S02]  /*2d970*/  LEA R10, P5, R84, R12, 0x1 ;  /* 0x0000000c540a7211 */ /* 0x001fe400078a08ff */
[----:B------:R-:W-:-:S02]  /*2d980*/  CS2R R44, SRZ ;  /* 0x00000000002c7805 */ /* 0x000fc4000001ff00 */
[----:B------:R-:W-:Y:S02]  /*2d990*/  LEA R90, P6, R88, R80, 0x1 ;  /* 0x00000050585a7211 */ /* 0x000fe400078c08ff */
[----:B------:R-:W-:Y:S02]  /*2d9a0*/  CS2R R42, SRZ ;  /* 0x00000000002a7805 */ /* 0x000fe4000001ff00 */
[----:B------:R-:W-:Y:S02]  /*2d9b0*/  CS2R R40, SRZ ;  /* 0x0000000000287805 */ /* 0x000fe4000001ff00 */
[----:B------:R-:W-:Y:S02]  /*2d9c0*/  CS2R R38, SRZ ;  /* 0x0000000000267805 */ /* 0x000fe4000001ff00 */
[----:B------:R-:W-:Y:S02]  /*2d9d0*/  CS2R R36, SRZ ;  /* 0x0000000000247805 */ /* 0x000fe4000001ff00 */
[----:B------:R-:W-:-:S02]  /*2d9e0*/  @!P4 R2UR UR4, R78 ;  /* 0x000000004e04c2ca */ /* 0x000fc400000e0000 */
[C---:B------:R-:W-:Y:S02]  /*2d9f0*/  @!P4 R2UR UR5, R79.reuse ;  /* 0x000000004f05c2ca */ /* 0x040fe400000e0000 */
[C---:B------:R-:W-:Y:S02]  /*2da00*/  @P1 R2UR UR8, R78.reuse ;  /* 0x000000004e0812ca */ /* 0x040fe400000e0000 */
[C---:B------:R-:W-:Y:S02]  /*2da10*/  @P1 R2UR UR9, R79.reuse ;  /* 0x000000004f0912ca */ /* 0x040fe400000e0000 */
[C---:B------:R-:W-:Y:S02]  /*2da20*/  @P2 R2UR UR12, R78.reuse ;  /* 0x000000004e0c22ca */ /* 0x040fe400000e0000 */
[----:B------:R-:W-:Y:S02]  /*2da30*/  @P2 R2UR UR13, R79 ;  /* 0x000000004f0d22ca */ /* 0x000fe400000e0000 */
[----:B------:R-:W-:-:S02]  /*2da40*/  @!P4 R2UR UR6, R78 ;  /* 0x000000004e06c2ca */ /* 0x000fc400000e0000 */
[C---:B------:R-:W-:Y:S02]  /*2da50*/  @!P4 R2UR UR7, R79.reuse ;  /* 0x000000004f07c2ca */ /* 0x040fe400000e0000 */
[C---:B------:R-:W-:Y:S02]  /*2da60*/  @P1 R2UR UR10, R78.reuse ;  /* 0x000000004e0a12ca */ /* 0x040fe400000e0000 */
[C---:B------:R-:W-:Y:S02]  /*2da70*/  @P1 R2UR UR11, R79.reuse ;  /* 0x000000004f0b12ca */ /* 0x040fe400000e0000 */
[----:B------:R-:W-:Y:S02]  /*2da80*/  @P2 R2UR UR14, R78 ;  /* 0x000000004e0e22ca */ /* 0x000fe400000e0000 */
[----:B------:R-:W-:Y:S02]  /*2da90*/  @P2 R2UR UR15, R79 ;  /* 0x000000004f0f22ca */ /* 0x000fe400000e0000 */
[----:B------:R-:W-:-:S02]  /*2daa0*/  LEA.HI.X R11, R84, R13, R95, 0x1, P5 ;  /* 0x0000000d540b7211 */ /* 0x000fc400028f0c5f */
[----:B------:R-:W-:-:S03]  /*2dab0*/  LEA.HI.X R91, R88, R81, R93, 0x1, P6 ;  /* 0x00000051585b7211 */ /* 0x000fc600030f0c5d */
[----:B------:R1:W5:Y:S04]  /*2dac0*/  @!P4 LD.E.128 R32, desc[UR4][R10.64] ;  /* 0x000000040a20c980 */ /* 0x000368000c101d00 */
[----:B------:R1:W5:Y:S04]  /*2dad0*/  @P1 LD.E.128 R28, desc[UR8][R10.64+0x40] ;  /* 0x000040080a1c1980 */ /* 0x000368000c101d00 */
[----:B------:R1:W5:Y:S04]  /*2dae0*/  @P2 LD.E.128 R4, desc[UR12][R10.64+0x80] ;  /* 0x0000800c0a042980 */ /* 0x000368000c101d00 */
[----:B------:R1:W5:Y:S04]  /*2daf0*/  @!P4 LD.E.128 R44, desc[UR6][R90.64] ;  /* 0x000000065a2cc980 */ /* 0x000368000c101d00 */
[----:B------:R1:W5:Y:S04]  /*2db00*/  @P1 LD.E.128 R40, desc[UR10][R90.64+0x40] ;  /* 0x0000400a5a281980 */ /* 0x000368000c101d00 */
[----:B------:R1:W5:Y:S02]  /*2db10*/  @P2 LD.E.128 R36, desc[UR14][R90.64+0x80] ;  /* 0x0000800e5a242980 */ /* 0x000364000c101d00 */
.L_x_2109:
[----:B------:R-:W-:Y:S05]  /*2db20*/  BSYNC B2 ;  /* 0x0000000000027941 */ /* 0x000fea0003800000 */
.L_x_2108:
[----:B------:R-:W-:Y:S04]  /*2db30*/  BSSY B2, `(.L_x_2110) ;  /* 0x000002b000027945 */ /* 0x000fe80003800000 */
[----:B------:R-:W-:Y:S05]  /*2db40*/  @P3 BRA `(.L_x_2111) ;  /* 0x0000000000a43947 */ /* 0x000fea0003800000 */
[----:B-----5:R-:W-:Y:S02]  /*2db50*/  IADD3 R85, P3, R14, R84, RZ ;  /* 0x000000540e557210 */ /* 0x020fe40007f7e0ff */
[----:B------:R-:W-:Y:S02]  /*2db60*/  CS2R R58, SRZ ;  /* 0x00000000003a7805 */ /* 0x000fe4000001ff00 */
[----:B------:R-:W-:Y:S02]  /*2db70*/  IADD3 R89, P4, R82, R88, RZ ;  /* 0x0000005852597210 */ /* 0x000fe40007f9e0ff */
[----:B------:R-:W-:Y:S02]  /*2db80*/  CS2R R56, SRZ ;  /* 0x0000000000387805 */ /* 0x000fe4000001ff00 */
[C---:B01----:R-:W-:Y:S01]  /*2db90*/  LOP3.LUT R10, R92.reuse, 0x1, RZ, 0xc0, !PT ;  /* 0x000000015c0a7812 */ /* 0x043fe200078ec0ff */
[----:B------:R-:W-:Y:S01]  /*2dba0*/  IMAD.X R14, R15, 0x1, R95, P3 ;  /* 0x000000010f0e7824 */ /* 0x000fe200018e065f */
[----:B------:R-:W-:Y:S01]  /*2dbb0*/  R2P PR, R92, 0x6 ;  /* 0x000000065c007804 */ /* 0x000fe20000000000 */
[----:B------:R-:W-:Y:S01]  /*2dbc0*/  IMAD.X R82, R83, 0x1, R93, P4 ;  /* 0x0000000153527824 */ /* 0x000fe200020e065d */
[----:B------:R-:W-:-:S02]  /*2dbd0*/  ISETP.NE.U32.AND P5, PT, R10, 0x1, PT ;  /* 0x000000010a00780c */ /* 0x000fc40003fa5070 */
[----:B------:R-:W-:Y:S02]  /*2dbe0*/  CS2R R54, SRZ ;  /* 0x0000000000367805 */ /* 0x000fe4000001ff00 */
[----:B------:R-:W-:Y:S02]  /*2dbf0*/  LEA R10, P3, R85, R12, 0x1 ;  /* 0x0000000c550a7211 */ /* 0x000fe400078608ff */
[----:B------:R-:W-:Y:S02]  /*2dc00*/  CS2R R52, SRZ ;  /* 0x0000000000347805 */ /* 0x000fe4000001ff00 */
[----:B------:R-:W-:Y:S02]  /*2dc10*/  LEA R12, P4, R89, R80, 0x1 ;  /* 0x00000050590c7211 */ /* 0x000fe400078808ff */
[----:B------:R-:W-:Y:S02]  /*2dc20*/  CS2R R50, SRZ ;  /* 0x0000000000327805 */ /* 0x000fe4000001ff00 */
[----:B------:R-:W-:-:S02]  /*2dc30*/  LEA.HI.X R11, R85, R13, R14, 0x1, P3 ;  /* 0x0000000d550b7211 */ /* 0x000fc400018f0c0e */
[----:B------:R-:W-:Y:S02]  /*2dc40*/  CS2R R48, SRZ ;  /* 0x0000000000307805 */ /* 0x000fe4000001ff00 */
[----:B------:R-:W-:Y:S02]  /*2dc50*/  CS2R R70, SRZ ;  /* 0x0000000000467805 */ /* 0x000fe4000001ff00 */
[----:B------:R-:W-:Y:S02]  /*2dc60*/  CS2R R68, SRZ ;  /* 0x0000000000447805 */ /* 0x000fe4000001ff00 */
[----:B------:R-:W-:Y:S02]  /*2dc70*/  CS2R R66, SRZ ;  /* 0x0000000000427805 */ /* 0x000fe4000001ff00 */
[----:B------:R-:W-:Y:S02]  /*2dc80*/  @P1 R2UR UR8, R78 ;  /* 0x000000004e0812ca */ /* 0x000fe400000e0000 */
[----:B------:R-:W-:-:S02]  /*2dc90*/  CS2R R64, SRZ ;  /* 0x0000000000407805 */ /* 0x000fc4000001ff00 */
[C---:B------:R-:W-:Y:S02]  /*2dca0*/  @!P5 R2UR UR4, R78.reuse ;  /* 0x000000004e04d2ca */ /* 0x040fe400000e0000 */
[----:B------:R-:W-:Y:S02]  /*2dcb0*/  CS2R R62, SRZ ;  /* 0x00000000003e7805 */ /* 0x000fe4000001ff00 */
[C---:B------:R-:W-:Y:S02]  /*2dcc0*/  @!P5 R2UR UR5, R79.reuse ;  /* 0x000000004f05d2ca */ /* 0x040fe400000e0000 */
[----:B------:R-:W-:Y:S02]  /*2dcd0*/  CS2R R60, SRZ ;  /* 0x00000000003c7805 */ /* 0x000fe4000001ff00 */
[----:B------:R-:W-:Y:S02]  /*2dce0*/  @P1 R2UR UR9, R79 ;  /* 0x000000004f0912ca */ /* 0x000fe400000e0000 */
[----:B------:R-:W-:-:S02]  /*2dcf0*/  @P2 R2UR UR12, R78 ;  /* 0x000000004e0c22ca */ /* 0x000fc400000e0000 */
[C---:B------:R-:W-:Y:S02]  /*2dd00*/  @P2 R2UR UR13, R79.reuse ;  /* 0x000000004f0d22ca */ /* 0x040fe400000e0000 */
[C---:B------:R-:W-:Y:S02]  /*2dd10*/  @!P5 R2UR UR6, R78.reuse ;  /* 0x000000004e06d2ca */ /* 0x040fe400000e0000 */
[C---:B------:R-:W-:Y:S02]  /*2dd20*/  @!P5 R2UR UR7, R79.reuse ;  /* 0x000000004f07d2ca */ /* 0x040fe400000e0000 */
[C---:B------:R-:W-:Y:S01]  /*2dd30*/  @P1 R2UR UR10, R78.reuse ;  /* 0x000000004e0a12ca */ /* 0x040fe200000e0000 */
[----:B------:R2:W5:Y:S01]  /*2dd40*/  @!P5 LD.E.128 R56, desc[UR4][R10.64] ;  /* 0x000000040a38d980 */ /* 0x000562000c101d00 */
[C---:B------:R-:W-:Y:S02]  /*2dd50*/  @P1 R2UR UR11, R79.reuse ;  /* 0x000000004f0b12ca */ /* 0x040fe400000e0000 */
[----:B------:R-:W-:Y:S01]  /*2dd60*/  @P2 R2UR UR14, R78 ;  /* 0x000000004e0e22ca */ /* 0x000fe200000e0000 */
[----:B------:R2:W5:Y:S01]  /*2dd70*/  @P1 LD.E.128 R52, desc[UR8][R10.64+0x40] ;  /* 0x000040080a341980 */ /* 0x000562000c101d00 */
[----:B------:R-:W-:-:S02]  /*2dd80*/  @P2 R2UR UR15, R79 ;  /* 0x000000004f0f22ca */ /* 0x000fc400000e0000 */
[----:B------:R-:W-:Y:S01]  /*2dd90*/  LEA.HI.X R13, R89, R81, R82, 0x1, P4 ;  /* 0x00000051590d7211 */ /* 0x000fe200020f0c52 */
[----:B------:R2:W5:Y:S04]  /*2dda0*/  @P2 LD.E.128 R48, desc[UR12][R10.64+0x80] ;  /* 0x0000800c0a302980 */ /* 0x000568000c101d00 */
[----:B------:R2:W5:Y:S04]  /*2ddb0*/  @!P5 LD.E.128 R68, desc[UR6][R12.64] ;  /* 0x000000060c44d980 */ /* 0x000568000c101d00 */
[----:B------:R2:W5:Y:S04]  /*2ddc0*/  @P1 LD.E.128 R64, desc[UR10][R12.64+0x40] ;  /* 0x0000400a0c401980 */ /* 0x000568000c101d00 */
[----:B------:R2:W5:Y:S02]  /*2ddd0*/  @P2 LD.E.128 R60, desc[UR14][R12.64+0x80] ;  /* 0x0000800e0c3c2980 */ /* 0x000564000c101d00 */
.L_x_2111:
[----:B------:R-:W-:Y:S05]  /*2dde0*/  BSYNC B2 ;  /* 0x0000000000027941 */ /* 0x000fea0003800000 */
.L_x_2110:
[----:B------:R-:W-:Y:S01]  /*2ddf0*/  R2UR UR4, R78 ;  /* 0x000000004e0472ca */ /* 0x000fe200000e0000 */
[----:B012---:R0:W5:Y:S01]  /*2de00*/  LDL R10, [R76] ;  /* 0x000000004c0a7983 */ /* 0x0071620000100800 */
[----:B------:R-:W-:-:S03]  /*2de10*/  R2UR UR5, R79 ;  /* 0x000000004f0572ca */ /* 0x000fc600000e0000 */
[----:B------:R0:W5:Y:S10]  /*2de20*/  LDL R11, [R76+0x4] ;  /* 0x000004004c0b7983 */ /* 0x0001740000100800 */
[----:B-----5:R-:W2:Y:S01]  /*2de30*/  LD.E R12, desc[UR4][R8.64+0x1c] ;  /* 0x00001c04080c7980 */ /* 0x020ea2000c101900 */
[----:B------:R-:W-:-:S02]  /*2de40*/  IMAD.MOV.U32 R13, RZ, RZ, R6 ;  /* 0x000000ffff0d7224 */ /* 0x000fc400078e0006 */
        /* <DEDUP_REMOVED lines=100> */
.L_x_2113:
[----:B------:R-:W-:Y:S05]  /*2e490*/  BSYNC B2 ;  /* 0x0000000000027941 */ /* 0x000fea0003800000 */
.L_x_2112:
[----:B------:R-:W-:Y:S02]  /*2e4a0*/  R2UR UR4, R78 ;  /* 0x000000004e0472ca */ /* 0x000fe400000e0000 */
[----:B------:R-:W-:-:S13]  /*2e4b0*/  R2UR UR5, R79 ;  /* 0x000000004f0572ca */ /* 0x000fda00000e0000 */
[----:B------:R-:W2:Y:S01]  /*2e4c0*/  LD.E.64 R8, desc[UR4][R8.64+0x8] ;  /* 0x0000080408087980 */ /* 0x000ea2000c101b00 */
[----:B------:R-:W-:Y:S01]  /*2e4d0*/  SHF.L.U32 R11, R11, 0x1f, RZ ;  /* 0x0000001f0b0b7819 */ /* 0x000fe200000006ff */
[----:B------:R-:W-:Y:S01]  /*2e4e0*/  BSSY B2, `(.L_x_2114) ;  /* 0x0000005000027945 */ /* 0x000fe20003800000 */
[----:B--2---:R-:W-:-:S05]  /*2e4f0*/  MOV R13, R8 ;  /* 0x00000008000d7202 */ /* 0x004fca0000000f00 */
[----:B------:R-:W-:-:S04]  /*2e500*/  IMAD R10, R10, 0x8, R13 ;  /* 0x000000080a0a7824 */ /* 0x000fc800078e020d */
[----:B------:R-:W0:Y:S02]  /*2e510*/  SYNCS.PHASECHK.TRANS64.TRYWAIT P1, [R10+URZ], R11 ;  /* 0x0000000b0a0075a7 */ /* 0x000e24000802017f */
[----:B0-----:R-:W-:Y:S05]  /*2e520*/  @!P1 BRA `(.L_x_2115) ;  /* 0x00000050009c9947 */ /* 0x001fea0003800000 */
.L_x_2158:
[----:B------:R-:W-:Y:S05]  /*2e530*/  BSYNC B2 ;  /* 0x0000000000027941 */ /* 0x000fea0003800000 */
.L_x_2114:
[----:B------:R-:W2:Y:S01]  /*2e540*/  LDL.64 R80, [R75+0x30] ;  /* 0x000030004b507983 */ /* 0x000ea20000100a00 */
[C---:B------:R-:W-:Y:S02]  /*2e550*/  R2UR UR4, R78.reuse ;  /* 0x000000004e0472ca */ /* 0x040fe400000e0000 */
[----:B------:R-:W-:Y:S01]  /*2e560*/  R2UR UR5, R79 ;  /* 0x000000004f0572ca */ /* 0x000fe200000e0000 */
[----:B------:R-:W3:Y:S04]  /*2e570*/  LDL.64 R84, [R75+0x38] ;  /* 0x000038004b547983 */ /* 0x000ee80000100a00 */
[----:B------:R-:W4:Y:S04]  /*2e580*/  LDL R100, [R76] ;  /* 0x000000004c647983 */ /* 0x000f280000100800 */
[----:B------:R-:W4:Y:S04]  /*2e590*/  LDL.64 R8, [R75+0x8] ;  /* 0x000008004b087983 */ /* 0x000f280000100a00 */
[----:B------:R1:W5:Y:S04]  /*2e5a0*/  LDL.64 R82, [R75+0x40] ;  /* 0x000040004b527983 */ /* 0x0003680000100a00 */
[----:B--2---:R-:W2:Y:S01]  /*2e5b0*/  LD.E R128, desc[UR4][R80.64+0x8] ;  /* 0x0000080450807980 */ /* 0x004ea2000c101900 */
[----:B------:R-:W-:-:S02]  /*2e5c0*/  R2UR UR8, R78 ;  /* 0x000000004e0872ca */ /* 0x000fc400000e0000 */
[C---:B------:R-:W-:Y:S01]  /*2e5d0*/  R2UR UR9, R79.reuse ;  /* 0x000000004f0972ca */ /* 0x040fe200000e0000 */
[----:B---3--:R-:W5:Y:S01]  /*2e5e0*/  LD.E.64 R84, desc[UR4][R84.64] ;  /* 0x0000000454547980 */ /* 0x008f62000c101b00 */
[----:B------:R-:W-:Y:S02]  /*2e5f0*/  R2UR UR6, R78 ;  /* 0x000000004e0672ca */ /* 0x000fe400000e0000 */
[----:B------:R-:W-:Y:S01]  /*2e600*/  R2UR UR7, R79 ;  /* 0x000000004f0772ca */ /* 0x000fe200000e0000 */
[----:B----4-:R-:W-:Y:S01]  /*2e610*/  IMAD R100, R100, 0x4800, RZ ;  /* 0x0000480064647824 */ /* 0x010fe200078e02ff */
[----:B------:R-:W-:-:S04]  /*2e620*/  UMOV UR4, 0xffffffff ;  /* 0xffffffff00047882 */ /* 0x000fc80000000000 */
[----:B------:R-:W-:-:S03]  /*2e630*/  SHF.R.S32.HI R101, RZ, 0x1f, R100 ;  /* 0x0000001fff657819 */ /* 0x000fc60000011464 */
[----:B------:R1:W5:Y:S04]  /*2e640*/  LD.E R90, desc[UR8][R8.64+0x74] ;  /* 0x00007408085a7980 */ /* 0x000368000c101900 */
[----:B------:R1:W5:Y:S01]  /*2e650*/  LD.E R91, desc[UR6][R80.64+0x4] ;  /* 0x00000406505b7980 */ /* 0x000362000c101900 */
[----:B--2---:R-:W-:-:S04]  /*2e660*/  SHF.R.S32.HI R129, RZ, 0x1f, R128 ;  /* 0x0000001fff817819 */ /* 0x004fc80000011480 */
[----:B------:R-:W-:-:S04]  /*2e670*/  LEA.HI R119, R129, R128, RZ, 0x2 ;  /* 0x0000008081777211 */ /* 0x000fc800078f10ff */
[----:B0-----:R-:W-:-:S05]  /*2e680*/  LOP3.LUT R11, R119, 0x1ffffffc, RZ, 0xc0, !PT ;  /* 0x1ffffffc770b7812 */ /* 0x001fca00078ec0ff */
[----:B------:R-:W-:Y:S01]  /*2e690*/  IMAD.IADD R11, R128, 0x1, -R11 ;  /* 0x00000001800b7824 */ /* 0x000fe200078e0a0b */
[----:B------:R-:W-:-:S03]  /*2e6a0*/  SHF.R.S32.HI R119, RZ, 0x2, R119 ;  /* 0x00000002ff777819 */ /* 0x000fc60000011477 */
[----:B------:R-:W-:Y:S01]  /*2e6b0*/  IMAD.SHL.U32 R102, R11, 0x8, RZ ;  /* 0x000000080b667824 */ /* 0x000fe200078e00ff */
[----:B-1----:R-:W-:Y:S06]  /*2e6c0*/  BRA.DIV UR4, `(.L_x_2116) ;  /* 0x0000005204487947 */ /* 0x002fec000b800000 */
[----:B------:R0:W1:Y:S04]  /*2e6d0*/  SHFL.IDX PT, R9, R87, RZ, 0x1c1f ;  /* 0x001c1fff57097589 */ /* 0x00006800000e0000 */
[----:B------:R0:W2:Y:S02]  /*2e6e0*/  SHFL.IDX PT, R14, R86, RZ, 0x1c1f ;  /* 0x001c1fff560e7589 */ /* 0x0000a400000e0000 */
.L_x_2162:
[----:B------:R-:W-:Y:S02]  /*2e6f0*/  R2UR UR4, R78 ;  /* 0x000000004e0472ca */ /* 0x000fe400000e0000 */
[----:B------:R-:W-:-:S13]  /*2e700*/  R2UR UR5, R79 ;  /* 0x000000004f0572ca */ /* 0x000fda00000e0000 */
[----:B------:R-:W3:Y:S01]  /*2e710*/  LD.E R11, desc[UR4][R80.64+0xc] ;  /* 0x00000c04500b7980 */ /* 0x000ee2000c101900 */
[----:B------:R-:W-:Y:S01]  /*2e720*/  BSSY B2, `(.L_x_2117) ;  /* 0x00001e7000027945 */ /* 0x000fe20003800000 */
[----:B--2---:R-:W-:Y:S02]  /*2e730*/  IMAD.MOV.U32 R88, RZ, RZ, R14 ;  /* 0x000000ffff587224 */ /* 0x004fe400078e000e */
[----:B-1----:R-:W-:Y:S02]  /*2e740*/  IMAD.MOV.U32 R89, RZ, RZ, R9 ;  /* 0x000000ffff597224 */ /* 0x002fe400078e0009 */
[----:B---3--:R-:W-:-:S05]  /*2e750*/  IMAD R11, R24, -0x60, R11 ;  /* 0xffffffa0180b7824 */ /* 0x008fca00078e020b */
[----:B------:R-:W-:-:S04]  /*2e760*/  VIMNMX R8, R11, 0x60, PT ;  /* 0x000000600b087848 */ /* 0x000fc80003fe0100 */
[----:B------:R-:W-:-:S13]  /*2e770*/  ISETP.GE.AND P1, PT, R119, R8, PT ;  /* 0x000000087700720c */ /* 0x000fda0003f26270 */
[----:B------:R-:W-:Y:S05]  /*2e780*/  @P1 BRA `(.L_x_2118) ;  /* 0x0000001c00801947 */ /* 0x000fea0003800000 */
[----:B------:R-:W-:Y:S02]  /*2e790*/  R2UR UR4, R78 ;  /* 0x000000004e0472ca */ /* 0x000fe400000e0000 */
[----:B------:R-:W-:-:S13]  /*2e7a0*/  R2UR UR5, R79 ;  /* 0x000000004f0572ca */ /* 0x000fda00000e0000 */
[----:B-----5:R-:W2:Y:S01]  /*2e7b0*/  LD.E.U8 R8, desc[UR4][R82.64] ;  /* 0x0000000452087980 */ /* 0x020ea2000c101100 */
[----:B------:R-:W-:Y:S01]  /*2e7c0*/  BSSY B3, `(.L_x_2119) ;  /* 0x000009c000037945 */ /* 0x000fe20003800000 */
[----:B--2---:R-:W-:-:S04]  /*2e7d0*/  LOP3.LUT R8, R8, 0x1, RZ, 0xc0, !PT ;  /* 0x0000000108087812 */ /* 0x004fc800078ec0ff */
[----:B------:R-:W-:-:S13]  /*2e7e0*/  ISETP.NE.U32.AND P1, PT, R8, 0x1, PT ;  /* 0x000000010800780c */ /* 0x000fda0003f25070 */
[----:B------:R-:W-:Y:S05]  /*2e7f0*/  @P1 BRA `(.L_x_2120) ;  /* 0x0000000800601947 */ /* 0x000fea0003800000 */
[----:B------:R-:W-:Y:S01]  /*2e800*/  LEA.HI R149, R91, R91, RZ, 0x1 ;  /* 0x0000005b5b957211 */ /* 0x000fe200078f08ff */
[----:B------:R-:W-:Y:S01]  /*2e810*/  IMAD.IADD R8, R90, 0x1, -R91 ;  /* 0x000000015a087824 */ /* 0x000fe200078e0a5b */
[----:B------:R-:W-:Y:S02]  /*2e820*/  LEA.HI R13, R129, R128, RZ, 0x5 ;  /* 0x00000080810d7211 */ /* 0x000fe400078f28ff */
[----:B------:R-:W-:Y:S02]  /*2e830*/  SHF.R.S32.HI R149, RZ, 0x1, R149 ;  /* 0x00000001ff957819 */ /* 0x000fe40000011495 */
[----:B------:R-:W-:Y:S01]  /*2e840*/  R2UR UR4, R78 ;  /* 0x000000004e0472ca */ /* 0x000fe200000e0000 */
[----:B------:R-:W-:Y:S01]  /*2e850*/  IMAD.SHL.U32 R13, R13, 0x10, RZ ;  /* 0x000000100d0d7824 */ /* 0x000fe200078e00ff */
[----:B------:R-:W-:Y:S02]  /*2e860*/  ISETP.GE.AND P1, PT, R102, R149, PT ;  /* 0x000000956600720c */ /* 0x000fe40003f26270 */
[----:B------:R-:W-:-:S02]  /*2e870*/  R2UR UR5, R79 ;  /* 0x000000004f0572ca */ /* 0x000fc400000e0000 */
[----:B------:R-:W-:Y:S02]  /*2e880*/  SEL R9, R149, RZ, P1 ;  /* 0x000000ff95097207 */ /* 0x000fe40000800000 */
[----:B------:R-:W-:Y:S02]  /*2e890*/  SEL R11, R91, R8, !P1 ;  /* 0x000000085b0b7207 */ /* 0x000fe40004800000 */
[----:B------:R-:W-:Y:S01]  /*2e8a0*/  LOP3.LUT R13, R13, 0xfffffe00, RZ, 0xc0, !PT ;  /* 0xfffffe000d0d7812 */ /* 0x000fe200078ec0ff */
[----:B------:R-:W-:Y:S01]  /*2e8b0*/  IMAD.IADD R9, R102, 0x1, R9 ;  /* 0x0000000166097824 */ /* 0x000fe200078e0209 */
[----:B------:R-:W-:Y:S02]  /*2e8c0*/  SHF.R.S32.HI R12, RZ, 0x1f, R11 ;  /* 0x0000001fff0c7819 */ /* 0x000fe4000001140b */
[----:B------:R-:W-:Y:S02]  /*2e8d0*/  R2UR UR6, R78 ;  /* 0x000000004e0672ca */ /* 0x000fe400000e0000 */
[----:B------:R-:W-:-:S02]  /*2e8e0*/  SHF.R.S32.HI R8, RZ, 0x1f, R9 ;  /* 0x0000001fff087819 */ /* 0x000fc40000011409 */
[----:B------:R-:W-:Y:S01]  /*2e8f0*/  LEA.HI R11, R12, R11, RZ, 0x4 ;  /* 0x0000000b0c0b7211 */ /* 0x000fe200078f20ff */
[----:B------:R-:W-:Y:S01]  /*2e900*/  IMAD.SHL.U32 R12, R119, 0x40, RZ ;  /* 0x00000040770c7824 */ /* 0x000fe200078e00ff */
[CC--:B------:R-:W-:Y:S02]  /*2e910*/  LEA.HI R10, R8.reuse, R9.reuse, RZ, 0x3 ;  /* 0x00000009080a7211 */ /* 0x0c0fe400078f18ff */
[----:B------:R-:W-:Y:S02]  /*2e920*/  LEA.HI R8, R8, R9, RZ, 0x6 ;  /* 0x0000000908087211 */ /* 0x000fe400078f30ff */
[----:B------:R-:W-:Y:S02]  /*2e930*/  SHF.R.S32.HI R146, RZ, 0x3, R10 ;  /* 0x00000003ff927819 */ /* 0x000fe4000001140a */
[----:B------:R-:W-:Y:S02]  /*2e940*/  LOP3.LUT R12, R12, 0x1c0, RZ, 0xc0, !PT ;  /* 0x000001c00c0c7812 */ /* 0x000fe400078ec0ff */
[----:B------:R-:W-:-:S02]  /*2e950*/  LEA.HI.SX32 R11, R11, R146, 0x1c ;  /* 0x000000920b0b7211 */ /* 0x000fc400078fe2ff */
[----:B------:R-:W-:Y:S02]  /*2e960*/  SHF.R.U32.HI R9, RZ, 0x3, R12 ;  /* 0x00000003ff097819 */ /* 0x000fe4000001160c */
[----:B------:R-:W-:Y:S01]  /*2e970*/  SHF.R.S32.HI R14, RZ, 0x1f, R11 ;  /* 0x0000001fff0e7819 */ /* 0x000fe2000001140b */
[----:B------:R-:W-:Y:S01]  /*2e980*/  IMAD.SHL.U32 R147, R11, 0x8, RZ ;  /* 0x000000080b937824 */ /* 0x000fe200078e00ff */
[----:B------:R-:W-:Y:S02]  /*2e990*/  SHF.R.S32.HI R8, RZ, 0x6, R8 ;  /* 0x00000006ff087819 */ /* 0x000fe40000011408 */
[----:B------:R-:W-:Y:S02]  /*2e9a0*/  LEA.HI R14, R14, R11, RZ, 0x3 ;  /* 0x0000000b0e0e7211 */ /* 0x000fe400078f18ff */
[----:B------:R-:W-:Y:S01]  /*2e9b0*/  LOP3.LUT R10, R12, 0x38, R10, 0xf8, !PT ;  /* 0x000000380c0a7812 */ /* 0x000fe200078ef80a */
[----:B------:R-:W-:Y:S01]  /*2e9c0*/  IMAD R8, R8, 0x1800, R13 ;  /* 0x0000180008087824 */ /* 0x000fe200078e020d */
[----:B------:R-:W-:-:S02]  /*2e9d0*/  SHF.R.S32.HI R14, RZ, 0x3, R14 ;  /* 0x00000003ff0e7819 */ /* 0x000fc4000001140e */
[----:B------:R-:W-:Y:S02]  /*2e9e0*/  LOP3.LUT R12, R12, 0x38, R147, 0xf8, !PT ;  /* 0x000000380c0c7812 */ /* 0x000fe400078ef893 */
[-C--:B------:R-:W-:Y:S01]  /*2e9f0*/  LOP3.LUT R11, R10, R9.reuse, RZ, 0x3c, !PT ;  /* 0x000000090a0b7212 */ /* 0x080fe200078e3cff */
[----:B------:R-:W-:Y:S01]  /*2ea00*/  IMAD R14, R14, 0x1800, R13 ;  /* 0x000018000e0e7824 */ /* 0x000fe200078e020d */
[----:B------:R-:W-:Y:S02]  /*2ea10*/  LOP3.LUT R9, R12, R9, RZ, 0x3c, !PT ;  /* 0x000000090c097212 */ /* 0x000fe400078e3cff */
[----:B------:R-:W-:Y:S01]  /*2ea20*/  R2UR UR7, R79 ;  /* 0x000000004f0772ca */ /* 0x000fe200000e0000 */
[----:B------:R-:W-:Y:S02]  /*2ea30*/  IMAD.IADD R11, R8, 0x1, R11 ;  /* 0x00000001080b7824 */ /* 0x000fe400078e020b */
[----:B------:R-:W-:-:S03]  /*2ea40*/  IMAD.IADD R9, R14, 0x1, R9 ;  /* 0x000000010e097824 */ /* 0x000fc600078e0209 */
[C---:B------:R-:W-:Y:S02]  /*2ea50*/  IADD3 R13, P1, R100.reuse, R11, RZ ;  /* 0x0000000b640d7210 */ /* 0x040fe40007f3e0ff */
[----:B------:R-:W-:-:S03]  /*2ea60*/  IADD3 R11, P2, R100, R9, RZ ;  /* 0x00000009640b7210 */ /* 0x000fc60007f5e0ff */
[--C-:B------:R-:W-:Y:S01]  /*2ea70*/  IMAD.X R9, RZ, RZ, R101.reuse, P1 ;  /* 0x000000ffff097224 */ /* 0x100fe200008e0665 */
[-C--:B------:R-:W-:Y:S01]  /*2ea80*/  LEA R8, P1, R13, R84.reuse, 0x1 ;  /* 0x000000540d087211 */ /* 0x080fe200078208ff */
[----:B------:R-:W-:Y:S01]  /*2ea90*/  IMAD.X R10, RZ, RZ, R101, P2 ;  /* 0x000000ffff0a7224 */ /* 0x000fe200010e0665 */
[----:B------:R-:W-:Y:S02]  /*2eaa0*/  LEA R12, P2, R11, R84, 0x1 ;  /* 0x000000540b0c7211 */ /* 0x000fe400078408ff */
[----:B------:R-:W-:Y:S02]  /*2eab0*/  LEA.HI.X R9, R13, R85, R9, 0x1, P1 ;  /* 0x000000550d097211 */ /* 0x000fe400008f0c09 */
[----:B------:R-:W-:Y:S02]  /*2eac0*/  ISETP.GE.AND P1, PT, R102, R149, PT ;  /* 0x000000956600720c */ /* 0x000fe40003f26270 */
[----:B------:R-:W-:Y:S01]  /*2ead0*/  LEA.HI.X R13, R11, R85, R10, 0x1, P2 ;  /* 0x000000550b0d7211 */ /* 0x000fe200010f0c0a */
[----:B------:R-:W-:Y:S01]  /*2eae0*/  BSSY B4, `(.L_x_2121) ;  /* 0x0000060000047945 */ /* 0x000fe20003800000 */
[----:B------:R-:W5:Y:S01]  /*2eaf0*/  LD.E.128 R8, desc[UR4][R8.64] ;  /* 0x0000000408087980 */ /* 0x000f62000c101d00 */
[----:B------:R-:W-:-:S03]  /*2eb00*/  ISETP.GE.AND P2, PT, R147, R90, PT ;  /* 0x0000005a9300720c */ /* 0x000fc60003f46270 */
[----:B------:R-:W5:Y:S05]  /*2eb10*/  LD.E.128 R12, desc[UR6][R12.64] ;  /* 0x000000060c0c7980 */ /* 0x000f6a000c101d00 */
[----:B------:R-:W-:Y:S05]  /*2eb20*/  @P1 BRA `(.L_x_2122) ;  /* 0x00000004006c1947 */ /* 0x000fea0003800000 */
[----:B------:R-:W-:Y:S01]  /*2eb30*/  SHF.R.U32.HI R151, RZ, 0x10, R33 ;  /* 0x00000010ff977819 */ /* 0x000fe20000011621 */
[----:B-----5:R-:W-:Y:S01]  /*2eb40*/  IMAD.U32 R148, R15, 0x10000, RZ ;  /* 0x000100000f947824 */ /* 0x020fe200078e00ff */
[----:B------:R-:W-:Y:S02]  /*2eb50*/  SHF.R.U32.HI R149, RZ, 0x10, R45 ;  /* 0x00000010ff957819 */ /* 0x000fe4000001162d */
[----:B------:R-:W-:Y:S02]  /*2eb60*/  PRMT R144, R144, 0x5410, R151 ;  /* 0x0000541090907816 */ /* 0x000fe40000000097 */
[----:B------:R-:W-:Y:S02]  /*2eb70*/  PRMT R149, R142, 0x5410, R149 ;  /* 0x000054108e957816 */ /* 0x000fe40000000095 */
[----:B------:R-:W-:Y:S01]  /*2eb80*/  SHF.R.U64 R150, R44, 0x10, R45 ;  /* 0x000000102c967819 */ /* 0x000fe2000000122d */
[----:B------:R-:W-:Y:S01]  /*2eb90*/  IMAD.U32 R44, R13, 0x10000, RZ ;  /* 0x000100000d2c7824 */ /* 0x000fe200078e00ff */
[----:B------:R-:W-:Y:S01]  /*2eba0*/  SHF.R.U32.HI R153, RZ, 0x10, R47 ;  /* 0x00000010ff997819 */ /* 0x000fe2000001162f */
[----:B------:R-:W-:Y:S01]  /*2ebb0*/  IMAD.U32 R151, R149, 0x10000, RZ ;  /* 0x0001000095977824 */ /* 0x000fe200078e00ff */
[----:B------:R-:W-:Y:S01]  /*2ebc0*/  LOP3.LUT R45, R15, 0xffff0000, RZ, 0xc0, !PT ;  /* 0xffff00000f2d7812 */ /* 0x000fe200078ec0ff */
[----:B------:R-:W-:Y:S01]  /*2ebd0*/  IMAD.U32 R15, R144, 0x10000, RZ ;  /* 0x00010000900f7824 */ /* 0x000fe200078e00ff */
[----:B------:R-:W-:Y:S01]  /*2ebe0*/  PRMT R142, R141, 0x5410, R150 ;  /* 0x000054108d8e7816 */ /* 0x000fe20000000096 */
[----:B------:R-:W-:Y:S01]  /*2ebf0*/  FMUL.FTZ R141, R44, R151 ;  /* 0x000000972c8d7220 */ /* 0x000fe20000410000 */
[----:B------:R-:W-:-:S02]  /*2ec00*/  SHF.R.U32.HI R152, RZ, 0x10, R35 ;  /* 0x00000010ff987819 */ /* 0x000fc40000011623 */
[----:B------:R-:W-:Y:S01]  /*2ec10*/  SHF.R.U64 R155, R46, 0x10, R47 ;  /* 0x000000102e9b7819 */ /* 0x000fe2000000122f */
[----:B------:R-:W-:Y:S01]  /*2ec20*/  IMAD.U32 R46, R11, 0x10000, RZ ;  /* 0x000100000b2e7824 */ /* 0x000fe200078e00ff */
[----:B------:R-:W-:Y:S01]  /*2ec30*/  PRMT R150, R138, 0x5410, R153 ;  /* 0x000054108a967816 */ /* 0x000fe20000000099 */
[-C--:B------:R-:W-:Y:S01]  /*2ec40*/  FMUL.FTZ R153, R44, R15.reuse ;  /* 0x0000000f2c997220 */ /* 0x080fe20000410000 */
[----:B------:R-:W-:Y:S01]  /*2ec50*/  LOP3.LUT R47, R13, 0xffff0000, RZ, 0xc0, !PT ;  /* 0xffff00000d2f7812 */ /* 0x000fe200078ec0ff */
[----:B------:R-:W-:Y:S01]  /*2ec60*/  IMAD.U32 R13, R12, 0x10000, RZ ;  /* 0x000100000c0d7824 */ /* 0x000fe200078e00ff */
[----:B------:R-:W-:Y:S01]  /*2ec70*/  LOP3.LUT R138, R149, 0xffff0000, RZ, 0xc0, !PT ;  /* 0xffff0000958a7812 */ /* 0x000fe200078ec0ff */
[----:B------:R-:W-:Y:S01]  /*2ec80*/  IMAD.U32 R149, R150, 0x10000, RZ ;  /* 0x0001000096957824 */ /* 0x000fe200078e00ff */
[----:B------:R-:W-:Y:S02]  /*2ec90*/  LOP3.LUT R44, R144, 0xffff0000, RZ, 0xc0, !PT ;  /* 0xffff0000902c7812 */ /* 0x000fe400078ec0ff */
[----:B------:R-:W-:Y:S01]  /*2eca0*/  SHF.R.U64 R154, R34, 0x10, R35 ;  /* 0x00000010229a7819 */ /* 0x000fe20000001223 */
[----:B------:R-:W-:Y:S01]  /*2ecb0*/  IMAD.U32 R34, R9, 0x10000, RZ ;  /* 0x0001000009227824 */ /* 0x000fe200078e00ff */
[----:B------:R-:W-:Y:S01]  /*2ecc0*/  PRMT R139, R139, 0x5410, R152 ;  /* 0x000054108b8b7816 */ /* 0x000fe20000000098 */
[----:B------:R-:W-:Y:S01]  /*2ecd0*/  FMUL.FTZ R144, R47, R138 ;  /* 0x0000008a2f907220 */ /* 0x000fe20000410000 */
[----:B------:R-:W-:Y:S01]  /*2ece0*/  LOP3.LUT R35, R9, 0xffff0000, RZ, 0xc0, !PT ;  /* 0xffff000009237812 */ /* 0x000fe200078ec0ff */
[----:B------:R-:W-:Y:S01]  /*2ecf0*/  FMUL.FTZ R152, R47, R44 ;  /* 0x0000002c2f987220 */ /* 0x000fe20000410000 */
[----:B------:R-:W-:Y:S01]  /*2ed00*/  FFMA.FTZ R15, R34, R15, -R141 ;  /* 0x0000000f220f7223 */ /* 0x000fe2000001088d */
[----:B------:R-:W-:Y:S01]  /*2ed10*/  SHF.R.U64 R156, R32, 0x10, R33 ;  /* 0x00000010209c7819 */ /* 0x000fe20000001221 */
[----:B------:R-:W-:-:S02]  /*2ed20*/  IMAD.U32 R141, R139, 0x10000, RZ ;  /* 0x000100008b8d7824 */ /* 0x000fc400078e00ff */
[C---:B------:R-:W-:Y:S01]  /*2ed30*/  FFMA.FTZ R44, R35.reuse, R44, -R144 ;  /* 0x0000002c232c7223 */ /* 0x040fe20000010890 */
[----:B------:R-:W-:Y:S01]  /*2ed40*/  FFMA.FTZ R35, R35, R138, R152 ;  /* 0x0000008a23237223 */ /* 0x000fe20000010098 */
[----:B------:R-:W-:Y:S01]  /*2ed50*/  FMUL.FTZ R47, R148, R149 ;  /* 0x00000095942f7220 */ /* 0x000fe20000410000 */
[----:B------:R-:W-:Y:S01]  /*2ed60*/  LOP3.LUT R150, R150, 0xffff0000, RZ, 0xc0, !PT ;  /* 0xffff000096967812 */ /* 0x000fe200078ec0ff */
[-C--:B------:R-:W-:Y:S01]  /*2ed70*/  FMUL.FTZ R148, R148, R141.reuse ;  /* 0x0000008d94947220 */ /* 0x080fe20000410000 */
[----:B------:R-:W-:Y:S01]  /*2ed80*/  LOP3.LUT R138, R139, 0xffff0000, RZ, 0xc0, !PT ;  /* 0xffff00008b8a7812 */ /* 0x000fe200078ec0ff */
[C---:B------:R-:W-:Y:S01]  /*2ed90*/  FFMA.FTZ R141, R46.reuse, R141, -R47 ;  /* 0x0000008d2e8d7223 */ /* 0x040fe2000001082f */
[----:B------:R-:W-:Y:S01]  /*2eda0*/  PRMT R145, R145, 0x5410, R156 ;  /* 0x0000541091917816 */ /* 0x000fe2000000009c */
[----:B------:R-:W-:Y:S01]  /*2edb0*/  FFMA.FTZ R148, R46, R149, R148 ;  /* 0x000000952e947223 */ /* 0x000fe20000010094 */
[----:B------:R-:W-:Y:S01]  /*2edc0*/  LOP3.LUT R33, R11, 0xffff0000, RZ, 0xc0, !PT ;  /* 0xffff00000b217812 */ /* 0x000fe200078ec0ff */
[C---:B------:R-:W-:Y:S01]  /*2edd0*/  FMUL.FTZ R144, R45.reuse, R150 ;  /* 0x000000962d907220 */ /* 0x040fe20000410000 */
[----:B------:R-:W-:Y:S01]  /*2ede0*/  FMUL.FTZ R152, R45, R138 ;  /* 0x0000008a2d987220 */ /* 0x000fe20000410000 */
[----:B------:R-:W-:Y:S01]  /*2edf0*/  LOP3.LUT R12, R12, 0xffff0000, RZ, 0xc0, !PT ;  /* 0xffff00000c0c7812 */ /* 0x000fe200078ec0ff */
[----:B------:R-:W-:Y:S01]  /*2ee00*/  IMAD.U32 R46, R145, 0x10000, RZ ;  /* 0x00010000912e7824 */ /* 0x000fe200078e00ff */
[C---:B------:R-:W-:Y:S01]  /*2ee10*/  LOP3.LUT R45, R142.reuse, 0xffff0000, RZ, 0xc0, !PT ;  /* 0xffff00008e2d7812 */ /* 0x040fe200078ec0ff */
[----:B------:R-:W-:-:S02]  /*2ee20*/  IMAD.U32 R47, R142, 0x10000, RZ ;  /* 0x000100008e2f7824 */ /* 0x000fc400078e00ff */
[----:B------:R-:W-:Y:S01]  /*2ee30*/  FFMA.FTZ R144, R33, R138, -R144 ;  /* 0x0000008a21907223 */ /* 0x000fe20000010890 */
[C---:B------:R-:W-:Y:S01]  /*2ee40*/  IMAD.U32 R32, R8.reuse, 0x10000, RZ ;  /* 0x0001000008207824 */ /* 0x040fe200078e00ff */
[----:B------:R-:W-:Y:S01]  /*2ee50*/  LOP3.LUT R8, R8, 0xffff0000, RZ, 0xc0, !PT ;  /* 0xffff000008087812 */ /* 0x000fe200078ec0ff */
[----:B------:R-:W-:Y:S01]  /*2ee60*/  FMUL.FTZ R139, R13, R47 ;  /* 0x0000002f0d8b7220 */ /* 0x000fe20000410000 */
[----:B------:R-:W-:Y:S01]  /*2ee70*/  LOP3.LUT R145, R145, 0xffff0000, RZ, 0xc0, !PT ;  /* 0xffff000091917812 */ /* 0x000fe200078ec0ff */
[-C--:B------:R-:W-:Y:S01]  /*2ee80*/  FMUL.FTZ R138, R13, R46.reuse ;  /* 0x0000002e0d8a7220 */ /* 0x080fe20000410000 */
[----:B------:R-:W-:Y:S01]  /*2ee90*/  PRMT R140, R140, 0x5410, R155 ;  /* 0x000054108c8c7816 */ /* 0x000fe2000000009b */
[----:B------:R-:W-:Y:S01]  /*2eea0*/  FMUL.FTZ R13, R12, R45 ;  /* 0x0000002d0c0d7220 */ /* 0x000fe20000410000 */
[----:B------:R-:W-:Y:S01]  /*2eeb0*/  PRMT R143, R143, 0x5410, R154 ;  /* 0x000054108f8f7816 */ /* 0x000fe2000000009a */
[C---:B------:R-:W-:Y:S01]  /*2eec0*/  FFMA.FTZ R139, R32.reuse, R46, -R139 ;  /* 0x0000002e208b7223 */ /* 0x040fe2000001088b */
[----:B------:R-:W-:Y:S01]  /*2eed0*/  FFMA.FTZ R138, R32, R47, R138 ;  /* 0x0000002f208a7223 */ /* 0x000fe2000001008a */
[C---:B------:R-:W-:Y:S01]  /*2eee0*/  IMAD.U32 R9, R10.reuse, 0x10000, RZ ;  /* 0x000100000a097824 */ /* 0x040fe200078e00ff */
[----:B------:R-:W-:Y:S01]  /*2eef0*/  LOP3.LUT R11, R10, 0xffff0000, RZ, 0xc0, !PT ;  /* 0xffff00000a0b7812 */ /* 0x000fe200078ec0ff */
[----:B------:R-:W-:Y:S01]  /*2ef00*/  FFMA.FTZ R149, R33, R150, R152 ;  /* 0x0000009621957223 */ /* 0x000fe20000010098 */
[----:B------:R-:W-:Y:S01]  /*2ef10*/  FFMA.FTZ R32, R8, R145, -R13 ;  /* 0x0000009108207223 */ /* 0x000fe2000001080d */
[----:B------:R-:W-:-:S02]  /*2ef20*/  IMAD.U32 R10, R14, 0x10000, RZ ;  /* 0x000100000e0a7824 */ /* 0x000fc400078e00ff */
[----:B------:R-:W-:Y:S01]  /*2ef30*/  FMUL.FTZ R33, R12, R145 ;  /* 0x000000910c217220 */ /* 0x000fe20000410000 */
[----:B------:R-:W-:Y:S01]  /*2ef40*/  IMAD.U32 R13, R140, 0x10000, RZ ;  /* 0x000100008c0d7824 */ /* 0x000fe200078e00ff */
[----:B------:R-:W-:Y:S01]  /*2ef50*/  LOP3.LUT R14, R14, 0xffff0000, RZ, 0xc0, !PT ;  /* 0xffff00000e0e7812 */ /* 0x000fe200078ec0ff */
[C---:B------:R-:W-:Y:S01]  /*2ef60*/  IMAD.U32 R12, R143.reuse, 0x10000, RZ ;  /* 0x000100008f0c7824 */ /* 0x040fe200078e00ff */
[----:B------:R-:W-:Y:S01]  /*2ef70*/  LOP3.LUT R140, R140, 0xffff0000, RZ, 0xc0, !PT ;  /* 0xffff00008c8c7812 */ /* 0x000fe200078ec0ff */
[----:B------:R-:W-:Y:S01]  /*2ef80*/  FFMA.FTZ R33, R8, R45, R33 ;  /* 0x0000002d08217223 */ /* 0x000fe20000010021 */
[----:B------:R-:W-:Y:S01]  /*2ef90*/  LOP3.LUT R143, R143, 0xffff0000, RZ, 0xc0, !PT ;  /* 0xffff00008f8f7812 */ /* 0x000fe200078ec0ff */
[C---:B------:R-:W-:Y:S01]  /*2efa0*/  FMUL.FTZ R8, R10.reuse, R13 ;  /* 0x0000000d0a087220 */ /* 0x040fe20000410000 */
[----:B------:R-:W-:Y:S01]  /*2efb0*/  FMUL.FTZ R10, R10, R12 ;  /* 0x0000000c0a0a7220 */ /* 0x000fe20000410000 */
[----:B------:R-:W-:Y:S01]  /*2efc0*/  FMUL.FTZ R46, R14, R140 ;  /* 0x0000008c0e2e7220 */ /* 0x000fe20000410000 */
[----:B------:R-:W-:Y:S01]  /*2efd0*/  FFMA.FTZ R34, R34, R151, R153 ;  /* 0x0000009722227223 */ /* 0x000fe20000010099 */
[-C--:B------:R-:W-:Y:S01]  /*2efe0*/  FMUL.FTZ R45, R14, R143.reuse ;  /* 0x0000008f0e2d7220 */ /* 0x080fe20000410000 */
        /* <DEDUP_REMOVED lines=15> */
.L_x_2122:
[----:B------:R-:W-:Y:S05]  /*2f0e0*/  BSYNC B4 ;  /* 0x0000000000047941 */ /* 0x000fea0003800000 */
.L_x_2121:
[----:B------:R-:W-:Y:S01]  /*2f0f0*/  R2UR UR4, R78 ;  /* 0x000000004e0472ca */ /* 0x000fe200000e0000 */
[----:B------:R-:W-:Y:S01]  /*2f100*/  IMAD.SHL.U32 R33, R146, 0x8, RZ ;  /* 0x0000000892217824 */ /* 0x000fe200078e00ff */
[----:B------:R-:W-:Y:S01]  /*2f110*/  R2UR UR5, R79 ;  /* 0x000000004f0572ca */ /* 0x000fe200000e0000 */
[--C-:B------:R-:W-:Y:S01]  /*2f120*/  @!P2 IMAD.WIDE R34, R147, 0x2, R88.reuse ;  /* 0x000000029322a825 */ /* 0x100fe200078e0258 */
[----:B------:R-:W-:Y:S02]  /*2f130*/  @!P2 R2UR UR6, R78 ;  /* 0x000000004e06a2ca */ /* 0x000fe400000e0000 */
[----:B------:R-:W-:Y:S01]  /*2f140*/  @!P2 R2UR UR7, R79 ;  /* 0x000000004f07a2ca */ /* 0x000fe200000e0000 */
[----:B------:R-:W-:-:S08]  /*2f150*/  IMAD.WIDE R32, R33, 0x2, R88 ;  /* 0x0000000221207825 */ /* 0x000fd000078e0258 */
[----:B-----5:R1:W-:Y:S04]  /*2f160*/  ST.E.128 desc[UR4][R32.64], R8 ;  /* 0x0000000820007985 */ /* 0x0203e8000c101d04 */
[----:B------:R1:W-:Y:S02]  /*2f170*/  @!P2 ST.E.128 desc[UR6][R34.64], R12 ;  /* 0x0000000c2200a985 */ /* 0x0003e4000c101d06 */
.L_x_2120:
[----:B------:R-:W-:Y:S05]  /*2f180*/  BSYNC B3 ;  /* 0x0000000000037941 */ /* 0x000fea0003800000 */
.L_x_2119:
[----:B------:R-:W-:Y:S02]  /*2f190*/  R2UR UR4, R78 ;  /* 0x000000004e0472ca */ /* 0x000fe400000e0000 */
[----:B------:R-:W-:-:S13]  /*2f1a0*/  R2UR UR5, R79 ;  /* 0x000000004f0572ca */ /* 0x000fda00000e0000 */
[----:B-1----:R-:W2:Y:S01]  /*2f1b0*/  LD.E.U8 R8, desc[UR4][R82.64] ;  /* 0x0000000452087980 */ /* 0x002ea2000c101100 */
[----:B------:R-:W-:Y:S01]  /*2f1c0*/  BSSY B3, `(.L_x_2123) ;  /* 0x000009c000037945 */ /* 0x000fe20003800000 */
[----:B--2---:R-:W-:-:S13]  /*2f1d0*/  LOP3.LUT P1, RZ, R8, 0x2, RZ, 0xc0, !PT ;  /* 0x0000000208ff7812 */ /* 0x004fda000782c0ff */
[----:B------:R-:W-:Y:S05]  /*2f1e0*/  @!P1 BRA `(.L_x_2124) ;  /* 0x0000000800649947 */ /* 0x000fea0003800000 */
[----:B------:R-:W-:Y:S02]  /*2f1f0*/  R2UR UR4, R78 ;  /* 0x000000004e0472ca */ /* 0x000fe400000e0000 */
[----:B------:R-:W-:-:S13]  /*2f200*/  R2UR UR5, R79 ;  /* 0x000000004f0572ca */ /* 0x000fda00000e0000 */
[----:B------:R-:W2:Y:S01]  /*2f210*/  LD.E R8, desc[UR4][R80.64+0x4] ;  /* 0x0000040450087980 */ /* 0x000ea2000c101900 */
[----:B------:R-:W-:Y:S01]  /*2f220*/  VIADD R34, R102, 0x20 ;  /* 0x0000002066227836 */ /* 0x000fe20000000000 */
[----:B------:R-:W-:Y:S02]  /*2f230*/  LEA.HI R13, R129, R128, RZ, 0x5 ;  /* 0x00000080810d7211 */ /* 0x000fe400078f28ff */
[----:B------:R-:W-:Y:S02]  /*2f240*/  R2UR UR6, R78 ;  /* 0x000000004e0672ca */ /* 0x000fe400000e0000 */
[----:B------:R-:W-:Y:S01]  /*2f250*/  R2UR UR7, R79 ;  /* 0x000000004f0772ca */ /* 0x000fe200000e0000 */
[----:B------:R-:W-:-:S05]  /*2f260*/  IMAD.SHL.U32 R14, R13, 0x10, RZ ;  /* 0x000000100d0e7824 */ /* 0x000fca00078e00ff */
[----:B------:R-:W-:Y:S01]  /*2f270*/  LOP3.LUT R15, R14, 0xfffffe00, RZ, 0xc0, !PT ;  /* 0xfffffe000e0f7812 */ /* 0x000fe200078ec0ff */
[----:B------:R-:W-:Y:S01]  /*2f280*/  BSSY B4, `(.L_x_2125) ;  /* 0x0000086000047945 */ /* 0x000fe20003800000 */
[----:B--2---:R-:W-:-:S04]  /*2f290*/  LEA.HI R8, R8, R8, RZ, 0x1 ;  /* 0x0000000808087211 */ /* 0x004fc800078f08ff */
[----:B------:R-:W-:Y:S01]  /*2f2a0*/  SHF.R.S32.HI R35, RZ, 0x1, R8 ;  /* 0x00000001ff237819 */ /* 0x000fe20000011408 */
[----:B------:R-:W-:-:S03]  /*2f2b0*/  IMAD.IADD R8, R90, 0x1, -R91 ;  /* 0x000000015a087824 */ /* 0x000fc600078e0a5b */
[----:B------:R-:W-:-:S04]  /*2f2c0*/  ISETP.GE.AND P1, PT, R34, R35, PT ;  /* 0x000000232200720c */ /* 0x000fc80003f26270 */
[----:B------:R-:W-:Y:S02]  /*2f2d0*/  SEL R9, R35, RZ, P1 ;  /* 0x000000ff23097207 */ /* 0x000fe40000800000 */
[----:B------:R-:W-:-:S03]  /*2f2e0*/  SEL R11, R91, R8, !P1 ;  /* 0x000000085b0b7207 */ /* 0x000fc60004800000 */
[----:B------:R-:W-:Y:S01]  /*2f2f0*/  IMAD.IADD R9, R34, 0x1, R9 ;  /* 0x0000000122097824 */ /* 0x000fe200078e0209 */
[----:B------:R-:W-:-:S04]  /*2f300*/  SHF.R.S32.HI R12, RZ, 0x1f, R11 ;  /* 0x0000001fff0c7819 */ /* 0x000fc8000001140b */
[----:B------:R-:W-:Y:S02]  /*2f310*/  SHF.R.S32.HI R8, RZ, 0x1f, R9 ;  /* 0x0000001fff087819 */ /* 0x000fe40000011409 */
[----:B------:R-:W-:Y:S01]  /*2f320*/  LEA.HI R11, R12, R11, RZ, 0x4 ;  /* 0x0000000b0c0b7211 */ /* 0x000fe200078f20ff */
[----:B------:R-:W-:Y:S01]  /*2f330*/  IMAD.SHL.U32 R12, R119, 0x40, RZ ;  /* 0x00000040770c7824 */ /* 0x000fe200078e00ff */
[CC--:B------:R-:W-:Y:S02]  /*2f340*/  LEA.HI R10, R8.reuse, R9.reuse, RZ, 0x3 ;  /* 0x00000009080a7211 */ /* 0x0c0fe400078f18ff */
[----:B------:R-:W-:Y:S02]  /*2f350*/  LEA.HI R8, R8, R9, RZ, 0x6 ;  /* 0x0000000908087211 */ /* 0x000fe400078f30ff */
[----:B------:R-:W-:Y:S02]  /*2f360*/  SHF.R.S32.HI R32, RZ, 0x3, R10 ;  /* 0x00000003ff207819 */ /* 0x000fe4000001140a */
[----:B------:R-:W-:-:S02]  /*2f370*/  LOP3.LUT R13, R12, 0x1c0, RZ, 0xc0, !PT ;  /* 0x000001c00c0d7812 */ /* 0x000fc400078ec0ff */
[----:B------:R-:W-:Y:S02]  /*2f380*/  LEA.HI.SX32 R11, R11, R32, 0x1c ;  /* 0x000000200b0b7211 */ /* 0x000fe400078fe2ff */
[----:B------:R-:W-:Y:S02]  /*2f390*/  SHF.R.U32.HI R14, RZ, 0x3, R13 ;  /* 0x00000003ff0e7819 */ /* 0x000fe4000001160d */
[----:B------:R-:W-:Y:S01]  /*2f3a0*/  SHF.R.S32.HI R12, RZ, 0x1f, R11 ;  /* 0x0000001fff0c7819 */ /* 0x000fe2000001140b */
[----:B------:R-:W-:Y:S01]  /*2f3b0*/  IMAD.SHL.U32 R33, R11, 0x8, RZ ;  /* 0x000000080b217824 */ /* 0x000fe200078e00ff */
[----:B------:R-:W-:Y:S02]  /*2f3c0*/  SHF.R.S32.HI R8, RZ, 0x6, R8 ;  /* 0x00000006ff087819 */ /* 0x000fe40000011408 */
[----:B------:R-:W-:Y:S02]  /*2f3d0*/  LOP3.LUT R10, R13, 0x38, R10, 0xf8, !PT ;  /* 0x000000380d0a7812 */ /* 0x000fe400078ef80a */
[----:B------:R-:W-:Y:S01]  /*2f3e0*/  LEA.HI R12, R12, R11, RZ, 0x3 ;  /* 0x0000000b0c0c7211 */ /* 0x000fe200078f18ff */
[----:B------:R-:W-:Y:S01]  /*2f3f0*/  IMAD R8, R8, 0x1800, R15 ;  /* 0x0000180008087824 */ /* 0x000fe200078e020f */
[----:B------:R-:W-:-:S02]  /*2f400*/  LOP3.LUT R9, R10, R14, RZ, 0x3c, !PT ;  /* 0x0000000e0a097212 */ /* 0x000fc400078e3cff */
[----:B------:R-:W-:Y:S02]  /*2f410*/  SHF.R.S32.HI R12, RZ, 0x3, R12 ;  /* 0x00000003ff0c7819 */ /* 0x000fe4000001140c */
[----:B------:R-:W-:Y:S01]  /*2f420*/  LOP3.LUT R11, R13, 0x38, R33, 0xf8, !PT ;  /* 0x000000380d0b7812 */ /* 0x000fe200078ef821 */
[----:B------:R-:W-:Y:S02]  /*2f430*/  IMAD.IADD R9, R8, 0x1, R9 ;  /* 0x0000000108097824 */ /* 0x000fe400078e0209 */
[----:B------:R-:W-:Y:S01]  /*2f440*/  IMAD R12, R12, 0x1800, R15 ;  /* 0x000018000c0c7824 */ /* 0x000fe200078e020f */
[----:B------:R-:W-:Y:S02]  /*2f450*/  LOP3.LUT R11, R11, R14, RZ, 0x3c, !PT ;  /* 0x0000000e0b0b7212 */ /* 0x000fe400078e3cff */
[----:B------:R-:W-:-:S03]  /*2f460*/  IADD3 R9, P1, R100, R9, RZ ;  /* 0x0000000964097210 */ /* 0x000fc60007f3e0ff */
[----:B------:R-:W-:Y:S02]  /*2f470*/  IMAD.IADD R11, R12, 0x1, R11 ;  /* 0x000000010c0b7824 */ /* 0x000fe400078e020b */
[----:B------:R-:W-:Y:S01]  /*2f480*/  IMAD.X R13, RZ, RZ, R101, P1 ;  /* 0x000000ffff0d7224 */ /* 0x000fe200008e0665 */
[CC--:B------:R-:W-:Y:S02]  /*2f490*/  LEA R8, P1, R9.reuse, R84.reuse, 0x1 ;  /* 0x0000005409087211 */ /* 0x0c0fe400078208ff */
[----:B------:R-:W-:Y:S02]  /*2f4a0*/  IADD3 R11, P2, R100, R11, RZ ;  /* 0x0000000b640b7210 */ /* 0x000fe40007f5e0ff */
[----:B------:R-:W-:Y:S02]  /*2f4b0*/  LEA.HI.X R9, R9, R85, R13, 0x1, P1 ;  /* 0x0000005509097211 */ /* 0x000fe400008f0c0d */
[----:B------:R-:W-:Y:S01]  /*2f4c0*/  ISETP.GE.AND P1, PT, R34, R35, PT ;  /* 0x000000232200720c */ /* 0x000fe20003f26270 */
[----:B------:R-:W-:Y:S01]  /*2f4d0*/  IMAD.X R10, RZ, RZ, R101, P2 ;  /* 0x000000ffff0a7224 */ /* 0x000fe200010e0665 */
[----:B------:R-:W-:-:S04]  /*2f4e0*/  LEA R12, P2, R11, R84, 0x1 ;  /* 0x000000540b0c7211 */ /* 0x000fc800078408ff */
[----:B------:R-:W-:Y:S02]  /*2f4f0*/  LEA.HI.X R13, R11, R85, R10, 0x1, P2 ;  /* 0x000000550b0d7211 */ /* 0x000fe400010f0c0a */
[----:B------:R-:W5:Y:S01]  /*2f500*/  LD.E.128 R8, desc[UR4][R8.64] ;  /* 0x0000000408087980 */ /* 0x000f62000c101d00 */
[----:B------:R-:W-:-:S03]  /*2f510*/  ISETP.GE.AND P2, PT, R33, R90, PT ;  /* 0x0000005a2100720c */ /* 0x000fc60003f46270 */
[----:B------:R-:W5:Y:S01]  /*2f520*/  LD.E.128 R12, desc[UR6][R12.64] ;  /* 0x000000060c0c7980 */ /* 0x000f62000c101d00 */
[----:B------:R-:W-:Y:S09]  /*2f530*/  @P1 BRA `(.L_x_2126) ;  /* 0x0000000400681947 */ /* 0x000ff20003800000 */
[----:B------:R-:W-:Y:S01]  /*2f540*/  SHF.R.U32.HI R44, RZ, 0x10, R41 ;  /* 0x00000010ff2c7819 */ /* 0x000fe20000011629 */
[----:B-----5:R-:W-:Y:S01]  /*2f550*/  IMAD.U32 R35, R13, 0x10000, RZ ;  /* 0x000100000d237824 */ /* 0x020fe200078e00ff */
[----:B------:R-:W-:Y:S02]  /*2f560*/  SHF.R.U32.HI R140, RZ, 0x10, R29 ;  /* 0x00000010ff8c7819 */ /* 0x000fe4000001161d */
[----:B------:R-:W-:Y:S02]  /*2f570*/  PRMT R137, R137, 0x5410, R44 ;  /* 0x0000541089897816 */ /* 0x000fe4000000002c */
[----:B------:R-:W-:Y:S02]  /*2f580*/  PRMT R133, R133, 0x5410, R140 ;  /* 0x0000541085857816 */ /* 0x000fe4000000008c */
[----:B------:R-:W-:Y:S01]  /*2f590*/  SHF.R.U32.HI R46, RZ, 0x10, R31 ;  /* 0x00000010ff2e7819 */ /* 0x000fe2000001161f */
[----:B------:R-:W-:Y:S01]  /*2f5a0*/  IMAD.U32 R44, R137, 0x10000, RZ ;  /* 0x00010000892c7824 */ /* 0x000fe200078e00ff */
[----:B------:R-:W-:-:S02]  /*2f5b0*/  SHF.R.U32.HI R138, RZ, 0x10, R43 ;  /* 0x00000010ff8a7819 */ /* 0x000fc4000001162b */
[----:B------:R-:W-:Y:S01]  /*2f5c0*/  SHF.R.U64 R45, R42, 0x10, R43 ;  /* 0x000000102a2d7819 */ /* 0x000fe2000000122b */
[----:B------:R-:W-:Y:S01]  /*2f5d0*/  IMAD.U32 R42, R133, 0x10000, RZ ;  /* 0x00010000852a7824 */ /* 0x000fe200078e00ff */
[----:B------:R-:W-:Y:S01]  /*2f5e0*/  SHF.R.U64 R141, R28, 0x10, R29 ;  /* 0x000000101c8d7819 */ /* 0x000fe2000000121d */
[----:B------:R-:W-:Y:S01]  /*2f5f0*/  IMAD.U32 R29, R9, 0x10000, RZ ;  /* 0x00010000091d7824 */ /* 0x000fe200078e00ff */
[----:B------:R-:W-:Y:S01]  /*2f600*/  PRMT R131, R131, 0x5410, R46 ;  /* 0x0000541083837816 */ /* 0x000fe2000000002e */
[----:B------:R-:W-:Y:S01]  /*2f610*/  FMUL.FTZ R46, R35, R44 ;  /* 0x0000002c232e7220 */ /* 0x000fe20000410000 */
[----:B------:R-:W-:Y:S01]  /*2f620*/  PRMT R135, R135, 0x5410, R138 ;  /* 0x0000541087877816 */ /* 0x000fe2000000008a */
[-C--:B------:R-:W-:Y:S01]  /*2f630*/  FMUL.FTZ R138, R35, R42.reuse ;  /* 0x0000002a238a7220 */ /* 0x080fe20000410000 */
[----:B------:R-:W-:Y:S01]  /*2f640*/  SHF.R.U64 R47, R40, 0x10, R41 ;  /* 0x00000010282f7819 */ /* 0x000fe20000001229 */
[----:B------:R-:W-:Y:S01]  /*2f650*/  FFMA.FTZ R35, R29, R42, -R46 ;  /* 0x0000002a1d237223 */ /* 0x000fe2000001082e */
[----:B------:R-:W-:Y:S01]  /*2f660*/  LOP3.LUT R40, R13, 0xffff0000, RZ, 0xc0, !PT ;  /* 0xffff00000d287812 */ /* 0x000fe200078ec0ff */
[----:B------:R-:W-:Y:S01]  /*2f670*/  IMAD.U32 R41, R15, 0x10000, RZ ;  /* 0x000100000f297824 */ /* 0x000fe200078e00ff */
[----:B------:R-:W-:Y:S01]  /*2f680*/  LOP3.LUT R137, R137, 0xffff0000, RZ, 0xc0, !PT ;  /* 0xffff000089897812 */ /* 0x000fe200078ec0ff */
[----:B------:R-:W-:Y:S01]  /*2f690*/  IMAD.U32 R46, R135, 0x10000, RZ ;  /* 0x00010000872e7824 */ /* 0x000fe200078e00ff */
[----:B------:R-:W-:Y:S01]  /*2f6a0*/  LOP3.LUT R133, R133, 0xffff0000, RZ, 0xc0, !PT ;  /* 0xffff000085857812 */ /* 0x000fe200078ec0ff */
[----:B------:R-:W-:Y:S01]  /*2f6b0*/  FFMA.FTZ R138, R29, R44, R138 ;  /* 0x0000002c1d8a7223 */ /* 0x000fe2000001008a */
[----:B------:R-:W-:Y:S01]  /*2f6c0*/  SHF.R.U64 R139, R30, 0x10, R31 ;  /* 0x000000101e8b7819 */ /* 0x000fe2000000121f */
[----:B------:R-:W-:Y:S01]  /*2f6d0*/  IMAD.U32 R42, R131, 0x10000, RZ ;  /* 0x00010000832a7824 */ /* 0x000fe200078e00ff */
[----:B------:R-:W-:Y:S01]  /*2f6e0*/  LOP3.LUT R30, R9, 0xffff0000, RZ, 0xc0, !PT ;  /* 0xffff0000091e7812 */ /* 0x000fe200078ec0ff */
[----:B------:R-:W-:Y:S01]  /*2f6f0*/  FMUL.FTZ R43, R40, R137 ;  /* 0x00000089282b7220 */ /* 0x000fe20000410000 */
[----:B------:R-:W-:Y:S01]  /*2f700*/  PRMT R136, R136, 0x5410, R47 ;  /* 0x0000541088887816 */ /* 0x000fe2000000002f */
[-C--:B------:R-:W-:Y:S01]  /*2f710*/  FMUL.FTZ R29, R40, R133.reuse ;  /* 0x00000085281d7220 */ /* 0x080fe20000410000 */
[----:B------:R-:W-:Y:S01]  /*2f720*/  PRMT R132, R132, 0x5410, R141 ;  /* 0x0000541084847816 */ /* 0x000fe2000000008d */
[----:B------:R-:W-:Y:S01]  /*2f730*/  FMUL.FTZ R44, R41, R46 ;  /* 0x0000002e292c7220 */ /* 0x000fe20000410000 */
[----:B------:R-:W-:Y:S01]  /*2f740*/  IMAD.U32 R31, R11, 0x10000, RZ ;  /* 0x000100000b1f7824 */ /* 0x000fe200078e00ff */
[----:B------:R-:W-:Y:S01]  /*2f750*/  LOP3.LUT R15, R15, 0xffff0000, RZ, 0xc0, !PT ;  /* 0xffff00000f0f7812 */ /* 0x000fe200078ec0ff */
[----:B------:R-:W-:Y:S01]  /*2f760*/  FMUL.FTZ R41, R41, R42 ;  /* 0x0000002a29297220 */ /* 0x000fe20000410000 */
[----:B------:R-:W-:Y:S01]  /*2f770*/  LOP3.LUT R135, R135, 0xffff0000, RZ, 0xc0, !PT ;  /* 0xffff000087877812 */ /* 0x000fe200078ec0ff */
[C---:B------:R-:W-:Y:S01]  /*2f780*/  FFMA.FTZ R40, R30.reuse, R133, -R43 ;  /* 0x000000851e287223 */ /* 0x040fe2000001082b */
[----:B------:R-:W-:Y:S01]  /*2f790*/  LOP3.LUT R131, R131, 0xffff0000, RZ, 0xc0, !PT ;  /* 0xffff000083837812 */ /* 0x000fe200078ec0ff */
[----:B------:R-:W-:Y:S01]  /*2f7a0*/  FFMA.FTZ R137, R30, R137, R29 ;  /* 0x000000891e897223 */ /* 0x000fe2000001001d */
[----:B------:R-:W-:Y:S01]  /*2f7b0*/  IMAD.U32 R13, R12, 0x10000, RZ ;  /* 0x000100000c0d7824 */ /* 0x000fe200078e00ff */
[----:B------:R-:W-:Y:S01]  /*2f7c0*/  LOP3.LUT R34, R11, 0xffff0000, RZ, 0xc0, !PT ;  /* 0xffff00000b227812 */ /* 0x000fe200078ec0ff */
[----:B------:R-:W-:-:S02]  /*2f7d0*/  IMAD.U32 R30, R136, 0x10000, RZ ;  /* 0x00010000881e7824 */ /* 0x000fc400078e00ff */
[C---:B------:R-:W-:Y:S01]  /*2f7e0*/  FFMA.FTZ R44, R31.reuse, R42, -R44 ;  /* 0x0000002a1f2c7223 */ /* 0x040fe2000001082c */
[----:B------:R-:W-:Y:S02]  /*2f7f0*/  IMAD.U32 R29, R132, 0x10000, RZ ;  /* 0x00010000841d7824 */ /* 0x000fe400078e00ff */
[----:B------:R-:W-:Y:S01]  /*2f800*/  FFMA.FTZ R46, R31, R46, R41 ;  /* 0x0000002e1f2e7223 */ /* 0x000fe20000010029 */
[C---:B------:R-:W-:Y:S01]  /*2f810*/  FMUL.FTZ R31, R15.reuse, R135 ;  /* 0x000000870f1f7220 */ /* 0x040fe20000410000 */
[----:B------:R-:W-:Y:S01]  /*2f820*/  FMUL.FTZ R41, R15, R131 ;  /* 0x000000830f297220 */ /* 0x000fe20000410000 */
[----:B------:R-:W-:Y:S01]  /*2f830*/  IMAD.U32 R28, R8, 0x10000, RZ ;  /* 0x00010000081c7824 */ /* 0x000fe200078e00ff */
[----:B------:R-:W-:Y:S01]  /*2f840*/  LOP3.LUT R12, R12, 0xffff0000, RZ, 0xc0, !PT ;  /* 0xffff00000c0c7812 */ /* 0x000fe200078ec0ff */
[C---:B------:R-:W-:Y:S01]  /*2f850*/  FMUL.FTZ R15, R13.reuse, R30 ;  /* 0x0000001e0d0f7220 */ /* 0x040fe20000410000 */
[----:B------:R-:W-:Y:S01]  /*2f860*/  LOP3.LUT R136, R136, 0xffff0000, RZ, 0xc0, !PT ;  /* 0xffff000088887812 */ /* 0x000fe200078ec0ff */
[----:B------:R-:W-:Y:S01]  /*2f870*/  FMUL.FTZ R13, R13, R29 ;  /* 0x0000001d0d0d7220 */ /* 0x000fe20000410000 */
[----:B------:R-:W-:Y:S01]  /*2f880*/  LOP3.LUT R132, R132, 0xffff0000, RZ, 0xc0, !PT ;  /* 0xffff000084847812 */ /* 0x000fe200078ec0ff */
[----:B------:R-:W-:Y:S01]  /*2f890*/  FFMA.FTZ R131, R34, R131, -R31 ;  /* 0x0000008322837223 */ /* 0x000fe2000001081f */
[----:B------:R-:W-:Y:S01]  /*2f8a0*/  PRMT R130, R130, 0x5410, R139 ;  /* 0x0000541082827816 */ /* 0x000fe2000000008b */
[----:B------:R-:W-:Y:S01]  /*2f8b0*/  FFMA.FTZ R135, R34, R135, R41 ;  /* 0x0000008722877223 */ /* 0x000fe20000010029 */
[----:B------:R-:W-:Y:S01]  /*2f8c0*/  PRMT R134, R134, 0x5410, R45 ;  /* 0x0000541086867816 */ /* 0x000fe2000000002d */
[----:B------:R-:W-:Y:S01]  /*2f8d0*/  FFMA.FTZ R31, R28, R29, -R15 ;  /* 0x0000001d1c1f7223 */ /* 0x000fe2000001080f */
[----:B------:R-:W-:Y:S01]  /*2f8e0*/  LOP3.LUT R9, R8, 0xffff0000, RZ, 0xc0, !PT ;  /* 0xffff000008097812 */ /* 0x000fe200078ec0ff */
[----:B------:R-:W-:Y:S01]  /*2f8f0*/  FMUL.FTZ R34, R12, R136 ;  /* 0x000000880c227220 */ /* 0x000fe20000410000 */
[----:B------:R-:W-:Y:S01]  /*2f900*/  FFMA.FTZ R28, R28, R30, R13 ;  /* 0x0000001e1c1c7223 */ /* 0x000fe2000001000d */
[----:B------:R-:W-:-:S02]  /*2f910*/  IMAD.U32 R11, R14, 0x10000, RZ ;  /* 0x000100000e0b7824 */ /* 0x000fc400078e00ff */
[-C--:B------:R-:W-:Y:S01]  /*2f920*/  FMUL.FTZ R30, R12, R132.reuse ;  /* 0x000000840c1e7220 */ /* 0x080fe20000410000 */
[----:B------:R-:W-:Y:S01]  /*2f930*/  LOP3.LUT R14, R14, 0xffff0000, RZ, 0xc0, !PT ;  /* 0xffff00000e0e7812 */ /* 0x000fe200078ec0ff */
[C---:B------:R-:W-:Y:S01]  /*2f940*/  IMAD.U32 R15, R134.reuse, 0x10000, RZ ;  /* 0x00010000860f7824 */ /* 0x040fe200078e00ff */
[----:B------:R-:W-:Y:S01]  /*2f950*/  LOP3.LUT R29, R134, 0xffff0000, RZ, 0xc0, !PT ;  /* 0xffff0000861d7812 */ /* 0x000fe200078ec0ff */
[C---:B------:R-:W-:Y:S01]  /*2f960*/  IMAD.U32 R12, R130.reuse, 0x10000, RZ ;  /* 0x00010000820c7824 */ /* 0x040fe200078e00ff */
[----:B------:R-:W-:Y:S01]  /*2f970*/  LOP3.LUT R13, R130, 0xffff0000, RZ, 0xc0, !PT ;  /* 0xffff0000820d7812 */ /* 0x000fe200078ec0ff */
[C---:B------:R-:W-:Y:S01]  /*2f980*/  FFMA.FTZ R34, R9.reuse, R132, -R34 ;  /* 0x0000008409227223 */ /* 0x040fe20000010822 */
[C---:B------:R-:W-:Y:S02]  /*2f990*/  IMAD.U32 R8, R10.reuse, 0x10000, RZ ;  /* 0x000100000a087824 */ /* 0x040fe400078e00ff */
[----:B------:R-:W-:Y:S01]  /*2f9a0*/  FFMA.FTZ R9, R9, R136, R30 ;  /* 0x0000008809097223 */ /* 0x000fe2000001001e */
[----:B------:R-:W-:Y:S01]  /*2f9b0*/  LOP3.LUT R10, R10, 0xffff0000, RZ, 0xc0, !PT ;  /* 0xffff00000a0a7812 */ /* 0x000fe200078ec0ff */
[C---:B------:R-:W-:Y:S01]  /*2f9c0*/  FMUL.FTZ R41, R11.reuse, R15 ;  /* 0x0000000f0b297220 */ /* 0x040fe20000410000 */
[-C--:B------:R-:W-:Y:S01]  /*2f9d0*/  FMUL.FTZ R30, R11, R12.reuse ;  /* 0x0000000c0b1e7220 */ /* 0x080fe20000410000 */
        /* <DEDUP_REMOVED lines=11> */
[----:B------:R-:W-:Y:S01]  /*2fa90*/  IMAD.MOV.U32 R8, RZ, RZ, R34 ;  /* 0x000000ffff087224 */ /* 0x000fe200078e0022 */
[----:B------:R-:W-:Y:S02]  /*2faa0*/  F2FP.BF16.F32.PACK_AB R11, R131, R44 ;  /* 0x0000002c830b723e */ /* 0x000fe400000010ff */
[----:B------:R-:W-:Y:S02]  /*2fab0*/  F2FP.BF16.F32.PACK_AB R13, R137, R138 ;  /* 0x0000008a890d723e */ /* 0x000fe400000010ff */
[----:B------:R-:W-:-:S02]  /*2fac0*/  F2FP.BF16.F32.PACK_AB R15, R135, R46 ;  /* 0x0000002e870f723e */ /* 0x000fc400000010ff */
[----:B------:R-:W-:-:S07]  /*2fad0*/  F2FP.BF16.F32.PACK_AB R14, R29, R30 ;  /* 0x0000001e1d0e723e */ /* 0x000fce00000010ff */
.L_x_2126:
[----:B------:R-:W-:Y:S05]  /*2fae0*/  BSYNC B4 ;  /* 0x0000000000047941 */ /* 0x000fea0003800000 */
.L_x_2125:
        /* <DEDUP_REMOVED lines=9> */
.L_x_2124:
[----:B------:R-:W-:Y:S05]  /*2fb80*/  BSYNC B3 ;  /* 0x0000000000037941 */ /* 0x000fea0003800000 */
.L_x_2123:
[----:B------:R-:W-:Y:S02]  /*2fb90*/  R2UR UR4, R78 ;  /* 0x000000004e0472ca */ /* 0x000fe400000e0000 */
[----:B------:R-:W-:-:S13]  /*2fba0*/  R2UR UR5, R79 ;  /* 0x000000004f0572ca */ /* 0x000fda00000e0000 */
[----:B-1----:R-:W2:Y:S02]  /*2fbb0*/  LD.E.U8 R8, desc[UR4][R82.64] ;  /* 0x0000000452087980 */ /* 0x002ea4000c101100 */
        /* <DEDUP_REMOVED lines=55> */
[----:B------:R-:W-:Y:S01]  /*2ff30*/  SHF.R.U64 R41, R36, 0x10, R37 ;  /* 0x0000001024297819 */ /* 0x000fe20000001225 */
[----:B-----5:R-:W-:Y:S01]  /*2ff40*/  IMAD.U32 R30, R13, 0x10000, RZ ;  /* 0x000100000d1e7824 */ /* 0x020fe200078e00ff */
[----:B------:R-:W-:Y:S01]  /*2ff50*/  SHF.R.U32.HI R35, RZ, 0x10, R5 ;  /* 0x00000010ff237819 */ /* 0x000fe20000011605 */
[----:B------:R-:W-:Y:S01]  /*2ff60*/  IMAD.U32 R32, R15, 0x10000, RZ ;  /* 0x000100000f207824 */ /* 0x000fe200078e00ff */
[----:B------:R-:W-:Y:S02]  /*2ff70*/  SHF.R.U32.HI R36, RZ, 0x10, R37 ;  /* 0x00000010ff247819 */ /* 0x000fe40000011625 */
[----:B------:R-:W-:Y:S02]  /*2ff80*/  SHF.R.U64 R34, R6, 0x10, R7 ;  /* 0x0000001006227819 */ /* 0x000fe40000001207 */
[----:B------:R-:W-:Y:S02]  /*2ff90*/  PRMT R120, R120, 0x5410, R35 ;  /* 0x0000541078787816 */ /* 0x000fe40000000023 */
[----:B------:R-:W-:-:S02]  /*2ffa0*/  PRMT R127, R127, 0x5410, R36 ;  /* 0x000054107f7f7816 */ /* 0x000fc40000000024 */
[--C-:B------:R-:W-:Y:S02]  /*2ffb0*/  SHF.R.U64 R37, R38, 0x10, R39.reuse ;  /* 0x0000001026257819 */ /* 0x100fe40000001227 */
[----:B------:R-:W-:Y:S01]  /*2ffc0*/  SHF.R.U32.HI R38, RZ, 0x10, R39 ;  /* 0x00000010ff267819 */ /* 0x000fe20000011627 */
[----:B------:R-:W-:Y:S01]  /*2ffd0*/  IMAD.U32 R35, R127, 0x10000, RZ ;  /* 0x000100007f237824 */ /* 0x000fe200078e00ff */
[----:B------:R-:W-:Y:S01]  /*2ffe0*/  PRMT R123, R123, 0x5410, R34 ;  /* 0x000054107b7b7816 */ /* 0x000fe20000000022 */
[----:B------:R-:W-:Y:S01]  /*2fff0*/  IMAD.U32 R34, R120, 0x10000, RZ ;  /* 0x0001000078227824 */ /* 0x000fe200078e00ff */
[----:B------:R-:W-:Y:S01]  /*30000*/  SHF.R.U32.HI R43, RZ, 0x10, R7 ;  /* 0x00000010ff2b7819 */ /* 0x000fe20000011607 */
[CC--:B------:R-:W-:Y:S01]  /*30010*/  FMUL.FTZ R36, R30.reuse, R35.reuse ;  /* 0x000000231e247220 */ /* 0x0c0fe20000410000 */
[----:B------:R-:W-:Y:S01]  /*30020*/  PRMT R125, R125, 0x5410, R38 ;  /* 0x000054107d7d7816 */ /* 0x000fe20000000026 */
[-C--:B------:R-:W-:Y:S01]  /*30030*/  FMUL.FTZ R38, R30, R34.reuse ;  /* 0x000000221e267220 */ /* 0x080fe20000410000 */
[----:B------:R-:W-:Y:S01]  /*30040*/  SHF.R.U64 R40, R4, 0x10, R5 ;  /* 0x0000001004287819 */ /* 0x000fe20000001205 */
[----:B------:R-:W-:Y:S01]  /*30050*/  IMAD.U32 R5, R9, 0x10000, RZ ;  /* 0x0001000009057824 */ /* 0x000fe200078e00ff */
[----:B------:R-:W-:Y:S01]  /*30060*/  LOP3.LUT R31, R13, 0xffff0000, RZ, 0xc0, !PT ;  /* 0xffff00000d1f7812 */ /* 0x000fe200078ec0ff */
[----:B------:R-:W-:Y:S01]  /*30070*/  IMAD.U32 R30, R125, 0x10000, RZ ;  /* 0x000100007d1e7824 */ /* 0x000fe200078e00ff */
[----:B------:R-:W-:Y:S01]  /*30080*/  LOP3.LUT R127, R127, 0xffff0000, RZ, 0xc0, !PT ;  /* 0xffff00007f7f7812 */ /* 0x000fe200078ec0ff */
[C---:B------:R-:W-:Y:S01]  /*30090*/  FFMA.FTZ R36, R5.reuse, R34, -R36 ;  /* 0x0000002205247223 */ /* 0x040fe20000010824 */
[----:B------:R-:W-:Y:S01]  /*300a0*/  PRMT R122, R122, 0x5410, R43 ;  /* 0x000054107a7a7816 */ /* 0x000fe2000000002b */
[----:B------:R-:W-:Y:S01]  /*300b0*/  FFMA.FTZ R38, R5, R35, R38 ;  /* 0x0000002305267223 */ /* 0x000fe20000010026 */
[----:B------:R-:W-:Y:S01]  /*300c0*/  LOP3.LUT R120, R120, 0xffff0000, RZ, 0xc0, !PT ;  /* 0xffff000078787812 */ /* 0x000fe200078ec0ff */
[----:B------:R-:W-:Y:S01]  /*300d0*/  IMAD.U32 R13, R12, 0x10000, RZ ;  /* 0x000100000c0d7824 */ /* 0x000fe200078e00ff */
[----:B------:R-:W-:Y:S01]  /*300e0*/  PRMT R124, R124, 0x5410, R37 ;  /* 0x000054107c7c7816 */ /* 0x000fe20000000025 */
[----:B------:R-:W-:Y:S01]  /*300f0*/  FMUL.FTZ R37, R31, R127 ;  /* 0x0000007f1f257220 */ /* 0x000fe20000410000 */
[----:B------:R-:W-:Y:S01]  /*30100*/  LOP3.LUT R6, R9, 0xffff0000, RZ, 0xc0, !PT ;  /* 0xffff000009067812 */ /* 0x000fe200078ec0ff */
[----:B------:R-:W-:Y:S01]  /*30110*/  IMAD.U32 R5, R122, 0x10000, RZ ;  /* 0x000100007a057824 */ /* 0x000fe200078e00ff */
[----:B------:R-:W-:Y:S01]  /*30120*/  PRMT R121, R121, 0x5410, R40 ;  /* 0x0000541079797816 */ /* 0x000fe20000000028 */
[----:B------:R-:W-:Y:S01]  /*30130*/  FMUL.FTZ R31, R31, R120 ;  /* 0x000000781f1f7220 */ /* 0x000fe20000410000 */
[----:B------:R-:W-:Y:S01]  /*30140*/  PRMT R126, R126, 0x5410, R41 ;  /* 0x000054107e7e7816 */ /* 0x000fe20000000029 */
[----:B------:R-:W-:-:S02]  /*30150*/  IMAD.U32 R9, R11, 0x10000, RZ ;  /* 0x000100000b097824 */ /* 0x000fc400078e00ff */
[----:B------:R-:W-:Y:S01]  /*30160*/  FMUL.FTZ R40, R32, R30 ;  /* 0x0000001e20287220 */ /* 0x000fe20000410000 */
[----:B------:R-:W-:Y:S01]  /*30170*/  LOP3.LUT R33, R15, 0xffff0000, RZ, 0xc0, !PT ;  /* 0xffff00000f217812 */ /* 0x000fe200078ec0ff */
[----:B------:R-:W-:Y:S01]  /*30180*/  FFMA.FTZ R37, R6, R120, -R37 ;  /* 0x0000007806257223 */ /* 0x000fe20000010825 */
[----:B------:R-:W-:Y:S01]  /*30190*/  LOP3.LUT R34, R125, 0xffff0000, RZ, 0xc0, !PT ;  /* 0xffff00007d227812 */ /* 0x000fe200078ec0ff */
[----:B------:R-:W-:Y:S01]  /*301a0*/  FMUL.FTZ R35, R32, R5 ;  /* 0x0000000520237220 */ /* 0x000fe20000410000 */
[----:B------:R-:W-:Y:S01]  /*301b0*/  FFMA.FTZ R127, R6, R127, R31 ;  /* 0x0000007f067f7223 */ /* 0x000fe2000001001f */
[----:B------:R-:W-:Y:S01]  /*301c0*/  LOP3.LUT R122, R122, 0xffff0000, RZ, 0xc0, !PT ;  /* 0xffff00007a7a7812 */ /* 0x000fe200078ec0ff */
[----:B------:R-:W-:Y:S01]  /*301d0*/  FFMA.FTZ R40, R9, R5, -R40 ;  /* 0x0000000509287223 */ /* 0x000fe20000010828 */
[----:B------:R-:W-:Y:S01]  /*301e0*/  IMAD.U32 R6, R126, 0x10000, RZ ;  /* 0x000100007e067824 */ /* 0x000fe200078e00ff */
[----:B------:R-:W-:Y:S01]  /*301f0*/  LOP3.LUT R11, R11, 0xffff0000, RZ, 0xc0, !PT ;  /* 0xffff00000b0b7812 */ /* 0x000fe200078ec0ff */
[----:B------:R-:W-:-:S02]  /*30200*/  IMAD.U32 R5, R121, 0x10000, RZ ;  /* 0x0001000079057824 */ /* 0x000fc400078e00ff */
[----:B------:R-:W-:Y:S01]  /*30210*/  FFMA.FTZ R35, R9, R30, R35 ;  /* 0x0000001e09237223 */ /* 0x000fe20000010023 */
[----:B------:R-:W-:Y:S01]  /*30220*/  LOP3.LUT R12, R12, 0xffff0000, RZ, 0xc0, !PT ;  /* 0xffff00000c0c7812 */ /* 0x000fe200078ec0ff */
[C---:B------:R-:W-:Y:S01]  /*30230*/  FMUL.FTZ R30, R33.reuse, R34 ;  /* 0x00000022211e7220 */ /* 0x040fe20000410000 */
[----:B------:R-:W-:Y:S01]  /*30240*/  FMUL.FTZ R32, R33, R122 ;  /* 0x0000007a21207220 */ /* 0x000fe20000410000 */
[----:B------:R-:W-:Y:S01]  /*30250*/  LOP3.LUT R9, R126, 0xffff0000, RZ, 0xc0, !PT ;  /* 0xffff00007e097812 */ /* 0x000fe200078ec0ff */
[----:B------:R-:W-:Y:S01]  /*30260*/  FMUL.FTZ R31, R13, R6 ;  /* 0x000000060d1f7220 */ /* 0x000fe20000410000 */
[C---:B------:R-:W-:Y:S01]  /*30270*/  IMAD.U32 R4, R8.reuse, 0x10000, RZ ;  /* 0x0001000008047824 */ /* 0x040fe200078e00ff */
[----:B------:R-:W-:Y:S01]  /*30280*/  LOP3.LUT R121, R121, 0xffff0000, RZ, 0xc0, !PT ;  /* 0xffff000079797812 */ /* 0x000fe200078ec0ff */
[----:B------:R-:W-:Y:S01]  /*30290*/  FMUL.FTZ R13, R13, R5 ;  /* 0x000000050d0d7220 */ /* 0x000fe20000410000 */
[----:B------:R-:W-:Y:S01]  /*302a0*/  LOP3.LUT R8, R8, 0xffff0000, RZ, 0xc0, !PT ;  /* 0xffff000008087812 */ /* 0x000fe200078ec0ff */
[C---:B------:R-:W-:Y:S01]  /*302b0*/  FFMA.FTZ R39, R11.reuse, R122, -R30 ;  /* 0x0000007a0b277223 */ /* 0x040fe2000001081e */
[----:B------:R-:W-:Y:S01]  /*302c0*/  FFMA.FTZ R32, R11, R34, R32 ;  /* 0x000000220b207223 */ /* 0x000fe20000010020 */
[----:B------:R-:W-:-:S02]  /*302d0*/  IMAD.U32 R15, R14, 0x10000, RZ ;  /* 0x000100000e0f7824 */ /* 0x000fc400078e00ff */
[----:B------:R-:W-:Y:S01]  /*302e0*/  FMUL.FTZ R11, R12, R9 ;  /* 0x000000090c0b7220 */ /* 0x000fe20000410000 */
[C---:B------:R-:W-:Y:S01]  /*302f0*/  FFMA.FTZ R31, R4.reuse, R5, -R31 ;  /* 0x00000005041f7223 */ /* 0x040fe2000001081f */
[----:B------:R-:W-:Y:S01]  /*30300*/  FFMA.FTZ R13, R4, R6, R13 ;  /* 0x00000006040d7223 */ /* 0x000fe2000001000d */
[----:B------:R-:W-:Y:S01]  /*30310*/  LOP3.LUT R14, R14, 0xffff0000, RZ, 0xc0, !PT ;  /* 0xffff00000e0e7812 */ /* 0x000fe200078ec0ff */
[-C--:B------:R-:W-:Y:S01]  /*30320*/  FMUL.FTZ R33, R12, R121.reuse ;  /* 0x000000790c217220 */ /* 0x080fe20000410000 */
[C---:B------:R-:W-:Y:S01]  /*30330*/  IMAD.U32 R4, R123.reuse, 0x10000, RZ ;  /* 0x000100007b047824 */ /* 0x040fe200078e00ff */
[C---:B------:R-:W-:Y:S01]  /*30340*/  LOP3.LUT R5, R124.reuse, 0xffff0000, RZ, 0xc0, !PT ;  /* 0xffff00007c057812 */ /* 0x040fe200078ec0ff */
[----:B------:R-:W-:Y:S01]  /*30350*/  IMAD.U32 R6, R124, 0x10000, RZ ;  /* 0x000100007c067824 */ /* 0x000fe200078e00ff */
[----:B------:R-:W-:Y:S01]  /*30360*/  LOP3.LUT R123, R123, 0xffff0000, RZ, 0xc0, !PT ;  /* 0xffff00007b7b7812 */ /* 0x000fe200078ec0ff */
[----:B------:R-:W-:Y:S01]  /*30370*/  FFMA.FTZ R12, R8, R121, -R11 ;  /* 0x00000079080c7223 */ /* 0x000fe2000001080b */
[----:B------:R-:W-:-:S02]  /*30380*/  IMAD.U32 R7, R10, 0x10000, RZ ;  /* 0x000100000a077824 */ /* 0x000fc400078e00ff */
        /* <DEDUP_REMOVED lines=22> */
.L_x_2128:
[----:B------:R-:W-:Y:S05]  /*304f0*/  BSYNC B3 ;  /* 0x0000000000037941 */ /* 0x000fea0003800000 */
.L_x_2127:
[----:B------:R-:W-:Y:S01]  /*30500*/  R2UR UR4, R78 ;  /* 0x000000004e0472ca */ /* 0x000fe200000e0000 */
[----:B------:R-:W-:Y:S01]  /*30510*/  IMAD.SHL.U32 R5, R28, 0x8, RZ ;  /* 0x000000081c057824 */ /* 0x000fe200078e00ff */
[----:B------:R-:W-:Y:S02]  /*30520*/  R2UR UR5, R79 ;  /* 0x000000004f0572ca */ /* 0x000fe400000e0000 */
[----:B------:R-:W-:Y:S01]  /*30530*/  @!P2 R2UR UR6, R78 ;  /* 0x000000004e06a2ca */ /* 0x000fe200000e0000 */
[----:B------:R-:W-:Y:S01]  /*30540*/  IMAD.WIDE R4, R5, 0x2, R88 ;  /* 0x0000000205047825 */ /* 0x000fe200078e0258 */
[----:B------:R-:W-:-:S03]  /*30550*/  @!P2 R2UR UR7, R79 ;  /* 0x000000004f07a2ca */ /* 0x000fc600000e0000 */
[----:B------:R-:W-:-:S06]  /*30560*/  @!P2 IMAD.WIDE R88, R29, 0x2, R88 ;  /* 0x000000021d58a825 */ /* 0x000fcc00078e0258 */
[----:B-----5:R1:W-:Y:S04]  /*30570*/  ST.E.128 desc[UR4][R4.64], R8 ;  /* 0x0000000804007985 */ /* 0x0203e8000c101d04 */
[----:B------:R1:W-:Y:S02]  /*30580*/  @!P2 ST.E.128 desc[UR6][R88.64], R12 ;  /* 0x0000000c5800a985 */ /* 0x0003e4000c101d06 */
.L_x_2118:
[----:B------:R-:W-:Y:S05]  /*30590*/  BSYNC B2 ;  /* 0x0000000000027941 */ /* 0x000fea0003800000 */
.L_x_2117:
[----:B------:R-:W-:-:S03]  /*305a0*/  UMOV UR4, 0xffffffff ;  /* 0xffffffff00047882 */ /* 0x000fc60000000000 */
[----:B------:R-:W-:Y:S05]  /*305b0*/  BRA.DIV UR4, `(.L_x_2129) ;  /* 0x0000003204d47947 */ /* 0x000fea000b800000 */
[----:B0-----:R-:W0:Y:S04]  /*305c0*/  SHFL.IDX PT, R87, R87, 0x1, 0x1c1f ;  /* 0x003c1f0057577f89 */ /* 0x001e2800000e0000 */
[----:B-1----:R1:W2:Y:S02]  /*305d0*/  SHFL.IDX PT, R14, R86, 0x1, 0x1c1f ;  /* 0x003c1f00560e7f89 */ /* 0x0022a400000e0000 */
.L_x_2166:
[----:B------:R-:W-:Y:S02]  /*305e0*/  R2UR UR4, R78 ;  /* 0x000000004e0472ca */ /* 0x000fe400000e0000 */
[----:B------:R-:W-:-:S13]  /*305f0*/  R2UR UR5, R79 ;  /* 0x000000004f0572ca */ /* 0x000fda00000e0000 */
[----:B------:R-:W3:Y:S01]  /*30600*/  LD.E R5, desc[UR4][R80.64+0xc] ;  /* 0x00000c0450057980 */ /* 0x000ee2000c101900 */
        /* <DEDUP_REMOVED lines=8> */
[----:B-----5:R-:W3:Y:S01]  /*30690*/  LD.E.U8 R4, desc[UR4][R82.64] ;  /* 0x0000000452047980 */ /* 0x020ee2000c101100 */
[----:B------:R-:W-:Y:S01]  /*306a0*/  BSSY B2, `(.L_x_2130) ;  /* 0x000009f000027945 */ /* 0x000fe20003800000 */
[----:B---3--:R-:W-:-:S04]  /*306b0*/  LOP3.LUT R4, R4, 0x1, RZ, 0xc0, !PT ;  /* 0x0000000104047812 */ /* 0x008fc800078ec0ff */
[----:B------:R-:W-:-:S13]  /*306c0*/  ISETP.NE.U32.AND P1, PT, R4, 0x1, PT ;  /* 0x000000010400780c */ /* 0x000fda0003f25070 */
[----:B------:R-:W-:Y:S05]  /*306d0*/  @P1 BRA `(.L_x_2131) ;  /* 0x00000008006c1947 */ /* 0x000fea0003800000 */
[----:B------:R-:W-:Y:S02]  /*306e0*/  R2UR UR4, R78 ;  /* 0x000000004e0472ca */ /* 0x000fe400000e0000 */
[----:B------:R-:W-:-:S13]  /*306f0*/  R2UR UR5, R79 ;  /* 0x000000004f0572ca */ /* 0x000fda00000e0000 */
[----:B------:R-:W3:Y:S01]  /*30700*/  LD.E R4, desc[UR4][R80.64+0x4] ;  /* 0x0000040450047980 */ /* 0x000ee2000c101900 */
[----:B------:R-:W-:Y:S02]  /*30710*/  SHF.R.S32.HI R10, RZ, 0x1f, R119 ;  /* 0x0000001fff0a7819 */ /* 0x000fe40000011477 */
[----:B------:R-:W-:Y:S02]  /*30720*/  R2UR UR6, R78 ;  /* 0x000000004e0672ca */ /* 0x000fe400000e0000 */
[----:B------:R-:W-:Y:S02]  /*30730*/  LEA.HI R10, R10, R119, RZ, 0x3 ;  /* 0x000000770a0a7211 */ /* 0x000fe400078f18ff */
[----:B------:R-:W-:-:S03]  /*30740*/  R2UR UR7, R79 ;  /* 0x000000004f0772ca */ /* 0x000fc600000e0000 */
[----:B------:R-:W-:-:S05]  /*30750*/  IMAD.SHL.U32 R10, R10, 0x40, RZ ;  /* 0x000000400a0a7824 */ /* 0x000fca00078e00ff */
[----:B------:R-:W-:Y:S01]  /*30760*/  LOP3.LUT R10, R10, 0xfffffe00, RZ, 0xc0, !PT ;  /* 0xfffffe000a0a7812 */ /* 0x000fe200078ec0ff */
[----:B------:R-:W-:Y:S01]  /*30770*/  BSSY B3, `(.L_x_2132) ;  /* 0x0000088000037945 */ /* 0x000fe20003800000 */
[----:B---3--:R-:W-:-:S04]  /*30780*/  LEA.HI R4, R4, R4, RZ, 0x1 ;  /* 0x0000000404047211 */ /* 0x008fc800078f08ff */
        /* <DEDUP_REMOVED lines=42> */
[--C-:B------:R-:W-:Y:S01]  /*30a30*/  SHF.R.U64 R38, R68, 0x10, R69.reuse ;  /* 0x0000001044267819 */ /* 0x100fe20000001245 */
[----:B-----5:R-:W-:Y:S01]  /*30a40*/  IMAD.U32 R32, R9, 0x10000, RZ ;  /* 0x0001000009207824 */ /* 0x020fe200078e00ff */
[----:B------:R-:W-:Y:S01]  /*30a50*/  SHF.R.U32.HI R69, RZ, 0x10, R69 ;  /* 0x00000010ff457819 */ /* 0x000fe20000011645 */
[----:B------:R-:W-:Y:S01]  /*30a60*/  IMAD.U32 R28, R5, 0x10000, RZ ;  /* 0x00010000051c7824 */ /* 0x000fe200078e00ff */
[--C-:B------:R-:W-:Y:S01]  /*30a70*/  SHF.R.U64 R42, R56, 0x10, R57.reuse ;  /* 0x00000010382a7819 */ /* 0x100fe20000001239 */
[----:B------:R-:W-:Y:S01]  /*30a80*/  IMAD.U32 R34, R11, 0x10000, RZ ;  /* 0x000100000b227824 */ /* 0x000fe200078e00ff */
[----:B------:R-:W-:Y:S01]  /*30a90*/  SHF.R.U32.HI R57, RZ, 0x10, R57 ;  /* 0x00000010ff397819 */ /* 0x000fe20000011639 */
[----:B------:R-:W-:Y:S01]  /*30aa0*/  IMAD.U32 R30, R8, 0x10000, RZ ;  /* 0x00010000081e7824 */ /* 0x000fe200078e00ff */
[----:B------:R-:W-:Y:S02]  /*30ab0*/  PRMT R118, R118, 0x5410, R69 ;  /* 0x0000541076767816 */ /* 0x000fe40000000045 */
[----:B------:R-:W-:-:S02]  /*30ac0*/  SHF.R.U64 R36, R70, 0x10, R71 ;  /* 0x0000001046247819 */ /* 0x000fc40000001247 */
[----:B------:R-:W-:Y:S01]  /*30ad0*/  PRMT R114, R114, 0x5410, R57 ;  /* 0x0000541072727816 */ /* 0x000fe20000000039 */
[----:B------:R-:W-:Y:S01]  /*30ae0*/  IMAD.U32 R39, R118, 0x10000, RZ ;  /* 0x0001000076277824 */ /* 0x000fe200078e00ff */
[----:B------:R-:W-:Y:S02]  /*30af0*/  SHF.R.U64 R40, R58, 0x10, R59 ;  /* 0x000000103a287819 */ /* 0x000fe4000000123b */
[----:B------:R-:W-:Y:S01]  /*30b00*/  SHF.R.U32.HI R71, RZ, 0x10, R71 ;  /* 0x00000010ff477819 */ /* 0x000fe20000011647 */
[----:B------:R-:W-:Y:S01]  /*30b10*/  IMAD.U32 R37, R114, 0x10000, RZ ;  /* 0x0001000072257824 */ /* 0x000fe200078e00ff */
[----:B------:R-:W-:Y:S01]  /*30b20*/  SHF.R.U32.HI R59, RZ, 0x10, R59 ;  /* 0x00000010ff3b7819 */ /* 0x000fe2000001163b */
[----:B------:R-:W-:Y:S01]  /*30b30*/  FMUL.FTZ R41, R32, R39 ;  /* 0x0000002720297220 */ /* 0x000fe20000410000 */
[----:B------:R-:W-:Y:S01]  /*30b40*/  PRMT R116, R116, 0x5410, R71 ;  /* 0x0000541074747816 */ /* 0x000fe20000000047 */
[----:B------:R-:W-:Y:S01]  /*30b50*/  FMUL.FTZ R43, R32, R37 ;  /* 0x00000025202b7220 */ /* 0x000fe20000410000 */
[----:B------:R-:W-:-:S02]  /*30b60*/  PRMT R112, R112, 0x5410, R59 ;  /* 0x0000541070707816 */ /* 0x000fc4000000003b */
[----:B------:R-:W-:Y:S01]  /*30b70*/  PRMT R115, R115, 0x5410, R36 ;  /* 0x0000541073737816 */ /* 0x000fe20000000024 */
[----:B------:R-:W-:Y:S01]  /*30b80*/  FFMA.FTZ R36, R28, R37, -R41 ;  /* 0x000000251c247223 */ /* 0x000fe20000010829 */
[----:B------:R-:W-:Y:S01]  /*30b90*/  LOP3.LUT R33, R9, 0xffff0000, RZ, 0xc0, !PT ;  /* 0xffff000009217812 */ /* 0x000fe200078ec0ff */
        /* <DEDUP_REMOVED lines=8> */
[----:B------:R-:W-:Y:S01]  /*30c20*/  IMAD.U32 R8, R7, 0x10000, RZ ;  /* 0x0001000007087824 */ /* 0x000fe200078e00ff */
[----:B------:R-:W-:Y:S01]  /*30c30*/  LOP3.LUT R35, R11, 0xffff0000, RZ, 0xc0, !PT ;  /* 0xffff00000b237812 */ /* 0x000fe200078ec0ff */
[----:B------:R-:W-:Y:S01]  /*30c40*/  FMUL.FTZ R32, R33, R118 ;  /* 0x0000007621207220 */ /* 0x000fe20000410000 */
[----:B------:R-:W-:Y:S01]  /*30c50*/  PRMT R113, R113, 0x5410, R42 ;  /* 0x0000541071717816 */ /* 0x000fe2000000002a */
[-C--:B------:R-:W-:Y:S01]  /*30c60*/  FMUL.FTZ R34, R34, R37.reuse ;  /* 0x0000002522227220 */ /* 0x080fe20000410000 */
[----:B------:R-:W-:Y:S01]  /*30c70*/  LOP3.LUT R116, R116, 0xffff0000, RZ, 0xc0, !PT ;  /* 0xffff000074747812 */ /* 0x000fe200078ec0ff */
[-C--:B------:R-:W-:Y:S01]  /*30c80*/  FMUL.FTZ R28, R33, R114.reuse ;  /* 0x00000072211c7220 */ /* 0x080fe20000410000 */
[----:B------:R-:W-:Y:S01]  /*30c90*/  PRMT R117, R117, 0x5410, R38 ;  /* 0x0000541075757816 */ /* 0x000fe20000000026 */
[----:B------:R-:W-:Y:S01]  /*30ca0*/  FFMA.FTZ R33, R29, R114, -R32 ;  /* 0x000000721d217223 */ /* 0x000fe20000010820 */
[----:B------:R-:W-:Y:S01]  /*30cb0*/  LOP3.LUT R112, R112, 0xffff0000, RZ, 0xc0, !PT ;  /* 0xffff000070707812 */ /* 0x000fe200078ec0ff */
[C---:B------:R-:W-:Y:S01]  /*30cc0*/  FFMA.FTZ R39, R8.reuse, R37, -R39 ;  /* 0x0000002508277223 */ /* 0x040fe20000010827 */
[----:B------:R-:W-:Y:S01]  /*30cd0*/  LOP3.LUT R9, R7, 0xffff0000, RZ, 0xc0, !PT ;  /* 0xffff000007097812 */ /* 0x000fe200078ec0ff */
[----:B------:R-:W-:Y:S01]  /*30ce0*/  FFMA.FTZ R34, R8, R41, R34 ;  /* 0x0000002908227223 */ /* 0x000fe20000010022 */
[----:B------:R-:W-:Y:S01]  /*30cf0*/  FFMA.FTZ R118, R29, R118, R28 ;  /* 0x000000761d767223 */ /* 0x000fe2000001001c */
[----:B------:R-:W-:Y:S01]  /*30d00*/  FMUL.FTZ R32, R35, R116 ;  /* 0x0000007423207220 */ /* 0x000fe20000410000 */
[----:B------:R-:W-:-:S02]  /*30d10*/  IMAD.U32 R8, R113, 0x10000, RZ ;  /* 0x0001000071087824 */ /* 0x000fc400078e00ff */
[-C--:B------:R-:W-:Y:S01]  /*30d20*/  FMUL.FTZ R38, R35, R112.reuse ;  /* 0x0000007023267220 */ /* 0x080fe20000410000 */
[----:B------:R-:W-:Y:S02]  /*30d30*/  IMAD.U32 R28, R117, 0x10000, RZ ;  /* 0x00010000751c7824 */ /* 0x000fe400078e00ff */
[----:B------:R-:W-:Y:S01]  /*30d40*/  FFMA.FTZ R112, R9, R112, -R32 ;  /* 0x0000007009707223 */ /* 0x000fe20000010820 */
[----:B------:R-:W-:Y:S02]  /*30d50*/  IMAD.U32 R5, R4, 0x10000, RZ ;  /* 0x0001000004057824 */ /* 0x000fe400078e00ff */
[C---:B------:R-:W-:Y:S01]  /*30d60*/  FMUL.FTZ R29, R30.reuse, R8 ;  /* 0x000000081e1d7220 */ /* 0x040fe20000410000 */
[----:B------:R-:W-:Y:S01]  /*30d70*/  PRMT R111, R111, 0x5410, R40 ;  /* 0x000054106f6f7816 */ /* 0x000fe20000000028 */
[-C--:B------:R-:W-:Y:S01]  /*30d80*/  FMUL.FTZ R32, R30, R28.reuse ;  /* 0x0000001c1e207220 */ /* 0x080fe20000410000 */
[----:B------:R-:W-:Y:S01]  /*30d90*/  LOP3.LUT R117, R117, 0xffff0000, RZ, 0xc0, !PT ;  /* 0xffff000075757812 */ /* 0x000fe200078ec0ff */
[----:B------:R-:W-:Y:S01]  /*30da0*/  FFMA.FTZ R29, R5, R28, R29 ;  /* 0x0000001c051d7223 */ /* 0x000fe2000001001d */
[----:B------:R-:W-:-:S02]  /*30db0*/  IMAD.U32 R11, R10, 0x10000, RZ ;  /* 0x000100000a0b7824 */ /* 0x000fc400078e00ff */
        /* <DEDUP_REMOVED lines=9> */
[C---:B------:R-:W-:Y:S01]  /*30e50*/  IMAD.U32 R7, R6.reuse, 0x10000, RZ ;  /* 0x0001000006077824 */ /* 0x040fe200078e00ff */
[----:B------:R-:W-:Y:S01]  /*30e60*/  LOP3.LUT R111, R111, 0xffff0000, RZ, 0xc0, !PT ;  /* 0xffff00006f6f7812 */ /* 0x000fe200078ec0ff */
[----:B------:R-:W-:Y:S01]  /*30e70*/  FMUL.FTZ R30, R11, R28 ;  /* 0x0000001c0b1e7220 */ /* 0x000fe20000410000 */
[----:B------:R-:W-:Y:S01]  /*30e80*/  LOP3.LUT R6, R6, 0xffff0000, RZ, 0xc0, !PT ;  /* 0xffff000006067812 */ /* 0x000fe200078ec0ff */
[----:B------:R-:W-:Y:S01]  /*30e90*/  FMUL.FTZ R5, R10, R115 ;  /* 0x000000730a057220 */ /* 0x000fe20000410000 */
[-C--:B------:R-:W-:Y:S01]  /*30ea0*/  FMUL.FTZ R31, R31, R113.reuse ;  /* 0x000000711f1f7220 */ /* 0x080fe20000410000 */
[----:B------:R-:W-:Y:S01]  /*30eb0*/  FFMA.FTZ R9, R4, R113, -R9 ;  /* 0x0000007104097223 */ /* 0x000fe20000010809 */
[-C--:B------:R-:W-:Y:S01]  /*30ec0*/  FMUL.FTZ R11, R11, R8.reuse ;  /* 0x000000080b0b7220 */ /* 0x080fe20000410000 */
[----:B------:R-:W-:Y:S01]  /*30ed0*/  FMUL.FTZ R10, R10, R111 ;  /* 0x0000006f0a0a7220 */ /* 0x000fe20000410000 */
[----:B------:R-:W-:Y:S01]  /*30ee0*/  FFMA.FTZ R4, R4, R117, R31 ;  /* 0x0000007504047223 */ /* 0x000fe2000001001f */
[C---:B------:R-:W-:Y:S01]  /*30ef0*/  FFMA.FTZ R30, R7.reuse, R8, -R30 ;  /* 0x00000008071e7223 */ /* 0x040fe2000001081e */
[----:B------:R-:W-:Y:S01]  /*30f00*/  FFMA.FTZ R11, R7, R28, R11 ;  /* 0x0000001c070b7223 */ /* 0x000fe2000001000b */
[C---:B------:R-:W-:Y:S01]  /*30f10*/  FFMA.FTZ R5, R6.reuse, R111, -R5 ;  /* 0x0000006f06057223 */ /* 0x040fe20000010805 */
[----:B------:R-:W-:Y:S01]  /*30f20*/  FFMA.FTZ R10, R6, R115, R10 ;  /* 0x00000073060a7223 */ /* 0x000fe2000001000a */
[----:B------:R-:W-:-:S02]  /*30f30*/  F2FP.BF16.F32.PACK_AB R33, R33, R36 ;  /* 0x000000242121723e */ /* 0x000fc400000010ff */
[----:B------:R-:W-:Y:S02]  /*30f40*/  F2FP.BF16.F32.PACK_AB R43, R118, R43 ;  /* 0x0000002b762b723e */ /* 0x000fe400000010ff */
[----:B------:R-:W-:Y:S02]  /*30f50*/  F2FP.BF16.F32.PACK_AB R34, R35, R34 ;  /* 0x000000222322723e */ /* 0x000fe400000010ff */
[----:B------:R-:W-:Y:S01]  /*30f60*/  F2FP.BF16.F32.PACK_AB R32, R9, R32 ;  /* 0x000000200920723e */ /* 0x000fe200000010ff */
[----:B------:R-:W-:Y:S01]  /*30f70*/  IMAD.MOV.U32 R9, RZ, RZ, R43 ;  /* 0x000000ffff097224 */ /* 0x000fe200078e002b */
[----:B------:R-:W-:Y:S02]  /*30f80*/  F2FP.BF16.F32.PACK_AB R8, R4, R29 ;  /* 0x0000001d0408723e */ /* 0x000fe400000010ff */
[----:B------:R-:W-:Y:S01]  /*30f90*/  F2FP.BF16.F32.PACK_AB R6, R5, R30 ;  /* 0x0000001e0506723e */ /* 0x000fe200000010ff */
[----:B------:R-:W-:Y:S01]  /*30fa0*/  IMAD.MOV.U32 R4, RZ, RZ, R32 ;  /* 0x000000ffff047224 */ /* 0x000fe200078e0020 */
[----:B------:R-:W-:Y:S01]  /*30fb0*/  F2FP.BF16.F32.PACK_AB R10, R10, R11 ;  /* 0x0000000b0a0a723e */ /* 0x000fe200000010ff */
[----:B------:R-:W-:Y:S01]  /*30fc0*/  IMAD.MOV.U32 R5, RZ, RZ, R33 ;  /* 0x000000ffff057224 */ /* 0x000fe200078e0021 */
[----:B------:R-:W-:Y:S01]  /*30fd0*/  F2FP.BF16.F32.PACK_AB R7, R112, R39 ;  /* 0x000000277007723e */ /* 0x000fe200000010ff */
[----:B------:R-:W-:-:S07]  /*30fe0*/  IMAD.MOV.U32 R11, RZ, RZ, R34 ;  /* 0x000000ffff0b7224 */ /* 0x000fce00078e0022 */
.L_x_2133:
[----:B------:R-:W-:Y:S05]  /*30ff0*/  BSYNC B3 ;  /* 0x0000000000037941 */ /* 0x000fea0003800000 */
.L_x_2132:
[----:B------:R-:W-:Y:S01]  /*31000*/  R2UR UR4, R78 ;  /* 0x000000004e0472ca */ /* 0x000fe200000e0000 */
[----:B------:R-:W-:Y:S01]  /*31010*/  IMAD.SHL.U32 R29, R12, 0x8, RZ ;  /* 0x000000080c1d7824 */ /* 0x000fe200078e00ff */
[----:B------:R-:W-:Y:S01]  /*31020*/  R2UR UR5, R79 ;  /* 0x000000004f0572ca */ /* 0x000fe200000e0000 */
[--C-:B--2---:R-:W-:Y:S01]  /*31030*/  @!P2 IMAD.WIDE R12, R13, 0x2, R14.reuse ;  /* 0x000000020d0ca825 */ /* 0x104fe200078e020e */
[----:B------:R-:W-:Y:S02]  /*31040*/  @!P2 R2UR UR6, R78 ;  /* 0x000000004e06a2ca */ /* 0x000fe400000e0000 */
[----:B------:R-:W-:Y:S01]  /*31050*/  @!P2 R2UR UR7, R79 ;  /* 0x000000004f07a2ca */ /* 0x000fe200000e0000 */
[----:B------:R-:W-:-:S08]  /*31060*/  IMAD.WIDE R28, R29, 0x2, R14 ;  /* 0x000000021d1c7825 */ /* 0x000fd000078e020e */
[----:B-----5:R0:W-:Y:S04]  /*31070*/  ST.E.128 desc[UR4][R28.64], R4 ;  /* 0x000000041c007985 */ /* 0x0201e8000c101d04 */
[----:B------:R0:W-:Y:S02]  /*31080*/  @!P2 ST.E.128 desc[UR6][R12.64], R8 ;  /* 0x000000080c00a985 */ /* 0x0001e4000c101d06 */
.L_x_2131:
[----:B------:R-:W-:Y:S05]  /*31090*/  BSYNC B2 ;  /* 0x0000000000027941 */ /* 0x000fea0003800000 */
.L_x_2130:
[----:B------:R-:W-:Y:S02]  /*310a0*/  R2UR UR4, R78 ;  /* 0x000000004e0472ca */ /* 0x000fe400000e0000 */
[----:B------:R-:W-:-:S13]  /*310b0*/  R2UR UR5, R79 ;  /* 0x000000004f0572ca */ /* 0x000fda00000e0000 */
[----:B0-----:R-:W3:Y:S01]  /*310c0*/  LD.E.U8 R4, desc[UR4][R82.64] ;  /* 0x0000000452047980 */ /* 0x001ee2000c101100 */
[----:B------:R-:W-:Y:S01]  /*310d0*/  BSSY B2, `(.L_x_2134) ;  /* 0x000009d000027945 */ /* 0x000fe20003800000 */
[----:B---3--:R-:W-:-:S13]  /*310e0*/  LOP3.LUT P1, RZ, R4, 0x2, RZ, 0xc0, !PT ;  /* 0x0000000204ff7812 */ /* 0x008fda000782c0ff */
[----:B------:R-:W-:Y:S05]  /*310f0*/  @!P1 BRA `(.L_x_2135) ;  /* 0x0000000800689947 */ /* 0x000fea0003800000 */
[----:B------:R-:W-:Y:S02]  /*31100*/  R2UR UR4, R78 ;  /* 0x000000004e0472ca */ /* 0x000fe400000e0000 */
[----:B------:R-:W-:-:S13]  /*31110*/  R2UR UR5, R79 ;  /* 0x000000004f0572ca */ /* 0x000fda00000e0000 */
[----:B------:R-:W3:Y:S01]  /*31120*/  LD.E R4, desc[UR4][R80.64+0x4] ;  /* 0x0000040450047980 */ /* 0x000ee2000c101900 */
[----:B------:R-:W-:Y:S01]  /*31130*/  VIADD R29, R102, 0x20 ;  /* 0x00000020661d7836 */ /* 0x000fe20000000000 */
[----:B------:R-:W-:Y:S01]  /*31140*/  SHF.R.S32.HI R10, RZ, 0x1f, R119 ;  /* 0x0000001fff0a7819 */ /* 0x000fe20000011477 */
[----:B------:R-:W-:Y:S01]  /*31150*/  IMAD.IADD R6, R90, 0x1, -R91 ;  /* 0x000000015a067824 */ /* 0x000fe200078e0a5b */
[----:B------:R-:W-:Y:S02]  /*31160*/  R2UR UR6, R78 ;  /* 0x000000004e0672ca */ /* 0x000fe400000e0000 */
[----:B------:R-:W-:Y:S02]  /*31170*/  LEA.HI R10, R10, R119, RZ, 0x3 ;  /* 0x000000770a0a7211 */ /* 0x000fe400078f18ff */
[----:B------:R-:W-:-:S03]  /*31180*/  R2UR UR7, R79 ;  /* 0x000000004f0772ca */ /* 0x000fc600000e0000 */
[----:B------:R-:W-:-:S05]  /*31190*/  IMAD.SHL.U32 R10, R10, 0x40, RZ ;  /* 0x000000400a0a7824 */ /* 0x000fca00078e00ff */
[----:B------:R-:W-:Y:S01]  /*311a0*/  LOP3.LUT R11, R10, 0xfffffe00, RZ, 0xc0, !PT ;  /* 0xfffffe000a0b7812 */ /* 0x000fe200078ec0ff */
[----:B------:R-:W-:Y:S01]  /*311b0*/  BSSY B3, `(.L_x_2136) ;  /* 0x0000085000037945 */ /* 0x000fe20003800000 */
[----:B---3--:R-:W-:-:S04]  /*311c0*/  LEA.HI R4, R4, R4, RZ, 0x1 ;  /* 0x0000000404047211 */ /* 0x008fc800078f08ff */
[----:B------:R-:W-:-:S04]  /*311d0*/  SHF.R.S32.HI R28, RZ, 0x1, R4 ;  /* 0x00000001ff1c7819 */ /* 0x000fc80000011404 */
        /* <DEDUP_REMOVED lines=29> */
[C---:B------:R-:W-:Y:S02]  /*313b0*/  LEA R4, P1, R5.reuse, R84, 0x1 ;  /* 0x0000005405047211 */ /* 0x040fe400078208ff */
        /* <DEDUP_REMOVED lines=12> */
[----:B------:R-:W-:Y:S01]  /*31480*/  SHF.R.U64 R37, R64, 0x10, R65 ;  /* 0x0000001040257819 */ /* 0x000fe20000001241 */
[----:B------:R-:W-:Y:S01]  /*31490*/  IMAD.U32 R28, R5, 0x10000, RZ ;  /* 0x00010000051c7824 */ /* 0x000fe200078e00ff */
[----:B------:R-:W-:Y:S01]  /*314a0*/  SHF.R.U32.HI R52, RZ, 0x10, R53 ;  /* 0x00000010ff347819 */ /* 0x000fe20000011635 */
[----:B------:R-:W-:Y:S01]  /*314b0*/  IMAD.U32 R34, R11, 0x10000, RZ ;  /* 0x000100000b227824 */ /* 0x000fe200078e00ff */
[----:B------:R-:W-:Y:S01]  /*314c0*/  SHF.R.U32.HI R64, RZ, 0x10, R65 ;  /* 0x00000010ff407819 */ /* 0x000fe20000011641 */
[----:B------:R-:W-:Y:S01]  /*314d0*/  IMAD.U32 R30, R8, 0x10000, RZ ;  /* 0x00010000081e7824 */ /* 0x000fe200078e00ff */
[----:B------:R-:W-:Y:S02]  /*314e0*/  SHF.R.U64 R39, R54, 0x10, R55 ;  /* 0x0000001036277819 */ /* 0x000fe40000001237 */
[----:B------:R-:W-:-:S02]  /*314f0*/  PRMT R107, R107, 0x5410, R52 ;  /* 0x000054106b6b7816 */ /* 0x000fc40000000034 */
[----:B------:R-:W-:Y:S02]  /*31500*/  PRMT R103, R103, 0x5410, R64 ;  /* 0x0000541067677816 */ /* 0x000fe40000000040 */
[----:B------:R-:W-:Y:S02]  /*31510*/  SHF.R.U64 R41, R66, 0x10, R67 ;  /* 0x0000001042297819 */ /* 0x000fe40000001243 */
[----:B------:R-:W-:Y:S01]  /*31520*/  PRMT R110, R110, 0x5410, R39 ;  /* 0x000054106e6e7816 */ /* 0x000fe20000000027 */
[----:B------:R-:W-:Y:S01]  /*31530*/  IMAD.U32 R39, R103, 0x10000, RZ ;  /* 0x0001000067277824 */ /* 0x000fe200078e00ff */
[----:B------:R-:W-:Y:S01]  /*31540*/  PRMT R104, R104, 0x5410, R37 ;  /* 0x0000541068687816 */ /* 0x000fe20000000025 */
[----:B------:R-:W-:Y:S01]  /*31550*/  IMAD.U32 R37, R107, 0x10000, RZ ;  /* 0x000100006b257824 */ /* 0x000fe200078e00ff */
[----:B------:R-:W-:Y:S02]  /*31560*/  SHF.R.U32.HI R66, RZ, 0x10, R67 ;  /* 0x00000010ff427819 */ /* 0x000fe40000011643 */
[----:B------:R-:W-:-:S02]  /*31570*/  SHF.R.U32.HI R54, RZ, 0x10, R55 ;  /* 0x00000010ff367819 */ /* 0x000fc40000011637 */
[----:B------:R-:W-:Y:S01]  /*31580*/  PRMT R108, R108, 0x5410, R43 ;  /* 0x000054106c6c7816 */ /* 0x000fe2000000002b */
[----:B------:R-:W-:Y:S01]  /*31590*/  FMUL.FTZ R43, R32, R37 ;  /* 0x00000025202b7220 */ /* 0x000fe20000410000 */
[----:B------:R-:W-:Y:S01]  /*315a0*/  PRMT R106, R106, 0x5410, R41 ;  /* 0x000054106a6a7816 */ /* 0x000fe20000000029 */
[-C--:B------:R-:W-:Y:S01]  /*315b0*/  FMUL.FTZ R41, R32, R39.reuse ;  /* 0x0000002720297220 */ /* 0x080fe20000410000 */
[----:B------:R-:W-:Y:S01]  /*315c0*/  LOP3.LUT R33, R9, 0xffff0000, RZ, 0xc0, !PT ;  /* 0xffff000009217812 */ /* 0x000fe200078ec0ff */
[C---:B------:R-:W-:Y:S01]  /*315d0*/  FFMA.FTZ R43, R28.reuse, R39, R43 ;  /* 0x000000271c2b7223 */ /* 0x040fe2000001002b */
[----:B------:R-:W-:Y:S01]  /*315e0*/  PRMT R105, R105, 0x5410, R66 ;  /* 0x0000541069697816 */ /* 0x000fe20000000042 */
[----:B------:R-:W-:Y:S01]  /*315f0*/  FFMA.FTZ R38, R28, R37, -R41 ;  /* 0x000000251c267223 */ /* 0x000fe20000010829 */
[----:B------:R-:W-:Y:S02]  /*31600*/  LOP3.LUT R36, R103, 0xffff0000, RZ, 0xc0, !PT ;  /* 0xffff000067247812 */ /* 0x000fe400078ec0ff */
[----:B------:R-:W-:Y:S01]  /*31610*/  PRMT R109, R109, 0x5410, R54 ;  /* 0x000054106d6d7816 */ /* 0x000fe20000000036 */
[----:B------:R-:W-:Y:S01]  /*31620*/  IMAD.U32 R41, R105, 0x10000, RZ ;  /* 0x0001000069297824 */ /* 0x000fe200078e00ff */
[----:B------:R-:W-:Y:S01]  /*31630*/  LOP3.LUT R32, R107, 0xffff0000, RZ, 0xc0, !PT ;  /* 0xffff00006b207812 */ /* 0x000fe200078ec0ff */
[----:B------:R-:W-:Y:S01]  /*31640*/  FMUL.FTZ R40, R33, R36 ;  /* 0x0000002421287220 */ /* 0x000fe20000410000 */
[----:B------:R-:W-:Y:S01]  /*31650*/  LOP3.LUT R29, R5, 0xffff0000, RZ, 0xc0, !PT ;  /* 0xffff0000051d7812 */ /* 0x000fe200078ec0ff */
[----:B------:R-:W-:Y:S01]  /*31660*/  IMAD.U32 R37, R109, 0x10000, RZ ;  /* 0x000100006d257824 */ /* 0x000fe200078e00ff */
[----:B------:R-:W-:Y:S01]  /*31670*/  LOP3.LUT R31, R8, 0xffff0000, RZ, 0xc0, !PT ;  /* 0xffff0000081f7812 */ /* 0x000fe200078ec0ff */
[-C--:B------:R-:W-:Y:S01]  /*31680*/  FMUL.FTZ R28, R33, R32.reuse ;  /* 0x00000020211c7220 */ /* 0x080fe20000410000 */
[C---:B------:R-:W-:Y:S01]  /*31690*/  FMUL.FTZ R39, R34.reuse, R41 ;  /* 0x0000002922277220 */ /* 0x040fe20000410000 */
[----:B------:R-:W-:Y:S01]  /*316a0*/  FFMA.FTZ R33, R29, R32, -R40 ;  /* 0x000000201d217223 */ /* 0x000fe20000010828 */
[----:B------:R-:W-:Y:S01]  /*316b0*/  IMAD.U32 R8, R7, 0x10000, RZ ;  /* 0x0001000007087824 */ /* 0x000fe200078e00ff */
[----:B------:R-:W-:Y:S01]  /*316c0*/  LOP3.LUT R35, R11, 0xffff0000, RZ, 0xc0, !PT ;  /* 0xffff00000b237812 */ /* 0x000fe200078ec0ff */
[----:B------:R-:W-:Y:S01]  /*316d0*/  FMUL.FTZ R34, R34, R37 ;  /* 0x0000002522227220 */ /* 0x000fe20000410000 */
[----:B------:R-:W-:Y:S01]  /*316e0*/  LOP3.LUT R32, R105, 0xffff0000, RZ, 0xc0, !PT ;  /* 0xffff000069207812 */ /* 0x000fe200078ec0ff */
[----:B------:R-:W-:Y:S01]  /*316f0*/  FFMA.FTZ R36, R29, R36, R28 ;  /* 0x000000241d247223 */ /* 0x000fe2000001001c */
[----:B------:R-:W-:Y:S01]  /*31700*/  LOP3.LUT R28, R109, 0xffff0000, RZ, 0xc0, !PT ;  /* 0xffff00006d1c7812 */ /* 0x000fe200078ec0ff */
[C---:B------:R-:W-:Y:S01]  /*31710*/  FFMA.FTZ R41, R8.reuse, R41, R34 ;  /* 0x0000002908297223 */ /* 0x040fe20000010022 */
[----:B------:R-:W-:Y:S01]  /*31720*/  LOP3.LUT R9, R7, 0xffff0000, RZ, 0xc0, !PT ;  /* 0xffff000007097812 */ /* 0x000fe200078ec0ff */
[----:B------:R-:W-:Y:S01]  /*31730*/  FFMA.FTZ R39, R8, R37, -R39 ;  /* 0x0000002508277223 */ /* 0x000fe20000010827 */
[----:B------:R-:W-:Y:S01]  /*31740*/  FMUL.FTZ R34, R35, R32 ;  /* 0x0000002023227220 */ /* 0x000fe20000410000 */
[----:B------:R-:W-:-:S02]  /*31750*/  IMAD.U32 R29, R104, 0x10000, RZ ;  /* 0x00010000681d7824 */ /* 0x000fc400078e00ff */
[-C--:B------:R-:W-:Y:S01]  /*31760*/  FMUL.FTZ R42, R35, R28.reuse ;  /* 0x0000001c232a7220 */ /* 0x080fe20000410000 */
[----:B------:R-:W-:Y:S01]  /*31770*/  IMAD.U32 R8, R108, 0x10000, RZ ;  /* 0x000100006c087824 */ /* 0x000fe200078e00ff */
[----:B------:R-:W-:Y:S01]  /*31780*/  LOP3.LUT R104, R104, 0xffff0000, RZ, 0xc0, !PT ;  /* 0xffff000068687812 */ /* 0x000fe200078ec0ff */
[C---:B------:R-:W-:Y:S02]  /*31790*/  IMAD.U32 R5, R4.reuse, 0x10000, RZ ;  /* 0x0001000004057824 */ /* 0x040fe400078e00ff */
[C---:B------:R-:W-:Y:S01]  /*317a0*/  FFMA.FTZ R40, R9.reuse, R28, -R34 ;  /* 0x0000001c09287223 */ /* 0x040fe20000010822 */
[----:B------:R-:W-:Y:S01]  /*317b0*/  LOP3.LUT R4, R4, 0xffff0000, RZ, 0xc0, !PT ;  /* 0xffff000004047812 */ /* 0x000fe200078ec0ff */
[----:B------:R-:W-:Y:S01]  /*317c0*/  FMUL.FTZ R34, R30, R8 ;  /* 0x000000081e227220 */ /* 0x000fe20000410000 */
[----:B------:R-:W-:Y:S01]  /*317d0*/  LOP3.LUT R108, R108, 0xffff0000, RZ, 0xc0, !PT ;  /* 0xffff00006c6c7812 */ /* 0x000fe200078ec0ff */
[----:B------:R-:W-:Y:S01]  /*317e0*/  FFMA.FTZ R42, R9, R32, R42 ;  /* 0x00000020092a7223 */ /* 0x000fe2000001002a */
[----:B------:R-:W-:Y:S01]  /*317f0*/  FMUL.FTZ R9, R31, R104 ;  /* 0x000000681f097220 */ /* 0x000fe20000410000 */
[-C--:B------:R-:W-:Y:S01]  /*31800*/  FMUL.FTZ R28, R30, R29.reuse ;  /* 0x0000001d1e1c7220 */ /* 0x080fe20000410000 */
[----:B------:R-:W-:Y:S01]  /*31810*/  FFMA.FTZ R34, R5, R29, R34 ;  /* 0x0000001d05227223 */ /* 0x000fe20000010022 */
[----:B------:R-:W-:-:S02]  /*31820*/  IMAD.U32 R11, R10, 0x10000, RZ ;  /* 0x000100000a0b7824 */ /* 0x000fc400078e00ff */
[----:B------:R-:W-:Y:S01]  /*31830*/  FFMA.FTZ R29, R4, R108, -R9 ;  /* 0x0000006c041d7223 */ /* 0x000fe20000010809 */
[----:B------:R-:W-:Y:S01]  /*31840*/  LOP3.LUT R10, R10, 0xffff0000, RZ, 0xc0, !PT ;  /* 0xffff00000a0a7812 */ /* 0x000fe200078ec0ff */
[----:B------:R-:W-:Y:S01]  /*31850*/  FFMA.FTZ R30, R5, R8, -R28 ;  /* 0x00000008051e7223 */ /* 0x000fe2000001081c */
[----:B------:R-:W-:Y:S01]  /*31860*/  FMUL.FTZ R31, R31, R108 ;  /* 0x0000006c1f1f7220 */ /* 0x000fe20000410000 */
[C---:B------:R-:W-:Y:S01]  /*31870*/  LOP3.LUT R9, R106.reuse, 0xffff0000, RZ, 0xc0, !PT ;  /* 0xffff00006a097812 */ /* 0x040fe200078ec0ff */
[----:B------:R-:W-:Y:S01]  /*31880*/  IMAD.U32 R28, R106, 0x10000, RZ ;  /* 0x000100006a1c7824 */ /* 0x000fe200078e00ff */
[C---:B------:R-:W-:Y:S01]  /*31890*/  LOP3.LUT R5, R110.reuse, 0xffff0000, RZ, 0xc0, !PT ;  /* 0xffff00006e057812 */ /* 0x040fe200078ec0ff */
[----:B------:R-:W-:Y:S02]  /*318a0*/  IMAD.U32 R8, R110, 0x10000, RZ ;  /* 0x000100006e087824 */ /* 0x000fe400078e00ff */
[----:B------:R-:W-:Y:S01]  /*318b0*/  FFMA.FTZ R31, R4, R104, R31 ;  /* 0x00000068041f7223 */ /* 0x000fe2000001001f */
[C---:B------:R-:W-:Y:S01]  /*318c0*/  IMAD.U32 R7, R6.reuse, 0x10000, RZ ;  /* 0x0001000006077824 */ /* 0x040fe200078e00ff */
        /* <DEDUP_REMOVED lines=16> */
[----:B------:R-:W-:Y:S02]  /*319d0*/  F2FP.BF16.F32.PACK_AB R7, R40, R39 ;  /* 0x000000272807723e */ /* 0x000fe400000010ff */
[----:B------:R-:W-:-:S02]  /*319e0*/  F2FP.BF16.F32.PACK_AB R9, R36, R43 ;  /* 0x0000002b2409723e */ /* 0x000fc400000010ff */
[----:B------:R-:W-:-:S07]  /*319f0*/  F2FP.BF16.F32.PACK_AB R8, R31, R34 ;  /* 0x000000221f08723e */ /* 0x000fce00000010ff */
.L_x_2137:
[----:B------:R-:W-:Y:S05]  /*31a00*/  BSYNC B3 ;  /* 0x0000000000037941 */ /* 0x000fea0003800000 */
.L_x_2136:
        /* <DEDUP_REMOVED lines=9> */
.L_x_2135:
[----:B------:R-:W-:Y:S05]  /*31aa0*/  BSYNC B2 ;  /* 0x0000000000027941 */ /* 0x000fea0003800000 */
.L_x_2134:
[----:B------:R-:W-:Y:S02]  /*31ab0*/  R2UR UR4, R78 ;  /* 0x000000004e0472ca */ /* 0x000fe400000e0000 */
[----:B------:R-:W-:-:S13]  /*31ac0*/  R2UR UR5, R79 ;  /* 0x000000004f0572ca */ /* 0x000fda00000e0000 */
[----:B------:R-:W3:Y:S02]  /*31ad0*/  LD.E.U8 R82, desc[UR4][R82.64] ;  /* 0x0000000452527980 */ /* 0x000ee4000c101100 */
[----:B---3--:R-:W-:-:S13]  /*31ae0*/  LOP3.LUT P1, RZ, R82, 0x4, RZ, 0xc0, !PT ;  /* 0x0000000452ff7812 */ /* 0x008fda000782c0ff */
[----:B------:R-:W-:Y:S05]  /*31af0*/  @!P1 BRA `(.L_x_2085) ;  /* 0x0000001800209947 */ /* 0x000fea0003800000 */
[----:B------:R-:W-:Y:S02]  /*31b00*/  R2UR UR4, R78 ;  /* 0x000000004e0472ca */ /* 0x000fe400000e0000 */
[----:B------:R-:W-:-:S13]  /*31b10*/  R2UR UR5, R79 ;  /* 0x000000004f0572ca */ /* 0x000fda00000e0000 */
[----:B------:R-:W3:Y:S01]  /*31b20*/  LD.E R80, desc[UR4][R80.64+0x4] ;  /* 0x0000040450507980 */ /* 0x000ee2000c101900 */
[----:B------:R-:W-:Y:S01]  /*31b30*/  VIADD R31, R102, 0x40 ;  /* 0x00000040661f7836 */ /* 0x000fe20000000000 */
[----:B0-----:R-:W-:Y:S01]  /*31b40*/  SHF.R.S32.HI R10, RZ, 0x1f, R119 ;  /* 0x0000001fff0a7819 */ /* 0x001fe20000011477 */
[----:B------:R-:W-:Y:S01]  /*31b50*/  IMAD.SHL.U32 R7, R119, 0x40, RZ ;  /* 0x0000004077077824 */ /* 0x000fe200078e00ff */
[----:B------:R-:W-:Y:S02]  /*31b60*/  R2UR UR6, R78 ;  /* 0x000000004e0672ca */ /* 0x000fe400000e0000 */
[----:B------:R-:W-:Y:S02]  /*31b70*/  LEA.HI R10, R10, R119, RZ, 0x3 ;  /* 0x000000770a0a7211 */ /* 0x000fe400078f18ff */
[----:B------:R-:W-:Y:S02]  /*31b80*/  LOP3.LUT R9, R7, 0x1c0, RZ, 0xc0, !PT ;  /* 0x000001c007097812 */ /* 0x000fe400078ec0ff */
[----:B------:R-:W-:Y:S01]  /*31b90*/  R2UR UR7, R79 ;  /* 0x000000004f0772ca */ /* 0x000fe200000e0000 */
[----:B------:R-:W-:Y:S01]  /*31ba0*/  IMAD.SHL.U32 R10, R10, 0x40, RZ ;  /* 0x000000400a0a7824 */ /* 0x000fe200078e00ff */
[----:B------:R-:W-:-:S04]  /*31bb0*/  SHF.R.U32.HI R28, RZ, 0x3, R9 ;  /* 0x00000003ff1c7819 */ /* 0x000fc80000011609 */
[----:B------:R-:W-:Y:S01]  /*31bc0*/  LOP3.LUT R11, R10, 0xfffffe00, RZ, 0xc0, !PT ;  /* 0xfffffe000a0b7812 */ /* 0x000fe200078ec0ff */
[----:B------:R-:W-:Y:S01]  /*31bd0*/  BSSY B2, `(.L_x_2138) ;  /* 0x0000081000027945 */ /* 0x000fe20003800000 */
[----:B---3--:R-:W-:-:S04]  /*31be0*/  LEA.HI R4, R80, R80, RZ, 0x1 ;  /* 0x0000005050047211 */ /* 0x008fc800078f08ff */
[----:B------:R-:W-:-:S04]  /*31bf0*/  SHF.R.S32.HI R12, RZ, 0x1, R4 ;  /* 0x00000001ff0c7819 */ /* 0x000fc80000011404 */
[----:B------:R-:W-:-:S04]  /*31c00*/  ISETP.GE.AND P1, PT, R31, R12, PT ;  /* 0x0000000c1f00720c */ /* 0x000fc80003f26270 */
[----:B------:R-:W-:-:S05]  /*31c10*/  SEL R4, R12, RZ, P1 ;  /* 0x000000ff0c047207 */ /* 0x000fca0000800000 */
[----:B------:R-:W-:-:S04]  /*31c20*/  IMAD.IADD R4, R31, 0x1, R4 ;  /* 0x000000011f047824 */ /* 0x000fc800078e0204 */
[----:B------:R-:W-:Y:S01]  /*31c30*/  @P1 IMAD.IADD R91, R90, 0x1, -R91 ;  /* 0x000000015a5b1824 */ /* 0x000fe200078e0a5b */
[----:B------:R-:W-:-:S04]  /*31c40*/  SHF.R.S32.HI R5, RZ, 0x1f, R4 ;  /* 0x0000001fff057819 */ /* 0x000fc80000011404 */
[----:B------:R-:W-:Y:S02]  /*31c50*/  SHF.R.S32.HI R8, RZ, 0x1f, R91 ;  /* 0x0000001fff087819 */ /* 0x000fe4000001145b */
[CC--:B------:R-:W-:Y:S02]  /*31c60*/  LEA.HI R6, R5.reuse, R4.reuse, RZ, 0x3 ;  /* 0x0000000405067211 */ /* 0x0c0fe400078f18ff */
[----:B------:R-:W-:Y:S02]  /*31c70*/  LEA.HI R8, R8, R91, RZ, 0x4 ;  /* 0x0000005b08087211 */ /* 0x000fe400078f20ff */
[----:B------:R-:W-:Y:S02]  /*31c80*/  SHF.R.S32.HI R13, RZ, 0x3, R6 ;  /* 0x00000003ff0d7819 */ /* 0x000fe40000011406 */
[----:B------:R-:W-:Y:S02]  /*31c90*/  LEA.HI R4, R5, R4, RZ, 0x6 ;  /* 0x0000000405047211 */ /* 0x000fe400078f30ff */
[----:B------:R-:W-:-:S02]  /*31ca0*/  LEA.HI.SX32 R8, R8, R13, 0x1c ;  /* 0x0000000d08087211 */ /* 0x000fc400078fe2ff */
[----:B------:R-:W-:Y:S02]  /*31cb0*/  SHF.R.S32.HI R4, RZ, 0x6, R4 ;  /* 0x00000006ff047819 */ /* 0x000fe40000011404 */
[----:B------:R-:W-:Y:S01]  /*31cc0*/  SHF.R.S32.HI R7, RZ, 0x1f, R8 ;  /* 0x0000001fff077819 */ /* 0x000fe20000011408 */
[----:B------:R-:W-:Y:S01]  /*31cd0*/  IMAD.SHL.U32 R29, R8, 0x8, RZ ;  /* 0x00000008081d7824 */ /* 0x000fe200078e00ff */
[----:B------:R-:W-:Y:S01]  /*31ce0*/  LOP3.LUT R6, R9, 0x38, R6, 0xf8, !PT ;  /* 0x0000003809067812 */ /* 0x000fe200078ef806 */
[----:B------:R-:W-:Y:S01]  /*31cf0*/  IMAD R4, R4, 0x1800, R11 ;  /* 0x0000180004047824 */ /* 0x000fe200078e020b */
[----:B------:R-:W-:Y:S02]  /*31d00*/  LEA.HI R7, R7, R8, RZ, 0x3 ;  /* 0x0000000807077211 */ /* 0x000fe400078f18ff */
[----:B------:R-:W-:Y:S02]  /*31d10*/  LOP3.LUT R5, R6, R28, RZ, 0x3c, !PT ;  /* 0x0000001c06057212 */ /* 0x000fe400078e3cff */
[----:B------:R-:W-:-:S02]  /*31d20*/  SHF.R.S32.HI R8, RZ, 0x3, R7 ;  /* 0x00000003ff087819 */ /* 0x000fc40000011407 */
[----:B------:R-:W-:Y:S01]  /*31d30*/  LOP3.LUT R7, R9, 0x38, R29, 0xf8, !PT ;  /* 0x0000003809077812 */ /* 0x000fe200078ef81d */
[----:B------:R-:W-:Y:S02]  /*31d40*/  IMAD.IADD R5, R4, 0x1, R5 ;  /* 0x0000000104057824 */ /* 0x000fe400078e0205 */
[----:B------:R-:W-:Y:S01]  /*31d50*/  IMAD R8, R8, 0x1800, R11 ;  /* 0x0000180008087824 */ /* 0x000fe200078e020b */
[----:B------:R-:W-:Y:S02]  /*31d60*/  LOP3.LUT R7, R7, R28, RZ, 0x3c, !PT ;  /* 0x0000001c07077212 */ /* 0x000fe400078e3cff */
[----:B------:R-:W-:-:S03]  /*31d70*/  IADD3 R5, P1, R100, R5, RZ ;  /* 0x0000000564057210 */ /* 0x000fc60007f3e0ff */
[----:B------:R-:W-:Y:S02]  /*31d80*/  IMAD.IADD R7, R8, 0x1, R7 ;  /* 0x0000000108077824 */ /* 0x000fe400078e0207 */
[--C-:B------:R-:W-:Y:S01]  /*31d90*/  IMAD.X R6, RZ, RZ, R101.reuse, P1 ;  /* 0x000000ffff067224 */ /* 0x100fe200008e0665 */
[C---:B------:R-:W-:Y:S02]  /*31da0*/  LEA R4, P1, R5.reuse, R84, 0x1 ;  /* 0x0000005405047211 */ /* 0x040fe400078208ff */
[----:B------:R-:W-:Y:S02]  /*31db0*/  IADD3 R7, P2, R100, R7, RZ ;  /* 0x0000000764077210 */ /* 0x000fe40007f5e0ff */
[----:B------:R-:W-:Y:S02]  /*31dc0*/  LEA.HI.X R5, R5, R85, R6, 0x1, P1 ;  /* 0x0000005505057211 */ /* 0x000fe400008f0c06 */
[----:B------:R-:W-:Y:S01]  /*31dd0*/  ISETP.GE.AND P1, PT, R31, R12, PT ;  /* 0x0000000c1f00720c */ /* 0x000fe20003f26270 */
[----:B------:R-:W-:Y:S01]  /*31de0*/  IMAD.X R101, RZ, RZ, R101, P2 ;  /* 0x000000ffff657224 */ /* 0x000fe200010e0665 */
[----:B------:R-:W-:-:S04]  /*31df0*/  LEA R8, P2, R7, R84, 0x1 ;  /* 0x0000005407087211 */ /* 0x000fc800078408ff */
[----:B------:R-:W-:Y:S02]  /*31e00*/  LEA.HI.X R9, R7, R85, R101, 0x1, P2 ;  /* 0x0000005507097211 */ /* 0x000fe400010f0c65 */
[----:B------:R-:W5:Y:S04]  /*31e10*/  LD.E.128 R4, desc[UR4][R4.64] ;  /* 0x0000000404047980 */ /* 0x000f68000c101d00 */
[----:B------:R-:W5:Y:S01]  /*31e20*/  LD.E.128 R8, desc[UR6][R8.64] ;  /* 0x0000000608087980 */ /* 0x000f62000c101d00 */
[----:B------:R-:W-:Y:S05]  /*31e30*/  @P1 BRA `(.L_x_2139) ;  /* 0x0000000400681947 */ /* 0x000fea0003800000 */
        /* <DEDUP_REMOVED lines=14> */
[----:B------:R-:W-:Y:S02]  /*31f20*/  SHF.R.U32.HI R50, RZ, 0x10, R51 ;  /* 0x00000010ff327819 */ /* 0x000fe40000011633 */
[----:B------:R-:W-:Y:S02]  /*31f30*/  SHF.R.U32.HI R62, RZ, 0x10, R63 ;  /* 0x00000010ff3e7819 */ /* 0x000fe4000001163f */
[----:B------:R-:W-:Y:S01]  /*31f40*/  PRMT R98, R98, 0x5410, R37 ;  /* 0x0000541062627816 */ /* 0x000fe20000000025 */
[----:B------:R-:W-:Y:S01]  /*31f50*/  IMAD.U32 R37, R95, 0x10000, RZ ;  /* 0x000100005f257824 */ /* 0x000fe200078e00ff */
[----:B------:R-:W-:Y:S01]  /*31f60*/  PRMT R96, R96, 0x5410, R41 ;  /* 0x0000541060607816 */ /* 0x000fe20000000029 */
[----:B------:R-:W-:Y:S01]  /*31f70*/  FMUL.FTZ R41, R32, R39 ;  /* 0x0000002720297220 */ /* 0x000fe20000410000 */
[----:B------:R-:W-:-:S02]  /*31f80*/  LOP3.LUT R33, R9, 0xffff0000, RZ, 0xc0, !PT ;  /* 0xffff000009217812 */ /* 0x000fc400078ec0ff */
[----:B------:R-:W-:Y:S01]  /*31f90*/  PRMT R93, R93, 0x5410, R50 ;  /* 0x000054105d5d7816 */ /* 0x000fe20000000032 */
[-C--:B------:R-:W-:Y:S01]  /*31fa0*/  FFMA.FTZ R36, R12, R37.reuse, -R41 ;  /* 0x000000250c247223 */ /* 0x080fe20000010829 */
[----:B------:R-:W-:Y:S02]  /*31fb0*/  PRMT R97, R97, 0x5410, R62 ;  /* 0x0000541061617816 */ /* 0x000fe4000000003e */
[----:B------:R-:W-:Y:S02]  /*31fc0*/  LOP3.LUT R99, R99, 0xffff0000, RZ, 0xc0, !PT ;  /* 0xffff000063637812 */ /* 0x000fe400078ec0ff */
[----:B------:R-:W-:Y:S01]  /*31fd0*/  PRMT R94, R94, 0x5410, R43 ;  /* 0x000054105e5e7816 */ /* 0x000fe2000000002b */
[----:B------:R-:W-:Y:S01]  /*31fe0*/  FMUL.FTZ R43, R32, R37 ;  /* 0x00000025202b7220 */ /* 0x000fe20000410000 */
[----:B------:R-:W-:Y:S01]  /*31ff0*/  LOP3.LUT R95, R95, 0xffff0000, RZ, 0xc0, !PT ;  /* 0xffff00005f5f7812 */ /* 0x000fe200078ec0ff */
[----:B------:R-:W-:Y:S01]  /*32000*/  IMAD.U32 R41, R97, 0x10000, RZ ;  /* 0x0001000061297824 */ /* 0x000fe200078e00ff */
[----:B------:R-:W-:Y:S01]  /*32010*/  LOP3.LUT R28, R5, 0xffff0000, RZ, 0xc0, !PT ;  /* 0xffff0000051c7812 */ /* 0x000fe200078ec0ff */
[----:B------:R-:W-:Y:S01]  /*32020*/  FMUL.FTZ R45, R33, R99 ;  /* 0x00000063212d7220 */ /* 0x000fe20000410000 */
[----:B------:R-:W-:-:S02]  /*32030*/  IMAD.U32 R37, R93, 0x10000, RZ ;  /* 0x000100005d257824 */ /* 0x000fc400078e00ff */
[----:B------:R-:W-:Y:S01]  /*32040*/  FFMA.FTZ R43, R12, R39, R43 ;  /* 0x000000270c2b7223 */ /* 0x000fe2000001002b */
[----:B------:R-:W-:Y:S01]  /*32050*/  FMUL.FTZ R33, R33, R95 ;  /* 0x0000005f21217220 */ /* 0x000fe20000410000 */
[----:B------:R-:W-:Y:S01]  /*32060*/  LOP3.LUT R35, R11, 0xffff0000, RZ, 0xc0, !PT ;  /* 0xffff00000b237812 */ /* 0x000fe200078ec0ff */
[C---:B------:R-:W-:Y:S01]  /*32070*/  FMUL.FTZ R39, R34.reuse, R41 ;  /* 0x0000002922277220 */ /* 0x040fe20000410000 */
[----:B------:R-:W-:Y:S01]  /*32080*/  LOP3.LUT R32, R97, 0xffff0000, RZ, 0xc0, !PT ;  /* 0xffff000061207812 */ /* 0x000fe200078ec0ff */
[----:B------:R-:W-:Y:S01]  /*32090*/  FMUL.FTZ R38, R34, R37 ;  /* 0x0000002522267220 */ /* 0x000fe20000410000 */
[----:B------:R-:W-:Y:S01]  /*320a0*/  LOP3.LUT R12, R93, 0xffff0000, RZ, 0xc0, !PT ;  /* 0xffff00005d0c7812 */ /* 0x000fe200078ec0ff */
[----:B------:R-:W-:Y:S01]  /*320b0*/  FFMA.FTZ R45, R28, R95, -R45 ;  /* 0x0000005f1c2d7223 */ /* 0x000fe2000001082d */
[----:B------:R-:W-:Y:S01]  /*320c0*/  LOP3.LUT R31, R8, 0xffff0000, RZ, 0xc0, !PT ;  /* 0xffff0000081f7812 */ /* 0x000fe200078ec0ff */
[C---:B------:R-:W-:Y:S02]  /*320d0*/  IMAD.U32 R8, R7.reuse, 0x10000, RZ ;  /* 0x0001000007087824 */ /* 0x040fe400078e00ff */
[----:B------:R-:W-:Y:S01]  /*320e0*/  FFMA.FTZ R34, R28, R99, R33 ;  /* 0x000000631c227223 */ /* 0x000fe20000010021 */
[----:B------:R-:W-:Y:S01]  /*320f0*/  LOP3.LUT R9, R7, 0xffff0000, RZ, 0xc0, !PT ;  /* 0xffff000007097812 */ /* 0x000fe200078ec0ff */
[----:B------:R-:W-:-:S02]  /*32100*/  IMAD.U32 R28, R98, 0x10000, RZ ;  /* 0x00010000621c7824 */ /* 0x000fc400078e00ff */
[C---:B------:R-:W-:Y:S01]  /*32110*/  FMUL.FTZ R40, R35.reuse, R32 ;  /* 0x0000002023287220 */ /* 0x040fe20000410000 */
[-C--:B------:R-:W-:Y:S01]  /*32120*/  FMUL.FTZ R42, R35, R12.reuse ;  /* 0x0000000c232a7220 */ /* 0x080fe20000410000 */
[----:B------:R-:W-:Y:S01]  /*32130*/  LOP3.LUT R98, R98, 0xffff0000, RZ, 0xc0, !PT ;  /* 0xffff000062627812 */ /* 0x000fe200078ec0ff */
[C---:B------:R-:W-:Y:S01]  /*32140*/  FFMA.FTZ R39, R8.reuse, R37, -R39 ;  /* 0x0000002508277223 */ /* 0x040fe20000010827 */
[----:B------:R-:W-:Y:S01]  /*32150*/  FFMA.FTZ R38, R8, R41, R38 ;  /* 0x0000002908267223 */ /* 0x000fe20000010026 */
[C---:B------:R-:W-:Y:S01]  /*32160*/  IMAD.U32 R8, R94.reuse, 0x10000, RZ ;  /* 0x000100005e087824 */ /* 0x040fe200078e00ff */
[----:B------:R-:W-:Y:S01]  /*32170*/  LOP3.LUT R94, R94, 0xffff0000, RZ, 0xc0, !PT ;  /* 0xffff00005e5e7812 */ /* 0x000fe200078ec0ff */
[C---:B------:R-:W-:Y:S01]  /*32180*/  IMAD.U32 R5, R4.reuse, 0x10000, RZ ;  /* 0x0001000004057824 */ /* 0x040fe200078e00ff */
[----:B------:R-:W-:Y:S01]  /*32190*/  LOP3.LUT R4, R4, 0xffff0000, RZ, 0xc0, !PT ;  /* 0xffff000004047812 */ /* 0x000fe200078ec0ff */
[C---:B------:R-:W-:Y:S01]  /*321a0*/  FFMA.FTZ R40, R9.reuse, R12, -R40 ;  /* 0x0000000c09287223 */ /* 0x040fe20000010828 */
[----:B------:R-:W-:Y:S01]  /*321b0*/  FFMA.FTZ R37, R9, R32, R42 ;  /* 0x0000002009257223 */ /* 0x000fe2000001002a */
[C---:B------:R-:W-:Y:S01]  /*321c0*/  FMUL.FTZ R9, R31.reuse, R98 ;  /* 0x000000621f097220 */ /* 0x040fe20000410000 */
[C---:B------:R-:W-:Y:S01]  /*321d0*/  FMUL.FTZ R12, R30.reuse, R28 ;  /* 0x0000001c1e0c7220 */ /* 0x040fe20000410000 */
[----:B------:R-:W-:Y:S01]  /*321e0*/  FMUL.FTZ R33, R30, R8 ;  /* 0x000000081e217220 */ /* 0x000fe20000410000 */
[----:B------:R-:W-:Y:S01]  /*321f0*/  FMUL.FTZ R35, R31, R94 ;  /* 0x0000005e1f237220 */ /* 0x000fe20000410000 */
[----:B------:R-:W-:-:S02]  /*32200*/  IMAD.U32 R11, R10, 0x10000, RZ ;  /* 0x000100000a0b7824 */ /* 0x000fc400078e00ff */
[----:B------:R-:W-:Y:S01]  /*32210*/  FFMA.FTZ R31, R4, R94, -R9 ;  /* 0x0000005e041f7223 */ /* 0x000fe20000010809 */
[----:B------:R-:W-:Y:S01]  /*32220*/  LOP3.LUT R10, R10, 0xffff0000, RZ, 0xc0, !PT ;  /* 0xffff00000a0a7812 */ /* 0x000fe200078ec0ff */
[C---:B------:R-:W-:Y:S01]  /*32230*/  FFMA.FTZ R30, R5.reuse, R8, -R12 ;  /* 0x00000008051e7223 */ /* 0x040fe2000001080c */
[----:B------:R-:W-:Y:S01]  /*32240*/  FFMA.FTZ R33, R5, R28, R33 ;  /* 0x0000001c05217223 */ /* 0x000fe20000010021 */
        /* <DEDUP_REMOVED lines=25> */
.L_x_2139:
[----:B------:R-:W-:Y:S05]  /*323e0*/  BSYNC B2 ;  /* 0x0000000000027941 */ /* 0x000fea0003800000 */
.L_x_2138:
[----:B------:R-:W-:Y:S01]  /*323f0*/  R2UR UR4, R78 ;  /* 0x000000004e0472ca */ /* 0x000fe200000e0000 */
[----:B------:R-:W-:Y:S01]  /*32400*/  IMAD.SHL.U32 R13, R13, 0x8, RZ ;  /* 0x000000080d0d7824 */ /* 0x000fe200078e00ff */
[----:B------:R-:W-:Y:S02]  /*32410*/  R2UR UR5, R79 ;  /* 0x000000004f0572ca */ /* 0x000fe400000e0000 */
[----:B------:R-:W-:Y:S01]  /*32420*/  ISETP.GE.AND P1, PT, R29, R90, PT ;  /* 0x0000005a1d00720c */ /* 0x000fe20003f26270 */
[----:B--2---:R-:W-:-:S10]  /*32430*/  IMAD.WIDE R12, R13, 0x2, R14 ;  /* 0x000000020d0c7825 */ /* 0x004fd400078e020e */
[----:B-----5:R4:W-:Y:S02]  /*32440*/  ST.E.128 desc[UR4][R12.64], R4 ;  /* 0x000000040c007985 */ /* 0x0209e4000c101d04 */
[----:B------:R-:W-:Y:S05]  /*32450*/  @P1 BRA `(.L_x_2085) ;  /* 0x0000000c00c81947 */ /* 0x000fea0003800000 */
[----:B------:R-:W-:Y:S01]  /*32460*/  R2UR UR4, R78 ;  /* 0x000000004e0472ca */ /* 0x000fe200000e0000 */
[----:B------:R-:W-:Y:S01]  /*32470*/  IMAD.WIDE R14, R29, 0x2, R14 ;  /* 0x000000021d0e7825 */ /* 0x000fe200078e020e */
[----:B------:R-:W-:-:S13]  /*32480*/  R2UR UR5, R79 ;  /* 0x000000004f0572ca */ /* 0x000fda00000e0000 */
[----:B------:R0:W-:Y:S01]  /*32490*/  ST.E.128 desc[UR4][R14.64], R8 ;  /* 0x000000080e007985 */ /* 0x0001e2000c101d04 */
[----:B------:R-:W-:Y:S05]  /*324a0*/  BRA `(.L_x_2085) ;  /* 0x0000000c00b47947 */ /* 0x000fea0003800000 */
.L_x_2049:
[----:B------:R-:W2:Y:S01]  /*324b0*/  LDL.64 R4, [R75+0x10] ;  /* 0x000010004b047983 */ /* 0x000ea20000100a00 */
[----:B------:R-:W-:Y:S02]  /*324c0*/  R2UR UR4, R78 ;  /* 0x000000004e0472ca */ /* 0x000fe400000e0000 */
[----:B------:R-:W-:Y:S01]  /*324d0*/  R2UR UR5, R79 ;  /* 0x000000004f0572ca */ /* 0x000fe200000e0000 */
[----:B------:R0:W5:Y:S04]  /*324e0*/  LDL R6, [R76] ;  /* 0x000000004c067983 */ /* 0x0001680000100800 */
[----:B------:R0:W5:Y:S08]  /*324f0*/  LDL R7, [R76+0x4] ;  /* 0x000004004c077983 */ /* 0x0001700000100800 */
[----:B--2---:R-:W2:Y:S01]  /*32500*/  LD.E R8, desc[UR4][R4.64+0x1c] ;  /* 0x00001c0404087980 */ /* 0x004ea2000c101900 */
[----:B------:R-:W-:Y:S01]  /*32510*/  BSSY B2, `(.L_x_2140) ;  /* 0x0000005000027945 */ /* 0x000fe20003800000 */
[----:B--2---:R-:W-:-:S04]  /*32520*/  LOP3.LUT R8, R8, 0x1, RZ, 0xfc, !PT ;  /* 0x0000000108087812 */ /* 0x004fc800078efcff */
[----:B------:R-:W-:-:S13]  /*32530*/  ISETP.NE.AND P1, PT, R8, 0x3, PT ;  /* 0x000000030800780c */ /* 0x000fda0003f25270 */
[----:B0-----:R-:W-:Y:S05]  /*32540*/  @!P1 BRA `(.L_x_2141) ;  /* 0x0000000000049947 */ /* 0x001fea0003800000 */
[----:B------:R-:W-:Y:S01]  /*32550*/  BPT.TRAP 0x1 ;  /* 0x000000040000795c */ /* 0x000fe20000300000 */
.L_x_2141:
[----:B------:R-:W-:Y:S05]  /*32560*/  BSYNC B2 ;  /* 0x0000000000027941 */ /* 0x000fea0003800000 */
.L_x_2140:
        /* <DEDUP_REMOVED lines=9> */
.L_x_2167:
[----:B------:R-:W-:Y:S05]  /*32600*/  BSYNC B2 ;  /* 0x0000000000027941 */ /* 0x000fea0003800000 */
.L_x_2142:
[----:B------:R-:W2:Y:S01]  /*32610*/  LDL.64 R28, [R75+0x20] ;  /* 0x000020004b1c7983 */ /* 0x000ea20000100a00 */
[C---:B------:R-:W-:Y:S02]  /*32620*/  R2UR UR4, R78.reuse ;  /* 0x000000004e0472ca */ /* 0x040fe400000e0000 */
[C---:B------:R-:W-:Y:S01]  /*32630*/  R2UR UR5, R79.reuse ;  /* 0x000000004f0572ca */ /* 0x040fe200000e0000 */
[----:B------:R-:W3:Y:S01]  /*32640*/  LDL.64 R4, [R75+0x18] ;  /* 0x000018004b047983 */ /* 0x000ee20000100a00 */
[C---:B------:R-:W-:Y:S02]  /*32650*/  R2UR UR6, R78.reuse ;  /* 0x000000004e0672ca */ /* 0x040fe400000e0000 */
[C---:B------:R-:W-:Y:S01]  /*32660*/  R2UR UR7, R79.reuse ;  /* 0x000000004f0772ca */ /* 0x040fe200000e0000 */
[----:B------:R-:W4:Y:S01]  /*32670*/  LDL R14, [R76] ;  /* 0x000000004c0e7983 */ /* 0x000f220000100800 */
[----:B------:R-:W-:Y:S02]  /*32680*/  R2UR UR10, R78 ;  /* 0x000000004e0a72ca */ /* 0x000fe400000e0000 */
[----:B------:R-:W-:-:S02]  /*32690*/  R2UR UR11, R79 ;  /* 0x000000004f0b72ca */ /* 0x000fc400000e0000 */
[C---:B------:R-:W-:Y:S02]  /*326a0*/  R2UR UR12, R78.reuse ;  /* 0x000000004e0c72ca */ /* 0x040fe400000e0000 */
[C---:B------:R-:W-:Y:S02]  /*326b0*/  R2UR UR13, R79.reuse ;  /* 0x000000004f0d72ca */ /* 0x040fe400000e0000 */
[----:B------:R-:W-:Y:S02]  /*326c0*/  R2UR UR8, R78 ;  /* 0x000000004e0872ca */ /* 0x000fe400000e0000 */
[----:B------:R-:W-:Y:S01]  /*326d0*/  R2UR UR9, R79 ;  /* 0x000000004f0972ca */ /* 0x000fe200000e0000 */
[----:B--2---:R-:W2:Y:S04]  /*326e0*/  LD.E.64 R36, desc[UR4][R28.64+0xa0] ;  /* 0x0000a0041c247980 */ /* 0x004ea8000c101b00 */
[----:B0-----:R-:W4:Y:S04]  /*326f0*/  LD.E.64 R6, desc[UR6][R28.64+0x58] ;  /* 0x000058061c067980 */ /* 0x001f28000c101b00 */
[----:B------:R-:W4:Y:S04]  /*32700*/  LD.E R15, desc[UR10][R28.64+0x30] ;  /* 0x0000300a1c0f7980 */ /* 0x000f28000c101900 */
[----:B------:R-:W4:Y:S04]  /*32710*/  LD.E R31, desc[UR12][R28.64+0x1c] ;  /* 0x00001c0c1c1f7980 */ /* 0x000f28000c101900 */
[----:B------:R-:W4:Y:S04]  /*32720*/  LD.E.64 R8, desc[UR8][R28.64+0x60] ;  /* 0x000060081c087980 */ /* 0x000f28000c101b00 */
[----:B------:R-:W4:Y:S04]  /*32730*/  LD.E.64 R10, desc[UR6][R28.64+0x68] ;  /* 0x000068061c0a7980 */ /* 0x000f28000c101b00 */
[----:B---3--:R-:W5:Y:S04]  /*32740*/  LD.E R30, desc[UR4][R4.64] ;  /* 0x00000004041e7980 */ /* 0x008f68000c101900 */
[----:B------:R0:W5:Y:S01]  /*32750*/  LD.E.64 R32, desc[UR6][R4.64+0x8] ;  /* 0x0000080604207980 */ /* 0x000162000c101b00 */
[----:B------:R-:W-:Y:S01]  /*32760*/  UMOV UR4, 0xffffffff ;  /* 0xffffffff00047882 */ /* 0x000fe20000000000 */
[----:B--2---:R-:W-:Y:S01]  /*32770*/  SHF.R.S32.HI R35, RZ, 0x1f, R37 ;  /* 0x0000001fff237819 */ /* 0x004fe20000011425 */
[----:B----4-:R-:W-:-:S02]  /*32780*/  IMAD R7, R7, R37, RZ ;  /* 0x0000002507077224 */ /* 0x010fc400078e02ff */
[----:B------:R-:W-:-:S04]  /*32790*/  IMAD.WIDE.U32 R12, R6, R37, RZ ;  /* 0x00000025060c7225 */ /* 0x000fc800078e00ff */
[----:B------:R-:W-:Y:S01]  /*327a0*/  IMAD R7, R6, R35, R7 ;  /* 0x0000002306077224 */ /* 0x000fe200078e0207 */
[----:B------:R-:W-:Y:S01]  /*327b0*/  SHF.R.S32.HI R6, RZ, 0x1f, R15 ;  /* 0x0000001fff067819 */ /* 0x000fe2000001140f */
[----:B------:R-:W-:Y:S01]  /*327c0*/  IMAD R31, R24, -0x60, R31 ;  /* 0xffffffa0181f7824 */ /* 0x000fe200078e021f */
[----:B------:R-:W-:Y:S02]  /*327d0*/  SHF.R.S32.HI R35, RZ, 0x1f, R36 ;  /* 0x0000001fff237819 */ /* 0x000fe40000011424 */
[----:B------:R-:W-:Y:S01]  /*327e0*/  LEA.HI R6, R6, R15, RZ, 0x2 ;  /* 0x0000000f06067211 */ /* 0x000fe200078f10ff */
[----:B------:R-:W-:Y:S02]  /*327f0*/  IMAD.IADD R13, R13, 0x1, R7 ;  /* 0x000000010d0d7824 */ /* 0x000fe400078e0207 */
[-C--:B------:R-:W-:Y:S01]  /*32800*/  IMAD R9, R9, R36.reuse, RZ ;  /* 0x0000002409097224 */ /* 0x080fe200078e02ff */
[----:B------:R-:W-:Y:S02]  /*32810*/  VIMNMX R34, R31, 0x60, PT ;  /* 0x000000601f227848 */ /* 0x000fe40003fe0100 */
[----:B------:R-:W-:Y:S01]  /*32820*/  SHF.R.S32.HI R7, RZ, 0x2, R6 ;  /* 0x00000002ff077819 */ /* 0x000fe20000011406 */
[----:B------:R-:W-:Y:S01]  /*32830*/  IMAD R9, R8, R35, R9 ;  /* 0x0000002308097224 */ /* 0x000fe200078e0209 */
[----:B------:R-:W-:Y:S01]  /*32840*/  LOP3.LUT R6, R6, 0x1ffffffc, RZ, 0xc0, !PT ;  /* 0x1ffffffc06067812 */ /* 0x000fe200078ec0ff */
[----:B0-----:R-:W-:-:S04]  /*32850*/  IMAD.WIDE.U32 R4, R8, R36, R12 ;  /* 0x0000002408047225 */ /* 0x001fc800078e000c */
[----:B------:R-:W-:Y:S01]  /*32860*/  IMAD.IADD R36, R34, 0x1, -R7 ;  /* 0x0000000122247824 */ /* 0x000fe200078e0a07 */
[----:B------:R-:W-:Y:S01]  /*32870*/  LEA R8, P2, R4, R10, 0x1 ;  /* 0x0000000a04087211 */ /* 0x000fe200078408ff */
[----:B------:R-:W-:Y:S02]  /*32880*/  IMAD R7, R14, 0x4800, RZ ;  /* 0x000048000e077824 */ /* 0x000fe400078e02ff */
[----:B------:R-:W-:Y:S02]  /*32890*/  IMAD.IADD R9, R5, 0x1, R9 ;  /* 0x0000000105097824 */ /* 0x000fe400078e0209 */
[----:B------:R-:W-:Y:S01]  /*328a0*/  IMAD.IADD R6, R15, 0x1, -R6 ;  /* 0x000000010f067824 */ /* 0x000fe200078e0a06 */
[----:B------:R-:W-:Y:S02]  /*328b0*/  ISETP.GE.AND P1, PT, R36, 0x1, PT ;  /* 0x000000012400780c */ /* 0x000fe40003f26270 */
[----:B------:R-:W-:Y:S01]  /*328c0*/  LEA.HI.X R9, R4, R11, R9, 0x1, P2 ;  /* 0x0000000b04097211 */ /* 0x000fe200010f0c09 */
[----:B------:R-:W-:Y:S01]  /*328d0*/  IMAD.SHL.U32 R35, R6, 0x8, RZ ;  /* 0x0000000806237824 */ /* 0x000fe200078e00ff */
[----:B------:R-:W-:Y:S01]  /*328e0*/  SHF.R.S32.HI R31, RZ, 0x1f, R7 ;  /* 0x0000001fff1f7819 */ /* 0x000fe20000011407 */
[----:B------:R-:W-:Y:S08]  /*328f0*/  BRA.DIV UR4, `(.L_x_2144) ;  /* 0x0000001204607947 */ /* 0x000ff0000b800000 */
[----:B------:R0:W1:Y:S04]  /*32900*/  SHFL.IDX PT, R5, R9, RZ, 0x1c1f ;  /* 0x001c1fff09057589 */ /* 0x00006800000e0000 */
[----:B------:R0:W2:Y:S02]  /*32910*/  SHFL.IDX PT, R14, R8, RZ, 0x1c1f ;  /* 0x001c1fff080e7589 */ /* 0x0000a400000e0000 */
.L_x_2171:
[C---:B-----5:R-:W-:Y:S01]  /*32920*/  IADD3 R11, P2, R30.reuse, R7, RZ ;  /* 0x000000071e0b7210 */ /* 0x060fe20007f5e0ff */
[----:B------:R-:W-:Y:S01]  /*32930*/  BSSY B2, `(.L_x_2145) ;  /* 0x0000052000027945 */ /* 0x000fe20003800000 */
[----:B-1----:R-:W-:Y:S02]  /*32940*/  IMAD.MOV.U32 R15, RZ, RZ, R5 ;  /* 0x000000ffff0f7224 */ /* 0x002fe400078e0005 */
[----:B------:R-:W-:Y:S02]  /*32950*/  LEA.HI.X.SX32 R31, R30, R31, 0x1, P2 ;  /* 0x0000001f1e1f7211 */ /* 0x000fe400010f0eff */
[----:B------:R-:W-:-:S04]  /*32960*/  LEA R30, P2, R11, R32, 0x1 ;  /* 0x000000200b1e7211 */ /* 0x000fc800078408ff */
[----:B------:R-:W-:Y:S01]  /*32970*/  LEA.HI.X R31, R11, R33, R31, 0x1, P2 ;  /* 0x000000210b1f7211 */ /* 0x000fe200010f0c1f */
[----:B------:R-:W-:Y:S01]  /*32980*/  IMAD.WIDE R32, R7, 0x2, R32 ;  /* 0x0000000207207825 */ /* 0x000fe200078e0220 */
[----:B------:R-:W-:Y:S07]  /*32990*/  @!P1 BRA `(.L_x_2146) ;  /* 0x00000004002c9947 */ /* 0x000fee0003800000 */
[----:B------:R-:W-:Y:S02]  /*329a0*/  R2UR UR4, R78 ;  /* 0x000000004e0472ca */ /* 0x000fe400000e0000 */
[----:B------:R-:W-:-:S13]  /*329b0*/  R2UR UR5, R79 ;  /* 0x000000004f0572ca */ /* 0x000fda00000e0000 */
[----:B------:R-:W3:Y:S02]  /*329c0*/  LD.E.U8 R12, desc[UR4][R28.64+0x98] ;  /* 0x000098041c0c7980 */ /* 0x000ee4000c101100 */
[----:B---3--:R-:W-:-:S04]  /*329d0*/  LOP3.LUT R4, R12, 0x1, RZ, 0xc0, !PT ;  /* 0x000000010c047812 */ /* 0x008fc800078ec0ff */
[----:B------:R-:W-:-:S13]  /*329e0*/  ISETP.NE.U32.AND P1, PT, R4, 0x1, PT ;  /* 0x000000010400780c */ /* 0x000fda0003f25070 */
[----:B------:R-:W-:Y:S02]  /*329f0*/  @!P1 R2UR UR4, R78 ;  /* 0x000000004e0492ca */ /* 0x000fe400000e0000 */
[----:B------:R-:W-:-:S13]  /*32a00*/  @!P1 R2UR UR5, R79 ;  /* 0x000000004f0592ca */ /* 0x000fda00000e0000 */
[----:B------:R-:W3:Y:S01]  /*32a10*/  @!P1 LD.E.128 R4, desc[UR4][R32.64] ;  /* 0x0000000420049980 */ /* 0x000ee2000c101d00 */
[----:B------:R-:W-:Y:S01]  /*32a20*/  @!P1 R2UR UR6, R78 ;  /* 0x000000004e0692ca */ /* 0x000fe200000e0000 */
[----:B--2---:R-:W-:Y:S01]  /*32a30*/  @!P1 IMAD.WIDE R10, R35, 0x2, R14 ;  /* 0x00000002230a9825 */ /* 0x004fe200078e020e */
[----:B------:R-:W-:-:S04]  /*32a40*/  @!P1 R2UR UR7, R79 ;  /* 0x000000004f0792ca */ /* 0x000fc800000e0000 */
[----:B---3--:R1:W-:Y:S09]  /*32a50*/  @!P1 ST.E.128 desc[UR4][R10.64], R4 ;  /* 0x000000040a009985 */ /* 0x0083f2000c101d04 */
[----:B------:R-:W2:Y:S02]  /*32a60*/  @!P1 LD.E.U8 R12, desc[UR6][R28.64+0x98] ;  /* 0x000098061c0c9980 */ /* 0x000ea4000c101100 */
[----:B--2---:R-:W-:-:S13]  /*32a70*/  LOP3.LUT P1, RZ, R12, 0x2, RZ, 0xc0, !PT ;  /* 0x000000020cff7812 */ /* 0x004fda000782c0ff */
[----:B------:R-:W-:Y:S02]  /*32a80*/  @P1 R2UR UR4, R78 ;  /* 0x000000004e0412ca */ /* 0x000fe400000e0000 */
[----:B------:R-:W-:-:S13]  /*32a90*/  @P1 R2UR UR5, R79 ;  /* 0x000000004f0512ca */ /* 0x000fda00000e0000 */
[----:B-1----:R-:W2:Y:S01]  /*32aa0*/  @P1 LD.E.128 R4, desc[UR4][R30.64] ;  /* 0x000000041e041980 */ /* 0x002ea2000c101d00 */
[----:B------:R-:W-:Y:S01]  /*32ab0*/  @P1 VIADD R13, R35, 0x20 ;  /* 0x00000020230d1836 */ /* 0x000fe20000000000 */
[----:B------:R-:W-:Y:S02]  /*32ac0*/  @P1 R2UR UR6, R78 ;  /* 0x000000004e0612ca */ /* 0x000fe400000e0000 */
[----:B------:R-:W-:Y:S02]  /*32ad0*/  @P1 R2UR UR7, R79 ;  /* 0x000000004f0712ca */ /* 0x000fe400000e0000 */
[----:B------:R-:W-:-:S04]  /*32ae0*/  @P1 SHF.R.S32.HI R34, RZ, 0x1f, R13 ;  /* 0x0000001fff221819 */ /* 0x000fc8000001140d */
[----:B------:R-:W-:-:S04]  /*32af0*/  @P1 LEA.HI R34, R34, R13, RZ, 0x3 ;  /* 0x0000000d22221211 */ /* 0x000fc800078f18ff */
[----:B------:R-:W-:-:S05]  /*32b00*/  @P1 LOP3.LUT R13, R34, 0xfffffff8, RZ, 0xc0, !PT ;  /* 0xfffffff8220d1812 */ /* 0x000fca00078ec0ff */
[----:B------:R-:W-:-:S05]  /*32b10*/  @P1 IMAD.WIDE R10, R13, 0x2, R14 ;  /* 0x000000020d0a1825 */ /* 0x000fca00078e020e */
[----:B--2---:R1:W-:Y:S04]  /*32b20*/  @P1 ST.E.128 desc[UR4][R10.64], R4 ;  /* 0x000000040a001985 */ /* 0x0043e8000c101d04 */
[----:B------:R-:W2:Y:S02]  /*32b30*/  @P1 LD.E.U8 R12, desc[UR6][R28.64+0x98] ;  /* 0x000098061c0c1980 */ /* 0x000ea4000c101100 */
        /* <DEDUP_REMOVED lines=43> */
[----:B------:R-:W-:-:S05]  /*32df0*/  @P1 VIADD R12, R35, 0xa0 ;  /* 0x000000a0230c1836 */ /* 0x000fca0000000000 */
[----:B------:R-:W-:-:S04]  /*32e00*/  @P1 SHF.R.S32.HI R13, RZ, 0x1f, R12 ;  /* 0x0000001fff0d1819 */ /* 0x000fc8000001140c */
[----:B------:R-:W-:-:S04]  /*32e10*/  @P1 LEA.HI R13, R13, R12, RZ, 0x3 ;  /* 0x0000000c0d0d1211 */ /* 0x000fc800078f18ff */
[----:B------:R-:W-:-:S05]  /*32e20*/  @P1 LOP3.LUT R13, R13, 0xfffffff8, RZ, 0xc0, !PT ;  /* 0xfffffff80d0d1812 */ /* 0x000fca00078ec0ff */
[----:B------:R-:W-:-:S05]  /*32e30*/  @P1 IMAD.WIDE R14, R13, 0x2, R14 ;  /* 0x000000020d0e1825 */ /* 0x000fca00078e020e */
[----:B--2---:R1:W-:Y:S02]  /*32e40*/  @P1 ST.E.128 desc[UR4][R14.64], R4 ;  /* 0x000000040e001985 */ /* 0x0043e4000c101d04 */
.L_x_2146:
[----:B------:R-:W-:Y:S05]  /*32e50*/  BSYNC B2 ;  /* 0x0000000000027941 */ /* 0x000fea0003800000 */
.L_x_2145:
[----:B------:R-:W-:-:S03]  /*32e60*/  UMOV UR4, 0xffffffff ;  /* 0xffffffff00047882 */ /* 0x000fc60000000000 */
[----:B------:R-:W-:Y:S05]  /*32e70*/  BRA.DIV UR4, `(.L_x_2147) ;  /* 0x0000000e04487947 */ /* 0x000fea000b800000 */
[----:B-1----:R1:W3:Y:S04]  /*32e80*/  SHFL.IDX PT, R5, R9, 0x1, 0x1c1f ;  /* 0x003c1f0009057f89 */ /* 0x0022e800000e0000 */
[----:B--2---:R1:W2:Y:S02]  /*32e90*/  SHFL.IDX PT, R14, R8, 0x1, 0x1c1f ;  /* 0x003c1f00080e7f89 */ /* 0x0042a400000e0000 */
.L_x_2175:
[----:B------:R-:W-:Y:S01]  /*32ea0*/  ISETP.GE.AND P1, PT, R36, 0x41, PT ;  /* 0x000000412400780c */ /* 0x000fe20003f26270 */
[----:B---3--:R-:W-:-:S12]  /*32eb0*/  IMAD.MOV.U32 R15, RZ, RZ, R5 ;  /* 0x000000ffff0f7224 */ /* 0x008fd800078e0005 */
[----:B------:R-:W-:Y:S05]  /*32ec0*/  @!P1 BRA `(.L_x_2085) ;  /* 0x00000004002c9947 */ /* 0x000fea0003800000 */
        /* <DEDUP_REMOVED lines=9> */
[----:B012---:R-:W-:Y:S01]  /*32f60*/  @!P1 IMAD.WIDE R8, R35, 0x2, R14 ;  /* 0x0000000223089825 */ /* 0x007fe200078e020e */
[----:B------:R-:W-:-:S04]  /*32f70*/  @!P1 R2UR UR7, R79 ;  /* 0x000000004f0792ca */ /* 0x000fc800000e0000 */
[----:B---3--:R0:W-:Y:S09]  /*32f80*/  @!P1 ST.E.128 desc[UR4][R8.64], R4 ;  /* 0x0000000408009985 */ /* 0x0081f2000c101d04 */
[----:B------:R-:W2:Y:S02]  /*32f90*/  @!P1 LD.E.U8 R10, desc[UR6][R28.64+0x98] ;  /* 0x000098061c0a9980 */ /* 0x000ea4000c101100 */
[----:B--2---:R-:W-:-:S13]  /*32fa0*/  LOP3.LUT P1, RZ, R10, 0x2, RZ, 0xc0, !PT ;  /* 0x000000020aff7812 */ /* 0x004fda000782c0ff */
[----:B------:R-:W-:Y:S02]  /*32fb0*/  @P1 R2UR UR4, R78 ;  /* 0x000000004e0412ca */ /* 0x000fe400000e0000 */
[----:B------:R-:W-:-:S13]  /*32fc0*/  @P1 R2UR UR5, R79 ;  /* 0x000000004f0512ca */ /* 0x000fda00000e0000 */
[----:B0-----:R-:W2:Y:S01]  /*32fd0*/  @P1 LD.E.128 R4, desc[UR4][R30.64+0x2000] ;  /* 0x002000041e041980 */ /* 0x001ea2000c101d00 */
        /* <DEDUP_REMOVED lines=52> */
[----:B------:R-:W-:-:S05]  /*33320*/  @P1 VIADD R35, R35, 0xa0 ;  /* 0x000000a023231836 */ /* 0x000fca0000000000 */
[----:B------:R-:W-:-:S04]  /*33330*/  @P1 SHF.R.S32.HI R10, RZ, 0x1f, R35 ;  /* 0x0000001fff0a1819 */ /* 0x000fc80000011423 */
[----:B------:R-:W-:-:S04]  /*33340*/  @P1 LEA.HI R10, R10, R35, RZ, 0x3 ;  /* 0x000000230a0a1211 */ /* 0x000fc800078f18ff */
[----:B------:R-:W-:-:S05]  /*33350*/  @P1 LOP3.LUT R11, R10, 0xfffffff8, RZ, 0xc0, !PT ;  /* 0xfffffff80a0b1812 */ /* 0x000fca00078ec0ff */
[----:B------:R-:W-:-:S05]  /*33360*/  @P1 IMAD.WIDE R14, R11, 0x2, R14 ;  /* 0x000000020b0e1825 */ /* 0x000fca00078e020e */
[----:B--2---:R3:W-:Y:S02]  /*33370*/  @P1 ST.E.128 desc[UR4][R14.64], R4 ;  /* 0x000000040e001985 */ /* 0x0047e4000c101d04 */
.L_x_2085:
[----:B------:R-:W-:Y:S05]  /*33380*/  BSYNC B0 ;  /* 0x0000000000007941 */ /* 0x000fea0003800000 */
.L_x_2048:
[----:B0-234-:R-:W0:Y:S01]  /*33390*/  S2R R5, SR_TID.X ;  /* 0x0000000000057919 */ /* 0x01de220000002100 */
[----:B------:R-:W-:Y:S01]  /*333a0*/  @!PT LDS RZ, [RZ] ;  /* 0x00000000fffff984 */ /* 0x000fe20000000800 */
[----:B------:R-:W-:Y:S01]  /*333b0*/  @!PT LDS RZ, [RZ] ;  /* 0x00000000fffff984 */ /* 0x000fe20000000800 */
[----:B------:R-:W-:Y:S01]  /*333c0*/  @!PT LDS RZ, [RZ] ;  /* 0x00000000fffff984 */ /* 0x000fe20000000800 */
[----:B------:R-:W-:Y:S01]  /*333d0*/  @!PT LDS RZ, [RZ] ;  /* 0x00000000fffff984 */ /* 0x000fe20000000800 */
[----:B------:R2:W-:Y:S06]  /*333e0*/  MEMBAR.ALL.CTA ;  /* 0x0000000000007992 */ /* 0x0005ec0000008000 */
[----:B--2---:R-:W2:Y:S01]  /*333f0*/  FENCE.VIEW.ASYNC.S ;  /* 0x00000000000073c6 */ /* 0x004ea20000000000 */
[----:B------:R-:W-:Y:S05]  /*33400*/  WARPSYNC.ALL ;  /* 0x0000000000007948 */ /* 0x000fea0003800000 */
[----:B0-----:R-:W-:-:S02]  /*33410*/  LOP3.LUT P1, RZ, R5, 0x7f, RZ, 0xc0, !PT ;  /* 0x0000007f05ff7812 */ /* 0x001fc4000782c0ff */
[----:B------:R-:W-:-:S05]  /*33420*/  LEA.HI R4, R5, 0x8, RZ, 0x19 ;  /* 0x0000000805047811 */ /* 0x000fca00078fc8ff */
[----:B--2---:R0:W-:Y:S06]  /*33430*/  BAR.SYNC.DEFER_BLOCKING R4, 0x80 ;  /* 0x000200040000751d */ /* 0x0041ec0000010000 */
[----:B------:R-:W-:Y:S05]  /*33440*/  @P1 BRA `(.L_x_2148) ;  /* 0x0000000000241947 */ /* 0x000fea0003800000 */
[----:B0-----:R-:W2:Y:S01]  /*33450*/  LDL.64 R4, [R75+0x10] ;  /* 0x000010004b047983 */ /* 0x001ea20000100a00 */
[----:B------:R-:W-:Y:S02]  /*33460*/  R2UR UR4, R78 ;  /* 0x000000004e0472ca */ /* 0x000fe400000e0000 */
[----:B------:R-:W-:Y:S01]  /*33470*/  R2UR UR5, R79 ;  /* 0x000000004f0572ca */ /* 0x000fe200000e0000 */
[----:B------:R-:W3:-:S12]  /*33480*/  LDL R76, [R76] ;  /* 0x000000004c4c7983 */ /* 0x000ed80000100800 */
[----:B--2---:R-:W2:Y:S02]  /*33490*/  LD.E.64 R4, desc[UR4][R4.64+0x30] ;  /* 0x0000300404047980 */ /* 0x004ea4000c101b00 */
[----:B--2---:R-:W-:-:S05]  /*334a0*/  MOV R7, R4 ;  /* 0x0000000400077202 */ /* 0x004fca0000000f00 */
[----:B---3--:R-:W-:-:S05]  /*334b0*/  IMAD R6, R76, 0x8, R7 ;  /* 0x000000084c067824 */ /* 0x008fca00078e0207 */
[----:B------:R-:W-:-:S04]  /*334c0*/  PRMT R6, RZ, 0x654, R6 ;  /* 0x00000654ff067816 */ /* 0x000fc80000000006 */
[----:B------:R2:W-:Y:S03]  /*334d0*/  SYNCS.ARRIVE.TRANS64.RED.A1T0 RZ, [R6+URZ], RZ ;  /* 0x000000ff06ff79a7 */ /* 0x0005e6000810043f */
.L_x_2148:
[----:B0-----:R-:W-:Y:S02]  /*334e0*/  IMAD.MOV.U32 R4, RZ, RZ, R77 ;  /* 0x000000ffff047224 */ /* 0x001fe400078e004d */
[----:B------:R-:W-:-:S04]  /*334f0*/  IMAD.MOV.U32 R5, RZ, RZ, 0x0 ;  /* 0x00000000ff057424 */ /* 0x000fc800078e00ff */
[----:B-12--5:R-:W-:Y:S05]  /*33500*/  RET.REL.NODEC R4 `(_ZN7cutlass13device_kernelIN5flash11enable_sm90INS1_16FlashAttnFwdSm90INS1_25CollectiveMainloopFwdSm90ILi2EN4cute5tupleIJNS5_1CILi1EEES8_S8_EEENS6_IJNS7_ILi128EEENS7_ILi96EEENS7_ILi192EEEEEELi192ENS_10bfloat16_tEfNS_4arch4Sm90ELb0ELb1ELb1ELb1ELb1ELb1ELb0ELb1ELb1ELb1ELb0ELb0EEENS1_21CollectiveEpilogueFwdINS6_IJSA_SC_SB_EEES9_SE_SG_Li256ELb1ELb1ELb0ELb0EEENS1_36VarlenDynamicPersistentTileSchedulerILi128ELi96ELi256ELi128ELb0ELb1ELb1ELb1ELb0ELb1EEEEEEEEEvNT_6ParamsE) ;  /* 0xfffffcc804bc7950 */ /* 0x026fea0003c3ffff */
.L_x_2058:
[----:B0-----:R0:W1:Y:S02]  /*33510*/  SYNCS.PHASECHK.TRANS64.TRYWAIT P1, [R6+URZ], R7 ;  /* 0x00000007060075a7 */ /* 0x001064000802017f */
[----:B-1----:R-:W-:Y:S05]  /*33520*/  @!P1 NANOSLEEP.SYNCS 0x989680 ;  /* 0x009896800000995d */ /* 0x002fea0003900000 */
[----:B------:R-:W1:Y:S02]  /*33530*/  @!P1 SYNCS.PHASECHK.TRANS64 P1, [R6+URZ], R7 ;  /* 0x00000007060095a7 */ /* 0x000e64000802007f */
[----:B-1----:R-:W-:Y:S05]  /*33540*/  @!P1 BRA `(.L_x_2058) ;  /* 0xfffffffc00f09947 */ /* 0x002fea000383ffff */
[----:B------:R-:W-:Y:S05]  /*33550*/  BRA `(.L_x_2149) ;  /* 0xffffff6400a07947 */ /* 0x000fea000383ffff */
.L_x_2059:
        /* <DEDUP_REMOVED lines=8> */
.L_x_2151:
[----:B------:R-:W-:Y:S05]  /*335e0*/  BSYNC B2 ;  /* 0x0000000000027941 */ /* 0x000fea0003800000 */
.L_x_2150:
        /* <DEDUP_REMOVED lines=8> */
.L_x_2152:
[----:B------:R-:W-:Y:S05]  /*33670*/  BRA `(.L_x_2153) ;  /* 0xffffff6400ec7947 */ /* 0x000fea000383ffff */
.L_x_2084:
[----:B------:R-:W-:Y:S01]  /*33680*/  BSSY B2, `(.L_x_2154) ;  /* 0x0000008000027945 */ /* 0x000fe20003800000 */
[----:B------:R-:W-:Y:S02]  /*33690*/  IMAD.MOV.U32 R13, RZ, RZ, R87 ;  /* 0x000000ffff0d7224 */ /* 0x000fe400078e0057 */
[----:B------:R-:W-:Y:S02]  /*336a0*/  IMAD.MOV.U32 R12, RZ, RZ, 0x1 ;  /* 0x00000001ff0c7424 */ /* 0x000fe400078e00ff */
[----:B-1234-:R-:W-:Y:S02]  /*336b0*/  IMAD.MOV.U32 R11, RZ, RZ, 0x1c1f ;  /* 0x00001c1fff0b7424 */ /* 0x01efe400078e00ff */
[----:B------:R-:W-:-:S07]  /*336c0*/  IMAD.MOV.U32 R15, RZ, RZ, -0x1 ;  /* 0xffffffffff0f7424 */ /* 0x000fce00078e00ff */
[----:B0-----:R-:W-:Y:S05]  /*336d0*/  WARPSYNC.COLLECTIVE R15, `(.L_x_2155) ;  /* 0x000000000f087348 */ /* 0x001fea0003c00000 */
[----:B------:R1:W2:Y:S02]  /*336e0*/  SHFL.IDX P6, R14, R13, R12, R11 ;  /* 0x0000000c0d0e7389 */ /* 0x0002a400000c000b */
[----:B012---:R-:W-:Y:S01]  /*336f0*/  ENDCOLLECTIVE ;  /* 0x000000000000791b */ /* 0x007fe20003800000 */
.L_x_2155:
[----:B------:R-:W-:Y:S05]  /*33700*/  BSYNC B2 ;  /* 0x0000000000027941 */ /* 0x000fea0003800000 */
.L_x_2154:
        /* <DEDUP_REMOVED lines=8> */
.L_x_2156:
[----:B------:R-:W-:Y:S05]  /*33790*/  BRA `(.L_x_2157) ;  /* 0xffffff8000847947 */ /* 0x000fea000383ffff */
.L_x_2115:
[----:B0-----:R0:W1:Y:S02]  /*337a0*/  SYNCS.PHASECHK.TRANS64.TRYWAIT P1, [R10+URZ], R11 ;  /* 0x0000000b0a0075a7 */ /* 0x001064000802017f */
[----:B-1----:R-:W-:Y:S05]  /*337b0*/  @!P1 NANOSLEEP.SYNCS 0x989680 ;  /* 0x009896800000995d */ /* 0x002fea0003900000 */
[----:B------:R-:W1:Y:S02]  /*337c0*/  @!P1 SYNCS.PHASECHK.TRANS64 P1, [R10+URZ], R11 ;  /* 0x0000000b0a0095a7 */ /* 0x000e64000802007f */
[----:B-1----:R-:W-:Y:S05]  /*337d0*/  @!P1 BRA `(.L_x_2115) ;  /* 0xfffffffc00f09947 */ /* 0x002fea000383ffff */
[----:B------:R-:W-:Y:S05]  /*337e0*/  BRA `(.L_x_2158) ;  /* 0xffffffac00507947 */ /* 0x000fea000383ffff */
.L_x_2116:
        /* <DEDUP_REMOVED lines=8> */
.L_x_2160:
[----:B------:R-:W-:Y:S05]  /*33870*/  BSYNC B2 ;  /* 0x0000000000027941 */ /* 0x000fea0003800000 */
.L_x_2159:
        /* <DEDUP_REMOVED lines=8> */
.L_x_2161:
[----:B------:R-:W-:Y:S05]  /*33900*/  BRA `(.L_x_2162) ;  /* 0xffffffac00787947 */ /* 0x000fea000383ffff */
.L_x_2129:
[----:B------:R-:W-:Y:S01]  /*33910*/  BSSY B2, `(.L_x_2163) ;  /* 0x0000008000027945 */ /* 0x000fe20003800000 */
[----:B-1----:R-:W-:Y:S02]  /*33920*/  IMAD.MOV.U32 R13, RZ, RZ, R87 ;  /* 0x000000ffff0d7224 */ /* 0x002fe400078e0057 */
[----:B------:R-:W-:Y:S02]  /*33930*/  IMAD.MOV.U32 R12, RZ, RZ, 0x1 ;  /* 0x00000001ff0c7424 */ /* 0x000fe400078e00ff */
[----:B------:R-:W-:Y:S02]  /*33940*/  IMAD.MOV.U32 R11, RZ, RZ, 0x1c1f ;  /* 0x00001c1fff0b7424 */ /* 0x000fe400078e00ff */
[----:B------:R-:W-:-:S07]  /*33950*/  IMAD.MOV.U32 R15, RZ, RZ, -0x1 ;  /* 0xffffffffff0f7424 */ /* 0x000fce00078e00ff */
[----:B0----5:R-:W-:Y:S05]  /*33960*/  WARPSYNC.COLLECTIVE R15, `(.L_x_2164) ;  /* 0x000000000f087348 */ /* 0x021fea0003c00000 */
[----:B------:R1:W2:Y:S02]  /*33970*/  SHFL.IDX P6, R14, R13, R12, R11 ;  /* 0x0000000c0d0e7389 */ /* 0x0002a400000c000b */
[----:B012--5:R-:W-:Y:S01]  /*33980*/  ENDCOLLECTIVE ;  /* 0x000000000000791b */ /* 0x027fe20003800000 */
.L_x_2164:
[----:B------:R-:W-:Y:S05]  /*33990*/  BSYNC B2 ;  /* 0x0000000000027941 */ /* 0x000fea0003800000 */
.L_x_2163:
        /* <DEDUP_REMOVED lines=8> */
.L_x_2165:
[----:B------:R-:W-:Y:S05]  /*33a20*/  BRA `(.L_x_2166) ;  /* 0xffffffc800ec7947 */ /* 0x000fea000383ffff */
.L_x_2143:
[----:B0-----:R0:W1:Y:S02]  /*33a30*/  SYNCS.PHASECHK.TRANS64.TRYWAIT P1, [R6+URZ], R7 ;  /* 0x00000007060075a7 */ /* 0x001064000802017f */
[----:B-1----:R-:W-:Y:S05]  /*33a40*/  @!P1 NANOSLEEP.SYNCS 0x989680 ;  /* 0x009896800000995d */ /* 0x002fea0003900000 */
[----:B------:R-:W1:Y:S02]  /*33a50*/  @!P1 SYNCS.PHASECHK.TRANS64 P1, [R6+URZ], R7 ;  /* 0x00000007060095a7 */ /* 0x000e64000802007f */
[----:B-1----:R-:W-:Y:S05]  /*33a60*/  @!P1 BRA `(.L_x_2143) ;  /* 0xfffffffc00f09947 */ /* 0x002fea000383ffff */
[----:B------:R-:W-:Y:S05]  /*33a70*/  BRA `(.L_x_2167) ;  /* 0xffffffe800e07947 */ /* 0x000fea000383ffff */
.L_x_2144:
        /* <DEDUP_REMOVED lines=8> */
.L_x_2169:
[----:B------:R-:W-:Y:S05]  /*33b00*/  BSYNC B2 ;  /* 0x0000000000027941 */ /* 0x000fea0003800000 */
.L_x_2168:
        /* <DEDUP_REMOVED lines=8> */
.L_x_2170:
[----:B------:R-:W-:Y:S05]  /*33b90*/  BRA `(.L_x_2171) ;  /* 0xffffffec00607947 */ /* 0x000fea000383ffff */
.L_x_2147:
[----:B------:R-:W-:Y:S01]  /*33ba0*/  BSSY B2, `(.L_x_2172) ;  /* 0x0000008000027945 */ /* 0x000fe20003800000 */
[----:B------:R-:W-:Y:S02]  /*33bb0*/  IMAD.MOV.U32 R13, RZ, RZ, R9 ;  /* 0x000000ffff0d7224 */ /* 0x000fe400078e0009 */
[----:B------:R-:W-:Y:S02]  /*33bc0*/  IMAD.MOV.U32 R12, RZ, RZ, 0x1 ;  /* 0x00000001ff0c7424 */ /* 0x000fe400078e00ff */
[----:B------:R-:W-:Y:S02]  /*33bd0*/  IMAD.MOV.U32 R11, RZ, RZ, 0x1c1f ;  /* 0x00001c1fff0b7424 */ /* 0x000fe400078e00ff */
[----:B-1----:R-:W-:-:S07]  /*33be0*/  IMAD.MOV.U32 R15, RZ, RZ, -0x1 ;  /* 0xffffffffff0f7424 */ /* 0x002fce00078e00ff */
[----:B0-2---:R-:W-:Y:S05]  /*33bf0*/  WARPSYNC.COLLECTIVE R15, `(.L_x_2173) ;  /* 0x000000000f087348 */ /* 0x005fea0003c00000 */
[----:B--2---:R1:W2:Y:S02]  /*33c00*/  SHFL.IDX P6, R14, R13, R12, R11 ;  /* 0x0000000c0d0e7389 */ /* 0x0042a400000c000b */
[----:B012---:R-:W-:Y:S01]  /*33c10*/  ENDCOLLECTIVE ;  /* 0x000000000000791b */ /* 0x007fe20003800000 */
.L_x_2173:
[----:B------:R-:W-:Y:S05]  /*33c20*/  BSYNC B2 ;  /* 0x0000000000027941 */ /* 0x000fea0003800000 */
.L_x_2172:
        /* <DEDUP_REMOVED lines=8> */
.L_x_2174:
[----:B------:R-:W-:Y:S05]  /*33cb0*/  BRA `(.L_x_2175) ;  /* 0xfffffff000787947 */ /* 0x000fea000383ffff */
.L_x_2176:
        /* <DEDUP_REMOVED lines=12> */
.L_x_3225:


//--------------------- .text._ZN7cutlass13device_kernelIN5flash11enable_sm90INS1_16FlashAttnFwdSm90INS1_25CollectiveMainloopFwdSm90ILi2EN4cute5tupleIJNS5_1CILi1EEES8_S8_EEENS6_IJNS7_ILi128EEENS7_ILi96EEENS7_ILi192EEEEEELi192ENS_10bfloat16_tEfNS_4arch4Sm90ELb1ELb0ELb1ELb0ELb1ELb0ELb0ELb1ELb1ELb1ELb0ELb0EEENS1_21CollectiveEpilogueFwdINS6_IJSA_SC_SB_EEES9_SE_SG_Li256ELb0ELb1ELb0ELb0EEENS1_30DynamicPersistentTileSchedulerILi256ELi128ELb0ELb1ELb1EEEEEEEEEvNT_6ParamsE --------------------------
	.section	.text._ZN7cutlass13device_kernelIN5flash11enable_sm90INS1_16FlashAttnFwdSm90INS1_25CollectiveMainloopFwdSm90ILi2EN4cute5tupleIJNS5_1CILi1EEES8_S8_EEENS6_IJNS7_ILi128EEENS7_ILi96EEENS7_ILi192EEEEEELi192ENS_10bfloat16_tEfNS_4arch4Sm90ELb1ELb0ELb1ELb0ELb1ELb0ELb0ELb1ELb1ELb1ELb0ELb0EEENS1_21CollectiveEpilogueFwdINS6_IJSA_SC_SB_EEES9_SE_SG_Li256ELb0ELb1ELb0ELb0EEENS1_30DynamicPersistentTileSchedulerILi256ELi128ELb0ELb1ELb1EEEEEEEEEvNT_6ParamsE,"ax",@progbits
	.align	128
.text._ZN7cutlass13device_kernelIN5flash11enable_sm90INS1_16FlashAttnFwdSm90INS1_25CollectiveMainloopFwdSm90ILi2EN4cute5tupleIJNS5_1CILi1EEES8_S8_EEENS6_IJNS7_ILi128EEENS7_ILi96EEENS7_ILi192EEEEEELi192ENS_10bfloat16_tEfNS_4arch4Sm90ELb1ELb0ELb1ELb0ELb1ELb0ELb0ELb1ELb1ELb1ELb0ELb0EEENS1_21CollectiveEpilogueFwdINS6_IJSA_SC_SB_EEES9_SE_SG_Li256ELb0ELb1ELb0ELb0EEENS1_30DynamicPersistentTileSchedulerILi256ELi128ELb0ELb1ELb1EEEEEEEEEvNT_6ParamsE:
        .type           _ZN7cutlass13device_kernelIN5flash11enable_sm90INS1_16FlashAttnFwdSm90INS1_25CollectiveMainloopFwdSm90ILi2EN4cute5tupleIJNS5_1CILi1EEES8_S8_EEENS6_IJNS7_ILi128EEENS7_ILi96EEENS7_ILi192EEEEEELi192ENS_10bfloat16_tEfNS_4arch4Sm90ELb1ELb0ELb1ELb0ELb1ELb0ELb0ELb1ELb1ELb1ELb0ELb0EEENS1_21CollectiveEpilogueFwdINS6_IJSA_SC_SB_EEES9_SE_SG_Li256ELb0ELb1ELb0ELb0EEENS1_30DynamicPersistentTileSchedulerILi256ELi128ELb0ELb1ELb1EEEEEEEEEvNT_6ParamsE,@function
        .size           _ZN7cutlass13device_kernelIN5flash11enable_sm90INS1_16FlashAttnFwdSm90INS1_25CollectiveMainloopFwdSm90ILi2EN4cute5tupleIJNS5_1CILi1EEES8_S8_EEENS6_IJNS7_ILi128EEENS7_ILi96EEENS7_ILi192EEEEEELi192ENS_10bfloat16_tEfNS_4arch4Sm90ELb1ELb0ELb1ELb0ELb1ELb0ELb0ELb1ELb1ELb1ELb0ELb0EEENS1_21CollectiveEpilogueFwdINS6_IJSA_SC_SB_EEES9_SE_SG_Li256ELb0ELb1ELb0ELb0EEENS1_30DynamicPersistentTileSchedulerILi256ELi128ELb0ELb1ELb1EEEEEEEEEvNT_6ParamsE,(.L_x_3227 - _ZN7cutlass13device_kernelIN5flash11enable_sm90INS1_16FlashAttnFwdSm90INS1_25CollectiveMainloopFwdSm90ILi2EN4cute5tupleIJNS5_1CILi1EEES8_S8_EEENS6_IJNS7_ILi128EEENS7_ILi96EEENS7_ILi192EEEEEELi192ENS_10bfloat16_tEfNS_4arch4Sm90ELb1ELb0ELb1ELb0ELb1ELb0ELb0ELb1ELb1ELb1ELb0ELb0EEENS1_21CollectiveEpilogueFwdINS6_IJSA_SC_SB_EEES9_SE_SG_Li256ELb0ELb1ELb0ELb0EEENS1_30DynamicPersistentTileSchedulerILi256ELi128ELb0ELb1ELb1EEEEEEEEEvNT_6ParamsE)
        .other          _ZN7cutlass13device_kernelIN5flash11enable_sm90INS1_16FlashAttnFwdSm90INS1_25CollectiveMainloopFwdSm90ILi2EN4cute5tupleIJNS5_1CILi1EEES8_S8_EEENS6_IJNS7_ILi128EEENS7_ILi96EEENS7_ILi192EEEEEELi192ENS_10bfloat16_tEfNS_4arch4Sm90ELb1ELb0ELb1ELb0ELb1ELb0ELb0ELb1ELb1ELb1ELb0ELb0EEENS1_21CollectiveEpilogueFwdINS6_IJSA_SC_SB_EEES9_SE_SG_Li256ELb0ELb1ELb0ELb0EEENS1_30DynamicPersistentTileSchedulerILi256ELi128ELb0ELb1ELb1EEEEEEEEEvNT_6ParamsE,@"STO_CUDA_ENTRY STV_DEFAULT"
_ZN7cutlass13device_kernelIN5flash11enable_sm90INS1_16FlashAttnFwdSm90INS1_25CollectiveMainloopFwdSm90ILi2EN4cute5tupleIJNS5_1CILi1EEES8_S8_EEENS6_IJNS7_ILi128EEENS7_ILi96EEENS7_ILi192EEEEEELi192ENS_10bfloat16_tEfNS_4arch4Sm90ELb1ELb0ELb1ELb0ELb1ELb0ELb0ELb1ELb1ELb1ELb0ELb0EEENS1_21CollectiveEpilogueFwdINS6_IJSA_SC_SB_EEES9_SE_SG_Li256ELb0ELb1ELb0ELb0EEENS1_30DynamicPersistentTileSchedulerILi256ELi128ELb0ELb1ELb1EEEEEEEEEvNT_6ParamsE:
        /* <DEDUP_REMOVED lines=45> */
.L_x_2177:
        /* <DEDUP_REMOVED lines=22> */
.L_x_2178:
        /* <DEDUP_REMOVED lines=18> */
.L_x_2179:
        /* <DEDUP_REMOVED lines=22> */
.L_x_2180:
        /* <DEDUP_REMOVED lines=23> */
.L_x_2181:
        /* <DEDUP_REMOVED lines=10> */
.L_x_2183:
        /* <DEDUP_REMOVED lines=10> */
[----:B------:R-:W2:Y:S01]  /*0960*/  LDL R3, [R1+0x4] ;  /* 0x0000040001037983 */ /* 0x000ea20000100800 */
[----:B------:R-:W-:Y:S01]  /*0970*/  UMOV UR38, URZ ;  /* 0x0000003f00267c82 */ /* 0x000fe20008000000 */
[----:B------:R-:W-:Y:S01]  /*0980*/  UMOV UR39, URZ ;  /* 0x0000003f00277c82 */ /* 0x000fe20008000000 */
[----:B0-----:R-:W0:Y:S02]  /*0990*/  S2R R2, SR_TID.X ;  /* 0x0000000000027919 */ /* 0x001e240000002100 */
[----:B0-----:R-:W-:Y:S01]  /*09a0*/  VIADD R202, R2, 0xffffff80 ;  /* 0xffffff8002ca7836 */ /* 0x001fe20000000000 */
[----:B--2---:R-:W-:-:S04]  /*09b0*/  R2UR UR5, R3 ;  /* 0x00000000030572ca */ /* 0x004fc800000e0000 */
[----:B------:R-:W-:-:S04]  /*09c0*/  SHF.R.S32.HI R3, RZ, 0x1f, R202 ;  /* 0x0000001fff037819 */ /* 0x000fc800000114ca */
[CC--:B------:R-:W-:Y:S02]  /*09d0*/  LEA.HI R0, R3.reuse, R202.reuse, RZ, 0x7 ;  /* 0x000000ca03007211 */ /* 0x0c0fe400078f38ff */
[CC--:B------:R-:W-:Y:S02]  /*09e0*/  LEA.HI R2, R3.reuse, R202.reuse, RZ, 0x4 ;  /* 0x000000ca03027211 */ /* 0x0c0fe400078f20ff */
[----:B------:R-:W-:Y:S02]  /*09f0*/  LOP3.LUT R5, R0, 0xffffff80, RZ, 0xc0, !PT ;  /* 0xffffff8000057812 */ /* 0x000fe400078ec0ff */
[----:B------:R-:W-:Y:S01]  /*0a00*/  SHF.R.S32.HI R7, RZ, 0x4, R2 ;  /* 0x00000004ff077819 */ /* 0x000fe20000011402 */
[----:B------:R-:W-:Y:S01]  /*0a10*/  ULOP3.LUT UR6, UR5, 0x1, URZ, 0xfc, !UPT ;  /* 0x0000000105067892 */ /* 0x000fe2000f8efc3f */
[----:B------:R-:W-:Y:S01]  /*0a20*/  LEA.HI R4, R3, R202, RZ, 0x5 ;  /* 0x000000ca03047211 */ /* 0x000fe200078f28ff */
[----:B------:R-:W-:Y:S01]  /*0a30*/  IMAD.IADD R194, R202, 0x1, -R5 ;  /* 0x00000001cac27824 */ /* 0x000fe200078e0a05 */
[C---:B------:R-:W-:Y:S01]  /*0a40*/  LOP3.LUT R5, R2.reuse, 0x3fffff0, RZ, 0xc0, !PT ;  /* 0x03fffff002057812 */ /* 0x040fe200078ec0ff */
[----:B------:R-:W-:Y:S01]  /*0a50*/  UMOV UR5, URZ ;  /* 0x0000003f00057c82 */ /* 0x000fe20008000000 */
[----:B------:R-:W-:Y:S01]  /*0a60*/  LEA.HI R2, R2, R7, RZ, 0x1 ;  /* 0x0000000702027211 */ /* 0x000fe200078f08ff */
[----:B------:R-:W-:Y:S01]  /*0a70*/  IMAD.U32 R198, RZ, RZ, UR6 ;  /* 0x00000006ffc67e24 */ /* 0x000fe2000f8e00ff */
[----:B------:R-:W-:Y:S01]  /*0a80*/  SHF.R.S32.HI R9, RZ, 0x1f, R194 ;  /* 0x0000001fff097819 */ /* 0x000fe200000114c2 */
[----:B------:R-:W-:Y:S01]  /*0a90*/  IMAD.IADD R5, R202, 0x1, -R5 ;  /* 0x00000001ca057824 */ /* 0x000fe200078e0a05 */
[----:B------:R-:W-:-:S02]  /*0aa0*/  LOP3.LUT R2, R2, 0x1ffffffe, RZ, 0xc0, !PT ;  /* 0x1ffffffe02027812 */ /* 0x000fc400078ec0ff */
[----:B------:R-:W-:Y:S02]  /*0ab0*/  LEA.HI R6, R9, R194, RZ, 0x2 ;  /* 0x000000c209067211 */ /* 0x000fe400078f10ff */
[-C--:B------:R-:W-:Y:S01]  /*0ac0*/  LEA.HI R10, R3, R202.reuse, RZ, 0x2 ;  /* 0x000000ca030a7211 */ /* 0x080fe200078f10ff */
[----:B------:R-:W-:Y:S01]  /*0ad0*/  IMAD.IADD R2, R7, 0x1, -R2 ;  /* 0x0000000107027824 */ /* 0x000fe200078e0a02 */
[--C-:B------:R-:W-:Y:S02]  /*0ae0*/  SHF.R.S32.HI R8, RZ, 0x2, R6.reuse ;  /* 0x00000002ff087819 */ /* 0x100fe40000011406 */
[----:B------:R-:W-:Y:S02]  /*0af0*/  SHF.R.S32.HI R11, RZ, 0x1f, R6 ;  /* 0x0000001fff0b7819 */ /* 0x000fe40000011406 */
[----:B------:R-:W-:Y:S02]  /*0b00*/  SHF.L.U32 R4, R4, 0x5, RZ ;  /* 0x0000000504047819 */ /* 0x000fe400000006ff */
[----:B------:R-:W-:-:S02]  /*0b10*/  LEA.HI R3, R3, R202, RZ, 0x3 ;  /* 0x000000ca03037211 */ /* 0x000fc400078f18ff */
[----:B------:R-:W-:Y:S02]  /*0b20*/  LEA.HI R11, R11, R8, RZ, 0x3 ;  /* 0x000000080b0b7211 */ /* 0x000fe400078f18ff */
[----:B------:R-:W-:Y:S02]  /*0b30*/  LOP3.LUT R7, R10, 0xfffffffc, RZ, 0xc0, !PT ;  /* 0xfffffffc0a077812 */ /* 0x000fe400078ec0ff */
[----:B------:R-:W-:Y:S02]  /*0b40*/  SHF.R.S32.HI R195, RZ, 0x7, R0 ;  /* 0x00000007ffc37819 */ /* 0x000fe40000011400 */
[----:B------:R-:W-:Y:S02]  /*0b50*/  LOP3.LUT R4, R4, 0xfffffc00, RZ, 0xc0, !PT ;  /* 0xfffffc0004047812 */ /* 0x000fe400078ec0ff */
[----:B------:R-:W-:Y:S02]  /*0b60*/  LOP3.LUT R23, R3, 0xfffffff8, RZ, 0xc0, !PT ;  /* 0xfffffff803177812 */ /* 0x000fe400078ec0ff */
[----:B------:R-:W-:Y:S01]  /*0b70*/  LOP3.LUT R11, R11, 0xfffffff8, RZ, 0xc0, !PT ;  /* 0xfffffff80b0b7812 */ /* 0x000fe200078ec0ff */
[----:B------:R-:W-:Y:S01]  /*0b80*/  IMAD R5, R5, 0x40, R4 ;  /* 0x0000004005057824 */ /* 0x000fe200078e0204 */
[----:B------:R-:W-:Y:S01]  /*0b90*/  LEA.HI R9, R9, R194, RZ, 0x5 ;  /* 0x000000c209097211 */ /* 0x000fe200078f28ff */
[C---:B------:R-:W-:Y:S01]  /*0ba0*/  IMAD.IADD R23, R202.reuse, 0x1, -R23 ;  /* 0x00000001ca177824 */ /* 0x040fe200078e0a17 */
[----:B------:R-:W-:Y:S01]  /*0bb0*/  IADD3 R7, R202, -R7, RZ ;  /* 0x80000007ca077210 */ /* 0x000fe20007ffe0ff */
[----:B------:R-:W-:Y:S01]  /*0bc0*/  IMAD.IADD R8, R8, 0x1, -R11 ;  /* 0x0000000108087824 */ /* 0x000fe200078e0a0b */
[----:B------:R-:W-:Y:S01]  /*0bd0*/  LEA.HI R0, R0, R195, RZ, 0x1 ;  /* 0x000000c300007211 */ /* 0x000fe200078f08ff */
[----:B------:R-:W-:Y:S01]  /*0be0*/  IMAD.SHL.U32 R16, R23, 0x8, RZ ;  /* 0x0000000817107824 */ /* 0x000fe200078e00ff */
[----:B------:R-:W-:Y:S01]  /*0bf0*/  SHF.R.S32.HI R9, RZ, 0x5, R9 ;  /* 0x00000005ff097819 */ /* 0x000fe20000011409 */
[----:B------:R-:W-:Y:S01]  /*0c00*/  IMAD R197, R2, 0x8, R5 ;  /* 0x0000000802c57824 */ /* 0x000fe200078e0205 */
[----:B------:R-:W-:Y:S01]  /*0c10*/  LEA.HI R4, R7, R7, RZ, 0x1 ;  /* 0x0000000707047211 */ /* 0x000fe200078f08ff */
[----:B------:R-:W-:Y:S01]  /*0c20*/  VIADD R19, R16, 0x40 ;  /* 0x0000004010137836 */ /* 0x000fe20000000000 */
[----:B------:R-:W-:Y:S01]  /*0c30*/  LOP3.LUT R0, R0, 0x3fffffe, RZ, 0xc0, !PT ;  /* 0x03fffffe00007812 */ /* 0x000fe200078ec0ff */
[----:B------:R-:W-:Y:S01]  /*0c40*/  IMAD R9, R9, 0x10, R8 ;  /* 0x0000001009097824 */ /* 0x000fe200078e0208 */
[----:B------:R-:W-:Y:S01]  /*0c50*/  LOP3.LUT R4, R4, 0x1ffffffe, RZ, 0xc0, !PT ;  /* 0x1ffffffe04047812 */ /* 0x000fe200078ec0ff */
[----:B------:R-:W-:Y:S01]  /*0c60*/  VIADD R22, R16, 0x80 ;  /* 0x0000008010167836 */ /* 0x000fe20000000000 */
[----:B------:R-:W-:Y:S01]  /*0c70*/  LOP3.LUT R17, R6, 0x7ffffffc, RZ, 0xc0, !PT ;  /* 0x7ffffffc06117812 */ /* 0x000fe200078ec0ff */
[----:B------:R-:W-:Y:S01]  /*0c80*/  IMAD.IADD R0, R195, 0x1, -R0 ;  /* 0x00000001c3007824 */ /* 0x000fe200078e0a00 */
[----:B------:R-:W-:-:S02]  /*0c90*/  IADD3 R7, R7, -R4, RZ ;  /* 0x8000000407077210 */ /* 0x000fc40007ffe0ff */
[----:B------:R-:W-:Y:S01]  /*0ca0*/  SHF.R.S32.HI R192, RZ, 0x3, R3 ;  /* 0x00000003ffc07819 */ /* 0x000fe20000011403 */
[----:B------:R-:W-:Y:S01]  /*0cb0*/  IMAD R196, R0, 0x40, R9 ;  /* 0x0000004000c47824 */ /* 0x000fe200078e0209 */
[----:B------:R-:W-:Y:S01]  /*0cc0*/  MOV R193, UR5 ;  /* 0x0000000500c17c02 */ /* 0x000fe20008000f00 */
[----:B------:R-:W-:Y:S01]  /*0cd0*/  IMAD.IADD R17, R194, 0x1, -R17 ;  /* 0x00000001c2117824 */ /* 0x000fe200078e0a11 */
[----:B------:R-:W-:Y:S01]  /*0ce0*/  SHF.R.S32.HI R201, RZ, 0x1f, R16 ;  /* 0x0000001fffc97819 */ /* 0x000fe20000011410 */
[----:B------:R-:W-:Y:S01]  /*0cf0*/  IMAD R18, R7, 0x8, R196 ;  /* 0x0000000807127824 */ /* 0x000fe200078e02c4 */
[----:B------:R-:W-:Y:S02]  /*0d00*/  SHF.R.S32.HI R200, RZ, 0x1f, R19 ;  /* 0x0000001fffc87819 */ /* 0x000fe40000011413 */
[----:B------:R-:W-:-:S07]  /*0d10*/  SHF.R.S32.HI R199, RZ, 0x1f, R22 ;  /* 0x0000001fffc77819 */ /* 0x000fce0000011416 */
.L_x_2240:
        /* <DEDUP_REMOVED lines=21> */
.L_x_2184:
[----:B------:R-:W-:Y:S01]  /*0e70*/  ULDC UR8, c[0x0][0xc54] ;  /* 0x0003150000087ab9 */ /* 0x000fe20000000800 */
[----:B------:R-:W-:Y:S01]  /*0e80*/  UMOV UR4, UR9 ;  /* 0x0000000900047c82 */ /* 0x000fe20008000000 */
[----:B------:R-:W-:-:S11]  /*0e90*/  UISETP.NE.AND UP0, UPT, UR8, 0x1, UPT ;  /* 0x000000010800788c */ /* 0x000fd6000bf05270 */
[----:B------:R-:W-:Y:S02]  /*0ea0*/  @UP0 ULDC.64 UR10, c[0x0][0xc58] ;  /* 0x00031600000a0ab9 */ /* 0x000fe40000000a00 */
[----:B------:R-:W-:-:S04]  /*0eb0*/  UIMAD.WIDE.U32 UR6, UR9, UR10, URZ ;  /* 0x0000000a090672a5 */ /* 0x000fc8000f8e003f */
[----:B------:R-:W-:-:S04]  /*0ec0*/  @UP0 USHF.R.U32.HI UR4, URZ, UR11, UR7 ;  /* 0x0000000b3f040299 */ /* 0x000fc80008011607 */
[----:B------:R-:W-:-:S12]  /*0ed0*/  UIMAD UR6, UR4, UR8, URZ ;  /* 0x00000008040672a4 */ /* 0x000fd8000f8e023f */
.L_x_2185:
[----:B------:R-:W-:Y:S01]  /*0ee0*/  ULOP3.LUT UR4, URZ, UR4, URZ, 0x33, !UPT ;  /* 0x000000043f047292 */ /* 0x000fe2000f8e333f */
[----:B------:R-:W-:Y:S01]  /*0ef0*/  PLOP3.LUT P0, PT, PT, PT, PT, 0x80, 0x0 ;  /* 0x000000000000781c */ /* 0x000fe20003f0f070 */
[----:B------:R-:W-:Y:S01]  /*0f00*/  UIADD3 UR10, UR9, -UR6, URZ ;  /* 0x80000006090a7290 */ /* 0x000fe2000fffe03f */
[----:B------:R-:W-:Y:S01]  /*0f10*/  CS2R R2, SRZ ;  /* 0x0000000000027805 */ /* 0x000fe2000001ff00 */
[----:B------:R-:W-:Y:S01]  /*0f20*/  ULDC UR7, c[0x0][0x448] ;  /* 0x0001120000077ab9 */ /* 0x000fe20000000800 */
[----:B------:R-:W-:Y:S01]  /*0f30*/  ULDC UR6, c[0x0][0xc3c] ;  /* 0x00030f0000067ab9 */ /* 0x000fe20000000800 */
[----:B------:R-:W-:Y:S01]  /*0f40*/  UISETP.NE.AND UP2, UPT, UR7, 0x1, UPT ;  /* 0x000000010700788c */ /* 0x000fe2000bf45270 */
[----:B------:R-:W-:Y:S01]  /*0f50*/  IMAD.MOV.U32 R0, RZ, RZ, RZ ;  /* 0x000000ffff007224 */ /* 0x000fe200078e00ff */
[----:B------:R-:W-:Y:S01]  /*0f60*/  UIADD3 UR4, UR4, UR6, URZ ;  /* 0x0000000604047290 */ /* 0x000fe2000fffe03f */
[----:B------:R-:W-:Y:S01]  /*0f70*/  CS2R R118, SRZ ;  /* 0x0000000000767805 */ /* 0x000fe2000001ff00 */
[----:B------:R-:W-:Y:S01]  /*0f80*/  ULDC.64 UR12, c[0x0][0x418] ;  /* 0x00010600000c7ab9 */ /* 0x000fe20000000a00 */
[----:B------:R-:W-:Y:S01]  /*0f90*/  ULDC UR42, c[0x0][0x424] ;  /* 0x00010900002a7ab9 */ /* 0x000fe20000000800 */
[----:B------:R-:W-:Y:S01]  /*0fa0*/  UISETP.NE.U32.AND UP0, UPT, UR12, URZ, UPT ;  /* 0x0000003f0c00728c */ /* 0x000fe2000bf05070 */
[----:B------:R-:W-:Y:S01]  /*0fb0*/  CS2R R116, SRZ ;  /* 0x0000000000747805 */ /* 0x000fe2000001ff00 */
[----:B------:R-:W-:Y:S01]  /*0fc0*/  USHF.L.U32 UR41, UR4, 0x7, URZ ;  /* 0x0000000704297899 */ /* 0x000fe2000800063f */
[----:B------:R-:W-:Y:S01]  /*0fd0*/  CS2R R114, SRZ ;  /* 0x0000000000727805 */ /* 0x000fe2000001ff00 */
[----:B------:R-:W-:Y:S01]  /*0fe0*/  UISETP.NE.AND.EX UP0, UPT, UR13, URZ, UPT, UP0 ;  /* 0x0000003f0d00728c */ /* 0x000fe2000bf05300 */
[----:B------:R-:W-:Y:S01]  /*0ff0*/  CS2R R112, SRZ ;  /* 0x0000000000707805 */ /* 0x000fe2000001ff00 */
[----:B------:R-:W-:Y:S01]  /*1000*/  UIADD3 UR4, UR41, 0x7f, URZ ;  /* 0x0000007f29047890 */ /* 0x000fe2000fffe03f */
[----:B------:R-:W-:Y:S01]  /*1010*/  MOV R102, RZ ;  /* 0x000000ff00667202 */ /* 0x000fe20000000f00 */
[----:B------:R-:W-:Y:S01]  /*1020*/  ULDC UR8, c[0x0][0x288] ;  /* 0x0000a20000087ab9 */ /* 0x000fe20000000800 */
[----:B------:R-:W-:Y:S01]  /*1030*/  @UP2 ULDC UR6, c[0x0][0x44c] ;  /* 0x0001130000062ab9 */ /* 0x000fe20000000800 */
[----:B------:R-:W-:Y:S01]  /*1040*/  UIADD3 UR8, -UR8, 0x60, URZ ;  /* 0x0000006008087890 */ /* 0x000fe2000fffe13f */
[----:B------:R-:W-:Y:S01]  /*1050*/  CS2R R106, SRZ ;  /* 0x00000000006a7805 */ /* 0x000fe2000001ff00 */
[----:B------:R-:W-:Y:S01]  /*1060*/  UIMAD.WIDE.U32 UR6, UR4, UR6, URZ ;  /* 0x00000006040672a5 */ /* 0x000fe2000f8e003f */
[----:B------:R-:W-:Y:S01]  /*1070*/  CS2R R108, SRZ ;  /* 0x00000000006c7805 */ /* 0x000fe2000001ff00 */
[----:B------:R-:W-:Y:S01]  /*1080*/  USEL UR42, UR42, 0x1, UP0 ;  /* 0x000000012a2a7887 */ /* 0x000fe20008000000 */
[----:B------:R-:W-:Y:S01]  /*1090*/  CS2R R90, SRZ ;  /* 0x00000000005a7805 */ /* 0x000fe2000001ff00 */
[----:B------:R-:W-:Y:S01]  /*10a0*/  ULDC UR9, c[0x0][0x2f0] ;  /* 0x0000bc0000097ab9 */ /* 0x000fe20000000800 */
[----:B------:R-:W-:Y:S01]  /*10b0*/  @UP2 ULDC UR12, c[0x0][0x450] ;  /* 0x00011400000c2ab9 */ /* 0x000fe20000000800 */
[----:B------:R-:W-:Y:S01]  /*10c0*/  UIMAD UR8, UR42, UR9, UR8 ;  /* 0x000000092a0872a4 */ /* 0x000fe2000f8e0208 */
[----:B------:R-:W-:Y:S01]  /*10d0*/  CS2R R104, SRZ ;  /* 0x0000000000687805 */ /* 0x000fe2000001ff00 */
[----:B------:R-:W-:Y:S01]  /*10e0*/  @UP2 USHF.R.U32.HI UR4, URZ, UR12, UR7 ;  /* 0x0000000c3f042299 */ /* 0x000fe20008011607 */
[----:B------:R-:W-:Y:S01]  /*10f0*/  CS2R R124, SRZ ;  /* 0x00000000007c7805 */ /* 0x000fe2000001ff00 */
[----:B------:R-:W-:Y:S01]  /*1100*/  UIMAD UR6, UR42, UR9, 0x5f ;  /* 0x0000005f2a0674a4 */ /* 0x000fe2000f8e0209 */
[----:B------:R-:W-:Y:S01]  /*1110*/  CS2R R98, SRZ ;  /* 0x0000000000627805 */ /* 0x000fe2000001ff00 */
[----:B------:R-:W-:Y:S01]  /*1120*/  UIADD3 UR8, UR8, UR4, URZ ;  /* 0x0000000408087290 */ /* 0x000fe2000fffe03f */
[----:B------:R-:W-:Y:S01]  /*1130*/  CS2R R100, SRZ ;  /* 0x0000000000647805 */ /* 0x000fe2000001ff00 */
[----:B------:R-:W-:Y:S01]  /*1140*/  UIMAD.WIDE UR6, UR6, 0x2aaaaaab, URZ ;  /* 0x2aaaaaab060678a5 */ /* 0x000fe2000f8e023f */
[----:B------:R-:W-:Y:S01]  /*1150*/  CS2R R94, SRZ ;  /* 0x00000000005e7805 */ /* 0x000fe2000001ff00 */
[----:B------:R-:W-:Y:S01]  /*1160*/  UIMAD.WIDE UR8, UR8, 0x2aaaaaab, URZ ;  /* 0x2aaaaaab080878a5 */ /* 0x000fe2000f8e023f */
[----:B------:R-:W-:Y:S01]  /*1170*/  CS2R R96, SRZ ;  /* 0x0000000000607805 */ /* 0x000fe2000001ff00 */
[----:B------:R-:W-:Y:S01]  /*1180*/  ULDC UR11, c[0x0][0xc54] ;  /* 0x00031500000b7ab9 */ /* 0x000fe20000000800 */
[----:B------:R-:W-:Y:S01]  /*1190*/  USHF.R.U32.HI UR4, URZ, 0x1f, UR7 ;  /* 0x0000001f3f047899 */ /* 0x000fe20008011607 */
[----:B------:R-:W-:Y:S01]  /*11a0*/  CS2R R92, SRZ ;  /* 0x00000000005c7805 */ /* 0x000fe2000001ff00 */
[----:B------:R-:W-:Y:S01]  /*11b0*/  UIMAD UR11, UR5, UR11, UR10 ;  /* 0x0000000b050b72a4 */ /* 0x000fe2000f8e020a */
[----:B------:R-:W-:Y:S01]  /*11c0*/  CS2R R126, SRZ ;  /* 0x00000000007e7805 */ /* 0x000fe2000001ff00 */
[----:B------:R-:W-:Y:S01]  /*11d0*/  USHF.R.U32.HI UR5, URZ, 0x1f, UR9 ;  /* 0x0000001f3f057899 */ /* 0x000fe20008011609 */
[----:B------:R-:W-:Y:S01]  /*11e0*/  CS2R R88, SRZ ;  /* 0x0000000000587805 */ /* 0x000fe2000001ff00 */
[----:B------:R-:W-:Y:S01]  /*11f0*/  ULEA.HI.SX32 UR7, UR7, UR4, 0x1c ;  /* 0x0000000407077291 */ /* 0x000fe2000f8fe23f */
[----:B------:R-:W-:Y:S01]  /*1200*/  CS2R R132, SRZ ;  /* 0x0000000000847805 */ /* 0x000fe2000001ff00 */
[----:B------:R-:W-:Y:S01]  /*1210*/  ULEA.HI.SX32 UR9, UR9, UR5, 0x1c ;  /* 0x0000000509097291 */ /* 0x000fe2000f8fe23f */
[----:B------:R-:W-:Y:S01]  /*1220*/  CS2R R120, SRZ ;  /* 0x0000000000787805 */ /* 0x000fe2000001ff00 */
[----:B------:R-:W-:Y:S01]  /*1230*/  ULDC UR61, c[0x0][0xc48] ;  /* 0x00031200003d7ab9 */ /* 0x000fe20000000800 */
[----:B------:R-:W-:Y:S01]  /*1240*/  UMOV UR60, UR11 ;  /* 0x0000000b003c7c82 */ /* 0x000fe20008000000 */
[----:B------:R-:W-:Y:S01]  /*1250*/  UISETP.LT.AND UP0, UPT, UR7, UR9, UPT ;  /* 0x000000090700728c */ /* 0x000fe2000bf01270 */
[----:B------:R-:W-:Y:S01]  /*1260*/  CS2R R84, SRZ ;  /* 0x0000000000547805 */ /* 0x000fe2000001ff00 */
[----:B------:R-:W-:Y:S01]  /*1270*/  UISETP.NE.AND UP1, UPT, UR61, 0x1, UPT ;  /* 0x000000013d00788c */ /* 0x000fe2000bf25270 */
[----:B------:R-:W-:Y:S01]  /*1280*/  CS2R R130, SRZ ;  /* 0x0000000000827805 */ /* 0x000fe2000001ff00 */
[----:B------:R-:W-:Y:S01]  /*1290*/  USEL UR14, UR7, UR9, UP0 ;  /* 0x00000009070e7287 */ /* 0x000fe20008000000 */
[----:B------:R-:W-:Y:S01]  /*12a0*/  CS2R R122, SRZ ;  /* 0x00000000007a7805 */ /* 0x000fe2000001ff00 */
[----:B------:R-:W-:Y:S01]  /*12b0*/  UP2UR UR43, UPR, URZ, 0x4 ;  /* 0x000000043f2b7883 */ /* 0x000fe20008000000 */
[----:B------:R-:W-:Y:S01]  /*12c0*/  CS2R R80, SRZ ;  /* 0x0000000000507805 */ /* 0x000fe2000001ff00 */
[----:B------:R-:W-:Y:S01]  /*12d0*/  UISETP.GE.AND UP0, UPT, UR14, 0x1, UPT ;  /* 0x000000010e00788c */ /* 0x000fe2000bf06270 */
[----:B------:R-:W-:Y:S01]  /*12e0*/  CS2R R128, SRZ ;  /* 0x0000000000807805 */ /* 0x000fe2000001ff00 */
[----:B------:R-:W-:Y:S01]  /*12f0*/  IMAD.U32 R74, RZ, RZ, UR14 ;  /* 0x0000000eff4a7e24 */ /* 0x000fe2000f8e00ff */
[----:B------:R-:W-:-:S02]  /*1300*/  CS2R R76, SRZ ;  /* 0x00000000004c7805 */ /* 0x000fc4000001ff00 */
[----:B------:R-:W-:Y:S01]  /*1310*/  CS2R R72, SRZ ;  /* 0x0000000000487805 */ /* 0x000fe2000001ff00 */
[----:B------:R-:W-:Y:S01]  /*1320*/  @UP1 ULDC UR10, c[0x0][0xc4c] ;  /* 0x00031300000a1ab9 */ /* 0x000fe20000000800 */
[----:B------:R-:W-:Y:S01]  /*1330*/  PLOP3.LUT P1, PT, PT, PT, UP0, 0x80, 0x0 ;  /* 0x000000000000781c */ /* 0x000fe20003f2f008 */
[----:B------:R-:W-:Y:S01]  /*1340*/  UIMAD.WIDE.U32 UR4, UR11, UR10, URZ ;  /* 0x0000000a0b0472a5 */ /* 0x000fe2000f8e003f */
[----:B------:R-:W-:Y:S01]  /*1350*/  CS2R R134, SRZ ;  /* 0x0000000000867805 */ /* 0x000fe2000001ff00 */
[----:B------:R-:W-:Y:S01]  /*1360*/  @UP1 ULDC UR6, c[0x0][0xc50] ;  /* 0x0003140000061ab9 */ /* 0x000fe20000000800 */
[----:B------:R-:W-:Y:S01]  /*1370*/  CS2R R68, SRZ ;  /* 0x0000000000447805 */ /* 0x000fe2000001ff00 */
[----:B------:R-:W-:Y:S01]  /*1380*/  @UP1 USHF.R.U32.HI UR60, URZ, UR6, UR5 ;  /* 0x000000063f3c1299 */ /* 0x000fe20008011605 */
[----:B------:R-:W-:Y:S02]  /*1390*/  CS2R R144, SRZ ;  /* 0x0000000000907805 */ /* 0x000fe4000001ff00 */
[----:B------:R-:W-:-:S02]  /*13a0*/  CS2R R64, SRZ ;  /* 0x0000000000407805 */ /* 0x000fc4000001ff00 */
[----:B------:R-:W-:Y:S01]  /*13b0*/  CS2R R142, SRZ ;  /* 0x00000000008e7805 */ /* 0x000fe2000001ff00 */
[----:B------:R-:W-:Y:S01]  /*13c0*/  UIADD3 UR4, -UR60, URZ, URZ ;  /* 0x0000003f3c047290 */ /* 0x000fe2000fffe13f */
[----:B------:R-:W-:Y:S02]  /*13d0*/  CS2R R136, SRZ ;  /* 0x0000000000887805 */ /* 0x000fe4000001ff00 */
[----:B------:R-:W-:Y:S02]  /*13e0*/  CS2R R60, SRZ ;  /* 0x00000000003c7805 */ /* 0x000fe4000001ff00 */
[----:B------:R-:W-:Y:S01]  /*13f0*/  CS2R R146, SRZ ;  /* 0x0000000000927805 */ /* 0x000fe2000001ff00 */
[----:B------:R-:W-:Y:S01]  /*1400*/  UIMAD UR61, UR61, UR4, UR11 ;  /* 0x000000043d3d72a4 */ /* 0x000fe2000f8e020b */
[----:B------:R-:W-:Y:S01]  /*1410*/  IMAD.MOV.U32 R57, RZ, RZ, RZ ;  /* 0x000000ffff397224 */ /* 0x000fe200078e00ff */
        /* <DEDUP_REMOVED lines=11> */
[----:B------:R-:W-:Y:S01]  /*14d0*/  MOV R156, RZ ;  /* 0x000000ff009c7202 */ /* 0x000fe20000000f00 */
        /* <DEDUP_REMOVED lines=36> */
.L_x_2187:
        /* <DEDUP_REMOVED lines=11> */
.L_x_2304:
[----:B------:R-:W-:Y:S05]  /*17d0*/  @!P0 BRA `(.L_x_2189) ;  /* 0x0000000000048947 */ /* 0x000fea0003800000 */
[----:B------:R-:W-:Y:S01]  /*17e0*/  BPT.TRAP 0x1 ;  /* 0x000000040000795c */ /* 0x000fe20000300000 */
.L_x_2189:
[----:B0-----:R-:W-:Y:S01]  /*17f0*/  IMAD.U32 R0, RZ, RZ, UR39 ;  /* 0x00000027ff007e24 */ /* 0x001fe2000f8e00ff */
[----:B------:R-:W-:-:S04]  /*1800*/  MOV R3, UR38 ;  /* 0x0000002600037c02 */ /* 0x000fc80008000f00 */
[----:B------:R-:W-:Y:S02]  /*1810*/  LEA R0, R0, UR40, 0x3 ;  /* 0x0000002800007c11 */ /* 0x000fe4000f8e18ff */
[----:B------:R-:W-:-:S04]  /*1820*/  SHF.L.U32 R3, R3, 0x1f, RZ ;  /* 0x0000001f03037819 */ /* 0x000fc800000006ff */
[----:B------:R0:W1:Y:S01]  /*1830*/  SYNCS.PHASECHK.TRANS64.TRYWAIT P1, [R0+URZ+0x30830], R3 ;  /* 0x03083003000075a7 */ /* 0x000062000802017f */
[----:B------:R-:W-:Y:S05]  /*1840*/  @!P0 BRA `(.L_x_2190) ;  /* 0x0000000000048947 */ /* 0x000fea0003800000 */
[----:B------:R-:W-:Y:S01]  /*1850*/  BPT.TRAP 0x1 ;  /* 0x000000040000795c */ /* 0x000fe20000300000 */
.L_x_2190:
[----:B-1----:R-:W-:Y:S05]  /*1860*/  @P1 BRA `(.L_x_2191) ;  /* 0x0000000000081947 */ /* 0x002fea0003800000 */
[----:B------:R-:W1:Y:S02]  /*1870*/  SYNCS.PHASECHK.TRANS64.TRYWAIT P1, [R0+URZ+0x30830], R3 ;  /* 0x03083003000075a7 */ /* 0x000e64000802017f */
[----:B-1----:R-:W-:Y:S05]  /*1880*/  @!P1 BRA `(.L_x_2192) ;  /* 0x000000f000009947 */ /* 0x002fea0003800000 */
.L_x_2191:
        /* <DEDUP_REMOVED lines=32> */
[----:B------:R-:W-:Y:S02]  /*1a90*/  UIADD3 UR54, UR5, 0x300, URZ ;  /* 0x0000030005367890 */ /* 0x000fe4000fffe03f */
        /* <DEDUP_REMOVED lines=27> */
[----:B------:R-:W-:Y:S01]  /*1c50*/  UMOV UR12, UR6 ;  /* 0x00000006000c7c82 */ /* 0x000fe20008000000 */
[----:B------:R-:W-:Y:S01]  /*1c60*/  UMOV UR13, 0x40000040 ;  /* 0x40000040000d7882 */ /* 0x000fe20000000000 */
[----:B------:R-:W-:Y:S01]  /*1c70*/  UMOV UR14, UR7 ;  /* 0x00000007000e7c82 */ /* 0x000fe20008000000 */
[----:B------:R-:W-:Y:S01]  /*1c80*/  UMOV UR15, 0x40000040 ;  /* 0x40000040000f7882 */ /* 0x000fe20000000000 */
[----:B------:R-:W-:Y:S01]  /*1c90*/  MOV R4, UR12 ;  /* 0x0000000c00047c02 */ /* 0x000fe20008000f00 */
[----:B------:R-:W-:Y:S01]  /*1ca0*/  IMAD.U32 R5, RZ, RZ, UR13 ;  /* 0x0000000dff057e24 */ /* 0x000fe2000f8e00ff */
        /* <DEDUP_REMOVED lines=37> */
.L_x_2193:
[----:B------:R-:W-:Y:S01]  /*1f00*/  UISETP.NE.AND UP0, UPT, UR43, URZ, UPT ;  /* 0x0000003f2b00728c */ /* 0x000fe2000bf05270 */
[----:B------:R-:W-:Y:S01]  /*1f10*/  VIADD R11, R18, UR41 ;  /* 0x00000029120b7c36 */ /* 0x000fe20008000000 */
[----:B------:R-:W-:Y:S01]  /*1f20*/  R2UR UR7, R74 ;  /* 0x000000004a0772ca */ /* 0x000fe200000e0000 */
[----:B------:R-:W-:Y:S01]  /*1f30*/  ULDC UR8, c[0x0][0x2f0] ;  /* 0x0000bc0000087ab9 */ /* 0x000fe20000000800 */
[----:B------:R-:W-:Y:S01]  /*1f40*/  ULDC UR6, c[0x0][0x9d8] ;  /* 0x0002760000067ab9 */ /* 0x000fe20000000800 */
[----:B------:R-:W-:Y:S01]  /*1f50*/  IMAD.U32 R13, RZ, RZ, UR8 ;  /* 0x00000008ff0d7e24 */ /* 0x000fe2000f8e00ff */
[----:B------:R-:W-:Y:S01]  /*1f60*/  PLOP3.LUT P1, PT, PT, PT, UP0, 0x80, 0x0 ;  /* 0x000000000000781c */ /* 0x000fe20003f2f008 */
[----:B------:R-:W-:Y:S01]  /*1f70*/  FMUL.FTZ R26, R26, UR6 ;  /* 0x000000061a1a7c20 */ /* 0x000fe20008410000 */
[----:B------:R-:W-:Y:S01]  /*1f80*/  PLOP3.LUT P2, PT, PT, PT, UP0, 0x80, 0x0 ;  /* 0x000000000000781c */ /* 0x000fe20003f4f008 */
[----:B------:R-:W-:Y:S01]  /*1f90*/  FMUL.FTZ R27, R27, UR6 ;  /* 0x000000061b1b7c20 */ /* 0x000fe20008410000 */
[----:B------:R-:W-:Y:S01]  /*1fa0*/  FMUL.FTZ R30, R30, UR6 ;  /* 0x000000061e1e7c20 */ /* 0x000fe20008410000 */
[----:B------:R-:W-:Y:S01]  /*1fb0*/  @UP0 ULDC UR4, c[0x0][0x44c] ;  /* 0x0001130000040ab9 */ /* 0x000fe20000000800 */
[----:B------:R-:W-:Y:S01]  /*1fc0*/  FMUL.FTZ R31, R31, UR6 ;  /* 0x000000061f1f7c20 */ /* 0x000fe20008410000 */
[----:B------:R-:W2:Y:S01]  /*1fd0*/  MUFU.TANH R26, R26 ;  /* 0x0000001a001a7308 */ /* 0x000ea20000002400 */
[----:B------:R-:W-:Y:S01]  /*1fe0*/  ULDC UR9, c[0x0][0x288] ;  /* 0x0000a20000097ab9 */ /* 0x000fe20000000800 */
[----:B------:R-:W-:Y:S01]  /*1ff0*/  FMUL.FTZ R34, R34, UR6 ;  /* 0x0000000622227c20 */ /* 0x000fe20008410000 */
[----:B------:R-:W-:Y:S01]  /*2000*/  FMUL.FTZ R35, R35, UR6 ;  /* 0x0000000623237c20 */ /* 0x000fe20008410000 */
[----:B------:R-:W-:Y:S01]  /*2010*/  FMUL.FTZ R29, R29, UR6 ;  /* 0x000000061d1d7c20 */ /* 0x000fe20008410000 */
[----:B------:R-:W-:Y:S01]  /*2020*/  FMUL.FTZ R38, R38, UR6 ;  /* 0x0000000626267c20 */ /* 0x000fe20008410000 */
[----:B------:R-:W-:Y:S01]  /*2030*/  @P1 IMAD.HI.U32 R2, R11, UR4, RZ ;  /* 0x000000040b021c27 */ /* 0x000fe2000f8e00ff */
[----:B------:R-:W-:Y:S01]  /*2040*/  @UP0 ULDC UR4, c[0x0][0x450] ;  /* 0x0001140000040ab9 */ /* 0x000fe20000000800 */
[----:B------:R-:W3:Y:S02]  /*2050*/  MUFU.TANH R27, R27 ;  /* 0x0000001b001b7308 */ /* 0x000ee40000002400 */
[----:B------:R-:W-:Y:S01]  /*2060*/  FMUL.FTZ R39, R39, UR6 ;  /* 0x0000000627277c20 */ /* 0x000fe20008410000 */
[----:B------:R-:W-:Y:S01]  /*2070*/  FMUL.FTZ R32, R32, UR6 ;  /* 0x0000000620207c20 */ /* 0x000fe20008410000 */
[----:B------:R-:W-:Y:S01]  /*2080*/  @P2 SHF.R.U32.HI R11, RZ, UR4, R2 ;  /* 0x00000004ff0b2c19 */ /* 0x000fe20008011602 */
[----:B------:R-:W-:Y:S01]  /*2090*/  UIMAD UR4, UR7, -0x60, URZ ;  /* 0xffffffa0070478a4 */ /* 0x000fe2000f8e023f */
[----:B------:R-:W-:Y:S01]  /*20a0*/  FMUL.FTZ R42, R42, UR6 ;  /* 0x000000062a2a7c20 */ /* 0x000fe20008410000 */
[----:B01----:R-:W-:Y:S01]  /*20b0*/  FMUL.FTZ R3, R24, UR6 ;  /* 0x0000000618037c20 */ /* 0x003fe20008410000 */
[----:B------:R-:W-:Y:S01]  /*20c0*/  FMUL.FTZ R43, R43, UR6 ;  /* 0x000000062b2b7c20 */ /* 0x000fe20008410000 */
[----:B------:R-:W0:Y:S01]  /*20d0*/  SHFL.IDX PT, R14, R11, 0x1, 0x1c1f ;  /* 0x003c1f000b0e7f89 */ /* 0x000e2200000e0000 */
[----:B------:R-:W-:Y:S01]  /*20e0*/  UIADD3 UR5, UR4, 0x61, URZ ;  /* 0x0000006104057890 */ /* 0x000fe2000fffe03f */
[----:B------:R-:W1:Y:S01]  /*20f0*/  MUFU.TANH R30, R30 ;  /* 0x0000001e001e7308 */ /* 0x000e620000002400 */
[----:B------:R-:W-:Y:S01]  /*2100*/  UIMAD UR4, UR42, UR8, UR4 ;  /* 0x000000082a0472a4 */ /* 0x000fe2000f8e0204 */
[----:B------:R-:W-:Y:S01]  /*2110*/  FMUL.FTZ R36, R36, UR6 ;  /* 0x0000000624247c20 */ /* 0x000fe20008410000 */
[----:B------:R-:W-:Y:S01]  /*2120*/  FMUL.FTZ R46, R46, UR6 ;  /* 0x000000062e2e7c20 */ /* 0x000fe20008410000 */
[----:B------:R-:W-:Y:S01]  /*2130*/  FMUL.FTZ R47, R47, UR6 ;  /* 0x000000062f2f7c20 */ /* 0x000fe20008410000 */
[----:B------:R-:W-:Y:S01]  /*2140*/  IMAD.U32 R2, RZ, RZ, UR5 ;  /* 0x00000005ff027e24 */ /* 0x000fe2000f8e00ff */
[----:B------:R-:W-:Y:S01]  /*2150*/  UIADD3 UR4, UR4, 0x60, URZ ;  /* 0x0000006004047890 */ /* 0x000fe2000fffe03f */
[----:B------:R-:W-:Y:S01]  /*2160*/  FMUL.FTZ R40, R40, UR6 ;  /* 0x0000000628287c20 */ /* 0x000fe20008410000 */
[----:B------:R-:W-:Y:S01]  /*2170*/  MUFU.TANH R31, R31 ;  /* 0x0000001f001f7308 */ /* 0x000fe20000002400 */
[----:B------:R-:W-:-:S02]  /*2180*/  IMAD R2, R17, -0x2, R2 ;  /* 0xfffffffe11027824 */ /* 0x000fc400078e0202 */
[----:B------:R-:W-:Y:S01]  /*2190*/  FMUL.FTZ R50, R50, UR6 ;  /* 0x0000000632327c20 */ /* 0x000fe20008410000 */
[----:B------:R-:W-:Y:S01]  /*21a0*/  FMUL.FTZ R41, R41, UR6 ;  /* 0x0000000629297c20 */ /* 0x000fe20008410000 */
[----:B------:R-:W-:Y:S01]  /*21b0*/  MOV R12, UR4 ;  /* 0x00000004000c7c02 */ /* 0x000fe20008000f00 */
[----:B------:R-:W-:Y:S02]  /*21c0*/  IMAD R13, R13, UR42, R2 ;  /* 0x0000002a0d0d7c24 */ /* 0x000fe4000f8e0202 */
[----:B------:R-:W-:Y:S01]  /*21d0*/  FMUL.FTZ R51, R51, UR6 ;  /* 0x0000000633337c20 */ /* 0x000fe20008410000 */
[----:B------:R-:W-:Y:S01]  /*21e0*/  FMUL.FTZ R54, R54, UR6 ;  /* 0x0000000636367c20 */ /* 0x000fe20008410000 */
[----:B------:R-:W4:Y:S01]  /*21f0*/  MUFU.TANH R34, R34 ;  /* 0x0000002200227308 */ /* 0x000f220000002400 */
[----:B------:R-:W-:Y:S02]  /*2200*/  IMAD R12, R17, -0x2, R12 ;  /* 0xfffffffe110c7824 */ /* 0x000fe400078e020c */
[----:B------:R-:W-:Y:S01]  /*2210*/  FMUL.FTZ R55, R55, UR6 ;  /* 0x0000000637377c20 */ /* 0x000fe20008410000 */
[----:B------:R-:W-:Y:S01]  /*2220*/  FMUL.FTZ R58, R58, UR6 ;  /* 0x000000063a3a7c20 */ /* 0x000fe20008410000 */
[----:B------:R-:W-:Y:S01]  /*2230*/  FMUL.FTZ R59, R59, UR6 ;  /* 0x000000063b3b7c20 */ /* 0x000fe20008410000 */
[----:B------:R-:W-:Y:S01]  /*2240*/  FMUL.FTZ R62, R62, UR6 ;  /* 0x000000063e3e7c20 */ /* 0x000fe20008410000 */
[----:B0-----:R-:W-:Y:S01]  /*2250*/  IADD3 R15, R14, -UR9, R13 ;  /* 0x800000090e0f7c10 */ /* 0x001fe2000fffe00d */
[----:B------:R-:W-:Y:S01]  /*2260*/  FMUL.FTZ R63, R63, UR6 ;  /* 0x000000063f3f7c20 */ /* 0x000fe20008410000 */
[----:B------:R3:W-:Y:S01]  /*2270*/  MUFU.TANH R20, R29 ;  /* 0x0000001d00147308 */ /* 0x0007e20000002400 */
[----:B------:R-:W-:Y:S01]  /*2280*/  FMUL.FTZ R66, R66, UR6 ;  /* 0x0000000642427c20 */ /* 0x000fe20008410000 */
[----:B------:R-:W-:Y:S01]  /*2290*/  VIMNMX R15, R12, R15, PT ;  /* 0x0000000f0c0f7248 */ /* 0x000fe20003fe0100 */
[----:B------:R-:W-:Y:S01]  /*22a0*/  FMUL.FTZ R67, R67, UR6 ;  /* 0x0000000643437c20 */ /* 0x000fe20008410000 */
[----:B------:R-:W-:Y:S01]  /*22b0*/  FMUL.FTZ R70, R70, UR6 ;  /* 0x0000000646467c20 */ /* 0x000fe20008410000 */
[----:B------:R-:W-:Y:S01]  /*22c0*/  FMUL.FTZ R71, R71, UR6 ;  /* 0x0000000647477c20 */ /* 0x000fe20008410000 */
[C---:B------:R-:W-:Y:S01]  /*22d0*/  ISETP.GT.AND P1, PT, R15.reuse, RZ, PT ;  /* 0x000000ff0f00720c */ /* 0x040fe20003f24270 */
[----:B------:R-:W0:Y:S01]  /*22e0*/  SHFL.IDX PT, R11, R11, RZ, 0x1c1f ;  /* 0x001c1fff0b0b7589 */ /* 0x000e2200000e0000 */
[C---:B------:R-:W-:Y:S01]  /*22f0*/  ISETP.GT.AND P2, PT, R15.reuse, 0x1, PT ;  /* 0x000000010f00780c */ /* 0x040fe20003f44270 */
[----:B------:R-:W-:Y:S01]  /*2300*/  MUFU.TANH R35, R35 ;  /* 0x0000002300237308 */ /* 0x000fe20000002400 */
[----:B------:R-:W-:Y:S01]  /*2310*/  ISETP.GT.AND P3, PT, R15, 0x8, PT ;  /* 0x000000080f00780c */ /* 0x000fe20003f64270 */
[----:B------:R-:W-:Y:S01]  /*2320*/  FMUL.FTZ R10, R25, UR6 ;  /* 0x00000006190a7c20 */ /* 0x000fe20008410000 */
[----:B--2---:R-:W-:Y:S01]  /*2330*/  FSEL R26, R26, -INF , P1 ;  /* 0xff8000001a1a7808 */ /* 0x004fe20000800000 */
[----:B------:R-:W-:Y:S01]  /*2340*/  FMUL.FTZ R28, R28, UR6 ;  /* 0x000000061c1c7c20 */ /* 0x000fe20008410000 */
[----:B---3--:R-:W-:Y:S01]  /*2350*/  FSEL R29, R27, -INF , P2 ;  /* 0xff8000001b1d7808 */ /* 0x008fe20001000000 */
[----:B------:R-:W-:Y:S01]  /*2360*/  VIADD R13, R13, -UR9 ;  /* 0x800000090d0d7c36 */ /* 0x000fe20008000000 */
[----:B------:R-:W-:Y:S01]  /*2370*/  ISETP.GT.AND P1, PT, R15, 0x9, PT ;  /* 0x000000090f00780c */ /* 0x000fe20003f24270 */
[----:B------:R-:W2:Y:S01]  /*2380*/  MUFU.TANH R38, R38 ;  /* 0x0000002600267308 */ /* 0x000ea20000002400 */
[----:B-1----:R-:W-:Y:S01]  /*2390*/  FSEL R30, R30, -INF , P3 ;  /* 0xff8000001e1e7808 */ /* 0x002fe20001800000 */
[----:B------:R-:W-:Y:S01]  /*23a0*/  FMUL.FTZ R33, R33, UR6 ;  /* 0x0000000621217c20 */ /* 0x000fe20008410000 */
[----:B------:R-:W-:Y:S01]  /*23b0*/  FMNMX.FTZ R21, R26, R29, !PT ;  /* 0x0000001d1a157209 */ /* 0x000fe20007810000 */
[----:B------:R-:W-:Y:S01]  /*23c0*/  FMUL.FTZ R37, R37, UR6 ;  /* 0x0000000625257c20 */ /* 0x000fe20008410000 */
[C---:B------:R-:W-:Y:S01]  /*23d0*/  ISETP.GT.AND P2, PT, R15.reuse, 0x10, PT ;  /* 0x000000100f00780c */ /* 0x040fe20003f44270 */
[----:B------:R-:W-:Y:S01]  /*23e0*/  ULDC UR35, c[0x0][0x988] ;  /* 0x0002620000237ab9 */ /* 0x000fe20000000800 */
[----:B------:R-:W-:Y:S01]  /*23f0*/  FMNMX.FTZ R21, R30, R21, !PT ;  /* 0x000000151e157209 */ /* 0x000fe20007810000 */
[----:B------:R1:W-:Y:S01]  /*2400*/  MUFU.TANH R24, R32 ;  /* 0x0000002000187308 */ /* 0x0003e20000002400 */
[----:B----4-:R-:W-:Y:S01]  /*2410*/  FSEL R34, R34, -INF , P2 ;  /* 0xff80000022227808 */ /* 0x010fe20001000000 */
[----:B------:R-:W-:Y:S01]  /*2420*/  FMUL.FTZ R44, R44, UR6 ;  /* 0x000000062c2c7c20 */ /* 0x000fe20008410000 */
[----:B------:R-:W-:Y:S01]  /*2430*/  ISETP.GT.AND P2, PT, R15, 0x18, PT ;  /* 0x000000180f00780c */ /* 0x000fe20003f44270 */
[----:B------:R-:W-:Y:S01]  /*2440*/  FMUL.FTZ R49, R49, UR6 ;  /* 0x0000000631317c20 */ /* 0x000fe20008410000 */
[----:B------:R-:W-:Y:S01]  /*2450*/  FMUL.FTZ R45, R45, UR6 ;  /* 0x000000062d2d7c20 */ /* 0x000fe20008410000 */
[----:B0-----:R-:W-:Y:S01]  /*2460*/  VIADDMNMX R13, R11, R13, R12, PT ;  /* 0x0000000d0b0d7246 */ /* 0x001fe2000380010c */
[----:B------:R-:W-:Y:S01]  /*2470*/  FMUL.FTZ R48, R48, UR6 ;  /* 0x0000000630307c20 */ /* 0x000fe20008410000 */
[----:B------:R-:W0:Y:S01]  /*2480*/  MUFU.TANH R39, R39 ;  /* 0x0000002700277308 */ /* 0x000e220000002400 */
[----:B-1----:R-:W-:Y:S01]  /*2490*/  FSEL R32, R31, -INF , P1 ;  /* 0xff8000001f207808 */ /* 0x002fe20000800000 */
[----:B------:R-:W-:Y:S01]  /*24a0*/  FMUL.FTZ R52, R52, UR6 ;  /* 0x0000000634347c20 */ /* 0x000fe20008410000 */
[----:B------:R-:W-:Y:S01]  /*24b0*/  ISETP.GT.AND P1, PT, R15, 0x11, PT ;  /* 0x000000110f00780c */ /* 0x000fe20003f24270 */
[----:B------:R-:W-:Y:S01]  /*24c0*/  FMUL.FTZ R53, R53, UR6 ;  /* 0x0000000635357c20 */ /* 0x000fe20008410000 */
[----:B------:R-:W-:Y:S01]  /*24d0*/  FMNMX.FTZ R21, R32, R21, !PT ;  /* 0x0000001520157209 */ /* 0x000fe20007810000 */
[----:B------:R-:W-:Y:S01]  /*24e0*/  FMUL.FTZ R56, R56, UR6 ;  /* 0x0000000638387c20 */ /* 0x000fe20008410000 */
[----:B--2---:R-:W-:Y:S01]  /*24f0*/  FSEL R38, R38, -INF , P2 ;  /* 0xff80000026267808 */ /* 0x004fe20001000000 */
[----:B------:R-:W1:Y:S01]  /*2500*/  MUFU.TANH R42, R42 ;  /* 0x0000002a002a7308 */ /* 0x000e620000002400 */
[----:B------:R-:W-:Y:S01]  /*2510*/  FMNMX.FTZ R21, R34, R21, !PT ;  /* 0x0000001522157209 */ /* 0x000fe20007810000 */
[----:B------:R-:W-:Y:S01]  /*2520*/  FMUL.FTZ R57, R57, UR6 ;  /* 0x0000000639397c20 */ /* 0x000fe20008410000 */
[----:B------:R-:W-:Y:S01]  /*2530*/  ISETP.GT.AND P2, PT, R15, 0x20, PT ;  /* 0x000000200f00780c */ /* 0x000fe20003f44270 */
[----:B------:R-:W-:Y:S01]  /*2540*/  FMUL.FTZ R60, R60, UR6 ;  /* 0x000000063c3c7c20 */ /* 0x000fe20008410000 */
[----:B------:R-:W-:Y:S01]  /*2550*/  ISETP.GT.AND P3, PT, R13, 0x8, PT ;  /* 0x000000080d00780c */ /* 0x000fe20003f64270 */
[----:B------:R-:W-:Y:S01]  /*2560*/  FMUL.FTZ R61, R61, UR6 ;  /* 0x000000063d3d7c20 */ /* 0x000fe20008410000 */
[----:B------:R-:W-:Y:S01]  /*2570*/  FMUL.FTZ R64, R64, UR6 ;  /* 0x0000000640407c20 */ /* 0x000fe20008410000 */
[----:B------:R2:W-:Y:S01]  /*2580*/  MUFU.TANH R72, R36 ;  /* 0x0000002400487308 */ /* 0x0005e20000002400 */
[----:B------:R-:W-:Y:S01]  /*2590*/  FMUL.FTZ R65, R65, UR6 ;  /* 0x0000000641417c20 */ /* 0x000fe20008410000 */
[----:B------:R-:W-:Y:S01]  /*25a0*/  FMUL.FTZ R68, R68, UR6 ;  /* 0x0000000644447c20 */ /* 0x000fe20008410000 */
[----:B------:R-:W-:Y:S01]  /*25b0*/  FMUL.FTZ R69, R69, UR6 ;  /* 0x0000000645457c20 */ /* 0x000fe20008410000 */
[----:B------:R-:W-:Y:S01]  /*25c0*/  R2UR UR10, R0 ;  /* 0x00000000000a72ca */ /* 0x000fe200000e0000 */
[----:B------:R-:W-:Y:S01]  /*25d0*/  @UP0 ULDC UR6, c[0x0][0x44c] ;  /* 0x0001130000060ab9 */ /* 0x000fe20000000800 */
[----:B------:R-:W-:Y:S01]  /*25e0*/  UIADD3 UR4, UR7, -0x2, URZ ;  /* 0xfffffffe07047890 */ /* 0x000fe2000fffe03f */
[----:B------:R-:W3:Y:S01]  /*25f0*/  S2UR UR15, SR_CgaCtaId ;  /* 0x00000000000f79c3 */ /* 0x000ee20000008800 */
[----:B------:R-:W4:Y:S01]  /*2600*/  MUFU.TANH R43, R43 ;  /* 0x0000002b002b7308 */ /* 0x000f220000002400 */
[----:B--2---:R-:W-:Y:S01]  /*2610*/  FSEL R36, R35, -INF , P1 ;  /* 0xff80000023247808 */ /* 0x004fe20000800000 */
[----:B------:R-:W-:Y:S01]  /*2620*/  UIMAD.WIDE.U32 UR6, UR41, UR6, URZ ;  /* 0x00000006290672a5 */ /* 0x000fe2000f8e003f */
[----:B------:R-:W-:Y:S01]  /*2630*/  ISETP.GT.AND P1, PT, R15, 0x19, PT ;  /* 0x000000190f00780c */ /* 0x000fe20003f24270 */
[----:B------:R-:W-:Y:S01]  /*2640*/  @UP0 ULDC UR14, c[0x0][0x450] ;  /* 0x00011400000e0ab9 */ /* 0x000fe20000000800 */
[----:B------:R-:W-:Y:S01]  /*2650*/  FMNMX.FTZ R21, R36, R21, !PT ;  /* 0x0000001524157209 */ /* 0x000fe20007810000 */
[----:B------:R-:W-:Y:S01]  /*2660*/  UMOV UR5, UR41 ;  /* 0x0000002900057c82 */ /* 0x000fe20008000000 */
[----:B------:R-:W-:Y:S01]  /*2670*/  UIMAD UR8, UR42, UR8, -UR9 ;  /* 0x000000082a0872a4 */ /* 0x000fe2000f8e0a09 */
[----:B------:R-:W2:Y:S01]  /*2680*/  MUFU.TANH R46, R46 ;  /* 0x0000002e002e7308 */ /* 0x000ea20000002400 */
[----:B------:R-:W-:Y:S01]  /*2690*/  FMNMX.FTZ R21, R38, R21, !PT ;  /* 0x0000001526157209 */ /* 0x000fe20007810000 */
[----:B------:R-:W-:Y:S01]  /*26a0*/  @UP0 USHF.R.U32.HI UR5, URZ, UR14, UR7 ;  /* 0x0000000e3f050299 */ /* 0x000fe20008011607 */
[----:B------:R-:W-:-:S02]  /*26b0*/  CS2R R118, SRZ ;  /* 0x0000000000767805 */ /* 0x000fc4000001ff00 */
[----:B------:R-:W-:Y:S02]  /*26c0*/  CS2R R116, SRZ ;  /* 0x0000000000747805 */ /* 0x000fe4000001ff00 */
[----:B------:R-:W-:Y:S01]  /*26d0*/  CS2R R114, SRZ ;  /* 0x0000000000727805 */ /* 0x000fe2000001ff00 */
[----:B------:R-:W-:Y:S01]  /*26e0*/  UIADD3 UR6, UR8, UR5, URZ ;  /* 0x0000000508067290 */ /* 0x000fe2000fffe03f */
[----:B------:R-:W-:Y:S01]  /*26f0*/  CS2R R112, SRZ ;  /* 0x0000000000707805 */ /* 0x000fe2000001ff00 */
[----:B------:R0:W-:Y:S01]  /*2700*/  MUFU.TANH R73, R40 ;  /* 0x0000002800497308 */ /* 0x0001e20000002400 */
[----:B------:R-:W-:Y:S01]  /*2710*/  UIADD3 UR5, UR10, 0x30840, URZ ;  /* 0x000308400a057890 */ /* 0x000fe2000fffe03f */
[----:B------:R-:W-:Y:S01]  /*2720*/  CS2R R110, SRZ ;  /* 0x00000000006e7805 */ /* 0x000fe2000001ff00 */
[----:B------:R-:W-:Y:S01]  /*2730*/  UIMAD.WIDE UR6, UR6, 0x2aaaaaab, URZ ;  /* 0x2aaaaaab060678a5 */ /* 0x000fe2000f8e023f */
[----:B------:R-:W-:Y:S02]  /*2740*/  CS2R R108, SRZ ;  /* 0x00000000006c7805 */ /* 0x000fe4000001ff00 */
[----:B------:R-:W-:-:S02]  /*2750*/  CS2R R106, SRZ ;  /* 0x00000000006a7805 */ /* 0x000fc4000001ff00 */
[----:B------:R-:W-:Y:S01]  /*2760*/  CS2R R104, SRZ ;  /* 0x0000000000687805 */ /* 0x000fe2000001ff00 */
[----:B------:R-:W-:Y:S01]  /*2770*/  USHF.R.U32.HI UR6, URZ, 0x1f, UR7 ;  /* 0x0000001f3f067899 */ /* 0x000fe20008011607 */
[----:B------:R-:W5:Y:S01]  /*2780*/  MUFU.TANH R47, R47 ;  /* 0x0000002f002f7308 */ /* 0x000f620000002400 */
[----:B0-----:R-:W-:Y:S01]  /*2790*/  FSEL R40, R39, -INF , P1 ;  /* 0xff80000027287808 */ /* 0x001fe20000800000 */
[----:B---3--:R-:W-:Y:S01]  /*27a0*/  UPRMT UR5, UR15, 0x654, UR5 ;  /* 0x000006540f057896 */ /* 0x008fe20008000005 */
[----:B------:R-:W-:Y:S01]  /*27b0*/  ISETP.GT.AND P1, PT, R15, 0x21, PT ;  /* 0x000000210f00780c */ /* 0x000fe20003f24270 */
[----:B------:R-:W-:Y:S01]  /*27c0*/  ULEA.HI.SX32 UR6, UR7, UR6, 0x1c ;  /* 0x0000000607067291 */ /* 0x000fe2000f8fe23f */
[----:B------:R-:W-:Y:S02]  /*27d0*/  FMNMX.FTZ R2, R40, R21, !PT ;  /* 0x0000001528027209 */ /* 0x000fe40007810000 */
[----:B------:R-:W-:Y:S02]  /*27e0*/  CS2R R102, SRZ ;  /* 0x0000000000667805 */ /* 0x000fe4000001ff00 */
[----:B------:R-:W-:Y:S01]  /*27f0*/  CS2R R100, SRZ ;  /* 0x0000000000647805 */ /* 0x000fe2000001ff00 */
[----:B------:R1:W-:Y:S01]  /*2800*/  MUFU.TANH R74, R41 ;  /* 0x00000029004a7308 */ /* 0x0003e20000002400 */
[----:B------:R-:W-:Y:S01]  /*2810*/  UISETP.LT.AND UP0, UPT, URZ, UR6, UPT ;  /* 0x000000063f00728c */ /* 0x000fe2000bf01270 */
[----:B------:R-:W-:Y:S01]  /*2820*/  CS2R R98, SRZ ;  /* 0x0000000000627805 */ /* 0x000fe2000001ff00 */
[----:B------:R-:W-:Y:S01]  /*2830*/  SYNCS.ARRIVE.TRANS64.RED.A1T0 RZ, [UR5], RZ ;  /* 0x000000ffffff79a7 */ /* 0x000fe20008100405 */
[----:B------:R-:W-:Y:S01]  /*2840*/  CS2R R96, SRZ ;  /* 0x0000000000607805 */ /* 0x000fe2000001ff00 */
[----:B------:R-:W-:Y:S01]  /*2850*/  USEL UR10, URZ, UR6, !UP0 ;  /* 0x000000063f0a7287 */ /* 0x000fe2000c000000 */
[----:B------:R-:W-:-:S02]  /*2860*/  CS2R R94, SRZ ;  /* 0x00000000005e7805 */ /* 0x000fc4000001ff00 */
[----:B------:R-:W-:Y:S01]  /*2870*/  CS2R R92, SRZ ;  /* 0x00000000005c7805 */ /* 0x000fe2000001ff00 */
[----:B------:R-:W0:Y:S01]  /*2880*/  MUFU.TANH R50, R50 ;  /* 0x0000003200327308 */ /* 0x000e220000002400 */
[----:B-1----:R-:W-:Y:S01]  /*2890*/  FSEL R41, R42, -INF , P2 ;  /* 0xff8000002a297808 */ /* 0x002fe20001000000 */
[----:B------:R-:W-:Y:S01]  /*28a0*/  UISETP.GE.AND UP0, UPT, UR4, UR10, UPT ;  /* 0x0000000a0400728c */ /* 0x000fe2000bf06270 */
[----:B------:R-:W-:Y:S02]  /*28b0*/  ISETP.GT.AND P2, PT, R15, 0x28, PT ;  /* 0x000000280f00780c */ /* 0x000fe40003f44270 */
[----:B------:R-:W-:Y:S02]  /*28c0*/  CS2R R90, SRZ ;  /* 0x00000000005a7805 */ /* 0x000fe4000001ff00 */
[----:B----4-:R-:W-:Y:S02]  /*28d0*/  FSEL R42, R43, -INF , P1 ;  /* 0xff8000002b2a7808 */ /* 0x010fe40000800000 */
[----:B------:R-:W-:-:S02]  /*28e0*/  CS2R R88, SRZ ;  /* 0x0000000000587805 */ /* 0x000fc4000001ff00 */
[----:B------:R-:W-:Y:S01]  /*28f0*/  FMNMX.FTZ R21, R41, R2, !PT ;  /* 0x0000000229157209 */ /* 0x000fe20007810000 */
[----:B------:R-:W1:Y:S01]  /*2900*/  MUFU.TANH R51, R51 ;  /* 0x0000003300337308 */ /* 0x000e620000002400 */
[----:B------:R-:W-:Y:S02]  /*2910*/  ISETP.GT.AND P1, PT, R15, 0x29, PT ;  /* 0x000000290f00780c */ /* 0x000fe40003f24270 */
[----:B------:R-:W-:Y:S02]  /*2920*/  CS2R R86, SRZ ;  /* 0x0000000000567805 */ /* 0x000fe4000001ff00 */
[----:B--2---:R-:W-:Y:S02]  /*2930*/  FSEL R43, R46, -INF , P2 ;  /* 0xff8000002e2b7808 */ /* 0x004fe40001000000 */
[----:B------:R-:W-:Y:S02]  /*2940*/  CS2R R84, SRZ ;  /* 0x0000000000547805 */ /* 0x000fe4000001ff00 */
[----:B------:R-:W-:-:S02]  /*2950*/  FMNMX.FTZ R2, R42, R21, !PT ;  /* 0x000000152a027209 */ /* 0x000fc40007810000 */
[----:B------:R-:W-:Y:S02]  /*2960*/  CS2R R82, SRZ ;  /* 0x0000000000527805 */ /* 0x000fe4000001ff00 */
[----:B------:R-:W-:Y:S01]  /*2970*/  ISETP.GT.AND P2, PT, R15, 0x30, PT ;  /* 0x000000300f00780c */ /* 0x000fe20003f44270 */
[----:B------:R-:W2:Y:S01]  /*2980*/  MUFU.TANH R54, R54 ;  /* 0x0000003600367308 */ /* 0x000ea20000002400 */
[----:B-----5:R-:W-:Y:S02]  /*2990*/  FSEL R46, R47, -INF , P1 ;  /* 0xff8000002f2e7808 */ /* 0x020fe40000800000 */
[----:B------:R-:W-:Y:S02]  /*29a0*/  CS2R R80, SRZ ;  /* 0x0000000000507805 */ /* 0x000fe4000001ff00 */
[----:B------:R-:W-:Y:S02]  /*29b0*/  FMNMX.FTZ R21, R43, R2, !PT ;  /* 0x000000022b157209 */ /* 0x000fe40007810000 */
[----:B------:R-:W-:-:S02]  /*29c0*/  CS2R R78, SRZ ;  /* 0x00000000004e7805 */ /* 0x000fc4000001ff00 */
[C---:B------:R-:W-:Y:S02]  /*29d0*/  ISETP.GT.AND P1, PT, R15.reuse, 0x31, PT ;  /* 0x000000310f00780c */ /* 0x040fe40003f24270 */
[----:B------:R-:W-:Y:S02]  /*29e0*/  CS2R R76, SRZ ;  /* 0x00000000004c7805 */ /* 0x000fe4000001ff00 */
[----:B0-----:R-:W-:Y:S01]  /*29f0*/  FSEL R47, R50, -INF , P2 ;  /* 0xff800000322f7808 */ /* 0x001fe20001000000 */
[----:B------:R-:W0:Y:S01]  /*2a00*/  MUFU.TANH R55, R55 ;  /* 0x0000003700377308 */ /* 0x000e220000002400 */
[----:B------:R-:W-:Y:S02]  /*2a10*/  FMNMX.FTZ R2, R46, R21, !PT ;  /* 0x000000152e027209 */ /* 0x000fe40007810000 */
[----:B------:R-:W-:Y:S02]  /*2a20*/  ISETP.GT.AND P2, PT, R15, 0x38, PT ;  /* 0x000000380f00780c */ /* 0x000fe40003f44270 */
[----:B-1----:R-:W-:-:S02]  /*2a30*/  FSEL R50, R51, -INF , P1 ;  /* 0xff80000033327808 */ /* 0x002fc40000800000 */
[----:B------:R-:W-:Y:S01]  /*2a40*/  FMNMX.FTZ R21, R47, R2, !PT ;  /* 0x000000022f157209 */ /* 0x000fe20007810000 */
[----:B------:R-:W1:Y:S01]  /*2a50*/  MUFU.TANH R58, R58 ;  /* 0x0000003a003a7308 */ /* 0x000e620000002400 */
[C---:B------:R-:W-:Y:S02]  /*2a60*/  ISETP.GT.AND P1, PT, R15.reuse, 0x39, PT ;  /* 0x000000390f00780c */ /* 0x040fe40003f24270 */
[----:B--2---:R-:W-:Y:S02]  /*2a70*/  FSEL R51, R54, -INF , P2 ;  /* 0xff80000036337808 */ /* 0x004fe40001000000 */
[----:B------:R-:W-:Y:S02]  /*2a80*/  FMNMX.FTZ R2, R50, R21, !PT ;  /* 0x0000001532027209 */ /* 0x000fe40007810000 */
[----:B------:R-:W-:Y:S01]  /*2a90*/  ISETP.GT.AND P2, PT, R15, 0x40, PT ;  /* 0x000000400f00780c */ /* 0x000fe20003f44270 */
[----:B------:R-:W2:Y:S01]  /*2aa0*/  MUFU.TANH R59, R59 ;  /* 0x0000003b003b7308 */ /* 0x000ea20000002400 */
[----:B0-----:R-:W-:-:S02]  /*2ab0*/  FSEL R54, R55, -INF , P1 ;  /* 0xff80000037367808 */ /* 0x001fc40000800000 */
[----:B------:R-:W-:Y:S02]  /*2ac0*/  FMNMX.FTZ R21, R51, R2, !PT ;  /* 0x0000000233157209 */ /* 0x000fe40007810000 */
[C---:B------:R-:W-:Y:S02]  /*2ad0*/  ISETP.GT.AND P1, PT, R15.reuse, 0x41, PT ;  /* 0x000000410f00780c */ /* 0x040fe40003f24270 */
[----:B------:R-:W-:Y:S01]  /*2ae0*/  FMNMX.FTZ R2, R54, R21, !PT ;  /* 0x0000001536027209 */ /* 0x000fe20007810000 */
[----:B------:R-:W0:Y:S01]  /*2af0*/  MUFU.TANH R62, R62 ;  /* 0x0000003e003e7308 */ /* 0x000e220000002400 */
[----:B-1----:R-:W-:Y:S02]  /*2b00*/  FSEL R55, R58, -INF , P2 ;  /* 0xff8000003a377808 */ /* 0x002fe40001000000 */
[----:B------:R-:W-:Y:S02]  /*2b10*/  ISETP.GT.AND P2, PT, R15, 0x48, PT ;  /* 0x000000480f00780c */ /* 0x000fe40003f44270 */
[----:B------:R-:W-:-:S03]  /*2b20*/  FMNMX.FTZ R21, R55, R2, !PT ;  /* 0x0000000237157209 */ /* 0x000fc60007810000 */
[----:B------:R-:W1:Y:S01]  /*2b30*/  MUFU.TANH R63, R63 ;  /* 0x0000003f003f7308 */ /* 0x000e620000002400 */
[----:B--2---:R-:W-:Y:S02]  /*2b40*/  FSEL R58, R59, -INF , P1 ;  /* 0xff8000003b3a7808 */ /* 0x004fe40000800000 */
[----:B------:R-:W-:Y:S02]  /*2b50*/  ISETP.GT.AND P1, PT, R15, 0x49, PT ;  /* 0x000000490f00780c */ /* 0x000fe40003f24270 */
[----:B------:R-:W-:-:S03]  /*2b60*/  FMNMX.FTZ R2, R58, R21, !PT ;  /* 0x000000153a027209 */ /* 0x000fc60007810000 */
[----:B------:R-:W2:Y:S01]  /*2b70*/  MUFU.TANH R66, R66 ;  /* 0x0000004200427308 */ /* 0x000ea20000002400 */
[----:B0-----:R-:W-:Y:S02]  /*2b80*/  FSEL R59, R62, -INF , P2 ;  /* 0xff8000003e3b7808 */ /* 0x001fe40001000000 */
[----:B------:R-:W-:Y:S02]  /*2b90*/  ISETP.GT.AND P2, PT, R15, 0x50, PT ;  /* 0x000000500f00780c */ /* 0x000fe40003f44270 */
[----:B------:R-:W-:-:S03]  /*2ba0*/  FMNMX.FTZ R21, R59, R2, !PT ;  /* 0x000000023b157209 */ /* 0x000fc60007810000 */
        /* <DEDUP_REMOVED lines=18> */
[----:B------:R-:W-:Y:S02]  /*2cd0*/  CS2R R70, SRZ ;  /* 0x0000000000467805 */ /* 0x000fe4000001ff00 */
[----:B------:R-:W-:Y:S02]  /*2ce0*/  ISETP.GT.AND P1, PT, R13, RZ, PT ;  /* 0x000000ff0d00720c */ /* 0x000fe40003f24270 */
[----:B------:R-:W-:Y:S01]  /*2cf0*/  FMNMX.FTZ R15, R2, R15, !PT ;  /* 0x0000000f020f7209 */ /* 0x000fe20007810000 */
[----:B------:R-:W2:Y:S01]  /*2d00*/  MUFU.TANH R28, R28 ;  /* 0x0000001c001c7308 */ /* 0x000ea20000002400 */
[----:B0-----:R-:W-:-:S03]  /*2d10*/  FSEL R3, R3, -INF , P1 ;  /* 0xff80000003037808 */ /* 0x001fc60000800000 */
[----:B------:R-:W0:Y:S01]  /*2d20*/  SHFL.BFLY PT, R14, R15, 0x2, 0x1f ;  /* 0x0c401f000f0e7f89 */ /* 0x000e2200000e0000 */
[----:B------:R-:W-:-:S03]  /*2d30*/  ISETP.GT.AND P1, PT, R13, 0x9, PT ;  /* 0x000000090d00780c */ /* 0x000fc60003f24270 */
[----:B------:R-:W3:Y:S01]  /*2d40*/  MUFU.TANH R33, R33 ;  /* 0x0000002100217308 */ /* 0x000ee20000002400 */
[----:B-1----:R-:W-:Y:S02]  /*2d50*/  FSEL R10, R10, -INF , P2 ;  /* 0xff8000000a0a7808 */ /* 0x002fe40001000000 */
[----:B------:R-:W-:Y:S02]  /*2d60*/  ISETP.GT.AND P2, PT, R13, 0x10, PT ;  /* 0x000000100d00780c */ /* 0x000fe40003f44270 */
[----:B------:R-:W-:-:S03]  /*2d70*/  FMNMX.FTZ R21, R3, R10, !PT ;  /* 0x0000000a03157209 */ /* 0x000fc60007810000 */
[----:B------:R-:W1:Y:S08]  /*2d80*/  MUFU.TANH R37, R37 ;  /* 0x0000002500257308 */ /* 0x000e700000002400 */
[----:B------:R4:W-:Y:S01]  /*2d90*/  MUFU.TANH R39, R49 ;  /* 0x0000003100277308 */ /* 0x0009e20000002400 */
[----:B0-----:R-:W-:-:S05]  /*2da0*/  FMNMX.FTZ R14, R15, R14, !PT ;  /* 0x0000000e0f0e7209 */ /* 0x001fca0007810000 */
[----:B------:R-:W0:Y:S02]  /*2db0*/  SHFL.BFLY PT, R15, R14, 0x1, 0x1f ;  /* 0x0c201f000e0f7f89 */ /* 0x000e2400000e0000 */
[----:B------:R-:W5:Y:S08]  /*2dc0*/  MUFU.TANH R44, R44 ;  /* 0x0000002c002c7308 */ /* 0x000f700000002400 */
[----:B------:R-:W5:Y:S08]  /*2dd0*/  MUFU.TANH R45, R45 ;  /* 0x0000002d002d7308 */ /* 0x000f700000002400 */
[----:B------:R-:W5:Y:S01]  /*2de0*/  MUFU.TANH R48, R48 ;  /* 0x0000003000307308 */ /* 0x000f620000002400 */
[----:B0-----:R-:W-:-:S07]  /*2df0*/  FMNMX.FTZ R11, R14, R15, !PT ;  /* 0x0000000f0e0b7209 */ /* 0x001fce0007810000 */
[----:B------:R-:W0:Y:S01]  /*2e00*/  MUFU.TANH R52, R52 ;  /* 0x0000003400347308 */ /* 0x000e220000002400 */
[----:B--2---:R-:W-:Y:S02]  /*2e10*/  FSEL R14, R28, -INF , P3 ;  /* 0xff8000001c0e7808 */ /* 0x004fe40001800000 */
[----:B------:R-:W-:Y:S02]  /*2e20*/  FSEL R15, R20, -INF , P1 ;  /* 0xff800000140f7808 */ /* 0x000fe40000800000 */
[----:B------:R-:W-:Y:S02]  /*2e30*/  FMNMX.FTZ R12, R14, R21, !PT ;  /* 0x000000150e0c7209 */ /* 0x000fe40007810000 */
[----:B------:R-:W-:Y:S01]  /*2e40*/  ISETP.GT.AND P1, PT, R13, 0x11, PT ;  /* 0x000000110d00780c */ /* 0x000fe20003f24270 */
[----:B------:R-:W2:Y:S01]  /*2e50*/  MUFU.TANH R53, R53 ;  /* 0x0000003500357308 */ /* 0x000ea20000002400 */
[----:B------:R-:W-:Y:S01]  /*2e60*/  FSEL R20, R24, -INF , P2 ;  /* 0xff80000018147808 */ /* 0x000fe20001000000 */
[----:B------:R-:W-:Y:S01]  /*2e70*/  FMUL.FTZ R24, R11, UR35 ;  /* 0x000000230b187c20 */ /* 0x000fe20008410000 */
[----:B------:R-:W-:-:S02]  /*2e80*/  FMNMX.FTZ R25, R15, R12, !PT ;  /* 0x0000000c0f197209 */ /* 0x000fc40007810000 */
[----:B------:R-:W-:Y:S02]  /*2e90*/  FSETP.NEU.FTZ.AND P2, PT, R11, -INF , PT ;  /* 0xff8000000b00780b */ /* 0x000fe40003f5d000 */
[----:B------:R-:W-:Y:S01]  /*2ea0*/  ISETP.GT.AND P3, PT, R13, 0x18, PT ;  /* 0x000000180d00780c */ /* 0x000fe20003f64270 */
[----:B------:R-:W2:Y:S01]  /*2eb0*/  MUFU.TANH R56, R56 ;  /* 0x0000003800387308 */ /* 0x000ea20000002400 */
[----:B---3--:R-:W-:Y:S02]  /*2ec0*/  FSEL R21, R33, -INF , P1 ;  /* 0xff80000021157808 */ /* 0x008fe40000800000 */
[----:B------:R-:W-:Y:S02]  /*2ed0*/  FMNMX.FTZ R12, R20, R25, !PT ;  /* 0x00000019140c7209 */ /* 0x000fe40007810000 */
[----:B----4-:R-:W-:Y:S02]  /*2ee0*/  FSEL R49, R24, RZ, P2 ;  /* 0x000000ff18317208 */ /* 0x010fe40001000000 */
[----:B------:R-:W-:Y:S01]  /*2ef0*/  ISETP.GT.AND P1, PT, R13, 0x19, PT ;  /* 0x000000190d00780c */ /* 0x000fe20003f24270 */
[----:B------:R-:W3:Y:S01]  /*2f00*/  MUFU.TANH R57, R57 ;  /* 0x0000003900397308 */ /* 0x000ee20000002400 */
[----:B------:R-:W-:Y:S01]  /*2f10*/  FSEL R24, R72, -INF , P3 ;  /* 0xff80000048187808 */ /* 0x000fe20001800000 */
[--C-:B------:R-:W-:Y:S01]  /*2f20*/  FFMA.FTZ R33, R26, UR35, -R49.reuse ;  /* 0x000000231a217c23 */ /* 0x100fe20008010831 */
[----:B------:R-:W-:Y:S01]  /*2f30*/  FMNMX.FTZ R27, R21, R12, !PT ;  /* 0x0000000c151b7209 */ /* 0x000fe20007810000 */
[--C-:B------:R-:W-:Y:S01]  /*2f40*/  FFMA.FTZ R35, R29, UR35, -R49.reuse ;  /* 0x000000231d237c23 */ /* 0x100fe20008010831 */
[----:B------:R-:W-:Y:S01]  /*2f50*/  ISETP.GT.AND P2, PT, R13, 0x20, PT ;  /* 0x000000200d00780c */ /* 0x000fe20003f44270 */
[--C-:B------:R-:W-:Y:S01]  /*2f60*/  FFMA.FTZ R42, R42, UR35, -R49.reuse ;  /* 0x000000232a2a7c23 */ /* 0x100fe20008010831 */
[----:B-1----:R-:W-:Y:S01]  /*2f70*/  FSEL R25, R37, -INF , P1 ;  /* 0xff80000025197808 */ /* 0x002fe20000800000 */
[----:B------:R1:W-:Y:S01]  /*2f80*/  MUFU.EX2 R189, R33 ;  /* 0x0000002100bd7308 */ /* 0x0003e20000000800 */
[----:B------:R-:W-:Y:S01]  /*2f90*/  FMNMX.FTZ R12, R24, R27, !PT ;  /* 0x0000001b180c7209 */ /* 0x000fe20007810000 */
[--C-:B------:R-:W-:Y:S01]  /*2fa0*/  FFMA.FTZ R37, R30, UR35, -R49.reuse ;  /* 0x000000231e257c23 */ /* 0x100fe20008010831 */
[----:B------:R-:W-:Y:S01]  /*2fb0*/  ISETP.GT.AND P1, PT, R13, 0x21, PT ;  /* 0x000000210d00780c */ /* 0x000fe20003f24270 */
[--C-:B------:R-:W-:Y:S01]  /*2fc0*/  FFMA.FTZ R43, R43, UR35, -R49.reuse ;  /* 0x000000232b2b7c23 */ /* 0x100fe20008010831 */
[----:B------:R-:W-:Y:S01]  /*2fd0*/  FSEL R26, R73, -INF , P2 ;  /* 0xff800000491a7808 */ /* 0x000fe20001000000 */
[--C-:B------:R-:W-:Y:S01]  /*2fe0*/  FFMA.FTZ R46, R46, UR35, -R49.reuse ;  /* 0x000000232e2e7c23 */ /* 0x100fe20008010831 */
[----:B------:R-:W-:Y:S01]  /*2ff0*/  FMNMX.FTZ R31, R25, R12, !PT ;  /* 0x0000000c191f7209 */ /* 0x000fe20007810000 */
[----:B------:R-:W4:Y:S01]  /*3000*/  MUFU.TANH R60, R60 ;  /* 0x0000003c003c7308 */ /* 0x000f220000002400 */
[----:B------:R-:W-:Y:S01]  /*3010*/  ISETP.GT.AND P2, PT, R13, 0x28, PT ;  /* 0x000000280d00780c */ /* 0x000fe20003f44270 */
[--C-:B------:R-:W-:Y:S01]  /*3020*/  FFMA.FTZ R47, R47, UR35, -R49.reuse ;  /* 0x000000232f2f7c23 */ /* 0x100fe20008010831 */
[----:B------:R-:W-:Y:S01]  /*3030*/  FSEL R27, R74, -INF , P1 ;  /* 0xff8000004a1b7808 */ /* 0x000fe20000800000 */
[--C-:B------:R-:W-:Y:S01]  /*3040*/  FFMA.FTZ R50, R50, UR35, -R49.reuse ;  /* 0x0000002332327c23 */ /* 0x100fe20008010831 */
[----:B------:R-:W-:Y:S01]  /*3050*/  FMNMX.FTZ R12, R26, R31, !PT ;  /* 0x0000001f1a0c7209 */ /* 0x000fe20007810000 */
[--C-:B------:R-:W-:Y:S01]  /*3060*/  FFMA.FTZ R51, R51, UR35, -R49.reuse ;  /* 0x0000002333337c23 */ /* 0x100fe20008010831 */
[----:B------:R-:W-:Y:S01]  /*3070*/  ISETP.GT.AND P1, PT, R13, 0x29, PT ;  /* 0x000000290d00780c */ /* 0x000fe20003f24270 */
[----:B------:R-:W4:Y:S01]  /*3080*/  MUFU.TANH R61, R61 ;  /* 0x0000003d003d7308 */ /* 0x000f220000002400 */
[----:B-----5:R-:W-:Y:S01]  /*3090*/  FSEL R28, R44, -INF , P2 ;  /* 0xff8000002c1c7808 */ /* 0x020fe20001000000 */
[--C-:B------:R-:W-:Y:S01]  /*30a0*/  FFMA.FTZ R54, R54, UR35, -R49.reuse ;  /* 0x0000002336367c23 */ /* 0x100fe20008010831 */
[----:B------:R-:W-:Y:S01]  /*30b0*/  FMNMX.FTZ R31, R27, R12, !PT ;  /* 0x0000000c1b1f7209 */ /* 0x000fe20007810000 */
[--C-:B------:R-:W-:Y:S01]  /*30c0*/  FFMA.FTZ R55, R55, UR35, -R49.reuse ;  /* 0x0000002337377c23 */ /* 0x100fe20008010831 */
[----:B------:R-:W-:Y:S01]  /*30d0*/  ISETP.GT.AND P2, PT, R13, 0x30, PT ;  /* 0x000000300d00780c */ /* 0x000fe20003f44270 */
[--C-:B------:R-:W-:Y:S01]  /*30e0*/  FFMA.FTZ R58, R58, UR35, -R49.reuse ;  /* 0x000000233a3a7c23 */ /* 0x100fe20008010831 */
[----:B------:R-:W-:Y:S01]  /*30f0*/  FSEL R29, R45, -INF , P1 ;  /* 0xff8000002d1d7808 */ /* 0x000fe20000800000 */
[----:B------:R5:W-:Y:S01]  /*3100*/  MUFU.EX2 R44, R35 ;  /* 0x00000023002c7308 */ /* 0x000be20000000800 */
[----:B------:R-:W-:Y:S01]  /*3110*/  FMNMX.FTZ R12, R28, R31, !PT ;  /* 0x0000001f1c0c7209 */ /* 0x000fe20007810000 */
[--C-:B------:R-:W-:Y:S01]  /*3120*/  FFMA.FTZ R45, R34, UR35, -R49.reuse ;  /* 0x00000023222d7c23 */ /* 0x100fe20008010831 */
[----:B------:R-:W-:Y:S01]  /*3130*/  ISETP.GT.AND P1, PT, R13, 0x31, PT ;  /* 0x000000310d00780c */ /* 0x000fe20003f24270 */
[--C-:B------:R-:W-:Y:S01]  /*3140*/  FFMA.FTZ R59, R59, UR35, -R49.reuse ;  /* 0x000000233b3b7c23 */ /* 0x100fe20008010831 */
[----:B------:R-:W-:Y:S01]  /*3150*/  FSEL R30, R48, -INF , P2 ;  /* 0xff800000301e7808 */ /* 0x000fe20001000000 */
[--C-:B------:R-:W-:Y:S01]  /*3160*/  FFMA.FTZ R62, R62, UR35, -R49.reuse ;  /* 0x000000233e3e7c23 */ /* 0x100fe20008010831 */
[----:B-1----:R-:W-:Y:S01]  /*3170*/  FMNMX.FTZ R33, R29, R12, !PT ;  /* 0x0000000c1d217209 */ /* 0x002fe20007810000 */
[----:B------:R-:W1:Y:S01]  /*3180*/  MUFU.TANH R64, R64 ;  /* 0x0000004000407308 */ /* 0x000e620000002400 */
[----:B------:R-:W-:Y:S01]  /*3190*/  ISETP.GT.AND P2, PT, R13, 0x38, PT ;  /* 0x000000380d00780c */ /* 0x000fe20003f44270 */
[--C-:B------:R-:W-:Y:S01]  /*31a0*/  FFMA.FTZ R63, R63, UR35, -R49.reuse ;  /* 0x000000233f3f7c23 */ /* 0x100fe20008010831 */
[----:B------:R-:W-:Y:S01]  /*31b0*/  FSEL R31, R39, -INF , P1 ;  /* 0xff800000271f7808 */ /* 0x000fe20000800000 */
[--C-:B------:R-:W-:Y:S01]  /*31c0*/  FFMA.FTZ R39, R32, UR35, -R49.reuse ;  /* 0x0000002320277c23 */ /* 0x100fe20008010831 */
[----:B------:R-:W-:Y:S01]  /*31d0*/  FMNMX.FTZ R12, R30, R33, !PT ;  /* 0x000000211e0c7209 */ /* 0x000fe20007810000 */
[--C-:B------:R-:W-:Y:S01]  /*31e0*/  FFMA.FTZ R66, R66, UR35, -R49.reuse ;  /* 0x0000002342427c23 */ /* 0x100fe20008010831 */
[----:B------:R-:W-:Y:S01]  /*31f0*/  ISETP.GT.AND P1, PT, R13, 0x39, PT ;  /* 0x000000390d00780c */ /* 0x000fe20003f24270 */
[----:B------:R3:W-:Y:S01]  /*3200*/  MUFU.EX2 R191, R37 ;  /* 0x0000002500bf7308 */ /* 0x0007e20000000800 */
[----:B0-----:R-:W-:Y:S01]  /*3210*/  FSEL R32, R52, -INF , P2 ;  /* 0xff80000034207808 */ /* 0x001fe20001000000 */
[--C-:B------:R-:W-:Y:S01]  /*3220*/  FFMA.FTZ R52, R36, UR35, -R49.reuse ;  /* 0x0000002324347c23 */ /* 0x100fe20008010831 */
[----:B-----5:R-:W-:Y:S01]  /*3230*/  FMNMX.FTZ R35, R31, R12, !PT ;  /* 0x0000000c1f237209 */ /* 0x020fe20007810000 */
[--C-:B------:R-:W-:Y:S01]  /*3240*/  FFMA.FTZ R67, R67, UR35, -R49.reuse ;  /* 0x0000002343437c23 */ /* 0x100fe20008010831 */
[----:B------:R-:W-:Y:S01]  /*3250*/  ISETP.GT.AND P2, PT, R13, 0x40, PT ;  /* 0x000000400d00780c */ /* 0x000fe20003f44270 */
[--C-:B------:R-:W-:Y:S01]  /*3260*/  FFMA.FTZ R2, R2, UR35, -R49.reuse ;  /* 0x0000002302027c23 */ /* 0x100fe20008010831 */
[----:B--2---:R-:W-:Y:S01]  /*3270*/  FSEL R33, R53, -INF , P1 ;  /* 0xff80000035217808 */ /* 0x004fe20000800000 */
[----:B------:R-:W0:Y:S01]  /*3280*/  MUFU.TANH R65, R65 ;  /* 0x0000004100417308 */ /* 0x000e220000002400 */
[----:B------:R-:W-:Y:S01]  /*3290*/  FMNMX.FTZ R12, R32, R35, !PT ;  /* 0x00000023200c7209 */ /* 0x000fe20007810000 */
[----:B------:R-:W-:Y:S01]  /*32a0*/  FFMA.FTZ R53, R38, UR35, -R49 ;  /* 0x0000002326357c23 */ /* 0x000fe20008010831 */
[----:B------:R-:W-:-:S02]  /*32b0*/  ISETP.GT.AND P1, PT, R13, 0x41, PT ;  /* 0x000000410d00780c */ /* 0x000fc40003f24270 */
[----:B------:R-:W-:Y:S02]  /*32c0*/  CS2R R74, SRZ ;  /* 0x00000000004a7805 */ /* 0x000fe4000001ff00 */
[----:B------:R-:W-:Y:S01]  /*32d0*/  FSEL R34, R56, -INF , P2 ;  /* 0xff80000038227808 */ /* 0x000fe20001000000 */
[----:B------:R-:W-:Y:S01]  /*32e0*/  FFMA.FTZ R56, R40, UR35, -R49 ;  /* 0x0000002328387c23 */ /* 0x000fe20008010831 */
[----:B---3--:R-:W-:Y:S01]  /*32f0*/  FMNMX.FTZ R37, R33, R12, !PT ;  /* 0x0000000c21257209 */ /* 0x008fe20007810000 */
[----:B------:R-:W2:Y:S01]  /*3300*/  MUFU.TANH R68, R68 ;  /* 0x0000004400447308 */ /* 0x000ea20000002400 */
[----:B------:R-:W-:Y:S02]  /*3310*/  ISETP.GT.AND P2, PT, R13, 0x48, PT ;  /* 0x000000480d00780c */ /* 0x000fe40003f44270 */
[----:B------:R-:W-:Y:S02]  /*3320*/  CS2R R72, SRZ ;  /* 0x0000000000487805 */ /* 0x000fe4000001ff00 */
[----:B------:R-:W-:-:S02]  /*3330*/  FSEL R35, R57, -INF , P1 ;  /* 0xff80000039237808 */ /* 0x000fc40000800000 */
[----:B------:R-:W-:Y:S02]  /*3340*/  FMNMX.FTZ R12, R34, R37, !PT ;  /* 0x00000025220c7209 */ /* 0x000fe40007810000 */
[C---:B------:R-:W-:Y:S01]  /*3350*/  ISETP.GT.AND P1, PT, R13.reuse, 0x49, PT ;  /* 0x000000490d00780c */ /* 0x040fe20003f24270 */
[----:B------:R3:W-:Y:S01]  /*3360*/  MUFU.EX2 R48, R39 ;  /* 0x0000002700307308 */ /* 0x0007e20000000800 */
[----:B----4-:R-:W-:Y:S02]  /*3370*/  FSEL R36, R60, -INF , P2 ;  /* 0xff8000003c247808 */ /* 0x010fe40001000000 */
[----:B------:R-:W-:Y:S02]  /*3380*/  ISETP.GT.AND P2, PT, R13, 0x50, PT ;  /* 0x000000500d00780c */ /* 0x000fe40003f44270 */
[----:B------:R-:W-:Y:S02]  /*3390*/  FSEL R37, R61, -INF , P1 ;  /* 0xff8000003d257808 */ /* 0x000fe40000800000 */
[----:B------:R-:W-:Y:S01]  /*33a0*/  ISETP.GT.AND P1, PT, R13, 0x51, PT ;  /* 0x000000510d00780c */ /* 0x000fe20003f24270 */
[----:B------:R-:W4:Y:S01]  /*33b0*/  MUFU.TANH R69, R69 ;  /* 0x0000004500457308 */ /* 0x000f220000002400 */
[----:B---3--:R-:W-:-:S02]  /*33c0*/  FMNMX.FTZ R39, R35, R12, !PT ;  /* 0x0000000c23277209 */ /* 0x008fc40007810000 */
[----:B-1----:R-:W-:Y:S02]  /*33d0*/  FSEL R38, R64, -INF , P2 ;  /* 0xff80000040267808 */ /* 0x002fe40001000000 */
[----:B------:R-:W-:Y:S02]  /*33e0*/  FMNMX.FTZ R12, R36, R39, !PT ;  /* 0x00000027240c7209 */ /* 0x000fe40007810000 */
[----:B------:R-:W-:Y:S01]  /*33f0*/  ISETP.GT.AND P2, PT, R13, 0x58, PT ;  /* 0x000000580d00780c */ /* 0x000fe20003f44270 */
[----:B------:R1:W-:Y:S01]  /*3400*/  MUFU.EX2 R185, R45 ;  /* 0x0000002d00b97308 */ /* 0x0003e20000000800 */
[----:B0-----:R-:W-:Y:S02]  /*3410*/  FSEL R39, R65, -INF , P1 ;  /* 0xff80000041277808 */ /* 0x001fe40000800000 */
[----:B------:R-:W-:Y:S02]  /*3420*/  ISETP.GT.AND P1, PT, R13, 0x59, PT ;  /* 0x000000590d00780c */ /* 0x000fe40003f24270 */
[----:B--2---:R-:W-:-:S03]  /*3430*/  FSEL R13, R68, -INF , P2 ;  /* 0xff800000440d7808 */ /* 0x004fc60001000000 */
[----:B------:R-:W-:Y:S01]  /*3440*/  MUFU.EX2 R60, R42 ;  /* 0x0000002a003c7308 */ /* 0x000fe20000000800 */
[----:B-1----:R-:W-:Y:S02]  /*3450*/  FMNMX.FTZ R45, R37, R12, !PT ;  /* 0x0000000c252d7209 */ /* 0x002fe40007810000 */
[----:B----4-:R-:W-:Y:S02]  /*3460*/  FSEL R40, R69, -INF , P1 ;  /* 0xff80000045287808 */ /* 0x010fe40000800000 */
[----:B------:R-:W-:Y:S02]  /*3470*/  CS2R R68, SRZ ;  /* 0x0000000000447805 */ /* 0x000fe4000001ff00 */
[----:B------:R-:W-:Y:S01]  /*3480*/  FMNMX.FTZ R12, R38, R45, !PT ;  /* 0x0000002d260c7209 */ /* 0x000fe20007810000 */
[----:B------:R-:W-:Y:S01]  /*3490*/  FFMA.FTZ R45, R41, UR35, -R49 ;  /* 0x00000023292d7c23 */ /* 0x000fe20008010831 */
[----:B------:R-:W-:Y:S02]  /*34a0*/  MUFU.EX2 R52, R52 ;  /* 0x0000003400347308 */ /* 0x000fe40000000800 */
[----:B------:R-:W-:-:S04]  /*34b0*/  FMNMX.FTZ R12, R39, R12, !PT ;  /* 0x0000000c270c7209 */ /* 0x000fc80007810000 */
[----:B------:R-:W-:Y:S02]  /*34c0*/  FMNMX.FTZ R41, R13, R12, !PT ;  /* 0x0000000c0d297209 */ /* 0x000fe40007810000 */
[----:B------:R-:W-:Y:S02]  /*34d0*/  MUFU.EX2 R53, R53 ;  /* 0x0000003500357308 */ /* 0x000fe40000000800 */
[----:B------:R-:W-:-:S05]  /*34e0*/  FMNMX.FTZ R41, R40, R41, !PT ;  /* 0x0000002928297209 */ /* 0x000fca0007810000 */
[----:B------:R-:W0:Y:S01]  /*34f0*/  SHFL.BFLY PT, R12, R41, 0x2, 0x1f ;  /* 0x0c401f00290c7f89 */ /* 0x000e2200000e0000 */
[----:B------:R-:W1:Y:S08]  /*3500*/  MUFU.EX2 R56, R56 ;  /* 0x0000003800387308 */ /* 0x000e700000000800 */
[----:B------:R-:W2:Y:S08]  /*3510*/  MUFU.EX2 R45, R45 ;  /* 0x0000002d002d7308 */ /* 0x000eb00000000800 */
[----:B------:R-:W-:Y:S01]  /*3520*/  MUFU.EX2 R43, R43 ;  /* 0x0000002b002b7308 */ /* 0x000fe20000000800 */
[----:B-1----:R-:W-:-:S02]  /*3530*/  F2FP.BF16.F32.PACK_AB R187, R56, R53 ;  /* 0x0000003538bb723e */ /* 0x002fc400000010ff */
[----:B0-----:R-:W-:-:S05]  /*3540*/  FMNMX.FTZ R42, R41, R12, !PT ;  /* 0x0000000c292a7209 */ /* 0x001fca0007810000 */
[----:B------:R-:W0:Y:S01]  /*3550*/  MUFU.EX2 R46, R46 ;  /* 0x0000002e002e7308 */ /* 0x000e220000000800 */
[----:B--2---:R-:W-:Y:S01]  /*3560*/  F2FP.BF16.F32.PACK_AB R181, R60, R45 ;  /* 0x0000002d3cb5723e */ /* 0x004fe200000010ff */
[----:B------:R-:W1:Y:S06]  /*3570*/  SHFL.BFLY PT, R41, R42, 0x1, 0x1f ;  /* 0x0c201f002a297f89 */ /* 0x000e6c00000e0000 */
[----:B------:R-:W-:Y:S08]  /*3580*/  MUFU.EX2 R47, R47 ;  /* 0x0000002f002f7308 */ /* 0x000ff00000000800 */
[----:B------:R-:W2:Y:S01]  /*3590*/  MUFU.EX2 R50, R50 ;  /* 0x0000003200327308 */ /* 0x000ea20000000800 */
[----:B0-----:R-:W-:-:S07]  /*35a0*/  F2FP.BF16.F32.PACK_AB R183, R46, R43 ;  /* 0x0000002b2eb7723e */ /* 0x001fce00000010ff */
[----:B------:R-:W-:Y:S01]  /*35b0*/  MUFU.EX2 R51, R51 ;  /* 0x0000003300337308 */ /* 0x000fe20000000800 */
[----:B-1----:R-:W-:Y:S01]  /*35c0*/  FMNMX.FTZ R12, R42, R41, !PT ;  /* 0x000000292a0c7209 */ /* 0x002fe20007810000 */
[----:B------:R-:W-:Y:S01]  /*35d0*/  FADD.FTZ R42, R189, R44 ;  /* 0x0000002cbd2a7221 */ /* 0x000fe20000010000 */
[----:B------:R-:W-:Y:S02]  /*35e0*/  F2FP.BF16.F32.PACK_AB R189, R44, R189 ;  /* 0x000000bd2cbd723e */ /* 0x000fe400000010ff */
[C---:B------:R-:W-:Y:S01]  /*35f0*/  FSETP.NEU.FTZ.AND P1, PT, R12.reuse, -INF , PT ;  /* 0xff8000000c00780b */ /* 0x040fe20003f3d000 */
[----:B------:R-:W-:Y:S02]  /*3600*/  FMUL.FTZ R41, R12, UR35 ;  /* 0x000000230c297c20 */ /* 0x000fe40008410000 */
[----:B------:R-:W0:Y:S01]  /*3610*/  MUFU.EX2 R54, R54 ;  /* 0x0000003600367308 */ /* 0x000e220000000800 */
[----:B--2---:R-:W-:Y:S02]  /*3620*/  F2FP.BF16.F32.PACK_AB R177, R50, R47 ;  /* 0x0000002f32b1723e */ /* 0x004fe400000010ff */
[----:B------:R-:W-:-:S02]  /*3630*/  FSEL R41, R41, RZ, P1 ;  /* 0x000000ff29297208 */ /* 0x000fc40000800000 */
        /* <DEDUP_REMOVED lines=25> */
[----:B------:R-:W2:Y:S01]  /*37d0*/  MUFU.EX2 R14, R14 ;  /* 0x0000000e000e7308 */ /* 0x000ea20000000800 */
[--C-:B------:R-:W-:Y:S01]  /*37e0*/  FFMA.FTZ R39, R39, UR35, -R41.reuse ;  /* 0x0000002327277c23 */ /* 0x100fe20008010829 */
[--C-:B------:R-:W-:Y:S01]  /*37f0*/  FFMA.FTZ R13, R13, UR35, -R41.reuse ;  /* 0x000000230d0d7c23 */ /* 0x100fe20008010829 */
[----:B------:R-:W-:Y:S01]  /*3800*/  FFMA.FTZ R40, R40, UR35, -R41 ;  /* 0x0000002328287c23 */ /* 0x000fe20008010829 */
[----:B0-----:R-:W-:-:S04]  /*3810*/  F2FP.BF16.F32.PACK_AB R179, R54, R51 ;  /* 0x0000003336b3723e */ /* 0x001fc800000010ff */
[----:B------:R-:W0:Y:S01]  /*3820*/  MUFU.EX2 R15, R15 ;  /* 0x0000000f000f7308 */ /* 0x000e220000000800 */
[----:B-1----:R-:W-:Y:S01]  /*3830*/  FADD.FTZ R57, R3, R10 ;  /* 0x0000000a03397221 */ /* 0x002fe20000010000 */
[----:B------:R-:W-:-:S06]  /*3840*/  F2FP.BF16.F32.PACK_AB R188, R10, R3 ;  /* 0x000000030abc723e */ /* 0x000fcc00000010ff */
[----:B------:R-:W1:Y:S01]  /*3850*/  MUFU.EX2 R20, R20 ;  /* 0x0000001400147308 */ /* 0x000e620000000800 */
[----:B--2---:R-:W-:Y:S01]  /*3860*/  FADD.FTZ R64, R14, R57 ;  /* 0x000000390e407221 */ /* 0x004fe20000010000 */
[----:B------:R-:W-:Y:S01]  /*3870*/  FADD.FTZ R57, R191, R42 ;  /* 0x0000002abf397221 */ /* 0x000fe20000010000 */
[----:B------:R-:W-:-:S03]  /*3880*/  F2FP.BF16.F32.PACK_AB R191, R48, R191 ;  /* 0x000000bf30bf723e */ /* 0x000fc600000010ff */
[----:B------:R-:W-:Y:S02]  /*3890*/  FADD.FTZ R42, R48, R57 ;  /* 0x00000039302a7221 */ /* 0x000fe40000010000 */
[----:B------:R-:W2:Y:S01]  /*38a0*/  MUFU.EX2 R21, R21 ;  /* 0x0000001500157308 */ /* 0x000ea20000000800 */
[----:B0-----:R-:W-:Y:S01]  /*38b0*/  FADD.FTZ R61, R15, R64 ;  /* 0x000000400f3d7221 */ /* 0x001fe20000010000 */
[----:B------:R-:W-:Y:S01]  /*38c0*/  FADD.FTZ R57, R185, R42 ;  /* 0x0000002ab9397221 */ /* 0x000fe20000010000 */
[----:B------:R-:W-:Y:S02]  /*38d0*/  F2FP.BF16.F32.PACK_AB R190, R15, R14 ;  /* 0x0000000e0fbe723e */ /* 0x000fe400000010ff */
[----:B------:R-:W-:Y:S02]  /*38e0*/  CS2R R64, SRZ ;  /* 0x0000000000407805 */ /* 0x000fe4000001ff00 */
[----:B------:R-:W-:Y:S01]  /*38f0*/  F2FP.BF16.F32.PACK_AB R185, R52, R185 ;  /* 0x000000b934b9723e */ /* 0x000fe200000010ff */
[----:B------:R-:W0:Y:S01]  /*3900*/  MUFU.EX2 R24, R24 ;  /* 0x0000001800187308 */ /* 0x000e220000000800 */
[----:B-1----:R-:W-:-:S07]  /*3910*/  FADD.FTZ R0, R20, R61 ;  /* 0x0000003d14007221 */ /* 0x002fce0000010000 */
[----:B------:R-:W1:Y:S01]  /*3920*/  MUFU.EX2 R25, R25 ;  /* 0x0000001900197308 */ /* 0x000e620000000800 */
[C---:B--2---:R-:W-:Y:S01]  /*3930*/  FADD.FTZ R49, R21.reuse, R0 ;  /* 0x0000000015317221 */ /* 0x044fe20000010000 */
[----:B------:R-:W-:Y:S01]  /*3940*/  FADD.FTZ R0, R52, R57 ;  /* 0x0000003934007221 */ /* 0x000fe20000010000 */
[----:B------:R-:W-:-:S05]  /*3950*/  F2FP.BF16.F32.PACK_AB R184, R21, R20 ;  /* 0x0000001415b8723e */ /* 0x000fca00000010ff */
[----:B------:R-:W2:Y:S01]  /*3960*/  MUFU.EX2 R26, R26 ;  /* 0x0000001a001a7308 */ /* 0x000ea20000000800 */
[----:B0-----:R-:W-:Y:S01]  /*3970*/  FADD.FTZ R42, R24, R49 ;  /* 0x00000031182a7221 */ /* 0x001fe20000010000 */
[----:B------:R-:W-:Y:S01]  /*3980*/  FADD.FTZ R49, R53, R0 ;  /* 0x0000000035317221 */ /* 0x000fe20000010000 */
[----:B------:R-:W-:-:S03]  /*3990*/  CS2R R52, SRZ ;  /* 0x0000000000347805 */ /* 0x000fc6000001ff00 */
[----:B------:R-:W-:Y:S02]  /*39a0*/  FADD.FTZ R0, R56, R49 ;  /* 0x0000003138007221 */ /* 0x000fe40000010000 */
[----:B------:R-:W0:Y:S01]  /*39b0*/  MUFU.EX2 R27, R27 ;  /* 0x0000001b001b7308 */ /* 0x000e220000000800 */
[----:B-1----:R-:W-:Y:S01]  /*39c0*/  FADD.FTZ R57, R25, R42 ;  /* 0x0000002a19397221 */ /* 0x002fe20000010000 */
[----:B------:R-:W-:Y:S01]  /*39d0*/  FADD.FTZ R49, R45, R0 ;  /* 0x000000002d317221 */ /* 0x000fe20000010000 */
[----:B------:R-:W-:Y:S02]  /*39e0*/  F2FP.BF16.F32.PACK_AB R186, R25, R24 ;  /* 0x0000001819ba723e */ /* 0x000fe400000010ff */
[----:B------:R-:W-:Y:S02]  /*39f0*/  CS2R R44, SRZ ;  /* 0x00000000002c7805 */ /* 0x000fe4000001ff00 */
[----:B------:R-:W-:Y:S01]  /*3a00*/  CS2R R24, SRZ ;  /* 0x0000000000187805 */ /* 0x000fe2000001ff00 */
[----:B------:R-:W-:Y:S01]  /*3a10*/  FADD.FTZ R0, R60, R49 ;  /* 0x000000313c007221 */ /* 0x000fe20000010000 */
[----:B------:R-:W-:Y:S01]  /*3a20*/  CS2R R60, SRZ ;  /* 0x00000000003c7805 */ /* 0x000fe2000001ff00 */
[----:B------:R-:W1:Y:S01]  /*3a30*/  MUFU.EX2 R28, R28 ;  /* 0x0000001c001c7308 */ /* 0x000e620000000800 */
[----:B--2---:R-:W-:Y:S01]  /*3a40*/  FADD.FTZ R42, R26, R57 ;  /* 0x000000391a2a7221 */ /* 0x004fe20000010000 */
[----:B------:R-:W-:-:S06]  /*3a50*/  CS2R R56, SRZ ;  /* 0x0000000000387805 */ /* 0x000fcc000001ff00 */
[----:B------:R-:W2:Y:S01]  /*3a60*/  MUFU.EX2 R29, R29 ;  /* 0x0000001d001d7308 */ /* 0x000ea20000000800 */
[C---:B0-----:R-:W-:Y:S01]  /*3a70*/  FADD.FTZ R41, R27.reuse, R42 ;  /* 0x0000002a1b297221 */ /* 0x041fe20000010000 */
[----:B------:R-:W-:Y:S02]  /*3a80*/  F2FP.BF16.F32.PACK_AB R180, R27, R26 ;  /* 0x0000001a1bb4723e */ /* 0x000fe400000010ff */
[----:B------:R-:W-:-:S04]  /*3a90*/  CS2R R26, SRZ ;  /* 0x00000000001a7805 */ /* 0x000fc8000001ff00 */
[----:B------:R-:W0:Y:S01]  /*3aa0*/  MUFU.EX2 R30, R30 ;  /* 0x0000001e001e7308 */ /* 0x000e220000000800 */
[----:B-1----:R-:W-:Y:S01]  /*3ab0*/  FADD.FTZ R42, R28, R41 ;  /* 0x000000291c2a7221 */ /* 0x002fe20000010000 */
[----:B------:R-:W-:-:S04]  /*3ac0*/  FADD.FTZ R41, R43, R0 ;  /* 0x000000002b297221 */ /* 0x000fc80000010000 */
[----:B------:R-:W-:Y:S02]  /*3ad0*/  FADD.FTZ R0, R46, R41 ;  /* 0x000000292e007221 */ /* 0x000fe40000010000 */
[----:B------:R-:W1:Y:S01]  /*3ae0*/  MUFU.EX2 R31, R31 ;  /* 0x0000001f001f7308 */ /* 0x000e620000000800 */
[----:B--2---:R-:W-:Y:S01]  /*3af0*/  FADD.FTZ R49, R29, R42 ;  /* 0x0000002a1d317221 */ /* 0x004fe20000010000 */
[----:B------:R-:W-:Y:S01]  /*3b00*/  FADD.FTZ R41, R47, R0 ;  /* 0x000000002f297221 */ /* 0x000fe20000010000 */
[----:B------:R-:W-:Y:S02]  /*3b10*/  F2FP.BF16.F32.PACK_AB R182, R29, R28 ;  /* 0x0000001c1db6723e */ /* 0x000fe400000010ff */
[----:B------:R-:W-:Y:S02]  /*3b20*/  CS2R R46, SRZ ;  /* 0x00000000002e7805 */ /* 0x000fe4000001ff00 */
[----:B------:R-:W-:Y:S01]  /*3b30*/  CS2R R28, SRZ ;  /* 0x00000000001c7805 */ /* 0x000fe2000001ff00 */
[----:B------:R-:W-:Y:S01]  /*3b40*/  FADD.FTZ R0, R50, R41 ;  /* 0x0000002932007221 */ /* 0x000fe20000010000 */
[----:B------:R-:W2:Y:S01]  /*3b50*/  MUFU.EX2 R32, R32 ;  /* 0x0000002000207308 */ /* 0x000ea20000000800 */
[----:B0-----:R-:W-:-:S02]  /*3b60*/  FADD.FTZ R42, R30, R49 ;  /* 0x000000311e2a7221 */ /* 0x001fc40000010000 */
[----:B------:R-:W-:Y:S01]  /*3b70*/  FADD.FTZ R3, R51, R0 ;  /* 0x0000000033037221 */ /* 0x000fe20000010000 */
[----:B------:R-:W-:Y:S02]  /*3b80*/  CS2R R50, SRZ ;  /* 0x0000000000327805 */ /* 0x000fe4000001ff00 */
[----:B------:R-:W-:Y:S01]  /*3b90*/  CS2R R48, SRZ ;  /* 0x0000000000307805 */ /* 0x000fe2000001ff00 */
[----:B------:R-:W-:Y:S01]  /*3ba0*/  FADD.FTZ R0, R54, R3 ;  /* 0x0000000336007221 */ /* 0x000fe20000010000 */
[----:B------:R-:W0:Y:S01]  /*3bb0*/  MUFU.EX2 R33, R33 ;  /* 0x0000002100217308 */ /* 0x000e220000000800 */
[----:B-1----:R-:W-:Y:S02]  /*3bc0*/  FADD.FTZ R43, R31, R42 ;  /* 0x0000002a1f2b7221 */ /* 0x002fe40000010000 */
[----:B------:R-:W-:Y:S01]  /*3bd0*/  FADD.FTZ R3, R55, R0 ;  /* 0x0000000037037221 */ /* 0x000fe20000010000 */
[----:B------:R-:W-:Y:S02]  /*3be0*/  F2FP.BF16.F32.PACK_AB R176, R31, R30 ;  /* 0x0000001e1fb0723e */ /* 0x000fe400000010ff */
[----:B------:R-:W-:-:S02]  /*3bf0*/  CS2R R30, SRZ ;  /* 0x00000000001e7805 */ /* 0x000fc4000001ff00 */
        /* <DEDUP_REMOVED lines=8> */
[----:B-1----:R-:W-:-:S07]  /*3c80*/  FADD.FTZ R10, R34, R15 ;  /* 0x0000000f220a7221 */ /* 0x002fce0000010000 */
[----:B------:R-:W1:Y:S01]  /*3c90*/  MUFU.EX2 R36, R36 ;  /* 0x0000002400247308 */ /* 0x000e620000000800 */
[C---:B--2---:R-:W-:Y:S01]  /*3ca0*/  FADD.FTZ R15, R35.reuse, R10 ;  /* 0x0000000a230f7221 */ /* 0x044fe20000010000 */
[----:B------:R-:W-:Y:S02]  /*3cb0*/  F2FP.BF16.F32.PACK_AB R172, R35, R34 ;  /* 0x0000002223ac723e */ /* 0x000fe400000010ff */
[----:B------:R-:W-:-:S04]  /*3cc0*/  CS2R R34, SRZ ;  /* 0x0000000000227805 */ /* 0x000fc8000001ff00 */
[----:B------:R-:W2:Y:S01]  /*3cd0*/  MUFU.EX2 R59, R59 ;  /* 0x0000003b003b7308 */ /* 0x000ea20000000800 */
[C---:B0-----:R-:W-:Y:S01]  /*3ce0*/  FADD.FTZ R0, R58.reuse, R3 ;  /* 0x000000033a007221 */ /* 0x041fe20000010000 */
[----:B------:R-:W-:Y:S02]  /*3cf0*/  F2FP.BF16.F32.PACK_AB R173, R58, R55 ;  /* 0x000000373aad723e */ /* 0x000fe400000010ff */
[----:B------:R-:W-:-:S04]  /*3d00*/  CS2R R54, SRZ ;  /* 0x0000000000367805 */ /* 0x000fc8000001ff00 */
[----:B------:R-:W0:Y:S01]  /*3d10*/  MUFU.EX2 R37, R37 ;  /* 0x0000002500257308 */ /* 0x000e220000000800 */
[----:B-1----:R-:W-:-:S07]  /*3d20*/  FADD.FTZ R10, R36, R15 ;  /* 0x0000000f240a7221 */ /* 0x002fce0000010000 */
[----:B------:R-:W1:Y:S01]  /*3d30*/  MUFU.EX2 R62, R62 ;  /* 0x0000003e003e7308 */ /* 0x000e620000000800 */
[----:B--2---:R-:W-:-:S07]  /*3d40*/  FADD.FTZ R3, R59, R0 ;  /* 0x000000003b037221 */ /* 0x004fce0000010000 */
[----:B------:R-:W2:Y:S01]  /*3d50*/  MUFU.EX2 R38, R38 ;  /* 0x0000002600267308 */ /* 0x000ea20000000800 */
[C---:B0-----:R-:W-:Y:S01]  /*3d60*/  FADD.FTZ R15, R37.reuse, R10 ;  /* 0x0000000a250f7221 */ /* 0x041fe20000010000 */
[----:B------:R-:W-:Y:S02]  /*3d70*/  F2FP.BF16.F32.PACK_AB R174, R37, R36 ;  /* 0x0000002425ae723e */ /* 0x000fe400000010ff */
[----:B------:R-:W-:-:S04]  /*3d80*/  CS2R R36, SRZ ;  /* 0x0000000000247805 */ /* 0x000fc8000001ff00 */
[----:B------:R-:W0:Y:S01]  /*3d90*/  MUFU.EX2 R63, R63 ;  /* 0x0000003f003f7308 */ /* 0x000e220000000800 */
[C---:B-1----:R-:W-:Y:S01]  /*3da0*/  FADD.FTZ R0, R62.reuse, R3 ;  /* 0x000000033e007221 */ /* 0x042fe20000010000 */
[----:B------:R-:W-:Y:S02]  /*3db0*/  F2FP.BF16.F32.PACK_AB R175, R62, R59 ;  /* 0x0000003b3eaf723e */ /* 0x000fe400000010ff */
[----:B------:R-:W-:-:S04]  /*3dc0*/  CS2R R58, SRZ ;  /* 0x00000000003a7805 */ /* 0x000fc8000001ff00 */
[----:B------:R-:W1:Y:S01]  /*3dd0*/  MUFU.EX2 R39, R39 ;  /* 0x0000002700277308 */ /* 0x000e620000000800 */
[----:B--2---:R-:W-:-:S07]  /*3de0*/  FADD.FTZ R10, R38, R15 ;  /* 0x0000000f260a7221 */ /* 0x004fce0000010000 */
[----:B------:R-:W2:Y:S01]  /*3df0*/  MUFU.EX2 R66, R66 ;  /* 0x0000004200427308 */ /* 0x000ea20000000800 */
[----:B0-----:R-:W-:-:S07]  /*3e00*/  FADD.FTZ R3, R63, R0 ;  /* 0x000000003f037221 */ /* 0x001fce0000010000 */
[----:B------:R-:W0:Y:S01]  /*3e10*/  MUFU.EX2 R13, R13 ;  /* 0x0000000d000d7308 */ /* 0x000e220000000800 */
[C---:B-1----:R-:W-:Y:S01]  /*3e20*/  FADD.FTZ R10, R39.reuse, R10 ;  /* 0x0000000a270a7221 */ /* 0x042fe20000010000 */
[----:B------:R-:W-:Y:S02]  /*3e30*/  F2FP.BF16.F32.PACK_AB R168, R39, R38 ;  /* 0x0000002627a8723e */ /* 0x000fe400000010ff */
[----:B------:R-:W-:-:S04]  /*3e40*/  CS2R R38, SRZ ;  /* 0x0000000000267805 */ /* 0x000fc8000001ff00 */
[----:B------:R-:W1:Y:S01]  /*3e50*/  MUFU.EX2 R67, R67 ;  /* 0x0000004300437308 */ /* 0x000e620000000800 */
[C---:B--2---:R-:W-:Y:S01]  /*3e60*/  FADD.FTZ R0, R66.reuse, R3 ;  /* 0x0000000342007221 */ /* 0x044fe20000010000 */
[----:B------:R-:W-:Y:S02]  /*3e70*/  F2FP.BF16.F32.PACK_AB R169, R66, R63 ;  /* 0x0000003f42a9723e */ /* 0x000fe400000010ff */
[----:B------:R-:W-:-:S04]  /*3e80*/  CS2R R62, SRZ ;  /* 0x00000000003e7805 */ /* 0x000fc8000001ff00 */
[----:B------:R-:W2:Y:S01]  /*3e90*/  MUFU.EX2 R40, R40 ;  /* 0x0000002800287308 */ /* 0x000ea20000000800 */
[----:B0-----:R-:W-:-:S07]  /*3ea0*/  FADD.FTZ R3, R13, R10 ;  /* 0x0000000a0d037221 */ /* 0x001fce0000010000 */
[----:B------:R-:W0:Y:S01]  /*3eb0*/  MUFU.EX2 R2, R2 ;  /* 0x0000000200027308 */ /* 0x000e220000000800 */
[----:B-1----:R-:W-:Y:S01]  /*3ec0*/  FADD.FTZ R15, R67, R0 ;  /* 0x00000000430f7221 */ /* 0x002fe20000010000 */
[----:B------:R-:W-:Y:S02]  /*3ed0*/  IMAD.MOV.U32 R0, RZ, RZ, 0x3f800000 ;  /* 0x3f800000ff007424 */ /* 0x000fe400078e00ff */
[C---:B--2---:R-:W-:Y:S01]  /*3ee0*/  FADD.FTZ R10, R40.reuse, R3 ;  /* 0x00000003280a7221 */ /* 0x044fe20000010000 */
[----:B------:R-:W-:Y:S02]  /*3ef0*/  F2FP.BF16.F32.PACK_AB R170, R40, R13 ;  /* 0x0000000d28aa723e */ /* 0x000fe400000010ff */
[----:B------:R-:W-:Y:S01]  /*3f00*/  CS2R R40, SRZ ;  /* 0x0000000000287805 */ /* 0x000fe2000001ff00 */
[C---:B0-----:R-:W-:Y:S01]  /*3f10*/  FADD.FTZ R3, R2.reuse, R15 ;  /* 0x0000000f02037221 */ /* 0x041fe20000010000 */
[----:B------:R-:W-:Y:S01]  /*3f20*/  F2FP.BF16.F32.PACK_AB R171, R2, R67 ;  /* 0x0000004302ab723e */ /* 0x000fe200000010ff */
[----:B------:R-:W-:Y:S01]  /*3f30*/  IMAD.MOV.U32 R2, RZ, RZ, 0x3f800000 ;  /* 0x3f800000ff027424 */ /* 0x000fe200078e00ff */
[----:B------:R-:W-:Y:S01]  /*3f40*/  CS2R R66, SRZ ;  /* 0x0000000000427805 */ /* 0x000fe2000001ff00 */
[----:B------:R-:W-:Y:S06]  /*3f50*/  @!P1 BRA `(.L_x_2194) ;  /* 0x0000002c00249947 */ /* 0x000fec0003800000 */
[----:B------:R-:W-:Y:S01]  /*3f60*/  IMAD.MOV.U32 R13, RZ, RZ, R11 ;  /* 0x000000ffff0d7224 */ /* 0x000fe200078e000b */
[----:B------:R-:W-:Y:S01]  /*3f70*/  MOV R14, R12 ;  /* 0x0000000c000e7202 */ /* 0x000fe20000000f00 */
[----:B------:R-:W-:Y:S01]  /*3f80*/  IMAD.MOV.U32 R2, RZ, RZ, 0x3f800000 ;  /* 0x3f800000ff027424 */ /* 0x000fe200078e00ff */
[----:B------:R-:W-:Y:S01]  /*3f90*/  UMOV UR5, UR38 ;  /* 0x0000002600057c82 */ /* 0x000fe20008000000 */
[----:B------:R-:W-:Y:S01]  /*3fa0*/  IMAD.MOV.U32 R119, RZ, RZ, RZ ;  /* 0x000000ffff777224 */ /* 0x000fe200078e00ff */
[----:B------:R-:W-:Y:S01]  /*3fb0*/  UMOV UR6, UR39 ;  /* 0x0000002700067c82 */ /* 0x000fe20008000000 */
[----:B------:R-:W-:Y:S01]  /*3fc0*/  ULDC UR34, c[0x0][0x288] ;  /* 0x0000a20000227ab9 */ /* 0x000fe20000000800 */
[----:B------:R-:W-:Y:S01]  /*3fd0*/  ULDC UR7, c[0x0][0x9d8] ;  /* 0x0002760000077ab9 */ /* 0x000fe20000000800 */
[----:B------:R-:W-:-:S05]  /*3fe0*/  ULDC UR35, c[0x0][0x988] ;  /* 0x0002620000237ab9 */ /* 0x000fca0000000800 */
.L_x_2205:
[----:B------:R-:W-:-:S04]  /*3ff0*/  UISETP.NE.AND UP0, UPT, UR6, 0x1, UPT ;  /* 0x000000010600788c */ /* 0x000fc8000bf05270 */
[----:B------:R-:W-:-:S04]  /*4000*/  USEL UR38, URZ, 0x1, UP0 ;  /* 0x000000013f267887 */ /* 0x000fc80008000000 */
[----:B------:R-:W-:Y:S01]  /*4010*/  ULOP3.LUT UR38, UR5, UR38, URZ, 0x3c, !UPT ;  /* 0x0000002605267292 */ /* 0x000fe2000f8e3c3f */
[----:B------:R-:W-:Y:S11]  /*4020*/  @!P0 BRA `(.L_x_2195) ;  /* 0x0000000000048947 */ /* 0x000ff60003800000 */
[----:B------:R-:W-:Y:S01]  /*4030*/  BPT.TRAP 0x1 ;  /* 0x000000040000795c */ /* 0x000fe20000300000 */
.L_x_2195:
        /* <DEDUP_REMOVED lines=9> */
.L_x_2196:
[----:B-1----:R-:W-:Y:S05]  /*40d0*/  @P1 BRA `(.L_x_2197) ;  /* 0x0000000000081947 */ /* 0x002fea0003800000 */
[----:B------:R-:W1:Y:S02]  /*40e0*/  SYNCS.PHASECHK.TRANS64.TRYWAIT P1, [UR8+0x30830], R11 ;  /* 0x0308300bff0075a7 */ /* 0x000e640008020148 */
[----:B-1----:R-:W-:Y:S05]  /*40f0*/  @!P1 BRA `(.L_x_2198) ;  /* 0x000000c400f89947 */ /* 0x002fea0003800000 */
.L_x_2197:
        /* <DEDUP_REMOVED lines=118> */
[----:B------:R-:W-:Y:S01]  /*4860*/  R2UR UR28, R4 ;  /* 0x00000000041c72ca */ /* 0x000fe200000e0000 */
[----:B------:R-:W-:Y:S01]  /*4870*/  UIADD3 UR30, UR9, 0x4, URZ ;  /* 0x00000004091e7890 */ /* 0x000fe2000fffe03f */
[----:B------:R-:W-:Y:S01]  /*4880*/  R2UR UR29, R5 ;  /* 0x00000000051d72ca */ /* 0x000fe200000e0000 */
[----:B------:R-:W-:Y:S01]  /*4890*/  UMOV UR31, 0x40000040 ;  /* 0x40000040001f7882 */ /* 0x000fe20000000000 */
[----:B------:R-:W-:Y:S02]  /*48a0*/  WARPGROUP.DEPBAR.LE gsb0, 0x0 ;  /* 0x00008000000079c5 */ /* 0x000fe40000010000 */
[----:B------:R-:W-:-:S09]  /*48b0*/  WARPGROUP.ARRIVE ;  /* 0x00000000000079c5 */ /* 0x000fd20000000000 */
        /* <DEDUP_REMOVED lines=51> */
.L_x_2199:
[----:B------:R-:W-:Y:S01]  /*4bf0*/  ULEA UR9, UR6, UR40, 0x3 ;  /* 0x0000002806097291 */ /* 0x000fe2000f8e183f */
[----:B------:R-:W-:-:S05]  /*4c00*/  IMAD.U32 R0, RZ, RZ, UR5 ;  /* 0x00000005ff007e24 */ /* 0x000fca000f8e00ff */
[----:B------:R-:W-:-:S04]  /*4c10*/  SHF.L.U32 R0, R0, 0x1f, RZ ;  /* 0x0000001f00007819 */ /* 0x000fc800000006ff */
[----:B------:R2:W3:Y:S01]  /*4c20*/  SYNCS.PHASECHK.TRANS64.TRYWAIT P1, [UR9+0x30850], R0 ;  /* 0x03085000ff0075a7 */ /* 0x0004e20008020149 */
[----:B------:R-:W-:Y:S05]  /*4c30*/  @!P0 BRA `(.L_x_2200) ;  /* 0x0000000000048947 */ /* 0x000fea0003800000 */
[----:B------:R-:W-:Y:S01]  /*4c40*/  BPT.TRAP 0x1 ;  /* 0x000000040000795c */ /* 0x000fe20000300000 */
.L_x_2200:
[----:B---3--:R-:W-:Y:S05]  /*4c50*/  @P1 BRA `(.L_x_2201) ;  /* 0x0000000000081947 */ /* 0x008fea0003800000 */
[----:B------:R-:W3:Y:S02]  /*4c60*/  SYNCS.PHASECHK.TRANS64.TRYWAIT P1, [UR9+0x30850], R0 ;  /* 0x03085000ff0075a7 */ /* 0x000ee40008020149 */
[----:B---3--:R-:W-:Y:S05]  /*4c70*/  @!P1 BRA `(.L_x_2202) ;  /* 0x000000bc00309947 */ /* 0x008fea0003800000 */
.L_x_2201:
        /* <DEDUP_REMOVED lines=37> */
.L_x_2203:
[----:B------:R-:W-:Y:S01]  /*4ed0*/  UISETP.NE.AND UP0, UPT, UR43, URZ, UPT ;  /* 0x0000003f2b00728c */ /* 0x000fe2000bf05270 */
[----:B------:R-:W-:Y:S01]  /*4ee0*/  FMUL.FTZ R2, R129, UR7 ;  /* 0x0000000781027c20 */ /* 0x000fe20008410000 */
[----:B-1----:R-:W-:Y:S01]  /*4ef0*/  IADD3 R12, R18, UR41, RZ ;  /* 0x00000029120c7c10 */ /* 0x002fe2000fffe0ff */
[----:B0-----:R-:W-:Y:S01]  /*4f00*/  FMUL.FTZ R11, R133, UR7 ;  /* 0x00000007850b7c20 */ /* 0x001fe20008410000 */
[----:B--2---:R-:W-:Y:S01]  /*4f10*/  FMUL.FTZ R0, R121, UR7 ;  /* 0x0000000779007c20 */ /* 0x004fe20008410000 */
[----:B------:R0:W-:Y:S01]  /*4f20*/  MUFU.TANH R15, R2 ;  /* 0x00000002000f7308 */ /* 0x0001e20000002400 */
[----:B------:R-:W-:Y:S01]  /*4f30*/  PLOP3.LUT P1, PT, PT, PT, UP0, 0x80, 0x0 ;  /* 0x000000000000781c */ /* 0x000fe20003f2f008 */
[----:B------:R-:W-:Y:S01]  /*4f40*/  FMUL.FTZ R171, R120, UR7 ;  /* 0x0000000778ab7c20 */ /* 0x000fe20008410000 */
[----:B------:R-:W-:Y:S01]  /*4f50*/  PLOP3.LUT P2, PT, PT, PT, UP0, 0x80, 0x0 ;  /* 0x000000000000781c */ /* 0x000fe20003f4f008 */
[----:B------:R-:W-:Y:S01]  /*4f60*/  FMUL.FTZ R124, R124, UR7 ;  /* 0x000000077c7c7c20 */ /* 0x000fe20008410000 */
[----:B------:R-:W-:Y:S01]  /*4f70*/  FMUL.FTZ R125, R125, UR7 ;  /* 0x000000077d7d7c20 */ /* 0x000fe20008410000 */
[----:B------:R-:W-:Y:S01]  /*4f80*/  @UP0 ULDC UR5, c[0x0][0x44c] ;  /* 0x0001130000050ab9 */ /* 0x000fe20000000800 */
[----:B------:R-:W-:Y:S01]  /*4f90*/  FMUL.FTZ R128, R128, UR7 ;  /* 0x0000000780807c20 */ /* 0x000fe20008410000 */
[----:B------:R1:W-:Y:S01]  /*4fa0*/  MUFU.TANH R20, R11 ;  /* 0x0000000b00147308 */ /* 0x0003e20000002400 */
[----:B------:R-:W-:Y:S01]  /*4fb0*/  FMUL.FTZ R132, R132, UR7 ;  /* 0x0000000784847c20 */ /* 0x000fe20008410000 */
[----:B------:R-:W-:Y:S01]  /*4fc0*/  FMUL.FTZ R144, R144, UR7 ;  /* 0x0000000790907c20 */ /* 0x000fe20008410000 */
[----:B------:R-:W-:Y:S01]  /*4fd0*/  FMUL.FTZ R169, R123, UR7 ;  /* 0x000000077ba97c20 */ /* 0x000fe20008410000 */
[----:B------:R-:W-:Y:S01]  /*4fe0*/  FMUL.FTZ R137, R137, UR7 ;  /* 0x0000000789897c20 */ /* 0x000fe20008410000 */
[----:B------:R-:W-:Y:S01]  /*4ff0*/  FMUL.FTZ R136, R136, UR7 ;  /* 0x0000000788887c20 */ /* 0x000fe20008410000 */
[----:B0-----:R-:W-:Y:S01]  /*5000*/  @P1 IMAD.HI.U32 R2, R12, UR5, RZ ;  /* 0x000000050c021c27 */ /* 0x001fe2000f8e00ff */
[----:B------:R-:W-:Y:S01]  /*5010*/  @UP0 ULDC UR5, c[0x0][0x450] ;  /* 0x0001140000050ab9 */ /* 0x000fe20000000800 */
[----:B------:R-:W0:Y:S01]  /*5020*/  MUFU.TANH R171, R171 ;  /* 0x000000ab00ab7308 */ /* 0x000e220000002400 */
[----:B-1----:R-:W1:Y:S01]  /*5030*/  LDC R11, c[0x0][0x2f0] ;  /* 0x0000bc00ff0b7b82 */ /* 0x002e620000000800 */
[----:B------:R-:W-:Y:S01]  /*5040*/  FMUL.FTZ R141, R141, UR7 ;  /* 0x000000078d8d7c20 */ /* 0x000fe20008410000 */
[----:B------:R-:W-:Y:S01]  /*5050*/  @P2 SHF.R.U32.HI R12, RZ, UR5, R2 ;  /* 0x00000005ff0c2c19 */ /* 0x000fe20008011602 */
[----:B------:R-:W-:Y:S01]  /*5060*/  UMOV UR5, 0x1 ;  /* 0x0000000100057882 */ /* 0x000fe20000000000 */
[----:B------:R-:W-:Y:S01]  /*5070*/  FMUL.FTZ R2, R145, UR7 ;  /* 0x0000000791027c20 */ /* 0x000fe20008410000 */
[----:B------:R-:W-:Y:S01]  /*5080*/  UIMAD UR5, UR4, -0x60, UR5 ;  /* 0xffffffa0040578a4 */ /* 0x000fe2000f8e0205 */
[----:B------:R-:W-:Y:S01]  /*5090*/  FMUL.FTZ R168, R122, UR7 ;  /* 0x000000077aa87c20 */ /* 0x000fe20008410000 */
[----:B------:R-:W2:Y:S01]  /*50a0*/  SHFL.IDX PT, R121, R12, RZ, 0x1c1f ;  /* 0x001c1fff0c797589 */ /* 0x000ea200000e0000 */
[----:B------:R-:W3:Y:S01]  /*50b0*/  MUFU.TANH R0, R0 ;  /* 0x0000000000007308 */ /* 0x000ee20000002400 */
[----:B------:R-:W-:Y:S01]  /*50c0*/  FMUL.FTZ R140, R140, UR7 ;  /* 0x000000078c8c7c20 */ /* 0x000fe20008410000 */
[----:B------:R-:W-:Y:S01]  /*50d0*/  FMUL.FTZ R133, R135, UR7 ;  /* 0x0000000787857c20 */ /* 0x000fe20008410000 */
[----:B------:R-:W-:-:S02]  /*50e0*/  IMAD.U32 R172, RZ, RZ, UR5 ;  /* 0x00000005ffac7e24 */ /* 0x000fc4000f8e00ff */
[----:B------:R-:W-:Y:S01]  /*50f0*/  FMUL.FTZ R135, R139, UR7 ;  /* 0x000000078b877c20 */ /* 0x000fe20008410000 */
[----:B------:R-:W-:Y:S01]  /*5100*/  FMUL.FTZ R129, R130, UR7 ;  /* 0x0000000782817c20 */ /* 0x000fe20008410000 */
[----:B------:R-:W-:Y:S01]  /*5110*/  FMUL.FTZ R130, R131, UR7 ;  /* 0x0000000783827c20 */ /* 0x000fe20008410000 */
[----:B------:R-:W-:Y:S01]  /*5120*/  IMAD R172, R17, -0x2, R172 ;  /* 0xfffffffe11ac7824 */ /* 0x000fe200078e02ac */
        /* <DEDUP_REMOVED lines=8> */
[----:B-1----:R-:W-:Y:S01]  /*51b0*/  IMAD R172, R11, UR42, R172 ;  /* 0x0000002a0bac7c24 */ /* 0x002fe2000f8e02ac */
[----:B------:R-:W1:Y:S01]  /*51c0*/  MUFU.TANH R125, R125 ;  /* 0x0000007d007d7308 */ /* 0x000e620000002400 */
[----:B------:R-:W-:Y:S01]  /*51d0*/  FMUL.FTZ R157, R157, UR7 ;  /* 0x000000079d9d7c20 */ /* 0x000fe20008410000 */
[----:B------:R-:W-:Y:S01]  /*51e0*/  FMUL.FTZ R160, R160, UR7 ;  /* 0x00000007a0a07c20 */ /* 0x000fe20008410000 */
[----:B------:R-:W-:Y:S01]  /*51f0*/  FMUL.FTZ R161, R161, UR7 ;  /* 0x00000007a1a17c20 */ /* 0x000fe20008410000 */
[----:B------:R-:W-:Y:S01]  /*5200*/  FMUL.FTZ R164, R164, UR7 ;  /* 0x00000007a4a47c20 */ /* 0x000fe20008410000 */
[----:B------:R-:W-:Y:S01]  /*5210*/  FMUL.FTZ R165, R165, UR7 ;  /* 0x00000007a5a57c20 */ /* 0x000fe20008410000 */
[----:B--2---:R-:W-:Y:S01]  /*5220*/  IADD3 R121, R121, -UR34, R172 ;  /* 0x8000002279797c10 */ /* 0x004fe2000fffe0ac */
[----:B------:R-:W-:Y:S01]  /*5230*/  FMUL.FTZ R170, R126, UR7 ;  /* 0x000000077eaa7c20 */ /* 0x000fe20008410000 */
[----:B------:R-:W2:Y:S01]  /*5240*/  MUFU.TANH R128, R128 ;  /* 0x0000008000807308 */ /* 0x000ea20000002400 */
[----:B------:R-:W-:Y:S01]  /*5250*/  FMUL.FTZ R127, R127, UR7 ;  /* 0x000000077f7f7c20 */ /* 0x000fe20008410000 */
[C---:B------:R-:W-:Y:S01]  /*5260*/  ISETP.GT.AND P1, PT, R121.reuse, RZ, PT ;  /* 0x000000ff7900720c */ /* 0x040fe20003f24270 */
[----:B------:R-:W5:Y:S01]  /*5270*/  S2UR UR6, SR_CgaCtaId ;  /* 0x00000000000679c3 */ /* 0x000f620000008800 */
[----:B------:R-:W-:Y:S01]  /*5280*/  ISETP.GT.AND P2, PT, R121, 0x1, PT ;  /* 0x000000017900780c */ /* 0x000fe20003f44270 */
[----:B------:R-:W-:Y:S01]  /*5290*/  UIADD3 UR8, UR8, 0x30840, URZ ;  /* 0x0003084008087890 */ /* 0x000fe2000fffe03f */
[----:B0-----:R-:W-:-:S02]  /*52a0*/  FSEL R171, R171, -INF , P1 ;  /* 0xff800000abab7808 */ /* 0x001fc40000800000 */
[----:B---3--:R-:W-:Y:S01]  /*52b0*/  FSEL R145, R0, -INF , P2 ;  /* 0xff80000000917808 */ /* 0x008fe20001000000 */
[----:B------:R-:W0:Y:S01]  /*52c0*/  MUFU.TANH R132, R132 ;  /* 0x0000008400847308 */ /* 0x000e220000002400 */
[----:B------:R-:W-:Y:S02]  /*52d0*/  ISETP.GT.AND P1, PT, R121, 0x8, PT ;  /* 0x000000087900780c */ /* 0x000fe40003f24270 */
[----:B------:R-:W-:Y:S02]  /*52e0*/  FMNMX.FTZ R0, R171, R14, !PT ;  /* 0x0000000eab007209 */ /* 0x000fe40007810000 */
[----:B------:R-:W-:Y:S02]  /*52f0*/  ISETP.GT.AND P2, PT, R121, 0x9, PT ;  /* 0x000000097900780c */ /* 0x000fe40003f44270 */
[----:B------:R-:W-:Y:S01]  /*5300*/  FMNMX.FTZ R11, R145, R0, !PT ;  /* 0x00000000910b7209 */ /* 0x000fe20007810000 */
[----:B------:R4:W-:Y:S08]  /*5310*/  MUFU.TANH R123, R144 ;  /* 0x00000090007b7308 */ /* 0x0009f00000002400 */
[----:B------:R3:W-:Y:S01]  /*5320*/  MUFU.TANH R21, R137 ;  /* 0x0000008900157308 */ /* 0x0007e20000002400 */
[----:B----4-:R-:W-:Y:S01]  /*5330*/  FSEL R144, R124, -INF , P1 ;  /* 0xff8000007c907808 */ /* 0x010fe20000800000 */
[----:B-----5:R-:W-:Y:S01]  /*5340*/  UPRMT UR8, UR6, 0x654, UR8 ;  /* 0x0000065406087896 */ /* 0x020fe20008000008 */
[----:B------:R-:W-:-:S02]  /*5350*/  ISETP.GT.AND P1, PT, R121, 0x10, PT ;  /* 0x000000107900780c */ /* 0x000fc40003f24270 */
[----:B------:R-:W-:-:S03]  /*5360*/  FMNMX.FTZ R11, R144, R11, !PT ;  /* 0x0000000b900b7209 */ /* 0x000fc60007810000 */
[----:B------:R-:W4:Y:S01]  /*5370*/  MUFU.TANH R136, R136 ;  /* 0x0000008800887308 */ /* 0x000f220000002400 */
[----:B---3--:R-:W-:Y:S01]  /*5380*/  FMUL.FTZ R137, R142, UR7 ;  /* 0x000000078e897c20 */ /* 0x008fe20008410000 */
[----:B-1----:R-:W-:Y:S01]  /*5390*/  FSEL R142, R125, -INF , P2 ;  /* 0xff8000007d8e7808 */ /* 0x002fe20001000000 */
[----:B------:R-:W-:Y:S01]  /*53a0*/  SYNCS.ARRIVE.TRANS64.RED.A1T0 RZ, [UR8], RZ ;  /* 0x000000ffffff79a7 */ /* 0x000fe20008100408 */
[----:B------:R-:W-:Y:S02]  /*53b0*/  ISETP.GT.AND P2, PT, R121, 0x11, PT ;  /* 0x000000117900780c */ /* 0x000fe40003f44270 */
[----:B------:R-:W-:Y:S02]  /*53c0*/  FMNMX.FTZ R0, R142, R11, !PT ;  /* 0x0000000b8e007209 */ /* 0x000fe40007810000 */
[----:B------:R2:W-:Y:S08]  /*53d0*/  MUFU.TANH R122, R141 ;  /* 0x0000008d007a7308 */ /* 0x0005f00000002400 */
[----:B------:R1:W3:Y:S01]  /*53e0*/  MUFU.TANH R120, R140 ;  /* 0x0000008c00787308 */ /* 0x0002e20000002400 */
[----:B--2---:R-:W-:-:S02]  /*53f0*/  FSEL R141, R128, -INF , P1 ;  /* 0xff800000808d7808 */ /* 0x004fc40000800000 */
[----:B------:R-:W-:Y:S02]  /*5400*/  ISETP.GT.AND P1, PT, R121, 0x18, PT ;  /* 0x000000187900780c */ /* 0x000fe40003f24270 */
[----:B------:R-:W-:Y:S02]  /*5410*/  FMNMX.FTZ R11, R141, R0, !PT ;  /* 0x000000008d0b7209 */ /* 0x000fe40007810000 */
[----:B0-----:R-:W-:Y:S01]  /*5420*/  FSEL R139, R132, -INF , P1 ;  /* 0xff800000848b7808 */ /* 0x001fe20000800000 */
[----:B------:R-:W0:Y:S01]  /*5430*/  MUFU.TANH R2, R2 ;  /* 0x0000000200027308 */ /* 0x000e220000002400 */
[----:B-1----:R-:W-:Y:S02]  /*5440*/  FSEL R140, R15, -INF , P2 ;  /* 0xff8000000f8c7808 */ /* 0x002fe40001000000 */
[----:B------:R-:W-:Y:S02]  /*5450*/  ISETP.GT.AND P2, PT, R121, 0x19, PT ;  /* 0x000000197900780c */ /* 0x000fe40003f44270 */
[----:B------:R-:W-:-:S02]  /*5460*/  FMNMX.FTZ R0, R140, R11, !PT ;  /* 0x0000000b8c007209 */ /* 0x000fc40007810000 */
[----:B------:R-:W-:Y:S01]  /*5470*/  ISETP.GT.AND P1, PT, R121, 0x20, PT ;  /* 0x000000207900780c */ /* 0x000fe20003f24270 */
[----:B------:R-:W1:Y:S01]  /*5480*/  MUFU.TANH R148, R148 ;  /* 0x0000009400947308 */ /* 0x000e620000002400 */
[----:B------:R-:W-:Y:S02]  /*5490*/  FSEL R138, R20, -INF , P2 ;  /* 0xff800000148a7808 */ /* 0x000fe40001000000 */
[----:B------:R-:W-:Y:S02]  /*54a0*/  FMNMX.FTZ R11, R139, R0, !PT ;  /* 0x000000008b0b7209 */ /* 0x000fe40007810000 */
[----:B------:R-:W-:Y:S02]  /*54b0*/  ISETP.GT.AND P2, PT, R121, 0x21, PT ;  /* 0x000000217900780c */ /* 0x000fe40003f44270 */
[----:B----4-:R-:W-:Y:S01]  /*54c0*/  FSEL R136, R136, -INF , P1 ;  /* 0xff80000088887808 */ /* 0x010fe20000800000 */
[----:B------:R-:W2:Y:S01]  /*54d0*/  MUFU.TANH R149, R149 ;  /* 0x0000009500957308 */ /* 0x000ea20000002400 */
[----:B------:R-:W-:-:S02]  /*54e0*/  FMNMX.FTZ R11, R138, R11, !PT ;  /* 0x0000000b8a0b7209 */ /* 0x000fc40007810000 */
[----:B------:R-:W-:Y:S02]  /*54f0*/  ISETP.GT.AND P1, PT, R121, 0x28, PT ;  /* 0x000000287900780c */ /* 0x000fe40003f24270 */
[----:B------:R-:W-:Y:S02]  /*5500*/  FSEL R132, R21, -INF , P2 ;  /* 0xff80000015847808 */ /* 0x000fe40001000000 */
[----:B------:R-:W-:Y:S01]  /*5510*/  FMNMX.FTZ R11, R136, R11, !PT ;  /* 0x0000000b880b7209 */ /* 0x000fe20007810000 */
[----:B------:R-:W4:Y:S01]  /*5520*/  MUFU.TANH R152, R152 ;  /* 0x0000009800987308 */ /* 0x000f220000002400 */
[----:B------:R-:W-:Y:S02]  /*5530*/  ISETP.GT.AND P2, PT, R121, 0x29, PT ;  /* 0x000000297900780c */ /* 0x000fe40003f44270 */
[----:B---3--:R-:W-:Y:S02]  /*5540*/  FSEL R128, R120, -INF , P1 ;  /* 0xff80000078807808 */ /* 0x008fe40000800000 */
[----:B------:R-:W-:-:S02]  /*5550*/  FMNMX.FTZ R11, R132, R11, !PT ;  /* 0x0000000b840b7209 */ /* 0x000fc40007810000 */
[C---:B------:R-:W-:Y:S01]  /*5560*/  ISETP.GT.AND P1, PT, R121.reuse, 0x30, PT ;  /* 0x000000307900780c */ /* 0x040fe20003f24270 */
[----:B------:R-:W3:Y:S01]  /*5570*/  MUFU.TANH R153, R153 ;  /* 0x0000009900997308 */ /* 0x000ee20000002400 */
[----:B------:R-:W-:Y:S02]  /*5580*/  FSEL R122, R122, -INF , P2 ;  /* 0xff8000007a7a7808 */ /* 0x000fe40001000000 */
[----:B------:R-:W-:Y:S02]  /*5590*/  FMNMX.FTZ R11, R128, R11, !PT ;  /* 0x0000000b800b7209 */ /* 0x000fe40007810000 */
[----:B------:R-:W-:Y:S02]  /*55a0*/  ISETP.GT.AND P2, PT, R121, 0x31, PT ;  /* 0x000000317900780c */ /* 0x000fe40003f44270 */
[----:B------:R-:W-:Y:S01]  /*55b0*/  FSEL R123, R123, -INF , P1 ;  /* 0xff8000007b7b7808 */ /* 0x000fe20000800000 */
[----:B------:R-:W5:Y:S01]  /*55c0*/  MUFU.TANH R156, R156 ;  /* 0x0000009c009c7308 */ /* 0x000f620000002400 */
[----:B------:R-:W-:-:S02]  /*55d0*/  FMNMX.FTZ R0, R122, R11, !PT ;  /* 0x0000000b7a007209 */ /* 0x000fc40007810000 */
[----:B------:R-:W-:Y:S02]  /*55e0*/  ISETP.GT.AND P1, PT, R121, 0x38, PT ;  /* 0x000000387900780c */ /* 0x000fe40003f24270 */
[----:B0-----:R-:W-:Y:S02]  /*55f0*/  FSEL R15, R2, -INF , P2 ;  /* 0xff800000020f7808 */ /* 0x001fe40001000000 */
[----:B------:R-:W-:Y:S01]  /*5600*/  FMNMX.FTZ R0, R123, R0, !PT ;  /* 0x000000007b007209 */ /* 0x000fe20007810000 */
[----:B------:R-:W0:Y:S01]  /*5610*/  MUFU.TANH R157, R157 ;  /* 0x0000009d009d7308 */ /* 0x000e220000002400 */
[----:B------:R-:W-:Y:S02]  /*5620*/  ISETP.GT.AND P2, PT, R121, 0x39, PT ;  /* 0x000000397900780c */ /* 0x000fe40003f44270 */
[----:B-1----:R-:W-:Y:S02]  /*5630*/  FSEL R20, R148, -INF , P1 ;  /* 0xff80000094147808 */ /* 0x002fe40000800000 */
[----:B------:R-:W-:-:S02]  /*5640*/  FMNMX.FTZ R11, R15, R0, !PT ;  /* 0x000000000f0b7209 */ /* 0x000fc40007810000 */
[----:B------:R-:W-:Y:S01]  /*5650*/  ISETP.GT.AND P1, PT, R121, 0x40, PT ;  /* 0x000000407900780c */ /* 0x000fe20003f24270 */
[----:B------:R-:W1:Y:S01]  /*5660*/  MUFU.TANH R160, R160 ;  /* 0x000000a000a07308 */ /* 0x000e620000002400 */
[----:B--2---:R-:W-:Y:S01]  /*5670*/  FSEL R2, R149, -INF , P2 ;  /* 0xff80000095027808 */ /* 0x004fe20001000000 */
[----:B------:R-:W-:Y:S01]  /*5680*/  FMUL.FTZ R149, R158, UR7 ;  /* 0x000000079e957c20 */ /* 0x000fe20008410000 */
[----:B------:R-:W-:Y:S02]  /*5690*/  FMNMX.FTZ R21, R20, R11, !PT ;  /* 0x0000000b14157209 */ /* 0x000fe40007810000 */
[----:B------:R-:W-:Y:S02]  /*56a0*/  ISETP.GT.AND P2, PT, R121, 0x41, PT ;  /* 0x000000417900780c */ /* 0x000fe40003f44270 */
[----:B----4-:R-:W-:Y:S01]  /*56b0*/  FSEL R11, R152, -INF , P1 ;  /* 0xff800000980b7808 */ /* 0x010fe20000800000 */
[----:B------:R-:W2:Y:S01]  /*56c0*/  MUFU.TANH R161, R161 ;  /* 0x000000a100a17308 */ /* 0x000ea20000002400 */
[----:B------:R-:W-:Y:S01]  /*56d0*/  FMNMX.FTZ R120, R2, R21, !PT ;  /* 0x0000001502787209 */ /* 0x000fe20007810000 */
[----:B------:R-:W-:Y:S01]  /*56e0*/  FMUL.FTZ R152, R159, UR7 ;  /* 0x000000079f987c20 */ /* 0x000fe20008410000 */
[----:B------:R-:W-:-:S02]  /*56f0*/  ISETP.GT.AND P1, PT, R121, 0x48, PT ;  /* 0x000000487900780c */ /* 0x000fc40003f24270 */
[----:B---3--:R-:W-:Y:S01]  /*5700*/  FSEL R0, R153, -INF , P2 ;  /* 0xff80000099007808 */ /* 0x008fe20001000000 */
[----:B------:R-:W-:Y:S01]  /*5710*/  FMUL.FTZ R153, R163, UR7 ;  /* 0x00000007a3997c20 */ /* 0x000fe20008410000 */
[----:B------:R-:W-:Y:S01]  /*5720*/  FMNMX.FTZ R125, R11, R120, !PT ;  /* 0x000000780b7d7209 */ /* 0x000fe20007810000 */
[----:B------:R3:W4:Y:S01]  /*5730*/  MUFU.TANH R126, R164 ;  /* 0x000000a4007e7308 */ /* 0x0007220000002400 */
[----:B------:R-:W-:Y:S02]  /*5740*/  ISETP.GT.AND P2, PT, R121, 0x49, PT ;  /* 0x000000497900780c */ /* 0x000fe40003f44270 */
[----:B-----5:R-:W-:Y:S01]  /*5750*/  FSEL R21, R156, -INF , P1 ;  /* 0xff8000009c157808 */ /* 0x020fe20000800000 */
[----:B------:R-:W-:Y:S01]  /*5760*/  FMUL.FTZ R156, R143, UR7 ;  /* 0x000000078f9c7c20 */ /* 0x000fe20008410000 */
[----:B------:R-:W-:Y:S02]  /*5770*/  FMNMX.FTZ R124, R0, R125, !PT ;  /* 0x0000007d007c7209 */ /* 0x000fe40007810000 */
[----:B------:R-:W-:Y:S01]  /*5780*/  ISETP.GT.AND P1, PT, R121, 0x50, PT ;  /* 0x000000507900780c */ /* 0x000fe20003f24270 */
[----:B------:R-:W5:Y:S01]  /*5790*/  MUFU.TANH R165, R165 ;  /* 0x000000a500a57308 */ /* 0x000f620000002400 */
[----:B0-----:R-:W-:Y:S01]  /*57a0*/  FSEL R120, R157, -INF , P2 ;  /* 0xff8000009d787808 */ /* 0x001fe20001000000 */
[----:B---3--:R-:W-:Y:S01]  /*57b0*/  FMUL.FTZ R164, R151, UR7 ;  /* 0x0000000797a47c20 */ /* 0x008fe20008410000 */
[----:B------:R-:W-:Y:S01]  /*57c0*/  FMNMX.FTZ R125, R21, R124, !PT ;  /* 0x0000007c157d7209 */ /* 0x000fe20007810000 */
[----:B------:R-:W-:Y:S01]  /*57d0*/  FMUL.FTZ R151, R162, UR7 ;  /* 0x00000007a2977c20 */ /* 0x000fe20008410000 */
[----:B------:R-:W-:Y:S01]  /*57e0*/  ISETP.GT.AND P2, PT, R121, 0x51, PT ;  /* 0x000000517900780c */ /* 0x000fe20003f44270 */
[----:B------:R-:W-:Y:S01]  /*57f0*/  FMUL.FTZ R157, R167, UR7 ;  /* 0x00000007a79d7c20 */ /* 0x000fe20008410000 */
[----:B-1----:R-:W-:Y:S01]  /*5800*/  FSEL R124, R160, -INF , P1 ;  /* 0xff800000a07c7808 */ /* 0x002fe20000800000 */
[----:B------:R-:W-:Y:S01]  /*5810*/  FMUL.FTZ R160, R146, UR7 ;  /* 0x0000000792a07c20 */ /* 0x000fe20008410000 */
[----:B------:R-:W-:Y:S01]  /*5820*/  FMNMX.FTZ R143, R120, R125, !PT ;  /* 0x0000007d788f7209 */ /* 0x000fe20007810000 */
[----:B------:R-:W0:Y:S01]  /*5830*/  MUFU.TANH R168, R168 ;  /* 0x000000a800a87308 */ /* 0x000e220000002400 */
[----:B------:R-:W-:-:S02]  /*5840*/  ISETP.GT.AND P1, PT, R121, 0x58, PT ;  /* 0x000000587900780c */ /* 0x000fc40003f24270 */
[----:B--2---:R-:W-:Y:S01]  /*5850*/  FSEL R125, R161, -INF , P2 ;  /* 0xff800000a17d7808 */ /* 0x004fe20001000000 */
[----:B------:R-:W-:Y:S01]  /*5860*/  FMUL.FTZ R161, R150, UR7 ;  /* 0x0000000796a17c20 */ /* 0x000fe20008410000 */
[----:B------:R-:W-:Y:S01]  /*5870*/  FMNMX.FTZ R148, R124, R143, !PT ;  /* 0x0000008f7c947209 */ /* 0x000fe20007810000 */
[----:B------:R-:W-:Y:S01]  /*5880*/  FMUL.FTZ R150, R155, UR7 ;  /* 0x000000079b967c20 */ /* 0x000fe20008410000 */
[----:B------:R-:W-:Y:S01]  /*5890*/  ISETP.GT.AND P2, PT, R121, 0x59, PT ;  /* 0x000000597900780c */ /* 0x000fe20003f44270 */
[----:B------:R-:W1:Y:S01]  /*58a0*/  MUFU.TANH R169, R169 ;  /* 0x000000a900a97308 */ /* 0x000e620000002400 */
[----:B----4-:R-:W-:Y:S02]  /*58b0*/  FSEL R126, R126, -INF , P1 ;  /* 0xff8000007e7e7808 */ /* 0x010fe40000800000 */
[----:B------:R-:W-:Y:S01]  /*58c0*/  FMNMX.FTZ R143, R125, R148, !PT ;  /* 0x000000947d8f7209 */ /* 0x000fe20007810000 */
[----:B------:R-:W-:Y:S01]  /*58d0*/  FMUL.FTZ R148, R154, UR7 ;  /* 0x000000079a947c20 */ /* 0x000fe20008410000 */
[----:B-----5:R-:W-:Y:S01]  /*58e0*/  FSEL R121, R165, -INF , P2 ;  /* 0xff800000a5797808 */ /* 0x020fe20001000000 */
[----:B------:R-:W-:Y:S01]  /*58f0*/  FMUL.FTZ R165, R147, UR7 ;  /* 0x0000000793a57c20 */ /* 0x000fe20008410000 */
[----:B------:R-:W-:Y:S01]  /*5900*/  FMNMX.FTZ R146, R126, R143, !PT ;  /* 0x0000008f7e927209 */ /* 0x000fe20007810000 */
[----:B------:R-:W2:Y:S01]  /*5910*/  MUFU.TANH R170, R170 ;  /* 0x000000aa00aa7308 */ /* 0x000ea20000002400 */
[----:B------:R-:W-:-:S02]  /*5920*/  FMUL.FTZ R154, R166, UR7 ;  /* 0x00000007a69a7c20 */ /* 0x000fc40008410000 */
[----:B------:R-:W-:-:S05]  /*5930*/  FMNMX.FTZ R146, R121, R146, !PT ;  /* 0x0000009279927209 */ /* 0x000fca0007810000 */
[----:B------:R-:W3:Y:S01]  /*5940*/  SHFL.BFLY PT, R143, R146, 0x2, 0x1f ;  /* 0x0c401f00928f7f89 */ /* 0x000ee200000e0000 */
[----:B------:R-:W4:Y:S08]  /*5950*/  MUFU.TANH R127, R127 ;  /* 0x0000007f007f7308 */ /* 0x000f300000002400 */
[----:B------:R-:W5:Y:S08]  /*5960*/  MUFU.TANH R129, R129 ;  /* 0x0000008100817308 */ /* 0x000f700000002400 */
[----:B------:R-:W5:Y:S01]  /*5970*/  MUFU.TANH R130, R130 ;  /* 0x0000008200827308 */ /* 0x000f620000002400 */
[----:B---3--:R-:W-:-:S07]  /*5980*/  FMNMX.FTZ R147, R146, R143, !PT ;  /* 0x0000008f92937209 */ /* 0x008fce0007810000 */
[----:B------:R-:W3:Y:S01]  /*5990*/  MUFU.TANH R131, R131 ;  /* 0x0000008300837308 */ /* 0x000ee20000002400 */
[----:B------:R-:W0:Y:S04]  /*59a0*/  SHFL.IDX PT, R143, R12, 0x1, 0x1c1f ;  /* 0x003c1f000c8f7f89 */ /* 0x000e2800000e0000 */
[----:B------:R-:W1:Y:S03]  /*59b0*/  SHFL.BFLY PT, R146, R147, 0x1, 0x1f ;  /* 0x0c201f0093927f89 */ /* 0x000e6600000e0000 */
[----:B------:R-:W3:Y:S08]  /*59c0*/  MUFU.TANH R133, R133 ;  /* 0x0000008500857308 */ /* 0x000ef00000002400 */
[----:B------:R-:W3:Y:S08]  /*59d0*/  MUFU.TANH R134, R134 ;  /* 0x0000008600867308 */ /* 0x000ef00000002400 */
[----:B------:R-:W3:Y:S01]  /*59e0*/  MUFU.TANH R135, R135 ;  /* 0x0000008700877308 */ /* 0x000ee20000002400 */
[----:B0-----:R-:W-:-:S04]  /*59f0*/  IADD3 R172, R143, -UR34, R172 ;  /* 0x800000228fac7c10 */ /* 0x001fc8000fffe0ac */
[C---:B------:R-:W-:Y:S02]  /*5a00*/  ISETP.GT.AND P1, PT, R172.reuse, RZ, PT ;  /* 0x000000ffac00720c */ /* 0x040fe40003f24270 */
[----:B------:R-:W-:Y:S01]  /*5a10*/  ISETP.GT.AND P2, PT, R172, 0x1, PT ;  /* 0x00000001ac00780c */ /* 0x000fe20003f44270 */
[----:B------:R-:W0:Y:S01]  /*5a20*/  MUFU.TANH R137, R137 ;  /* 0x0000008900897308 */ /* 0x000e220000002400 */
[----:B------:R-:W-:Y:S02]  /*5a30*/  FSEL R168, R168, -INF , P1 ;  /* 0xff800000a8a87808 */ /* 0x000fe40000800000 */
[----:B-1----:R-:W-:Y:S02]  /*5a40*/  FMNMX.FTZ R12, R147, R146, !PT ;  /* 0x00000092930c7209 */ /* 0x002fe40007810000 */
[----:B------:R-:W-:Y:S02]  /*5a50*/  ISETP.GT.AND P3, PT, R172, 0x8, PT ;  /* 0x00000008ac00780c */ /* 0x000fe40003f64270 */
[----:B------:R-:W-:Y:S01]  /*5a60*/  FSEL R169, R169, -INF , P2 ;  /* 0xff800000a9a97808 */ /* 0x000fe20001000000 */
[----:B------:R-:W-:Y:S01]  /*5a70*/  FMUL.FTZ R147, R12, UR35 ;  /* 0x000000230c937c20 */ /* 0x000fe20008410000 */
[----:B------:R-:W-:Y:S01]  /*5a80*/  FMNMX.FTZ R146, R168, R13, !PT ;  /* 0x0000000da8927209 */ /* 0x000fe20007810000 */
[----:B------:R-:W1:Y:S01]  /*5a90*/  MUFU.TANH R156, R156 ;  /* 0x0000009c009c7308 */ /* 0x000e620000002400 */
[----:B------:R-:W-:-:S02]  /*5aa0*/  ISETP.GT.AND P4, PT, R172, 0x9, PT ;  /* 0x00000009ac00780c */ /* 0x000fc40003f84270 */
[----:B--2---:R-:W-:Y:S02]  /*5ab0*/  FSEL R170, R170, -INF , P3 ;  /* 0xff800000aaaa7808 */ /* 0x004fe40001800000 */
[----:B------:R-:W-:Y:S02]  /*5ac0*/  FMNMX.FTZ R155, R169, R146, !PT ;  /* 0x00000092a99b7209 */ /* 0x000fe40007810000 */
[----:B------:R-:W-:Y:S01]  /*5ad0*/  ISETP.GT.AND P2, PT, R172, 0x10, PT ;  /* 0x00000010ac00780c */ /* 0x000fe20003f44270 */
[----:B------:R-:W2:Y:S01]  /*5ae0*/  MUFU.TANH R160, R160 ;  /* 0x000000a000a07308 */ /* 0x000ea20000002400 */
[----:B----4-:R-:W-:Y:S02]  /*5af0*/  FSEL R143, R127, -INF , P4 ;  /* 0xff8000007f8f7808 */ /* 0x010fe40002000000 */
[----:B------:R-:W-:Y:S02]  /*5b00*/  FMNMX.FTZ R158, R170, R155, !PT ;  /* 0x0000009baa9e7209 */ /* 0x000fe40007810000 */
[----:B-----5:R-:W-:-:S02]  /*5b10*/  FSEL R146, R129, -INF , P2 ;  /* 0xff80000081927808 */ /* 0x020fc40001000000 */
[C---:B------:R-:W-:Y:S01]  /*5b20*/  ISETP.GT.AND P3, PT, R172.reuse, 0x11, PT ;  /* 0x00000011ac00780c */ /* 0x040fe20003f64270 */
[----:B------:R-:W4:Y:S01]  /*5b30*/  MUFU.TANH R165, R165 ;  /* 0x000000a500a57308 */ /* 0x000f220000002400 */
[----:B------:R-:W-:Y:S02]  /*5b40*/  FMNMX.FTZ R129, R143, R158, !PT ;  /* 0x0000009e8f817209 */ /* 0x000fe40007810000 */
[----:B------:R-:W-:Y:S02]  /*5b50*/  ISETP.GT.AND P2, PT, R172, 0x18, PT ;  /* 0x00000018ac00780c */ /* 0x000fe40003f44270 */
[----:B------:R-:W-:Y:S02]  /*5b60*/  FSEL R130, R130, -INF , P3 ;  /* 0xff80000082827808 */ /* 0x000fe40001800000 */
[----:B------:R-:W-:Y:S01]  /*5b70*/  FMNMX.FTZ R129, R146, R129, !PT ;  /* 0x0000008192817209 */ /* 0x000fe20007810000 */
[----:B------:R-:W5:Y:S01]  /*5b80*/  MUFU.TANH R161, R161 ;  /* 0x000000a100a17308 */ /* 0x000f620000002400 */
[----:B------:R-:W-:-:S02]  /*5b90*/  ISETP.GT.AND P3, PT, R172, 0x19, PT ;  /* 0x00000019ac00780c */ /* 0x000fc40003f64270 */
[----:B---3--:R-:W-:Y:S02]  /*5ba0*/  FSEL R131, R131, -INF , P2 ;  /* 0xff80000083837808 */ /* 0x008fe40001000000 */
[----:B------:R-:W-:Y:S02]  /*5bb0*/  FMNMX.FTZ R158, R130, R129, !PT ;  /* 0x00000081829e7209 */ /* 0x000fe40007810000 */
[----:B------:R-:W-:Y:S01]  /*5bc0*/  FSETP.NEU.FTZ.AND P1, PT, R12, -INF , PT ;  /* 0xff8000000c00780b */ /* 0x000fe20003f3d000 */
[----:B------:R-:W3:Y:S01]  /*5bd0*/  MUFU.TANH R164, R164 ;  /* 0x000000a400a47308 */ /* 0x000ee20000002400 */
[----:B------:R-:W-:Y:S02]  /*5be0*/  ISETP.GT.AND P2, PT, R172, 0x20, PT ;  /* 0x00000020ac00780c */ /* 0x000fe40003f44270 */
[----:B------:R-:W-:Y:S02]  /*5bf0*/  FSEL R133, R133, -INF , P3 ;  /* 0xff80000085857808 */ /* 0x000fe40001800000 */
[----:B------:R-:W-:-:S02]  /*5c00*/  FMNMX.FTZ R158, R131, R158, !PT ;  /* 0x0000009e839e7209 */ /* 0x000fc40007810000 */
[----:B------:R-:W-:Y:S01]  /*5c10*/  FSEL R147, R147, RZ, P1 ;  /* 0x000000ff93937208 */ /* 0x000fe20000800000 */
[----:B------:R-:W3:Y:S01]  /*5c20*/  MUFU.TANH R148, R148 ;  /* 0x0000009400947308 */ /* 0x000ee20000002400 */
[----:B------:R-:W-:Y:S02]  /*5c30*/  ISETP.GT.AND P3, PT, R172, 0x21, PT ;  /* 0x00000021ac00780c */ /* 0x000fe40003f64270 */
[----:B------:R-:W-:Y:S01]  /*5c40*/  FSEL R134, R134, -INF , P2 ;  /* 0xff80000086867808 */ /* 0x000fe20001000000 */
[--C-:B------:R-:W-:Y:S01]  /*5c50*/  FFMA.FTZ R190, R144, UR35, -R147.reuse ;  /* 0x0000002390be7c23 */ /* 0x100fe20008010893 */
[----:B------:R-:W-:Y:S01]  /*5c60*/  FMNMX.FTZ R129, R133, R158, !PT ;  /* 0x0000009e85817209 */ /* 0x000fe20007810000 */
[--C-:B------:R-:W-:Y:S01]  /*5c70*/  FFMA.FTZ R188, R145, UR35, -R147.reuse ;  /* 0x0000002391bc7c23 */ /* 0x100fe20008010893 */
[----:B------:R-:W-:Y:S01]  /*5c80*/  ISETP.GT.AND P2, PT, R172, 0x28, PT ;  /* 0x00000028ac00780c */ /* 0x000fe20003f44270 */
[--C-:B------:R-:W-:Y:S01]  /*5c90*/  FFMA.FTZ R155, R142, UR35, -R147.reuse ;  /* 0x000000238e9b7c23 */ /* 0x100fe20008010893 */
[----:B------:R-:W-:Y:S01]  /*5ca0*/  FSEL R144, R135, -INF , P3 ;  /* 0xff80000087907808 */ /* 0x000fe20001800000 */
[----:B------:R-:W3:Y:S01]  /*5cb0*/  MUFU.TANH R150, R150 ;  /* 0x0000009600967308 */ /* 0x000ee20000002400 */
[----:B------:R-:W-:Y:S01]  /*5cc0*/  FMNMX.FTZ R129, R134, R129, !PT ;  /* 0x0000008186817209 */ /* 0x000fe20007810000 */
[--C-:B------:R-:W-:Y:S01]  /*5cd0*/  FFMA.FTZ R184, R141, UR35, -R147.reuse ;  /* 0x000000238db87c23 */ /* 0x100fe20008010893 */
[----:B------:R-:W-:Y:S01]  /*5ce0*/  ISETP.GT.AND P3, PT, R172, 0x29, PT ;  /* 0x00000029ac00780c */ /* 0x000fe20003f64270 */
[--C-:B------:R-:W-:Y:S01]  /*5cf0*/  FFMA.FTZ R186, R139, UR35, -R147.reuse ;  /* 0x000000238bba7c23 */ /* 0x100fe20008010893 */
[----:B0-----:R-:W-:Y:S01]  /*5d00*/  FSEL R145, R137, -INF , P2 ;  /* 0xff80000089917808 */ /* 0x001fe20001000000 */
[--C-:B------:R-:W-:Y:S01]  /*5d10*/  FFMA.FTZ R139, R138, UR35, -R147.reuse ;  /* 0x000000238a8b7c23 */ /* 0x100fe20008010893 */
[----:B------:R-:W-:Y:S01]  /*5d20*/  FMNMX.FTZ R142, R144, R129, !PT ;  /* 0x00000081908e7209 */ /* 0x000fe20007810000 */
[----:B------:R-:W0:Y:S01]  /*5d30*/  MUFU.TANH R149, R149 ;  /* 0x0000009500957308 */ /* 0x000e220000002400 */
[----:B-1----:R-:W-:Y:S01]  /*5d40*/  FSEL R137, R156, -INF , P3 ;  /* 0xff8000009c897808 */ /* 0x002fe20001800000 */
[--C-:B------:R-:W-:Y:S01]  /*5d50*/  FFMA.FTZ R180, R136, UR35, -R147.reuse ;  /* 0x0000002388b47c23 */ /* 0x100fe20008010893 */
[C---:B------:R-:W-:Y:S01]  /*5d60*/  ISETP.GT.AND P2, PT, R172.reuse, 0x30, PT ;  /* 0x00000030ac00780c */ /* 0x040fe20003f44270 */
[--C-:B------:R-:W-:Y:S01]  /*5d70*/  FFMA.FTZ R174, R21, UR35, -R147.reuse ;  /* 0x0000002315ae7c23 */ /* 0x100fe20008010893 */
[----:B------:R-:W-:Y:S01]  /*5d80*/  FMNMX.FTZ R156, R145, R142, !PT ;  /* 0x0000008e919c7209 */ /* 0x000fe20007810000 */
[--C-:B------:R-:W-:Y:S01]  /*5d90*/  FFMA.FTZ R176, R123, UR35, -R147.reuse ;  /* 0x000000237bb07c23 */ /* 0x100fe20008010893 */
[----:B------:R-:W-:Y:S01]  /*5da0*/  ISETP.GT.AND P3, PT, R172, 0x31, PT ;  /* 0x00000031ac00780c */ /* 0x000fe20003f64270 */
[----:B------:R5:W-:Y:S01]  /*5db0*/  MUFU.EX2 R129, R155 ;  /* 0x0000009b00817308 */ /* 0x000be20000000800 */
[----:B--2---:R-:W-:Y:S01]  /*5dc0*/  FSEL R142, R160, -INF , P2 ;  /* 0xff800000a08e7808 */ /* 0x004fe20001000000 */
[--C-:B------:R-:W-:Y:S01]  /*5dd0*/  FFMA.FTZ R178, R20, UR35, -R147.reuse ;  /* 0x0000002314b27c23 */ /* 0x100fe20008010893 */
[----:B------:R-:W-:Y:S01]  /*5de0*/  FMNMX.FTZ R135, R137, R156, !PT ;  /* 0x0000009c89877209 */ /* 0x000fe20007810000 */
[--C-:B------:R-:W-:Y:S01]  /*5df0*/  FFMA.FTZ R21, R120, UR35, -R147.reuse ;  /* 0x0000002378157c23 */ /* 0x100fe20008010893 */
[----:B------:R-:W-:Y:S01]  /*5e00*/  ISETP.GT.AND P2, PT, R172, 0x38, PT ;  /* 0x00000038ac00780c */ /* 0x000fe20003f44270 */
[--C-:B------:R-:W-:Y:S01]  /*5e10*/  FFMA.FTZ R127, R171, UR35, -R147.reuse ;  /* 0x00000023ab7f7c23 */ /* 0x100fe20008010893 */
[----:B----4-:R-:W-:Y:S01]  /*5e20*/  FSEL R141, R165, -INF , P3 ;  /* 0xff800000a58d7808 */ /* 0x010fe20001800000 */
[----:B------:R-:W1:Y:S01]  /*5e30*/  MUFU.TANH R152, R152 ;  /* 0x0000009800987308 */ /* 0x000e620000002400 */
[----:B------:R-:W-:Y:S01]  /*5e40*/  FMNMX.FTZ R156, R142, R135, !PT ;  /* 0x000000878e9c7209 */ /* 0x000fe20007810000 */
[--C-:B------:R-:W-:Y:S01]  /*5e50*/  FFMA.FTZ R135, R140, UR35, -R147.reuse ;  /* 0x000000238c877c23 */ /* 0x100fe20008010893 */
[----:B------:R-:W-:Y:S01]  /*5e60*/  ISETP.GT.AND P3, PT, R172, 0x39, PT ;  /* 0x00000039ac00780c */ /* 0x000fe20003f64270 */
[--C-:B------:R-:W-:Y:S01]  /*5e70*/  FFMA.FTZ R182, R128, UR35, -R147.reuse ;  /* 0x0000002380b67c23 */ /* 0x100fe20008010893 */
[----:B-----5:R-:W-:Y:S01]  /*5e80*/  FSEL R155, R161, -INF , P2 ;  /* 0xff800000a19b7808 */ /* 0x020fe20001000000 */
[--C-:B------:R-:W-:Y:S01]  /*5e90*/  FFMA.FTZ R15, R15, UR35, -R147.reuse ;  /* 0x000000230f0f7c23 */ /* 0x100fe20008010893 */
[----:B------:R-:W-:Y:S01]  /*5ea0*/  FMNMX.FTZ R156, R141, R156, !PT ;  /* 0x0000009c8d9c7209 */ /* 0x000fe20007810000 */
[----:B------:R-:W2:Y:S01]  /*5eb0*/  MUFU.TANH R151, R151 ;  /* 0x0000009700977308 */ /* 0x000ea20000002400 */
[----:B------:R-:W-:Y:S01]  /*5ec0*/  ISETP.GT.AND P2, PT, R172, 0x40, PT ;  /* 0x00000040ac00780c */ /* 0x000fe20003f44270 */
[--C-:B------:R-:W-:Y:S01]  /*5ed0*/  FFMA.FTZ R123, R2, UR35, -R147.reuse ;  /* 0x00000023027b7c23 */ /* 0x100fe20008010893 */
[----:B---3--:R-:W-:Y:S01]  /*5ee0*/  FSEL R140, R164, -INF , P3 ;  /* 0xff800000a48c7808 */ /* 0x008fe20001800000 */
[--C-:B------:R-:W-:Y:S01]  /*5ef0*/  FFMA.FTZ R20, R124, UR35, -R147.reuse ;  /* 0x000000237c147c23 */ /* 0x100fe20008010893 */
[----:B------:R-:W-:Y:S01]  /*5f00*/  FMNMX.FTZ R159, R155, R156, !PT ;  /* 0x0000009c9b9f7209 */ /* 0x000fe20007810000 */
[--C-:B------:R-:W-:Y:S01]  /*5f10*/  FFMA.FTZ R125, R125, UR35, -R147.reuse ;  /* 0x000000237d7d7c23 */ /* 0x100fe20008010893 */
[----:B------:R-:W-:Y:S01]  /*5f20*/  ISETP.GT.AND P3, PT, R172, 0x41, PT ;  /* 0x00000041ac00780c */ /* 0x000fe20003f64270 */
[----:B------:R-:W3:Y:S01]  /*5f30*/  MUFU.TANH R153, R153 ;  /* 0x0000009900997308 */ /* 0x000ee20000002400 */
[----:B------:R-:W-:Y:S01]  /*5f40*/  FSEL R148, R148, -INF , P2 ;  /* 0xff80000094947808 */ /* 0x000fe20001000000 */
[--C-:B------:R-:W-:Y:S01]  /*5f50*/  FFMA.FTZ R120, R126, UR35, -R147.reuse ;  /* 0x000000237e787c23 */ /* 0x100fe20008010893 */
[----:B------:R-:W-:Y:S01]  /*5f60*/  FMNMX.FTZ R159, R140, R159, !PT ;  /* 0x0000009f8c9f7209 */ /* 0x000fe20007810000 */
[----:B------:R-:W-:Y:S01]  /*5f70*/  FFMA.FTZ R121, R121, UR35, -R147 ;  /* 0x0000002379797c23 */ /* 0x000fe20008010893 */
[----:B------:R-:W-:-:S02]  /*5f80*/  ISETP.GT.AND P2, PT, R172, 0x48, PT ;  /* 0x00000048ac00780c */ /* 0x000fc40003f44270 */
[----:B------:R-:W-:Y:S01]  /*5f90*/  FSEL R150, R150, -INF , P3 ;  /* 0xff80000096967808 */ /* 0x000fe20001800000 */
[----:B------:R-:W4:Y:S01]  /*5fa0*/  MUFU.TANH R154, R154 ;  /* 0x0000009a009a7308 */ /* 0x000f220000002400 */
[----:B------:R-:W-:Y:S02]  /*5fb0*/  FMNMX.FTZ R159, R148, R159, !PT ;  /* 0x0000009f949f7209 */ /* 0x000fe40007810000 */
[----:B------:R-:W-:Y:S02]  /*5fc0*/  ISETP.GT.AND P3, PT, R172, 0x49, PT ;  /* 0x00000049ac00780c */ /* 0x000fe40003f64270 */
[----:B0-----:R-:W-:Y:S02]  /*5fd0*/  FSEL R149, R149, -INF , P2 ;  /* 0xff80000095957808 */ /* 0x001fe40001000000 */
[----:B------:R-:W-:Y:S01]  /*5fe0*/  FMNMX.FTZ R138, R150, R159, !PT ;  /* 0x0000009f968a7209 */ /* 0x000fe20007810000 */
[----:B------:R-:W0:Y:S01]  /*5ff0*/  MUFU.TANH R157, R157 ;  /* 0x0000009d009d7308 */ /* 0x000e220000002400 */
[----:B------:R-:W-:-:S02]  /*6000*/  ISETP.GT.AND P2, PT, R172, 0x50, PT ;  /* 0x00000050ac00780c */ /* 0x000fc40003f44270 */
[----:B-1----:R-:W-:Y:S02]  /*6010*/  FSEL R152, R152, -INF , P3 ;  /* 0xff80000098987808 */ /* 0x002fe40001800000 */
[----:B------:R-:W-:Y:S02]  /*6020*/  FMNMX.FTZ R159, R149, R138, !PT ;  /* 0x0000008a959f7209 */ /* 0x000fe40007810000 */
[----:B------:R-:W-:Y:S01]  /*6030*/  ISETP.GT.AND P3, PT, R172, 0x51, PT ;  /* 0x00000051ac00780c */ /* 0x000fe20003f64270 */
[----:B------:R-:W-:Y:S01]  /*6040*/  MUFU.EX2 R127, R127 ;  /* 0x0000007f007f7308 */ /* 0x000fe20000000800 */
[----:B--2---:R-:W-:Y:S02]  /*6050*/  FSEL R151, R151, -INF , P2 ;  /* 0xff80000097977808 */ /* 0x004fe40001000000 */
[----:B------:R-:W-:Y:S02]  /*6060*/  FMNMX.FTZ R138, R152, R159, !PT ;  /* 0x0000009f988a7209 */ /* 0x000fe40007810000 */
[----:B---3--:R-:W-:-:S02]  /*6070*/  FSEL R136, R153, -INF , P3 ;  /* 0xff80000099887808 */ /* 0x008fc40001800000 */
[----:B------:R-:W-:Y:S01]  /*6080*/  ISETP.GT.AND P2, PT, R172, 0x58, PT ;  /* 0x00000058ac00780c */ /* 0x000fe20003f44270 */
[----:B------:R-:W-:Y:S01]  /*6090*/  MUFU.EX2 R188, R188 ;  /* 0x000000bc00bc7308 */ /* 0x000fe20000000800 */
[----:B------:R-:W-:Y:S01]  /*60a0*/  FMNMX.FTZ R153, R151, R138, !PT ;  /* 0x0000008a97997209 */ /* 0x000fe20007810000 */
[--C-:B------:R-:W-:Y:S01]  /*60b0*/  FFMA.FTZ R138, R132, UR35, -R147.reuse ;  /* 0x00000023848a7c23 */ /* 0x100fe20008010893 */
[----:B------:R-:W-:Y:S01]  /*60c0*/  ISETP.GT.AND P3, PT, R172, 0x59, PT ;  /* 0x00000059ac00780c */ /* 0x000fe20003f64270 */
[--C-:B------:R-:W-:Y:S01]  /*60d0*/  FFMA.FTZ R172, R11, UR35, -R147.reuse ;  /* 0x000000230bac7c23 */ /* 0x100fe20008010893 */
[----:B----4-:R-:W-:Y:S02]  /*60e0*/  FSEL R154, R154, -INF , P2 ;  /* 0xff8000009a9a7808 */ /* 0x010fe40001000000 */
[----:B------:R-:W-:Y:S01]  /*60f0*/  FMNMX.FTZ R159, R136, R153, !PT ;  /* 0x00000099889f7209 */ /* 0x000fe20007810000 */
[----:B------:R-:W-:Y:S01]  /*6100*/  MUFU.EX2 R190, R190 ;  /* 0x000000be00be7308 */ /* 0x000fe20000000800 */
[----:B0-----:R-:W-:Y:S01]  /*6110*/  FSEL R132, R157, -INF , P3 ;  /* 0xff8000009d847808 */ /* 0x001fe20001800000 */
[----:B------:R-:W-:Y:S01]  /*6120*/  FFMA.FTZ R157, R122, UR35, -R147 ;  /* 0x000000237a9d7c23 */ /* 0x000fe20008010893 */
[----:B------:R-:W-:-:S04]  /*6130*/  FMNMX.FTZ R159, R154, R159, !PT ;  /* 0x0000009f9a9f7209 */ /* 0x000fc80007810000 */
[----:B------:R-:W-:Y:S01]  /*6140*/  FMNMX.FTZ R159, R132, R159, !PT ;  /* 0x0000009f849f7209 */ /* 0x000fe20007810000 */
[----:B------:R-:W-:Y:S04]  /*6150*/  MUFU.EX2 R184, R184 ;  /* 0x000000b800b87308 */ /* 0x000fe80000000800 */
[----:B------:R-:W0:Y:S04]  /*6160*/  SHFL.BFLY PT, R122, R159, 0x2, 0x1f ;  /* 0x0c401f009f7a7f89 */ /* 0x000e2800000e0000 */
[----:B------:R-:W-:Y:S08]  /*6170*/  MUFU.EX2 R135, R135 ;  /* 0x0000008700877308 */ /* 0x000ff00000000800 */
[----:B------:R1:W-:Y:S08]  /*6180*/  MUFU.EX2 R153, R138 ;  /* 0x0000008a00997308 */ /* 0x0003f00000000800 */
[----:B------:R-:W-:Y:S01]  /*6190*/  MUFU.EX2 R186, R186 ;  /* 0x000000ba00ba7308 */ /* 0x000fe20000000800 */
[----:B0-----:R-:W-:Y:S01]  /*61a0*/  FMNMX.FTZ R122, R159, R122, !PT ;  /* 0x0000007a9f7a7209 */ /* 0x001fe20007810000 */
[----:B------:R-:W-:-:S06]  /*61b0*/  FFMA.FTZ R159, R0, UR35, -R147 ;  /* 0x00000023009f7c23 */ /* 0x000fcc0008010893 */
[----:B------:R-:W-:Y:S01]  /*61c0*/  MUFU.EX2 R139, R139 ;  /* 0x0000008b008b7308 */ /* 0x000fe20000000800 */
[----:B------:R-:W0:Y:S07]  /*61d0*/  SHFL.BFLY PT, R11, R122, 0x1, 0x1f ;  /* 0x0c201f007a0b7f89 */ /* 0x000e2e00000e0000 */
[----:B------:R-:W-:Y:S08]  /*61e0*/  MUFU.EX2 R180, R180 ;  /* 0x000000b400b47308 */ /* 0x000ff00000000800 */
[----:B------:R-:W-:Y:S08]  /*61f0*/  MUFU.EX2 R182, R182 ;  /* 0x000000b600b67308 */ /* 0x000ff00000000800 */
[----:B------:R-:W-:Y:S01]  /*6200*/  MUFU.EX2 R157, R157 ;  /* 0x0000009d009d7308 */ /* 0x000fe20000000800 */
[----:B0-----:R-:W-:-:S04]  /*6210*/  FMNMX.FTZ R11, R122, R11, !PT ;  /* 0x0000000b7a0b7209 */ /* 0x001fc80007810000 */
[C---:B------:R-:W-:Y:S01]  /*6220*/  FSETP.NEU.FTZ.AND P2, PT, R11.reuse, -INF , PT ;  /* 0xff8000000b00780b */ /* 0x040fe20003f5d000 */
[C---:B------:R-:W-:Y:S02]  /*6230*/  FMUL.FTZ R0, R11.reuse, UR35 ;  /* 0x000000230b007c20 */ /* 0x040fe40008410000 */
[----:B------:R-:W-:Y:S03]  /*6240*/  MUFU.EX2 R176, R176 ;  /* 0x000000b000b07308 */ /* 0x000fe60000000800 */
[----:B------:R-:W-:Y:S02]  /*6250*/  FSEL R147, R0, RZ, P2 ;  /* 0x000000ff00937208 */ /* 0x000fe40001000000 */
[----:B------:R-:W-:-:S03]  /*6260*/  FSEL R0, R11, RZ, P2 ;  /* 0x000000ff0b007208 */ /* 0x000fc60001000000 */
[----:B------:R-:W-:Y:S01]  /*6270*/  FFMA.FTZ R187, R131, UR35, -R147 ;  /* 0x0000002383bb7c23 */ /* 0x000fe20008010893 */
[----:B------:R-:W-:Y:S01]  /*6280*/  FSEL R131, R12, RZ, P1 ;  /* 0x000000ff0c837208 */ /* 0x000fe20000800000 */
[----:B------:R-:W-:Y:S01]  /*6290*/  FADD.FTZ R2, -R0, R13 ;  /* 0x0000000d00027221 */ /* 0x000fe20000010100 */
[--C-:B------:R-:W-:Y:S01]  /*62a0*/  FFMA.FTZ R189, R168, UR35, -R147.reuse ;  /* 0x00000023a8bd7c23 */ /* 0x100fe20008010893 */
[--C-:B------:R-:W-:Y:S01]  /*62b0*/  FFMA.FTZ R122, R169, UR35, -R147.reuse ;  /* 0x00000023a97a7c23 */ /* 0x100fe20008010893 */
[--C-:B------:R-:W-:Y:S01]  /*62c0*/  FFMA.FTZ R191, R170, UR35, -R147.reuse ;  /* 0x00000023aabf7c23 */ /* 0x100fe20008010893 */
[----:B------:R-:W-:Y:S01]  /*62d0*/  FADD.FTZ R131, -R131, R14 ;  /* 0x0000000e83837221 */ /* 0x000fe20000010100 */
[----:B------:R-:W-:Y:S01]  /*62e0*/  FMUL.FTZ R2, R2, UR35 ;  /* 0x0000002302027c20 */ /* 0x000fe20008410000 */
[--C-:B------:R-:W-:Y:S01]  /*62f0*/  FFMA.FTZ R124, R143, UR35, -R147.reuse ;  /* 0x000000238f7c7c23 */ /* 0x100fe20008010893 */
[----:B------:R-:W-:Y:S01]  /*6300*/  MUFU.EX2 R189, R189 ;  /* 0x000000bd00bd7308 */ /* 0x000fe20000000800 */
[----:B------:R-:W-:Y:S01]  /*6310*/  FMUL.FTZ R131, R131, UR35 ;  /* 0x0000002383837c20 */ /* 0x000fe20008410000 */
[--C-:B------:R-:W-:Y:S01]  /*6320*/  FFMA.FTZ R185, R146, UR35, -R147.reuse ;  /* 0x0000002392b97c23 */ /* 0x100fe20008010893 */
[--C-:B------:R-:W-:Y:S01]  /*6330*/  FFMA.FTZ R126, R130, UR35, -R147.reuse ;  /* 0x00000023827e7c23 */ /* 0x100fe20008010893 */
[--C-:B------:R-:W-:Y:S01]  /*6340*/  FFMA.FTZ R128, R133, UR35, -R147.reuse ;  /* 0x0000002385807c23 */ /* 0x100fe20008010893 */
[--C-:B-1----:R-:W-:Y:S01]  /*6350*/  FFMA.FTZ R138, R140, UR35, -R147.reuse ;  /* 0x000000238c8a7c23 */ /* 0x102fe20008010893 */
        /* <DEDUP_REMOVED lines=15> */
[----:B------:R-:W-:-:S03]  /*6450*/  FFMA.FTZ R132, R132, UR35, -R147 ;  /* 0x0000002384847c23 */ /* 0x000fc60008010893 */
[----:B------:R-:W2:Y:S01]  /*6460*/  MUFU.EX2 R122, R122 ;  /* 0x0000007a007a7308 */ /* 0x000ea20000000800 */
[----:B0-----:R-:W-:-:S04]  /*6470*/  FFMA.FTZ R13, R0, R10, R127 ;  /* 0x0000000a000d7223 */ /* 0x001fc8000001007f */
        /* <DEDUP_REMOVED lines=12> */
[----:B------:R-:W-:-:S04]  /*6540*/  FADD.FTZ R142, R186, R13 ;  /* 0x0000000dba8e7221 */ /* 0x000fc80000010000 */
        /* <DEDUP_REMOVED lines=11> */
[----:B------:R-:W-:-:S06]  /*6600*/  FADD.FTZ R142, R176, R13 ;  /* 0x0000000db08e7221 */ /* 0x000fcc0000010000 */
        /* <DEDUP_REMOVED lines=30> */
[----:B------:R-:W-:Y:S01]  /*67f0*/  MUFU.EX2 R174, R174 ;  /* 0x000000ae00ae7308 */ /* 0x000fe20000000800 */
[----:B-1----:R-:W-:-:S07]  /*6800*/  FADD.FTZ R13, R159, R142 ;  /* 0x0000008e9f0d7221 */ /* 0x002fce0000010000 */
[----:B------:R-:W0:Y:S01]  /*6810*/  MUFU.EX2 R175, R175 ;  /* 0x000000af00af7308 */ /* 0x000e220000000800 */
[----:B--2---:R-:W-:-:S07]  /*6820*/  FADD.FTZ R10, R140, R3 ;  /* 0x000000038c0a7221 */ /* 0x004fce0000010000 */
[----:B------:R-:W-:Y:S08]  /*6830*/  MUFU.EX2 R21, R21 ;  /* 0x0000001500157308 */ /* 0x000ff00000000800 */
[----:B------:R-:W1:Y:S01]  /*6840*/  MUFU.EX2 R152, R152 ;  /* 0x0000009800987308 */ /* 0x000e620000000800 */
[----:B0-----:R-:W-:-:S07]  /*6850*/  FADD.FTZ R10, R175, R10 ;  /* 0x0000000aaf0a7221 */ /* 0x001fce0000010000 */
[----:B------:R-:W-:Y:S08]  /*6860*/  MUFU.EX2 R20, R20 ;  /* 0x0000001400147308 */ /* 0x000ff00000000800 */
[----:B------:R-:W0:Y:S01]  /*6870*/  MUFU.EX2 R151, R151 ;  /* 0x0000009700977308 */ /* 0x000e220000000800 */
[----:B-1----:R-:W-:-:S07]  /*6880*/  FADD.FTZ R10, R152, R10 ;  /* 0x0000000a980a7221 */ /* 0x002fce0000010000 */
[----:B------:R-:W-:Y:S08]  /*6890*/  MUFU.EX2 R125, R125 ;  /* 0x0000007d007d7308 */ /* 0x000ff00000000800 */
[----:B------:R1:W2:Y:S01]  /*68a0*/  MUFU.EX2 R169, R136 ;  /* 0x0000008800a97308 */ /* 0x0002a20000000800 */
[----:B0-----:R-:W-:-:S07]  /*68b0*/  FADD.FTZ R10, R151, R10 ;  /* 0x0000000a970a7221 */ /* 0x001fce0000010000 */
[----:B------:R-:W0:Y:S01]  /*68c0*/  MUFU.EX2 R120, R120 ;  /* 0x0000007800787308 */ /* 0x000e220000000800 */
[----:B-1----:R-:W-:-:S04]  /*68d0*/  FADD.FTZ R136, R174, R13 ;  /* 0x0000000dae887221 */ /* 0x002fc80000010000 */
[----:B------:R-:W-:-:S03]  /*68e0*/  FADD.FTZ R3, R21, R136 ;  /* 0x0000008815037221 */ /* 0x000fc60000010000 */
[----:B------:R-:W1:Y:S01]  /*68f0*/  MUFU.EX2 R171, R154 ;  /* 0x0000009a00ab7308 */ /* 0x000e620000000800 */
[----:B------:R-:W-:Y:S01]  /*6900*/  FADD.FTZ R136, R20, R3 ;  /* 0x0000000314887221 */ /* 0x000fe20000010000 */
[----:B--2---:R-:W-:-:S03]  /*6910*/  FADD.FTZ R10, R169, R10 ;  /* 0x0000000aa90a7221 */ /* 0x004fc60000010000 */
[----:B------:R-:W-:-:S03]  /*6920*/  FADD.FTZ R3, R125, R136 ;  /* 0x000000887d037221 */ /* 0x000fc60000010000 */
        /* <DEDUP_REMOVED lines=8> */
.L_x_2204:
[----:B------:R-:W0:Y:S01]  /*69b0*/  S2UR UR5, SR_CgaCtaId ;  /* 0x00000000000579c3 */ /* 0x000e220000008800 */
[----:B------:R-:W-:Y:S01]  /*69c0*/  UISETP.GT.AND UP0, UPT, UR4, UR10, UPT ;  /* 0x0000000a0400728c */ /* 0x000fe2000bf04270 */
[----:B------:R-:W-:Y:S01]  /*69d0*/  F2FP.BF16.F32.PACK_AB R183, R14, R183 ;  /* 0x000000b70eb7723e */ /* 0x000fe200000010ff */
[----:B------:R-:W-:Y:S01]  /*69e0*/  UIADD3 UR9, UR9, 0x30860, URZ ;  /* 0x0003086009097890 */ /* 0x000fe2000fffe03f */
[----:B------:R-:W-:Y:S01]  /*69f0*/  F2FP.BF16.F32.PACK_AB R188, R188, R127 ;  /* 0x0000007fbcbc723e */ /* 0x000fe200000010ff */
[----:B------:R-:W-:Y:S01]  /*6a00*/  UIADD3 UR4, UR4, -0x1, URZ ;  /* 0xffffffff04047890 */ /* 0x000fe2000fffe03f */
[----:B------:R-:W-:Y:S01]  /*6a10*/  F2FP.BF16.F32.PACK_AB R189, R122, R189 ;  /* 0x000000bd7abd723e */ /* 0x000fe200000010ff */
[----:B------:R-:W-:Y:S01]  /*6a20*/  UMOV UR6, UR39 ;  /* 0x0000002700067c82 */ /* 0x000fe20008000000 */
[----:B------:R-:W-:Y:S01]  /*6a30*/  PLOP3.LUT P1, PT, PT, PT, UP0, 0x80, 0x0 ;  /* 0x000000000000781c */ /* 0x000fe20003f2f008 */
[----:B------:R-:W-:Y:S01]  /*6a40*/  IMAD.MOV.U32 R13, RZ, RZ, R11 ;  /* 0x000000ffff0d7224 */ /* 0x000fe200078e000b */
[----:B------:R-:W-:Y:S01]  /*6a50*/  F2FP.BF16.F32.PACK_AB R190, R129, R190 ;  /* 0x000000be81be723e */ /* 0x000fe200000010ff */
[----:B------:R-:W-:Y:S01]  /*6a60*/  IMAD.MOV.U32 R14, RZ, RZ, R12 ;  /* 0x000000ffff0e7224 */ /* 0x000fe200078e000c */
[----:B------:R-:W-:-:S02]  /*6a70*/  F2FP.BF16.F32.PACK_AB R191, R124, R191 ;  /* 0x000000bf7cbf723e */ /* 0x000fc400000010ff */
[----:B------:R-:W-:Y:S02]  /*6a80*/  F2FP.BF16.F32.PACK_AB R184, R135, R184 ;  /* 0x000000b887b8723e */ /* 0x000fe400000010ff */
[----:B------:R-:W-:Y:S02]  /*6a90*/  F2FP.BF16.F32.PACK_AB R185, R126, R185 ;  /* 0x000000b97eb9723e */ /* 0x000fe400000010ff */
[----:B------:R-:W-:Y:S02]  /*6aa0*/  F2FP.BF16.F32.PACK_AB R186, R139, R186 ;  /* 0x000000ba8bba723e */ /* 0x000fe400000010ff */
[----:B------:R-:W-:Y:S02]  /*6ab0*/  F2FP.BF16.F32.PACK_AB R187, R128, R187 ;  /* 0x000000bb80bb723e */ /* 0x000fe400000010ff */
[----:B------:R-:W-:Y:S01]  /*6ac0*/  F2FP.BF16.F32.PACK_AB R180, R153, R180 ;  /* 0x000000b499b4723e */ /* 0x000fe200000010ff */
[----:B0-----:R-:W-:Y:S01]  /*6ad0*/  UPRMT UR9, UR5, 0x654, UR9 ;  /* 0x0000065405097896 */ /* 0x001fe20008000009 */
[----:B------:R-:W-:-:S02]  /*6ae0*/  F2FP.BF16.F32.PACK_AB R181, R130, R181 ;  /* 0x000000b582b5723e */ /* 0x000fc400000010ff */
[----:B------:R-:W-:Y:S01]  /*6af0*/  UMOV UR5, UR38 ;  /* 0x0000002600057c82 */ /* 0x000fe20008000000 */
[----:B------:R-:W-:Y:S02]  /*6b00*/  F2FP.BF16.F32.PACK_AB R182, R157, R182 ;  /* 0x000000b69db6723e */ /* 0x000fe400000010ff */
[----:B------:R-:W-:Y:S02]  /*6b10*/  F2FP.BF16.F32.PACK_AB R176, R15, R176 ;  /* 0x000000b00fb0723e */ /* 0x000fe400000010ff */
[----:B------:R-:W-:Y:S01]  /*6b20*/  F2FP.BF16.F32.PACK_AB R177, R134, R177 ;  /* 0x000000b186b1723e */ /* 0x000fe200000010ff */
[----:B------:R-:W-:Y:S01]  /*6b30*/  SYNCS.ARRIVE.TRANS64.RED.A1T0 RZ, [UR9], RZ ;  /* 0x000000ffffff79a7 */ /* 0x000fe20008100409 */
        /* <DEDUP_REMOVED lines=10> */
[----:B------:R-:W-:Y:S06]  /*6be0*/  @P1 BRA `(.L_x_2205) ;  /* 0xffffffd400001947 */ /* 0x000fec000383ffff */
.L_x_2194:
[----:B------:R-:W-:-:S13]  /*6bf0*/  ISETP.LE.AND P1, PT, RZ, UR4, PT ;  /* 0x00000004ff007c0c */ /* 0x000fda000bf23270 */
[----:B------:R-:W-:Y:S05]  /*6c00*/  @!P1 BRA `(.L_x_2206) ;  /* 0x00000024003c9947 */ /* 0x000fea0003800000 */
[----:B------:R-:W-:Y:S01]  /*6c10*/  IMAD.MOV.U32 R14, RZ, RZ, R11 ;  /* 0x000000ffff0e7224 */ /* 0x000fe200078e000b */
[----:B------:R-:W-:Y:S01]  /*6c20*/  MOV R13, R12 ;  /* 0x0000000c000d7202 */ /* 0x000fe20000000f00 */
[----:B------:R-:W-:Y:S01]  /*6c30*/  UMOV UR5, UR38 ;  /* 0x0000002600057c82 */ /* 0x000fe20008000000 */
[----:B------:R-:W-:Y:S01]  /*6c40*/  UMOV UR6, UR39 ;  /* 0x0000002700067c82 */ /* 0x000fe20008000000 */
[----:B------:R-:W-:Y:S01]  /*6c50*/  ULDC UR7, c[0x0][0x9d8] ;  /* 0x0002760000077ab9 */ /* 0x000fe20000000800 */
[----:B------:R-:W-:-:S05]  /*6c60*/  ULDC UR10, c[0x0][0x988] ;  /* 0x00026200000a7ab9 */ /* 0x000fca0000000800 */
.L_x_2217:
[----:B------:R-:W-:-:S04]  /*6c70*/  UIADD3 UR9, UR6, 0x1, URZ ;  /* 0x0000000106097890 */ /* 0x000fc8000fffe03f */
[----:B------:R-:W-:-:S04]  /*6c80*/  UISETP.NE.AND UP0, UPT, UR9, 0x2, UPT ;  /* 0x000000020900788c */ /* 0x000fc8000bf05270 */
[----:B------:R-:W-:Y:S02]  /*6c90*/  USEL UR9, UR9, URZ, UP0 ;  /* 0x0000003f09097287 */ /* 0x000fe40008000000 */
[----:B------:R-:W-:-:S04]  /*6ca0*/  USEL UR38, URZ, 0x1, UP0 ;  /* 0x000000013f267887 */ /* 0x000fc80008000000 */
[----:B------:R-:W-:Y:S01]  /*6cb0*/  ULOP3.LUT UR38, UR5, UR38, URZ, 0x3c, !UPT ;  /* 0x0000002605267292 */ /* 0x000fe2000f8e3c3f */
[----:B------:R-:W-:Y:S01]  /*6cc0*/  UMOV UR39, UR9 ;  /* 0x0000000900277c82 */ /* 0x000fe20008000000 */
[----:B------:R-:W-:Y:S10]  /*6cd0*/  @!P0 BRA `(.L_x_2207) ;  /* 0x0000000000048947 */ /* 0x000ff40003800000 */
[----:B------:R-:W-:Y:S01]  /*6ce0*/  BPT.TRAP 0x1 ;  /* 0x000000040000795c */ /* 0x000fe20000300000 */
.L_x_2207:
[----:B------:R-:W-:Y:S01]  /*6cf0*/  ULEA UR8, UR39, UR40, 0x3 ;  /* 0x0000002827087291 */ /* 0x000fe2000f8e183f */
[----:B------:R-:W-:-:S05]  /*6d00*/  IMAD.U32 R11, RZ, RZ, UR38 ;  /* 0x00000026ff0b7e24 */ /* 0x000fca000f8e00ff */
[----:B------:R-:W-:-:S04]  /*6d10*/  SHF.L.U32 R11, R11, 0x1f, RZ ;  /* 0x0000001f0b0b7819 */ /* 0x000fc800000006ff */
[----:B------:R0:W1:Y:S01]  /*6d20*/  SYNCS.PHASECHK.TRANS64.TRYWAIT P1, [UR8+0x30830], R11 ;  /* 0x0308300bff0075a7 */ /* 0x0000620008020148 */
[----:B------:R-:W-:Y:S05]  /*6d30*/  @!P0 BRA `(.L_x_2208) ;  /* 0x0000000000048947 */ /* 0x000fea0003800000 */
[----:B------:R-:W-:Y:S01]  /*6d40*/  BPT.TRAP 0x1 ;  /* 0x000000040000795c */ /* 0x000fe20000300000 */
.L_x_2208:
[----:B-1----:R-:W-:Y:S05]  /*6d50*/  @P1 BRA `(.L_x_2209) ;  /* 0x0000000000081947 */ /* 0x002fea0003800000 */
[----:B------:R-:W1:Y:S02]  /*6d60*/  SYNCS.PHASECHK.TRANS64.TRYWAIT P1, [UR8+0x30830], R11 ;  /* 0x0308300bff0075a7 */ /* 0x000e640008020148 */
[----:B-1----:R-:W-:Y:S05]  /*6d70*/  @!P1 BRA `(.L_x_2210) ;  /* 0x0000009c00089947 */ /* 0x002fea0003800000 */
.L_x_2209:
        /* <DEDUP_REMOVED lines=175> */
.L_x_2211:
[----:B------:R-:W-:Y:S01]  /*7870*/  ULEA UR8, UR6, UR40, 0x3 ;  /* 0x0000002806087291 */ /* 0x000fe2000f8e183f */
[----:B------:R-:W-:-:S05]  /*7880*/  IMAD.U32 R0, RZ, RZ, UR5 ;  /* 0x00000005ff007e24 */ /* 0x000fca000f8e00ff */
[----:B------:R-:W-:-:S04]  /*7890*/  SHF.L.U32 R0, R0, 0x1f, RZ ;  /* 0x0000001f00007819 */ /* 0x000fc800000006ff */
[----:B------:R2:W3:Y:S01]  /*78a0*/  SYNCS.PHASECHK.TRANS64.TRYWAIT P1, [UR8+0x30850], R0 ;  /* 0x03085000ff0075a7 */ /* 0x0004e20008020148 */
[----:B------:R-:W-:Y:S05]  /*78b0*/  @!P0 BRA `(.L_x_2212) ;  /* 0x0000000000048947 */ /* 0x000fea0003800000 */
[----:B------:R-:W-:Y:S01]  /*78c0*/  BPT.TRAP 0x1 ;  /* 0x000000040000795c */ /* 0x000fe20000300000 */
.L_x_2212:
[----:B---3--:R-:W-:Y:S05]  /*78d0*/  @P1 BRA `(.L_x_2213) ;  /* 0x0000000000081947 */ /* 0x008fea0003800000 */
[----:B------:R-:W3:Y:S02]  /*78e0*/  SYNCS.PHASECHK.TRANS64.TRYWAIT P1, [UR8+0x30850], R0 ;  /* 0x03085000ff0075a7 */ /* 0x000ee40008020148 */
[----:B---3--:R-:W-:Y:S05]  /*78f0*/  @!P1 BRA `(.L_x_2214) ;  /* 0x0000009000409947 */ /* 0x008fea0003800000 */
.L_x_2213:
        /* <DEDUP_REMOVED lines=37> */
.L_x_2215:
        /* <DEDUP_REMOVED lines=59> */
[----:B------:R-:W1:Y:S01]  /*7f00*/  S2UR UR6, SR_CgaCtaId ;  /* 0x00000000000679c3 */ /* 0x000e620000008800 */
[----:B------:R-:W-:-:S02]  /*7f10*/  ULEA UR5, UR9, UR40, 0x3 ;  /* 0x0000002809057291 */ /* 0x000fc4000f8e183f */
[----:B------:R-:W3:Y:S01]  /*7f20*/  MUFU.TANH R120, R120 ;  /* 0x0000007800787308 */ /* 0x000ee20000002400 */
[----:B--2---:R-:W-:Y:S01]  /*7f30*/  FMNMX.FTZ R11, R21, R0, !PT ;  /* 0x00000000150b7209 */ /* 0x004fe20007810000 */
[----:B------:R-:W-:-:S06]  /*7f40*/  UIADD3 UR5, UR5, 0x30840, URZ ;  /* 0x0003084005057890 */ /* 0x000fcc000fffe03f */
[----:B------:R-:W2:Y:S01]  /*7f50*/  MUFU.TANH R172, R172 ;  /* 0x000000ac00ac7308 */ /* 0x000ea20000002400 */
[----:B0-----:R-:W-:-:S07]  /*7f60*/  FMNMX.FTZ R143, R171, R2, !PT ;  /* 0x00000002ab8f7209 */ /* 0x001fce0007810000 */
[----:B------:R-:W0:Y:S01]  /*7f70*/  MUFU.TANH R121, R121 ;  /* 0x0000007900797308 */ /* 0x000e220000002400 */
[----:B---3--:R-:W-:Y:S01]  /*7f80*/  FMNMX.FTZ R0, R120, R11, !PT ;  /* 0x0000000b78007209 */ /* 0x008fe20007810000 */
[----:B-1----:R-:W-:-:S06]  /*7f90*/  UPRMT UR5, UR6, 0x654, UR5 ;  /* 0x0000065406057896 */ /* 0x002fcc0008000005 */
[----:B------:R-:W1:Y:S01]  /*7fa0*/  MUFU.TANH R173, R173 ;  /* 0x000000ad00ad7308 */ /* 0x000e620000002400 */
[----:B--2---:R-:W-:Y:S02]  /*7fb0*/  FMNMX.FTZ R2, R172, R143, !PT ;  /* 0x0000008fac027209 */ /* 0x004fe40007810000 */
[----:B------:R-:W-:Y:S05]  /*7fc0*/  SYNCS.ARRIVE.TRANS64.RED.A1T0 RZ, [UR5], RZ ;  /* 0x000000ffffff79a7 */ /* 0x000fea0008100405 */
        /* <DEDUP_REMOVED lines=75> */
[----:B0-----:R-:W-:-:S05]  /*8480*/  FMNMX.FTZ R0, R156, R11, !PT ;  /* 0x0000000b9c007209 */ /* 0x001fca0007810000 */
[----:B------:R-:W0:Y:S01]  /*8490*/  SHFL.BFLY PT, R11, R0, 0x2, 0x1f ;  /* 0x0c401f00000b7f89 */ /* 0x000e2200000e0000 */
[----:B-1----:R-:W-:-:S04]  /*84a0*/  FMNMX.FTZ R157, R153, R2, !PT ;  /* 0x00000002999d7209 */ /* 0x002fc80007810000 */
        /* <DEDUP_REMOVED lines=8> */
[----:B------:R-:W-:-:S04]  /*8530*/  FMUL.FTZ R160, R12, UR35 ;  /* 0x000000230ca07c20 */ /* 0x000fc80008410000 */
[--C-:B------:R-:W-:Y:S01]  /*8540*/  FFMA.FTZ R188, R169, UR35, -R160.reuse ;  /* 0x00000023a9bc7c23 */ /* 0x100fe200080108a0 */
[--C-:B------:R-:W-:Y:S01]  /*8550*/  FFMA.FTZ R190, R170, UR35, -R160.reuse ;  /* 0x00000023aabe7c23 */ /* 0x100fe200080108a0 */
[--C-:B------:R-:W-:Y:S01]  /*8560*/  FFMA.FTZ R157, R171, UR35, -R160.reuse ;  /* 0x00000023ab9d7c23 */ /* 0x100fe200080108a0 */
[--C-:B------:R-:W-:Y:S01]  /*8570*/  FFMA.FTZ R184, R172, UR35, -R160.reuse ;  /* 0x00000023acb87c23 */ /* 0x100fe200080108a0 */
[--C-:B------:R-:W-:Y:S01]  /*8580*/  FFMA.FTZ R186, R174, UR35, -R160.reuse ;  /* 0x00000023aeba7c23 */ /* 0x100fe200080108a0 */
[--C-:B------:R-:W-:Y:S01]  /*8590*/  FFMA.FTZ R161, R175, UR35, -R160.reuse ;  /* 0x00000023afa17c23 */ /* 0x100fe200080108a0 */
[----:B-1----:R-:W-:Y:S01]  /*85a0*/  FMNMX.FTZ R11, R158, R159, !PT ;  /* 0x0000009f9e0b7209 */ /* 0x002fe20007810000 */
[----:B------:R-:W-:Y:S01]  /*85b0*/  FMUL.FTZ R159, R13, UR35 ;  /* 0x000000230d9f7c20 */ /* 0x000fe20008410000 */
[----:B------:R-:W-:Y:S01]  /*85c0*/  MUFU.EX2 R188, R188 ;  /* 0x000000bc00bc7308 */ /* 0x000fe20000000800 */
[--C-:B------:R-:W-:Y:S01]  /*85d0*/  FFMA.FTZ R180, R135, UR35, -R160.reuse ;  /* 0x0000002387b47c23 */ /* 0x100fe200080108a0 */
[----:B------:R-:W-:Y:S01]  /*85e0*/  FFMA.FTZ R135, R136, UR35, -R160 ;  /* 0x0000002388877c23 */ /* 0x000fe200080108a0 */
[----:B------:R-:W-:Y:S01]  /*85f0*/  FADD.FTZ R13, -R11, R14 ;  /* 0x0000000e0b0d7221 */ /* 0x000fe20000010100 */
[--C-:B------:R-:W-:Y:S01]  /*8600*/  FFMA.FTZ R182, R137, UR35, -R160.reuse ;  /* 0x0000002389b67c23 */ /* 0x100fe200080108a0 */
[--C-:B------:R-:W-:Y:S01]  /*8610*/  FFMA.FTZ R137, R138, UR35, -R160.reuse ;  /* 0x000000238a897c23 */ /* 0x100fe200080108a0 */
[--C-:B------:R-:W-:Y:S01]  /*8620*/  FFMA.FTZ R176, R141, UR35, -R160.reuse ;  /* 0x000000238db07c23 */ /* 0x100fe200080108a0 */
[----:B------:R-:W-:Y:S01]  /*8630*/  FMUL.FTZ R14, R13, UR35 ;  /* 0x000000230d0e7c20 */ /* 0x000fe20008410000 */
        /* <DEDUP_REMOVED lines=14> */
[----:B------:R-:W-:-:S03]  /*8720*/  FFMA.FTZ R155, R156, UR35, -R160 ;  /* 0x000000239c9b7c23 */ /* 0x000fc600080108a0 */
[----:B------:R-:W0:Y:S01]  /*8730*/  MUFU.EX2 R13, R13 ;  /* 0x0000000d000d7308 */ /* 0x000e220000000800 */
[----:B-1----:R-:W-:-:S04]  /*8740*/  FMUL.FTZ R14, R11, UR35 ;  /* 0x000000230b0e7c20 */ /* 0x002fc80008410000 */
        /* <DEDUP_REMOVED lines=13> */
[----:B0-----:R-:W-:Y:S01]  /*8820*/  FFMA.FTZ R15, R0, R10, R13 ;  /* 0x0000000a000f7223 */ /* 0x001fe2000001000d */
[--C-:B------:R-:W-:Y:S01]  /*8830*/  FFMA.FTZ R128, R128, UR35, -R14.reuse ;  /* 0x0000002380807c23 */ /* 0x100fe2000801080e */
[--C-:B------:R-:W-:Y:S01]  /*8840*/  FFMA.FTZ R177, R129, UR35, -R14.reuse ;  /* 0x0000002381b17c23 */ /* 0x100fe2000801080e */
[--C-:B------:R-:W-:Y:S01]  /*8850*/  FFMA.FTZ R130, R130, UR35, -R14.reuse ;  /* 0x0000002382827c23 */ /* 0x100fe2000801080e */
[----:B------:R-:W-:Y:S01]  /*8860*/  FADD.FTZ R15, R188, R15 ;  /* 0x0000000fbc0f7221 */ /* 0x000fe20000010000 */
[--C-:B------:R-:W-:Y:S01]  /*8870*/  FFMA.FTZ R179, R131, UR35, -R14.reuse ;  /* 0x0000002383b37c23 */ /* 0x100fe2000801080e */
[--C-:B------:R-:W-:Y:S01]  /*8880*/  FFMA.FTZ R132, R132, UR35, -R14.reuse ;  /* 0x0000002384847c23 */ /* 0x100fe2000801080e */
[----:B------:R-:W0:Y:S01]  /*8890*/  MUFU.EX2 R20, R20 ;  /* 0x0000001400147308 */ /* 0x000e220000000800 */
[----:B-1----:R-:W-:Y:S01]  /*88a0*/  FADD.FTZ R136, R190, R15 ;  /* 0x0000000fbe887221 */ /* 0x002fe20000010000 */
[--C-:B------:R-:W-:Y:S01]  /*88b0*/  FFMA.FTZ R173, R133, UR35, -R14.reuse ;  /* 0x0000002385ad7c23 */ /* 0x100fe2000801080e */
[--C-:B------:R-:W-:Y:S01]  /*88c0*/  FFMA.FTZ R134, R134, UR35, -R14.reuse ;  /* 0x0000002386867c23 */ /* 0x100fe2000801080e */
[--C-:B------:R-:W-:Y:S01]  /*88d0*/  FFMA.FTZ R175, R139, UR35, -R14.reuse ;  /* 0x000000238baf7c23 */ /* 0x100fe2000801080e */
[--C-:B------:R-:W-:Y:S01]  /*88e0*/  FFMA.FTZ R140, R140, UR35, -R14.reuse ;  /* 0x000000238c8c7c23 */ /* 0x100fe2000801080e */
[--C-:B------:R-:W-:Y:S01]  /*88f0*/  FFMA.FTZ R143, R143, UR35, -R14.reuse ;  /* 0x000000238f8f7c23 */ /* 0x100fe2000801080e */
[--C-:B------:R-:W-:Y:S01]  /*8900*/  FFMA.FTZ R150, R150, UR35, -R14.reuse ;  /* 0x0000002396967c23 */ /* 0x100fe2000801080e */
[----:B------:R-:W1:Y:S01]  /*8910*/  MUFU.EX2 R191, R191 ;  /* 0x000000bf00bf7308 */ /* 0x000e620000000800 */
[----:B--2---:R-:W-:Y:S01]  /*8920*/  FFMA.FTZ R3, R2, R3, R189 ;  /* 0x0000000302037223 */ /* 0x004fe200000100bd */
[--C-:B------:R-:W-:Y:S01]  /*8930*/  FFMA.FTZ R153, R153, UR35, -R14.reuse ;  /* 0x0000002399997c23 */ /* 0x100fe2000801080e */
[----:B------:R-:W-:-:S05]  /*8940*/  FFMA.FTZ R14, R154, UR35, -R14 ;  /* 0x000000239a0e7c23 */ /* 0x000fca000801080e */
        /* <DEDUP_REMOVED lines=84> */
[----:B0-----:R-:W-:-:S03]  /*8e90*/  FADD.FTZ R10, R155, R136 ;  /* 0x000000889b0a7221 */ /* 0x001fc60000010000 */
[----:B-1----:R-:W-:Y:S01]  /*8ea0*/  FADD.FTZ R3, R14, R3 ;  /* 0x000000030e037221 */ /* 0x002fe20000010000 */
[----:B------:R-:W-:Y:S06]  /*8eb0*/  @!P0 BRA `(.L_x_2216) ;  /* 0x0000000000048947 */ /* 0x000fec0003800000 */
[----:B------:R-:W-:Y:S01]  /*8ec0*/  BPT.TRAP 0x1 ;  /* 0x000000040000795c */ /* 0x000fe20000300000 */
.L_x_2216:
[----:B------:R-:W0:Y:S01]  /*8ed0*/  S2UR UR5, SR_CgaCtaId ;  /* 0x00000000000579c3 */ /* 0x000e220000008800 */
[----:B------:R-:W-:Y:S01]  /*8ee0*/  UIADD3 UR8, UR8, 0x30860, URZ ;  /* 0x0003086008087890 */ /* 0x000fe2000fffe03f */
[----:B------:R-:W-:Y:S01]  /*8ef0*/  ISETP.LT.AND P1, PT, RZ, UR4, PT ;  /* 0x00000004ff007c0c */ /* 0x000fe2000bf21270 */
[----:B------:R-:W-:Y:S01]  /*8f00*/  UIADD3 UR4, UR4, -0x1, URZ ;  /* 0xffffffff04047890 */ /* 0x000fe2000fffe03f */
[----:B------:R-:W-:Y:S01]  /*8f10*/  F2FP.BF16.F32.PACK_AB R188, R188, R13 ;  /* 0x0000000dbcbc723e */ /* 0x000fe200000010ff */
[----:B------:R-:W-:Y:S01]  /*8f20*/  UMOV UR6, UR39 ;  /* 0x0000002700067c82 */ /* 0x000fe20008000000 */
[----:B------:R-:W-:Y:S01]  /*8f30*/  F2FP.BF16.F32.PACK_AB R171, R14, R153 ;  /* 0x000000990eab723e */ /* 0x000fe200000010ff */
        /* <DEDUP_REMOVED lines=28> */
.L_x_2206:
        /* <DEDUP_REMOVED lines=99> */
.L_x_2218:
[----:B------:R-:W-:Y:S01]  /*9730*/  ULEA UR5, UR39, UR40, 0x3 ;  /* 0x0000002827057291 */ /* 0x000fe2000f8e183f */
[----:B------:R-:W-:-:S04]  /*9740*/  MOV R0, UR38 ;  /* 0x0000002600007c02 */ /* 0x000fc80008000f00 */
[----:B------:R-:W-:-:S04]  /*9750*/  SHF.L.U32 R0, R0, 0x1f, RZ ;  /* 0x0000001f00007819 */ /* 0x000fc800000006ff */
[----:B------:R0:W1:Y:S01]  /*9760*/  SYNCS.PHASECHK.TRANS64.TRYWAIT P1, [UR5+0x30850], R0 ;  /* 0x03085000ff0075a7 */ /* 0x0000620008020145 */
[----:B------:R-:W-:Y:S05]  /*9770*/  @!P0 BRA `(.L_x_2219) ;  /* 0x0000000000048947 */ /* 0x000fea0003800000 */
[----:B------:R-:W-:Y:S01]  /*9780*/  BPT.TRAP 0x1 ;  /* 0x000000040000795c */ /* 0x000fe20000300000 */
.L_x_2219:
[----:B-1----:R-:W-:Y:S05]  /*9790*/  @P1 BRA `(.L_x_2220) ;  /* 0x0000000000081947 */ /* 0x002fea0003800000 */
[----:B------:R-:W1:Y:S02]  /*97a0*/  SYNCS.PHASECHK.TRANS64.TRYWAIT P1, [UR5+0x30850], R0 ;  /* 0x03085000ff0075a7 */ /* 0x000e640008020145 */
[----:B-1----:R-:W-:Y:S05]  /*97b0*/  @!P1 BRA `(.L_x_2221) ;  /* 0x0000007000a89947 */ /* 0x002fea0003800000 */
.L_x_2220:
[----:B------:R-:W-:Y:S01]  /*97c0*/  UIADD3 UR40, UR40, 0x400, URZ ;  /* 0x0000040028287890 */ /* 0x000fe2000fffe03f */
[----:B------:R-:W-:Y:S01]  /*97d0*/  WARPGROUP.ARRIVE ;  /* 0x00000000000079c5 */ /* 0x000fe20000000000 */
[----:B------:R-:W-:Y:S01]  /*97e0*/  UMOV UR7, 0x40000040 ;  /* 0x4000004000077882 */ /* 0x000fe20000000000 */
[----:B-1----:R-:W1:Y:S01]  /*97f0*/  SHFL.BFLY PT, R5, R10, 0x2, 0x1f ;  /* 0x0c401f000a057f89 */ /* 0x002e6200000e0000 */
[----:B------:R-:W-:Y:S01]  /*9800*/  USHF.R.U32.HI UR40, URZ, 0x4, UR40 ;  /* 0x000000043f287899 */ /* 0x000fe20008011628 */
[----:B------:R-:W-:Y:S02]  /*9810*/  CS2R R20, SRZ ;  /* 0x0000000000147805 */ /* 0x000fe4000001ff00 */
[----:B0-----:R-:W0:Y:S01]  /*9820*/  SHFL.BFLY PT, R0, R3, 0x2, 0x1f ;  /* 0x0c401f0003007f89 */ /* 0x001e2200000e0000 */
[----:B------:R-:W-:-:S04]  /*9830*/  ULOP3.LUT UR40, UR40, 0x3fff, URZ, 0xc0, !UPT ;  /* 0x00003fff28287892 */ /* 0x000fc8000f8ec03f */
[----:B------:R-:W-:-:S04]  /*9840*/  ULOP3.LUT UR4, UR40, 0x3000000, URZ, 0xfc, !UPT ;  /* 0x0300000028047892 */ /* 0x000fc8000f8efc3f */
[----:B------:R-:W-:-:S07]  /*9850*/  UIMAD UR4, UR39, 0x900, UR4 ;  /* 0x00000900270478a4 */ /* 0x000fce000f8e0204 */
[----:B------:R-:W-:Y:S02]  /*9860*/  UMOV UR6, UR4 ;  /* 0x0000000400067c82 */ /* 0x000fe40008000000 */
[----:B------:R-:W-:Y:S01]  /*9870*/  HGMMA.64x192x16.F32.BF16 R24, R188, gdesc[UR4].tnspB, R24, gsb0 ;  /* 0x42e00004bc187df0 */ /* 0x000fe20008001818 */
[----:B------:R-:W-:Y:S01]  /*9880*/  UIADD3 UR6, UR4, 0x80, URZ ;  /* 0x0000008004067890 */ /* 0x000fe2000fffe03f */
[----:B-1----:R-:W-:Y:S01]  /*9890*/  FADD.FTZ R5, R5, R10 ;  /* 0x0000000a05057221 */ /* 0x002fe20000010000 */
[----:B------:R-:W-:Y:S01]  /*98a0*/  UMOV UR7, 0x40000040 ;  /* 0x4000004000077882 */ /* 0x000fe20000000000 */
[----:B0-----:R-:W-:Y:S01]  /*98b0*/  FADD.FTZ R2, R0, R3 ;  /* 0x0000000300027221 */ /* 0x001fe20000010000 */
[----:B------:R-:W-:Y:S02]  /*98c0*/  IMAD.U32 R3, RZ, RZ, UR35 ;  /* 0x00000023ff037e24 */ /* 0x000fe4000f8e00ff */
[----:B------:R-:W0:Y:S04]  /*98d0*/  SHFL.BFLY PT, R0, R5, 0x1, 0x1f ;  /* 0x0c201f0005007f89 */ /* 0x000e2800000e0000 */
[----:B------:R-:W1:Y:S01]  /*98e0*/  SHFL.BFLY PT, R7, R2, 0x1, 0x1f ;  /* 0x0c201f0002077f89 */ /* 0x000e6200000e0000 */
[----:B0-----:R-:W-:Y:S01]  /*98f0*/  FADD.FTZ R8, R5, R0 ;  /* 0x0000000005087221 */ /* 0x001fe20000010000 */
[----:B------:R-:W-:-:S02]  /*9900*/  IMAD.U32 R5, RZ, RZ, UR35 ;  /* 0x00000023ff057e24 */ /* 0x000fc4000f8e00ff */
        /* <DEDUP_REMOVED lines=42> */
.L_x_2222:
[----:B------:R-:W0:Y:S01]  /*9bb0*/  S2UR UR7, SR_CgaCtaId ;  /* 0x00000000000779c3 */ /* 0x000e220000008800 */
[----:B------:R-:W-:Y:S01]  /*9bc0*/  R2UR UR6, R193 ;  /* 0x00000000c10672ca */ /* 0x000fe200000e0000 */
[----:B------:R-:W-:Y:S01]  /*9bd0*/  UIADD3 UR4, UR5, 0x30860, URZ ;  /* 0x0003086005047890 */ /* 0x000fe2000fffe03f */
[-C--:B------:R-:W-:Y:S01]  /*9be0*/  FMUL.FTZ R125, R95, R21.reuse ;  /* 0x000000155f7d7220 */ /* 0x080fe20000410000 */
[----:B------:R-:W-:Y:S01]  /*9bf0*/  UIADD3 UR39, UR39, 0x1, URZ ;  /* 0x0000000127277890 */ /* 0x000fe2000fffe03f */
[-C--:B------:R-:W-:Y:S01]  /*9c00*/  FMUL.FTZ R127, R91, R21.reuse ;  /* 0x000000155b7f7220 */ /* 0x080fe20000410000 */
[-C--:B------:R-:W-:Y:S01]  /*9c10*/  FMUL.FTZ R95, R99, R21.reuse ;  /* 0x00000015635f7220 */ /* 0x080fe20000410000 */
        /* <DEDUP_REMOVED lines=17> */
[----:B0-----:R-:W-:Y:S01]  /*9d30*/  UPRMT UR4, UR7, 0x654, UR4 ;  /* 0x0000065407047896 */ /* 0x001fe20008000004 */
        /* <DEDUP_REMOVED lines=75> */
[----:B------:R-:W-:Y:S01]  /*a1f0*/  MOV R193, UR6 ;  /* 0x0000000600c17c02 */ /* 0x000fe20008000f00 */
[-C--:B------:R-:W-:Y:S01]  /*a200*/  FMUL.FTZ R102, R111, R21.reuse ;  /* 0x000000156f667220 */ /* 0x080fe20000410000 */
[----:B------:R-:W-:Y:S01]  /*a210*/  PLOP3.LUT P0, PT, PT, PT, PT, 0x8, 0x0 ;  /* 0x000000000000781c */ /* 0x000fe20003f0e170 */
[-C--:B------:R-:W-:Y:S01]  /*a220*/  FMUL.FTZ R114, R114, R21.reuse ;  /* 0x0000001572727220 */ /* 0x080fe20000410000 */
[-C--:B------:R-:W-:Y:S01]  /*a230*/  FMUL.FTZ R115, R115, R21.reuse ;  /* 0x0000001573737220 */ /* 0x080fe20000410000 */
[-C--:B------:R-:W-:Y:S01]  /*a240*/  FMUL.FTZ R118, R118, R21.reuse ;  /* 0x0000001576767220 */ /* 0x080fe20000410000 */
[----:B------:R-:W-:Y:S01]  /*a250*/  FMUL.FTZ R119, R119, R21 ;  /* 0x0000001577777220 */ /* 0x000fe20000410000 */
[----:B------:R-:W-:-:S02]  /*a260*/  USEL UR39, UR39, URZ, UP0 ;  /* 0x0000003f27277287 */ /* 0x000fc40008000000 */
[----:B------:R-:W-:-:S12]  /*a270*/  ULOP3.LUT UR38, UR38, UR4, URZ, 0x3c, !UPT ;  /* 0x0000000426267292 */ /* 0x000fd8000f8e3c3f */
.L_x_2186:
        /* <DEDUP_REMOVED lines=10> */
[----:B------:R-:W1:Y:S01]  /*a320*/  LDC R56, c[0x0][0xbe8] ;  /* 0x0002fa00ff387b82 */ /* 0x000e620000000800 */
[----:B------:R-:W-:Y:S01]  /*a330*/  F2FP.BF16.F32.PACK_AB R6, R7, R6 ;  /* 0x000000060706723e */ /* 0x000fe200000010ff */
[----:B------:R-:W-:Y:S01]  /*a340*/  USHF.R.S32.HI UR10, URZ, 0x1f, UR61 ;  /* 0x0000001f3f0a7899 */ /* 0x000fe2000801143d */
[----:B------:R-:W-:Y:S01]  /*a350*/  F2FP.BF16.F32.PACK_AB R7, R156, R33 ;  /* 0x000000219c07723e */ /* 0x000fe200000010ff */
[----:B------:R-:W-:Y:S01]  /*a360*/  ULDC.64 UR8, c[0x0][0xb90] ;  /* 0x0002e40000087ab9 */ /* 0x000fe20000000a00 */
[----:B------:R-:W-:Y:S01]  /*a370*/  F2FP.BF16.F32.PACK_AB R4, R25, R4 ;  /* 0x000000041904723e */ /* 0x000fe200000010ff */
[----:B------:R-:W-:Y:S01]  /*a380*/  UIMAD UR5, UR10, UR8, URZ ;  /* 0x000000080a0572a4 */ /* 0x000fe2000f8e023f */
[----:B------:R-:W-:Y:S01]  /*a390*/  F2FP.BF16.F32.PACK_AB R5, R154, R5 ;  /* 0x000000059a05723e */ /* 0x000fe200000010ff */
[----:B------:R-:W-:Y:S01]  /*a3a0*/  UIMAD.WIDE.U32 UR6, UR61, UR8, URZ ;  /* 0x000000083d0672a5 */ /* 0x000fe2000f8e003f */
[----:B------:R-:W-:Y:S01]  /*a3b0*/  F2FP.BF16.F32.PACK_AB R10, R11, R10 ;  /* 0x0000000a0b0a723e */ /* 0x000fe200000010ff */
[----:B------:R-:W-:Y:S01]  /*a3c0*/  UIMAD UR5, UR61, UR9, UR5 ;  /* 0x000000093d0572a4 */ /* 0x000fe2000f8e0205 */
[----:B------:R-:W-:Y:S01]  /*a3d0*/  F2FP.BF16.F32.PACK_AB R8, R15, R8 ;  /* 0x000000080f08723e */ /* 0x000fe200000010ff */
[----:B------:R-:W-:Y:S01]  /*a3e0*/  USHF.R.S32.HI UR12, URZ, 0x1f, UR60 ;  /* 0x0000001f3f0c7899 */ /* 0x000fe2000801143c */
[----:B------:R-:W-:Y:S01]  /*a3f0*/  F2FP.BF16.F32.PACK_AB R11, R150, R141 ;  /* 0x0000008d960b723e */ /* 0x000fe200000010ff */
[----:B------:R-:W-:Y:S01]  /*a400*/  ULDC.64 UR8, c[0x0][0xb98] ;  /* 0x0002e60000087ab9 */ /* 0x000fe20000000a00 */
[----:B------:R-:W-:Y:S01]  /*a410*/  UIADD3 UR7, UR7, UR5, URZ ;  /* 0x0000000507077290 */ /* 0x000fe2000fffe03f */
[----:B------:R-:W-:Y:S01]  /*a420*/  F2FP.BF16.F32.PACK_AB R12, R13, R12 ;  /* 0x0000000c0d0c723e */ /* 0x000fe200000010ff */
[----:B------:R-:W-:Y:S01]  /*a430*/  UIMAD UR5, UR12, UR8, URZ ;  /* 0x000000080c0572a4 */ /* 0x000fe2000f8e023f */
[----:B------:R-:W-:Y:S01]  /*a440*/  F2FP.BF16.F32.PACK_AB R13, R147, R140 ;  /* 0x0000008c930d723e */ /* 0x000fe200000010ff */
[----:B------:R-:W-:Y:S01]  /*a450*/  UIMAD.WIDE.U32 UR6, UR60, UR8, UR6 ;  /* 0x000000083c0672a5 */ /* 0x000fe2000f8e0006 */
[----:B------:R-:W-:Y:S01]  /*a460*/  F2FP.BF16.F32.PACK_AB R14, R53, R14 ;  /* 0x0000000e350e723e */ /* 0x000fe200000010ff */
[----:B------:R-:W-:Y:S01]  /*a470*/  UIMAD UR5, UR60, UR9, UR5 ;  /* 0x000000093c0572a4 */ /* 0x000fe2000f8e0205 */
[----:B------:R-:W-:-:S02]  /*a480*/  F2FP.BF16.F32.PACK_AB R15, R149, R142 ;  /* 0x0000008e950f723e */ /* 0x000fc400000010ff */
[----:B------:R-:W-:Y:S01]  /*a490*/  F2FP.BF16.F32.PACK_AB R24, R57, R24 ;  /* 0x000000183918723e */ /* 0x000fe200000010ff */
[----:B------:R-:W-:Y:S01]  /*a4a0*/  ULDC.64 UR8, c[0x0][0xae8] ;  /* 0x0002ba0000087ab9 */ /* 0x000fe20000000a00 */
[----:B------:R-:W-:Y:S02]  /*a4b0*/  F2FP.BF16.F32.PACK_AB R96, R97, R96 ;  /* 0x000000606160723e */ /* 0x000fe400000010ff */
[----:B------:R-:W-:Y:S02]  /*a4c0*/  F2FP.BF16.F32.PACK_AB R97, R95, R98 ;  /* 0x000000625f61723e */ /* 0x000fe400000010ff */
[----:B------:R-:W-:Y:S02]  /*a4d0*/  F2FP.BF16.F32.PACK_AB R104, R105, R104 ;  /* 0x000000686968723e */ /* 0x000fe400000010ff */
[----:B------:R-:W-:Y:S02]  /*a4e0*/  MOV R48, R52 ;  /* 0x0000003400307202 */ /* 0x000fe40000000f00 */
[----:B0-----:R-:W-:Y:S01]  /*a4f0*/  MOV R49, R21 ;  /* 0x0000001500317202 */ /* 0x001fe20000000f00 */
[----:B------:R-:W-:Y:S01]  /*a500*/  IMAD R21, R192, 0x40, R16 ;  /* 0x00000040c0157824 */ /* 0x000fe200078e0210 */
[----:B------:R-:W-:-:S02]  /*a510*/  F2FP.BF16.F32.PACK_AB R98, R101, R100 ;  /* 0x000000646562723e */ /* 0x000fc400000010ff */
[----:B------:R-:W-:Y:S01]  /*a520*/  F2FP.BF16.F32.PACK_AB R99, R124, R99 ;  /* 0x000000637c63723e */ /* 0x000fe200000010ff */
[--C-:B------:R-:W-:Y:S01]  /*a530*/  IMAD.WIDE R46, R197, 0x2, R48.reuse ;  /* 0x00000002c52e7825 */ /* 0x100fe200078e0230 */
[----:B------:R-:W-:Y:S02]  /*a540*/  F2FP.BF16.F32.PACK_AB R105, R91, R106 ;  /* 0x0000006a5b69723e */ /* 0x000fe400000010ff */
[----:B------:R-:W-:Y:S01]  /*a550*/  F2FP.BF16.F32.PACK_AB R112, R113, R112 ;  /* 0x000000707170723e */ /* 0x000fe200000010ff */
[----:B------:R-:W-:Y:S01]  /*a560*/  IMAD.WIDE R48, R21, 0x2, R48 ;  /* 0x0000000215307825 */ /* 0x000fe200078e0230 */
[C---:B------:R-:W-:Y:S02]  /*a570*/  IADD3 R27, P5, R46.reuse, 0x8060, RZ ;  /* 0x000080602e1b7810 */ /* 0x040fe40007fbe0ff */
[----:B------:R-:W-:Y:S02]  /*a580*/  LOP3.LUT R21, R46, 0x380, RZ, 0xc0, !PT ;  /* 0x000003802e157812 */ /* 0x000fe400078ec0ff */
[----:B------:R-:W-:-:S02]  /*a590*/  LOP3.LUT R26, R27, 0x380, RZ, 0xc0, !PT ;  /* 0x000003801b1a7812 */ /* 0x000fc400078ec0ff */
[----:B------:R-:W-:Y:S02]  /*a5a0*/  IADD3 R43, P0, R46, 0x8020, RZ ;  /* 0x000080202e2b7810 */ /* 0x000fe40007f1e0ff */
[----:B------:R-:W-:Y:S02]  /*a5b0*/  SHF.R.U64 R26, R26, 0x3, RZ ;  /* 0x000000031a1a7819 */ /* 0x000fe400000012ff */
[C---:B------:R-:W-:Y:S01]  /*a5c0*/  IADD3 R45, P6, R46.reuse, 0x8040, RZ ;  /* 0x000080402e2d7810 */ /* 0x040fe20007fde0ff */
[--C-:B------:R-:W-:Y:S01]  /*a5d0*/  IMAD.X R55, RZ, RZ, R47.reuse, P0 ;  /* 0x000000ffff377224 */ /* 0x100fe200000e062f */
[----:B------:R-:W-:Y:S02]  /*a5e0*/  IADD3 R30, P1, R46, 0x8000, RZ ;  /* 0x000080002e1e7810 */ /* 0x000fe40007f3e0ff */
[----:B------:R-:W-:Y:S01]  /*a5f0*/  SHF.R.U64 R21, R21, 0x3, RZ ;  /* 0x0000000315157819 */ /* 0x000fe200000012ff */
[----:B------:R-:W-:Y:S01]  /*a600*/  IMAD.X R51, RZ, RZ, R47, P6 ;  /* 0x000000ffff337224 */ /* 0x000fe200030e062f */
[----:B------:R-:W-:-:S02]  /*a610*/  LOP3.LUT R32, R43, 0x380, RZ, 0xc0, !PT ;  /* 0x000003802b207812 */ /* 0x000fc400078ec0ff */
[----:B------:R-:W-:Y:S01]  /*a620*/  LOP3.LUT R26, R26, R27, RZ, 0x3c, !PT ;  /* 0x0000001b1a1a7212 */ /* 0x000fe200078e3cff */
[--C-:B------:R-:W-:Y:S01]  /*a630*/  IMAD.X R27, RZ, RZ, R47.reuse, P5 ;  /* 0x000000ffff1b7224 */ /* 0x100fe200028e062f */
[----:B------:R-:W-:Y:S02]  /*a640*/  IADD3.X R59, RZ, R47, RZ, P1, !PT ;  /* 0x0000002fff3b7210 */ /* 0x000fe40000ffe4ff */
[C---:B------:R-:W-:Y:S02]  /*a650*/  IADD3 R41, P2, R46.reuse, 0x4060, RZ ;  /* 0x000040602e297810 */ /* 0x040fe40007f5e0ff */
        /* <DEDUP_REMOVED lines=8> */
[----:B------:R-:W-:Y:S01]  /*a6e0*/  IMAD.X R75, RZ, RZ, R47, P5 ;  /* 0x000000ffff4b7224 */ /* 0x000fe200028e062f */
[----:B------:R-:W-:-:S02]  /*a6f0*/  IADD3 R31, P1, R46, 0x40, RZ ;  /* 0x000000402e1f7810 */ /* 0x000fc40007f3e0ff */
[----:B------:R-:W-:Y:S01]  /*a700*/  LOP3.LUT R46, R21, R46, RZ, 0x3c, !PT ;  /* 0x0000002e152e7212 */ /* 0x000fe200078e3cff */
[--C-:B------:R-:W-:Y:S01]  /*a710*/  IMAD.X R83, RZ, RZ, R47.reuse, P0 ;  /* 0x000000ffff537224 */ /* 0x100fe200000e062f */
[----:B------:R-:W-:Y:S01]  /*a720*/  SHF.R.U64 R32, R32, 0x3, RZ ;  /* 0x0000000320207819 */ /* 0x000fe200000012ff */
[----:B------:R-:W-:Y:S01]  /*a730*/  IMAD.X R87, RZ, RZ, R47, P1 ;  /* 0x000000ffff577224 */ /* 0x000fe200008e062f */
[----:B------:R-:W-:Y:S02]  /*a740*/  LOP3.LUT R21, R30, 0x380, RZ, 0xc0, !PT ;  /* 0x000003801e157812 */ /* 0x000fe400078ec0ff */
[----:B------:R-:W-:Y:S02]  /*a750*/  LOP3.LUT R54, R32, R43, RZ, 0x3c, !PT ;  /* 0x0000002b20367212 */ /* 0x000fe400078e3cff */
[----:B------:R-:W-:Y:S02]  /*a760*/  LOP3.LUT R20, R41, 0x380, RZ, 0xc0, !PT ;  /* 0x0000038029147812 */ /* 0x000fe400078ec0ff */
[----:B------:R-:W-:-:S02]  /*a770*/  SHF.R.U64 R21, R21, 0x3, RZ ;  /* 0x0000000315157819 */ /* 0x000fc400000012ff */
[----:B------:R-:W-:Y:S02]  /*a780*/  LOP3.LUT R32, R39, 0x380, RZ, 0xc0, !PT ;  /* 0x0000038027207812 */ /* 0x000fe400078ec0ff */
[----:B------:R-:W-:Y:S02]  /*a790*/  SHF.R.U64 R20, R20, 0x3, RZ ;  /* 0x0000000314147819 */ /* 0x000fe400000012ff */
[----:B------:R-:W-:Y:S02]  /*a7a0*/  LOP3.LUT R58, R21, R30, RZ, 0x3c, !PT ;  /* 0x0000001e153a7212 */ /* 0x000fe400078e3cff */
[----:B------:R-:W-:Y:S02]  /*a7b0*/  SHF.R.U64 R32, R32, 0x3, RZ ;  /* 0x0000000320207819 */ /* 0x000fe400000012ff */
[----:B------:R-:W-:Y:S02]  /*a7c0*/  LOP3.LUT R21, R28, 0x380, RZ, 0xc0, !PT ;  /* 0x000003801c157812 */ /* 0x000fe400078ec0ff */
[----:B------:R-:W-:-:S02]  /*a7d0*/  LOP3.LUT R62, R20, R41, RZ, 0x3c, !PT ;  /* 0x00000029143e7212 */ /* 0x000fc400078e3cff */
[----:B------:R-:W-:Y:S02]  /*a7e0*/  LOP3.LUT R70, R32, R39, RZ, 0x3c, !PT ;  /* 0x0000002720467212 */ /* 0x000fe400078e3cff */
[----:B------:R-:W-:Y:S02]  /*a7f0*/  LOP3.LUT R20, R29, 0x380, RZ, 0xc0, !PT ;  /* 0x000003801d147812 */ /* 0x000fe400078ec0ff */
[----:B------:R-:W-:Y:S02]  /*a800*/  SHF.R.U64 R21, R21, 0x3, RZ ;  /* 0x0000000315157819 */ /* 0x000fe400000012ff */
[----:B------:R-:W-:Y:S02]  /*a810*/  LOP3.LUT R32, R35, 0x380, RZ, 0xc0, !PT ;  /* 0x0000038023207812 */ /* 0x000fe400078ec0ff */
[----:B------:R-:W-:Y:S02]  /*a820*/  LOP3.LUT R34, R45, 0x380, RZ, 0xc0, !PT ;  /* 0x000003802d227812 */ /* 0x000fe400078ec0ff */
[----:B------:R-:W-:-:S02]  /*a830*/  SHF.R.U64 R20, R20, 0x3, RZ ;  /* 0x0000000314147819 */ /* 0x000fc400000012ff */
[----:B------:R-:W-:Y:S02]  /*a840*/  LOP3.LUT R78, R21, R28, RZ, 0x3c, !PT ;  /* 0x0000001c154e7212 */ /* 0x000fe400078e3cff */
[----:B------:R-:W-:Y:S02]  /*a850*/  SHF.R.U64 R32, R32, 0x3, RZ ;  /* 0x0000000320207819 */ /* 0x000fe400000012ff */
[----:B------:R-:W-:Y:S02]  /*a860*/  IADD3 R21, P4, R48, 0x1000, RZ ;  /* 0x0000100030157810 */ /* 0x000fe40007f9e0ff */
[----:B------:R-:W-:Y:S02]  /*a870*/  SHF.R.U64 R34, R34, 0x3, RZ ;  /* 0x0000000322227819 */ /* 0x000fe400000012ff */
[----:B------:R-:W-:Y:S02]  /*a880*/  LOP3.LUT R66, R20, R29, RZ, 0x3c, !PT ;  /* 0x0000001d14427212 */ /* 0x000fe400078e3cff */
[----:B------:R-:W-:-:S02]  /*a890*/  LOP3.LUT R82, R32, R35, RZ, 0x3c, !PT ;  /* 0x0000002320527212 */ /* 0x000fc400078e3cff */
[----:B------:R-:W-:Y:S02]  /*a8a0*/  LOP3.LUT R20, R21, 0x380, RZ, 0xc0, !PT ;  /* 0x0000038015147812 */ /* 0x000fe400078ec0ff */
[----:B------:R-:W-:Y:S02]  /*a8b0*/  IADD3 R35, P0, R48, 0x5000, RZ ;  /* 0x0000500030237810 */ /* 0x000fe40007f1e0ff */
[----:B------:R-:W-:Y:S02]  /*a8c0*/  LOP3.LUT R50, R34, R45, RZ, 0x3c, !PT ;  /* 0x0000002d22327212 */ /* 0x000fe400078e3cff */
[----:B------:R-:W-:Y:S02]  /*a8d0*/  SHF.R.U64 R20, R20, 0x3, RZ ;  /* 0x0000000314147819 */ /* 0x000fe400000012ff */
[----:B------:R-:W-:Y:S02]  /*a8e0*/  LOP3.LUT R34, R35, 0x380, RZ, 0xc0, !PT ;  /* 0x0000038023227812 */ /* 0x000fe400078ec0ff */
[----:B------:R-:W-:-:S02]  /*a8f0*/  LOP3.LUT R20, R20, R21, RZ, 0x3c, !PT ;  /* 0x0000001514147212 */ /* 0x000fc400078e3cff */
        /* <DEDUP_REMOVED lines=9> */
[----:B------:R-:W-:Y:S02]  /*a990*/  LOP3.LUT R25, R46, 0x380, RZ, 0xc0, !PT ;  /* 0x000003802e197812 */ /* 0x000fe400078ec0ff */
        /* <DEDUP_REMOVED lines=17> */
[----:B------:R-:W-:Y:S01]  /*aab0*/  IADD3.X R79, RZ, R47, RZ, P6, !PT ;  /* 0x0000002fff4f7210 */ /* 0x000fe200037fe4ff */
[----:B------:R-:W2:Y:S01]  /*aac0*/  @P1 LDC R53, c[0x0][0xbf0] ;  /* 0x0002fc00ff351b82 */ /* 0x000ea20000000800 */
[----:B------:R-:W-:-:S02]  /*aad0*/  MOV R86, R86 ;  /* 0x0000005600567202 */ /* 0x000fc40000000f00 */
[----:B------:R-:W-:Y:S02]  /*aae0*/  IADD3.X R47, RZ, R49, RZ, P0, !PT ;  /* 0x00000031ff2f7210 */ /* 0x000fe400007fe4ff */
[C---:B------:R-:W-:Y:S02]  /*aaf0*/  IADD3 R39, P3, R48.reuse, 0x7000, RZ ;  /* 0x0000700030277810 */ /* 0x040fe40007f7e0ff */
[----:B------:R-:W-:Y:S02]  /*ab00*/  IADD3 R37, P2, R48, 0x6000, RZ ;  /* 0x0000600030257810 */ /* 0x000fe40007f5e0ff */
        /* <DEDUP_REMOVED lines=9> */
[----:B------:R-:W-:Y:S01]  /*aba0*/  MOV R78, R78 ;  /* 0x0000004e004e7202 */ /* 0x000fe20000000f00 */
[----:B------:R0:W-:Y:S01]  /*abb0*/  STSM.16.M88.4 [R66], R4 ;  /* 0x0000000442007844 */ /* 0x0001e20000000200 */
[----:B------:R-:W-:Y:S01]  /*abc0*/  F2FP.BF16.F32.PACK_AB R25, R146, R137 ;  /* 0x000000899219723e */ /* 0x000fe200000010ff */
[----:B------:R-:W-:Y:S01]  /*abd0*/  IMAD R3, R56, R3, R26 ;  /* 0x0000000338037224 */ /* 0x000fe200078e021a */
[----:B------:R-:W-:Y:S01]  /*abe0*/  F2FP.BF16.F32.PACK_AB R26, R61, R60 ;  /* 0x0000003c3d1a723e */ /* 0x000fe200000010ff */
[----:B------:R1:W-:Y:S01]  /*abf0*/  STSM.16.M88.4 [R86], R8 ;  /* 0x0000000856007844 */ /* 0x0003e20000000200 */
[----:B------:R-:W-:-:S02]  /*ac00*/  F2FP.BF16.F32.PACK_AB R27, R143, R136 ;  /* 0x000000888f1b723e */ /* 0x000fc400000010ff */
[----:B------:R-:W-:Y:S01]  /*ac10*/  LOP3.LUT R36, R37, 0x380, RZ, 0xc0, !PT ;  /* 0x0000038025247812 */ /* 0x000fe200078ec0ff */
[----:B------:R3:W-:Y:S01]  /*ac20*/  STSM.16.M88.4 [R82], R12 ;  /* 0x0000000c52007844 */ /* 0x0007e20000000200 */
[----:B------:R-:W-:Y:S02]  /*ac30*/  MOV R74, R74 ;  /* 0x0000004a004a7202 */ /* 0x000fe40000000f00 */
[----:B------:R-:W-:Y:S01]  /*ac40*/  SHF.R.U64 R38, R38, 0x3, RZ ;  /* 0x0000000326267819 */ /* 0x000fe200000012ff */
[----:B------:R4:W-:Y:S01]  /*ac50*/  STSM.16.M88.4 [R78], R24 ;  /* 0x000000184e007844 */ /* 0x0009e20000000200 */
[----:B------:R-:W-:Y:S02]  /*ac60*/  SHF.R.U64 R36, R36, 0x3, RZ ;  /* 0x0000000324247819 */ /* 0x000fe400000012ff */
[----:B------:R-:W-:Y:S02]  /*ac70*/  LOP3.LUT R38, R38, R39, RZ, 0x3c, !PT ;  /* 0x0000002726267212 */ /* 0x000fe400078e3cff */
[----:B0-----:R-:W-:-:S02]  /*ac80*/  F2FP.BF16.F32.PACK_AB R4, R65, R64 ;  /* 0x000000404104723e */ /* 0x001fc400000010ff */
[----:B------:R-:W-:Y:S02]  /*ac90*/  F2FP.BF16.F32.PACK_AB R5, R144, R135 ;  /* 0x000000879005723e */ /* 0x000fe400000010ff */
[----:B-1----:R-:W-:Y:S01]  /*aca0*/  MOV R10, UR5 ;  /* 0x00000005000a7c02 */ /* 0x002fe20008000f00 */
[----:B------:R-:W-:Y:S01]  /*acb0*/  ULDC UR5, c[0x0][0xa88] ;  /* 0x0002a20000057ab9 */ /* 0x000fe20000000800 */
[----:B------:R-:W-:Y:S01]  /*acc0*/  SHF.R.S32.HI R9, RZ, 0x1f, R50 ;  /* 0x0000001fff097819 */ /* 0x000fe20000011432 */
[----:B---3--:R-:W-:Y:S01]  /*acd0*/  VIADD R14, R196, UR41 ;  /* 0x00000029c40e7c36 */ /* 0x008fe20008000000 */
[----:B------:R-:W-:Y:S02]  /*ace0*/  IADD3 R12, P0, R50, UR6, RZ ;  /* 0x00000006320c7c10 */ /* 0x000fe4000ff1e0ff */
[----:B------:R-:W-:Y:S02]  /*acf0*/  SHF.R.S32.HI R8, RZ, 0x1f, R3 ;  /* 0x0000001fff087819 */ /* 0x000fe40000011403 */
[----:B------:R-:W-:Y:S01]  /*ad00*/  IADD3.X R13, R9, UR7, R10, P0, !PT ;  /* 0x00000007090d7c10 */ /* 0x000fe200087fe40a */
[----:B------:R-:W-:Y:S01]  /*ad10*/  ULDC.64 UR6, c[0x0][0xb88] ;  /* 0x0002e20000067ab9 */ /* 0x000fe20000000a00 */
[----:B------:R-:W-:Y:S01]  /*ad20*/  F2FP.BF16.F32.PACK_AB R6, R69, R68 ;  /* 0x000000444506723e */ /* 0x000fe200000010ff */
[----:B------:R-:W-:Y:S01]  /*ad30*/  IMAD R8, R8, UR6, RZ ;  /* 0x0000000608087c24 */ /* 0x000fe2000f8e02ff */
[----:B------:R-:W-:Y:S01]  /*ad40*/  F2FP.BF16.F32.PACK_AB R7, R134, R133 ;  /* 0x000000858607723e */ /* 0x000fe200000010ff */
[----:B------:R-:W-:Y:S01]  /*ad50*/  IMAD.WIDE.U32 R12, R3, UR6, R12 ;  /* 0x00000006030c7c25 */ /* 0x000fe2000f8e000c */
[----:B------:R-:W-:-:S02]  /*ad60*/  IADD3.X R39, RZ, R49, RZ, P3, !PT ;  /* 0x00000031ff277210 */ /* 0x000fc40001ffe4ff */
[----:B------:R-:W-:Y:S01]  /*ad70*/  LOP3.LUT P0, RZ, R194, 0x3, RZ, 0xc0, !PT ;  /* 0x00000003c2ff7812 */ /* 0x000fe2000780c0ff */
[----:B------:R-:W-:Y:S01]  /*ad80*/  IMAD R15, R3, UR7, R8 ;  /* 0x00000007030f7c24 */ /* 0x000fe2000f8e0208 */
[----:B------:R0:W-:Y:S01]  /*ad90*/  STSM.16.M88.4 [R74], R4 ;  /* 0x000000044a007844 */ /* 0x0001e20000000200 */
[----:B------:R-:W-:Y:S01]  /*ada0*/  ULDC.64 UR6, c[0x0][0xb50] ;  /* 0x0002d40000067ab9 */ /* 0x000fe20000000a00 */
[----:B------:R-:W-:Y:S01]  /*adb0*/  IMAD R3, R56, UR5, RZ ;  /* 0x0000000538037c24 */ /* 0x000fe2000f8e02ff */
[----:B----4-:R-:W-:Y:S02]  /*adc0*/  LEA R24, P3, R12, UR6, 0x2 ;  /* 0x000000060c187c11 */ /* 0x010fe4000f8610ff */
[----:B------:R-:W-:Y:S01]  /*add0*/  LOP3.LUT R36, R36, R37, RZ, 0x3c, !PT ;  /* 0x0000002524247212 */ /* 0x000fe200078e3cff */
[----:B------:R-:W-:Y:S01]  /*ade0*/  IMAD.X R37, RZ, RZ, R49, P2 ;  /* 0x000000ffff257224 */ /* 0x000fe200010e0631 */
[----:B------:R-:W-:Y:S01]  /*adf0*/  ISETP.GE.OR P2, PT, R14, R3, P0 ;  /* 0x000000030e00720c */ /* 0x000fe20000746670 */
[----:B------:R-:W-:Y:S01]  /*ae00*/  SHFL.IDX PT, R68, R24, RZ, 0x1c1f ;  /* 0x001c1fff18447589 */ /* 0x000fe200000e0000 */
[----:B------:R-:W-:-:S02]  /*ae10*/  MOV R70, R70 ;  /* 0x0000004600467202 */ /* 0x000fc40000000f00 */
[----:B------:R-:W-:Y:S02]  /*ae20*/  F2FP.BF16.F32.PACK_AB R8, R73, R72 ;  /* 0x000000484908723e */ /* 0x000fe400000010ff */
[----:B------:R-:W-:Y:S02]  /*ae30*/  F2FP.BF16.F32.PACK_AB R9, R131, R126 ;  /* 0x0000007e8309723e */ /* 0x000fe400000010ff */
[----:B------:R-:W-:Y:S01]  /*ae40*/  F2FP.BF16.F32.PACK_AB R10, R77, R76 ;  /* 0x0000004c4d0a723e */ /* 0x000fe200000010ff */
[----:B0-----:R-:W-:Y:S01]  /*ae50*/  VIADD R4, R14, 0x8 ;  /* 0x000000080e047836 */ /* 0x001fe20000000000 */
[----:B------:R-:W-:Y:S01]  /*ae60*/  F2FP.BF16.F32.PACK_AB R11, R129, R128 ;  /* 0x00000080810b723e */ /* 0x000fe200000010ff */
[----:B------:R-:W-:Y:S01]  /*ae70*/  IMAD.IADD R5, R13, 0x1, R15 ;  /* 0x000000010d057824 */ /* 0x000fe200078e020f */
[----:B------:R-:W-:Y:S02]  /*ae80*/  MOV R62, R62 ;  /* 0x0000003e003e7202 */ /* 0x000fe40000000f00 */
[----:B------:R-:W-:Y:S01]  /*ae90*/  ISETP.GE.OR P0, PT, R4, R3, P0 ;  /* 0x000000030400720c */ /* 0x000fe20000706670 */
[----:B------:R-:W-:Y:S01]  /*aea0*/  STSM.16.M88.4 [R70], R8 ;  /* 0x0000000846007844 */ /* 0x000fe20000000200 */
[----:B------:R-:W-:-:S02]  /*aeb0*/  LEA.HI.X R25, R12, UR7, R5, 0x2, P3 ;  /* 0x000000070c197c11 */ /* 0x000fc400098f1405 */
[----:B------:R-:W-:Y:S01]  /*aec0*/  F2FP.BF16.F32.PACK_AB R4, R81, R80 ;  /* 0x000000505104723e */ /* 0x000fe200000010ff */
[----:B------:R-:W-:Y:S01]  /*aed0*/  SHFL.IDX PT, R70, R24, 0x1, 0x1c1f ;  /* 0x003c1f0018467f89 */ /* 0x000fe200000e0000 */
[----:B------:R-:W-:Y:S02]  /*aee0*/  F2FP.BF16.F32.PACK_AB R5, R130, R123 ;  /* 0x0000007b8205723e */ /* 0x000fe400000010ff */
[----:B------:R-:W-:Y:S01]  /*aef0*/  F2FP.BF16.F32.PACK_AB R6, R85, R84 ;  /* 0x000000545506723e */ /* 0x000fe200000010ff */
[----:B------:R-:W0:Y:S01]  /*af00*/  SHFL.IDX PT, R69, R25, RZ, 0x1c1f ;  /* 0x001c1fff19457589 */ /* 0x000e2200000e0000 */
[----:B------:R-:W-:Y:S02]  /*af10*/  F2FP.BF16.F32.PACK_AB R7, R132, R121 ;  /* 0x000000798407723e */ /* 0x000fe400000010ff */
[----:B------:R-:W-:Y:S01]  /*af20*/  MOV R58, R58 ;  /* 0x0000003a003a7202 */ /* 0x000fe20000000f00 */
[----:B------:R-:W1:Y:S01]  /*af30*/  SHFL.IDX PT, R71, R25, 0x1, 0x1c1f ;  /* 0x003c1f0019477f89 */ /* 0x000e6200000e0000 */
[----:B------:R-:W-:-:S02]  /*af40*/  F2FP.BF16.F32.PACK_AB R12, R89, R88 ;  /* 0x00000058590c723e */ /* 0x000fc400000010ff */
[----:B------:R-:W-:Y:S01]  /*af50*/  F2FP.BF16.F32.PACK_AB R13, R127, R90 ;  /* 0x0000005a7f0d723e */ /* 0x000fe200000010ff */
[----:B------:R-:W-:Y:S01]  /*af60*/  STSM.16.M88.4 [R62], R4 ;  /* 0x000000043e007844 */ /* 0x000fe20000000200 */
[----:B------:R-:W-:Y:S02]  /*af70*/  F2FP.BF16.F32.PACK_AB R14, R93, R92 ;  /* 0x0000005c5d0e723e */ /* 0x000fe400000010ff */
[----:B------:R-:W-:Y:S02]  /*af80*/  F2FP.BF16.F32.PACK_AB R15, R125, R94 ;  /* 0x0000005e7d0f723e */ /* 0x000fe400000010ff */
[----:B------:R-:W-:Y:S02]  /*af90*/  MOV R54, R54 ;  /* 0x0000003600367202 */ /* 0x000fe40000000f00 */
[----:B------:R-:W-:Y:S01]  /*afa0*/  F2FP.BF16.F32.PACK_AB R106, R109, R108 ;  /* 0x0000006c6d6a723e */ /* 0x000fe200000010ff */
[----:B------:R-:W-:Y:S01]  /*afb0*/  STSM.16.M88.4 [R58], R12 ;  /* 0x0000000c3a007844 */ /* 0x000fe20000000200 */
[----:B------:R-:W-:-:S02]  /*afc0*/  F2FP.BF16.F32.PACK_AB R107, R102, R107 ;  /* 0x0000006b666b723e */ /* 0x000fc400000010ff */
[----:B------:R-:W-:Y:S01]  /*afd0*/  F2FP.BF16.F32.PACK_AB R113, R115, R114 ;  /* 0x000000727371723e */ /* 0x000fe200000010ff */
[----:B------:R-:W-:Y:S01]  /*afe0*/  STSM.16.M88.4 [R54], R96 ;  /* 0x0000006036007844 */ /* 0x000fe20000000200 */
[----:B------:R-:W-:Y:S02]  /*aff0*/  F2FP.BF16.F32.PACK_AB R114, R117, R116 ;  /* 0x000000747572723e */ /* 0x000fe400000010ff */
[----:B------:R-:W-:Y:S01]  /*b000*/  F2FP.BF16.F32.PACK_AB R115, R119, R118 ;  /* 0x000000767773723e */ /* 0x000fe200000010ff */
[----:B------:R-:W-:Y:S01]  /*b010*/  STSM.16.M88.4 [R110], R104 ;  /* 0x000000686e007844 */ /* 0x000fe20000000200 */
[----:B------:R-:W-:Y:S02]  /*b020*/  LOP3.LUT R32, R21, 0x380, RZ, 0xc0, !PT ;  /* 0x0000038015207812 */ /* 0x000fe400078ec0ff */
[----:B------:R-:W-:Y:S01]  /*b030*/  IADD3 R29, P5, R48, 0x2000, RZ ;  /* 0x00002000301d7810 */ /* 0x000fe20007fbe0ff */
[----:B------:R-:W-:Y:S01]  /*b040*/  STSM.16.M88.4 [R103], R112 ;  /* 0x0000007067007844 */ /* 0x000fe20000000200 */
[----:B------:R-:W-:-:S02]  /*b050*/  SHF.R.U64 R32, R32, 0x3, RZ ;  /* 0x0000000320207819 */ /* 0x000fc400000012ff */
[----:B------:R-:W-:Y:S01]  /*b060*/  LOP3.LUT R28, R29, 0x380, RZ, 0xc0, !PT ;  /* 0x000003801d1c7812 */ /* 0x000fe200078ec0ff */
[----:B------:R-:W-:Y:S01]  /*b070*/  BAR.SYNC.DEFER_BLOCKING 0x1, 0x100 ;  /* 0x0044000000007b1d */ /* 0x000fe20000010000 */
[----:B------:R-:W-:Y:S01]  /*b080*/  LOP3.LUT R32, R32, R21, RZ, 0x3c, !PT ;  /* 0x0000001520207212 */ /* 0x000fe200078e3cff */
[--C-:B------:R-:W-:Y:S01]  /*b090*/  IMAD.X R21, RZ, RZ, R49.reuse, P4 ;  /* 0x000000ffff157224 */ /* 0x100fe200020e0631 */
[----:B------:R-:W-:Y:S02]  /*b0a0*/  SHF.R.U64 R28, R28, 0x3, RZ ;  /* 0x000000031c1c7819 */ /* 0x000fe400000012ff */
[----:B------:R-:W-:Y:S02]  /*b0b0*/  IADD3 R31, P6, R48, 0x3000, RZ ;  /* 0x00003000301f7810 */ /* 0x000fe40007fde0ff */
[----:B------:R-:W-:Y:S01]  /*b0c0*/  LOP3.LUT R28, R28, R29, RZ, 0x3c, !PT ;  /* 0x0000001d1c1c7212 */ /* 0x000fe200078e3cff */
[----:B------:R-:W-:Y:S01]  /*b0d0*/  IMAD.X R29, RZ, RZ, R49, P5 ;  /* 0x000000ffff1d7224 */ /* 0x000fe200028e0631 */
[----:B------:R-:W-:-:S02]  /*b0e0*/  LOP3.LUT R30, R31, 0x380, RZ, 0xc0, !PT ;  /* 0x000003801f1e7812 */ /* 0x000fc400078ec0ff */
[----:B------:R-:W-:Y:S01]  /*b0f0*/  IADD3 R43, P5, R48, 0x9000, RZ ;  /* 0x00009000302b7810 */ /* 0x000fe20007fbe0ff */
[----:B------:R-:W-:Y:S01]  /*b100*/  UIMAD UR5, UR10, UR8, URZ ;  /* 0x000000080a0572a4 */ /* 0x000fe2000f8e023f */
[----:B------:R-:W-:Y:S02]  /*b110*/  SHF.R.U64 R30, R30, 0x3, RZ ;  /* 0x000000031e1e7819 */ /* 0x000fe400000012ff */
[----:B------:R-:W-:Y:S01]  /*b120*/  LOP3.LUT R42, R43, 0x380, RZ, 0xc0, !PT ;  /* 0x000003802b2a7812 */ /* 0x000fe200078ec0ff */
[----:B0-----:R0:W-:Y:S01]  /*b130*/  @!P2 ST.E desc[UR36][R68.64], R0 ;  /* 0x000000004400a985 */ /* 0x0011e2000c101924 */
[----:B------:R-:W-:Y:S01]  /*b140*/  UIMAD.WIDE.U32 UR6, UR61, UR8, URZ ;  /* 0x000000083d0672a5 */ /* 0x000fe2000f8e003f */
[----:B------:R-:W-:Y:S01]  /*b150*/  LOP3.LUT R30, R30, R31, RZ, 0x3c, !PT ;  /* 0x0000001f1e1e7212 */ /* 0x000fe200078e3cff */
[----:B------:R-:W-:Y:S01]  /*b160*/  ULDC.64 UR10, c[0x0][0xaf0] ;  /* 0x0002bc00000a7ab9 */ /* 0x000fe20000000a00 */
[----:B-1----:R1:W-:Y:S01]  /*b170*/  @!P0 ST.E desc[UR36][R70.64], R2 ;  /* 0x0000000246008985 */ /* 0x0023e2000c101924 */
[----:B------:R-:W-:Y:S01]  /*b180*/  UIMAD UR5, UR61, UR9, UR5 ;  /* 0x000000093d0572a4 */ /* 0x000fe2000f8e0205 */
[----:B------:R-:W-:-:S02]  /*b190*/  IADD3.X R31, RZ, R49, RZ, P6, !PT ;  /* 0x00000031ff1f7210 */ /* 0x000fc400037fe4ff */
[----:B------:R3:W5:Y:S01]  /*b1a0*/  LD.E.128 R24, desc[UR36][R20.64] ;  /* 0x0000002414187980 */ /* 0x000762000c101d00 */
[----:B------:R-:W-:Y:S02]  /*b1b0*/  SHF.R.U64 R42, R42, 0x3, RZ ;  /* 0x000000032a2a7819 */ /* 0x000fe400000012ff */
[C---:B------:R-:W-:Y:S02]  /*b1c0*/  IADD3 R41, P4, R48.reuse, 0x8000, RZ ;  /* 0x0000800030297810 */ /* 0x040fe40007f9e0ff */
[----:B0-----:R-:W-:Y:S01]  /*b1d0*/  LEA R0, R23, R192, 0x5 ;  /* 0x000000c017007211 */ /* 0x001fe200078e28ff */
[----:B------:R-:W-:Y:S01]  /*b1e0*/  UIMAD UR8, UR12, UR10, URZ ;  /* 0x0000000a0c0872a4 */ /* 0x000fe2000f8e023f */
[----:B------:R-:W-:Y:S01]  /*b1f0*/  IADD3 R45, P6, R48, 0xa000, RZ ;  /* 0x0000a000302d7810 */ /* 0x000fe20007fde0ff */
[----:B------:R-:W-:Y:S01]  /*b200*/  UIADD3 UR7, UR7, UR5, URZ ;  /* 0x0000000507077290 */ /* 0x000fe2000fffe03f */
[----:B------:R-:W-:Y:S01]  /*b210*/  LOP3.LUT R42, R42, R43, RZ, 0x3c, !PT ;  /* 0x0000002b2a2a7212 */ /* 0x000fe200078e3cff */
[----:B---3--:R-:W0:Y:S01]  /*b220*/  @P1 LDC R21, c[0x0][0xbec] ;  /* 0x0002fb00ff151b82 */ /* 0x008e220000000800 */
[----:B-1----:R-:W-:Y:S01]  /*b230*/  VIADD R2, R0, UR41 ;  /* 0x0000002900027c36 */ /* 0x002fe20008000000 */
[----:B------:R-:W-:Y:S01]  /*b240*/  LOP3.LUT R40, R41, 0x380, RZ, 0xc0, !PT ;  /* 0x0000038029287812 */ /* 0x000fe200078ec0ff */
[----:B------:R1:W5:Y:S01]  /*b250*/  LD.E.128 R8, desc[UR36][R28.64] ;  /* 0x000000241c087980 */ /* 0x000362000c101d00 */
[----:B------:R-:W-:Y:S01]  /*b260*/  LOP3.LUT R44, R45, 0x380, RZ, 0xc0, !PT ;  /* 0x000003802d2c7812 */ /* 0x000fe200078ec0ff */
[----:B------:R-:W-:Y:S01]  /*b270*/  UIMAD UR5, UR60, UR11, UR8 ;  /* 0x0000000b3c0572a4 */ /* 0x000fe2000f8e0208 */
[----:B------:R-:W-:Y:S01]  /*b280*/  LOP3.LUT R43, R48, 0x380, RZ, 0xc0, !PT ;  /* 0x00000380302b7812 */ /* 0x000fe200078ec0ff */
[----:B------:R-:W-:Y:S01]  /*b290*/  UIMAD.WIDE.U32 UR60, UR60, UR10, UR6 ;  /* 0x0000000a3c3c72a5 */ /* 0x000fe2000f8e0006 */
[----:B------:R-:W-:Y:S01]  /*b2a0*/  SHF.R.U64 R40, R40, 0x3, RZ ;  /* 0x0000000328287819 */ /* 0x000fe200000012ff */
[----:B------:R3:W5:Y:S01]  /*b2b0*/  LD.E.128 R4, desc[UR36][R30.64] ;  /* 0x000000241e047980 */ /* 0x000762000c101d00 */
[----:B------:R-:W-:Y:S01]  /*b2c0*/  SHF.R.U64 R44, R44, 0x3, RZ ;  /* 0x000000032c2c7819 */ /* 0x000fe200000012ff */
[----:B-1----:R-:W-:Y:S01]  /*b2d0*/  IMAD.MOV.U32 R29, RZ, RZ, R2 ;  /* 0x000000ffff1d7224 */ /* 0x002fe200078e0002 */
[----:B------:R-:W-:Y:S01]  /*b2e0*/  SHF.R.U64 R43, R43, 0x3, RZ ;  /* 0x000000032b2b7819 */ /* 0x000fe200000012ff */
[----:B------:R-:W-:Y:S01]  /*b2f0*/  UIADD3 UR5, UR61, UR5, URZ ;  /* 0x000000053d057290 */ /* 0x000fe2000fffe03f */
[----:B------:R-:W-:Y:S01]  /*b300*/  LOP3.LUT R40, R40, R41, RZ, 0x3c, !PT ;  /* 0x0000002928287212 */ /* 0x000fe200078e3cff */
[--C-:B------:R-:W-:Y:S01]  /*b310*/  IMAD.X R41, RZ, RZ, R49.reuse, P4 ;  /* 0x000000ffff297224 */ /* 0x100fe200020e0631 */
[----:B------:R-:W-:Y:S01]  /*b320*/  LOP3.LUT R44, R44, R45, RZ, 0x3c, !PT ;  /* 0x0000002d2c2c7212 */ /* 0x000fe200078e3cff */
[--C-:B------:R-:W-:Y:S01]  /*b330*/  IMAD.X R45, RZ, RZ, R49.reuse, P6 ;  /* 0x000000ffff2d7224 */ /* 0x100fe200030e0631 */
[----:B------:R-:W-:Y:S01]  /*b340*/  LOP3.LUT R48, R43, R48, RZ, 0x3c, !PT ;  /* 0x000000302b307212 */ /* 0x000fe200078e3cff */
[----:B------:R-:W-:Y:S01]  /*b350*/  IMAD.X R43, RZ, RZ, R49, P5 ;  /* 0x000000ffff2b7224 */ /* 0x000fe200028e0631 */
[----:B------:R-:W-:Y:S01]  /*b360*/  ULDC.64 UR6, c[0x0][0xae0] ;  /* 0x0002b80000067ab9 */ /* 0x000fe20000000a00 */
[----:B------:R1:W5:Y:S01]  /*b370*/  LD.E.128 R72, desc[UR36][R32.64] ;  /* 0x0000002420487980 */ /* 0x000362000c101d00 */
[----:B0-----:R-:W-:Y:S01]  /*b380*/  @P1 IMAD.HI.U32 R0, R2, R21, RZ ;  /* 0x0000001502001227 */ /* 0x001fe200078e00ff */
[----:B------:R-:W-:-:S02]  /*b390*/  MOV R20, UR60 ;  /* 0x0000003c00147c02 */ /* 0x000fc40008000f00 */
[----:B------:R-:W5:Y:S02]  /*b3a0*/  LD.E.128 R48, desc[UR36][R48.64] ;  /* 0x0000002430307980 */ /* 0x000f64000c101d00 */
[----:B--2---:R-:W-:Y:S02]  /*b3b0*/  @P1 SHF.R.U32.HI R29, RZ, R53, R0 ;  /* 0x00000035ff1d1219 */ /* 0x004fe40000011600 */
[----:B------:R0:W5:Y:S02]  /*b3c0*/  LD.E.128 R64, desc[UR36][R34.64] ;  /* 0x0000002422407980 */ /* 0x000164000c101d00 */
[--C-:B------:R-:W-:Y:S01]  /*b3d0*/  SHF.R.S32.HI R0, RZ, 0x1f, R29.reuse ;  /* 0x0000001fff007819 */ /* 0x100fe2000001141d */
[----:B---3--:R-:W-:Y:S01]  /*b3e0*/  IMAD.MOV R31, RZ, RZ, -R29 ;  /* 0x000000ffff1f7224 */ /* 0x008fe200078e0a1d */
[----:B------:R2:W5:Y:S01]  /*b3f0*/  LD.E.128 R60, desc[UR36][R36.64] ;  /* 0x00000024243c7980 */ /* 0x000562000c101d00 */
[----:B------:R-:W-:Y:S02]  /*b400*/  IMAD.U32 R21, RZ, RZ, UR61 ;  /* 0x0000003dff157e24 */ /* 0x000fe4000f8e00ff */
[----:B------:R-:W-:Y:S01]  /*b410*/  IMAD.U32 R21, RZ, RZ, UR5 ;  /* 0x00000005ff157e24 */ /* 0x000fe2000f8e00ff */
[----:B------:R2:W5:Y:S01]  /*b420*/  LD.E.128 R12, desc[UR36][R38.64] ;  /* 0x00000024260c7980 */ /* 0x000562000c101d00 */
[----:B------:R-:W-:-:S02]  /*b430*/  IMAD R0, R0, UR6, RZ ;  /* 0x0000000600007c24 */ /* 0x000fc4000f8e02ff */
[----:B------:R-:W-:Y:S01]  /*b440*/  IMAD R31, R56, R31, R2 ;  /* 0x0000001f381f7224 */ /* 0x000fe200078e0202 */
[----:B------:R2:W5:Y:S01]  /*b450*/  LD.E.128 R84, desc[UR36][R40.64] ;  /* 0x0000002428547980 */ /* 0x000562000c101d00 */
[C---:B-1----:R-:W-:Y:S02]  /*b460*/  IMAD R33, R29.reuse, UR7, R0 ;  /* 0x000000071d217c24 */ /* 0x042fe4000f8e0200 */
[----:B------:R-:W-:Y:S01]  /*b470*/  IMAD.WIDE.U32 R20, R29, UR6, R20 ;  /* 0x000000061d147c25 */ /* 0x000fe2000f8e0014 */
[----:B------:R2:W5:Y:S01]  /*b480*/  LD.E.128 R80, desc[UR36][R42.64] ;  /* 0x000000242a507980 */ /* 0x000562000c101d00 */
[----:B------:R-:W-:Y:S01]  /*b490*/  SHF.R.S32.HI R0, RZ, 0x1f, R31 ;  /* 0x0000001fff007819 */ /* 0x000fe2000001141f */
[----:B------:R-:W-:Y:S02]  /*b4a0*/  ULDC.64 UR6, c[0x0][0xad8] ;  /* 0x0002b60000067ab9 */ /* 0x000fe40000000a00 */
[----:B------:R2:W5:Y:S04]  /*b4b0*/  LD.E.128 R76, desc[UR36][R44.64] ;  /* 0x000000242c4c7980 */ /* 0x000568000c101d00 */
[----:B------:R2:W5:Y:S01]  /*b4c0*/  LD.E.128 R68, desc[UR36][R46.64] ;  /* 0x000000242e447980 */ /* 0x000562000c101d00 */
[----:B------:R-:W-:Y:S01]  /*b4d0*/  @!PT LDS RZ, [RZ] ;  /* 0x00000000fffff984 */ /* 0x000fe20000000800 */
[----:B------:R-:W-:Y:S01]  /*b4e0*/  @!PT LDS RZ, [RZ] ;  /* 0x00000000fffff984 */ /* 0x000fe20000000800 */
[----:B------:R-:W-:Y:S01]  /*b4f0*/  @!PT LDS RZ, [RZ] ;  /* 0x00000000fffff984 */ /* 0x000fe20000000800 */
[----:B------:R-:W-:Y:S01]  /*b500*/  @!PT LDS RZ, [RZ] ;  /* 0x00000000fffff984 */ /* 0x000fe20000000800 */
[----:B------:R1:W-:Y:S06]  /*b510*/  MEMBAR.ALL.CTA ;  /* 0x0000000000007992 */ /* 0x0003ec0000008000 */
[----:B-1----:R-:W1:Y:S01]  /*b520*/  FENCE.VIEW.ASYNC.S ;  /* 0x00000000000073c6 */ /* 0x002e620000000000 */
[----:B------:R-:W-:Y:S01]  /*b530*/  IADD3 R21, R21, R33, RZ ;  /* 0x0000002115157210 */ /* 0x000fe20007ffe0ff */
[----:B------:R-:W-:-:S02]  /*b540*/  IMAD R2, R0, UR6, RZ ;  /* 0x0000000600027c24 */ /* 0x000fc4000f8e02ff */
[----:B0-----:R-:W-:Y:S02]  /*b550*/  VIADD R34, R192, UR41 ;  /* 0x00000029c0227c36 */ /* 0x001fe40008000000 */
[C---:B------:R-:W-:Y:S02]  /*b560*/  IMAD R29, R31.reuse, UR7, R2 ;  /* 0x000000071f1d7c24 */ /* 0x040fe4000f8e0202 */
[----:B------:R-:W-:Y:S01]  /*b570*/  IMAD.WIDE.U32 R20, R31, UR6, R20 ;  /* 0x000000061f147c25 */ /* 0x000fe2000f8e0014 */
[C---:B------:R-:W-:Y:S01]  /*b580*/  ISETP.GE.AND P2, PT, R34.reuse, R3, PT ;  /* 0x000000032200720c */ /* 0x040fe20003f46270 */
[----:B------:R-:W-:Y:S02]  /*b590*/  ULDC.64 UR6, c[0x0][0xa80] ;  /* 0x0002a00000067ab9 */ /* 0x000fe40000000a00 */
[----:B------:R-:W-:Y:S01]  /*b5a0*/  VIADD R0, R34, 0x20 ;  /* 0x0000002022007836 */ /* 0x000fe20000000000 */
[----:B------:R-:W-:Y:S01]  /*b5b0*/  IADD3 R21, R21, R29, RZ ;  /* 0x0000001d15157210 */ /* 0x000fe20007ffe0ff */
[----:B------:R-:W-:Y:S01]  /*b5c0*/  VIADD R52, R52, 0x30820 ;  /* 0x0003082034347836 */ /* 0x000fe20000000000 */
[----:B------:R-:W-:-:S02]  /*b5d0*/  LEA R2, P3, R20, UR6, 0x1 ;  /* 0x0000000614027c11 */ /* 0x000fc4000f8608ff */
[-C--:B------:R-:W-:Y:S01]  /*b5e0*/  ISETP.GE.AND P1, PT, R0, R3.reuse, PT ;  /* 0x000000030000720c */ /* 0x080fe20003f26270 */
[----:B------:R-:W-:Y:S01]  /*b5f0*/  VIADD R0, R34, 0x40 ;  /* 0x0000004022007836 */ /* 0x000fe20000000000 */
[----:B------:R-:W-:Y:S02]  /*b600*/  LEA.HI.X R32, R20, UR7, R21, 0x1, P3 ;  /* 0x0000000714207c11 */ /* 0x000fe400098f0c15 */
[----:B------:R-:W-:Y:S01]  /*b610*/  PRMT R52, RZ, 0x654, R52 ;  /* 0x00000654ff347816 */ /* 0x000fe20000000034 */
[----:B-1----:R2:W0:Y:S01]  /*b620*/  SHFL.IDX PT, R31, R2, RZ, 0x181f ;  /* 0x00181fff021f7589 */ /* 0x00242200000e0000 */
[----:B------:R-:W-:Y:S01]  /*b630*/  ISETP.GE.AND P0, PT, R0, R3, PT ;  /* 0x000000030000720c */ /* 0x000fe20003f06270 */
[----:B------:R-:W-:Y:S01]  /*b640*/  BSSY B1, `(.L_x_2225) ;  /* 0x0000011000017945 */ /* 0x000fe20003800000 */
[----:B------:R2:W-:Y:S01]  /*b650*/  SYNCS.ARRIVE.TRANS64.RED.A1T0 RZ, [R52+URZ], RZ ;  /* 0x000000ff34ff79a7 */ /* 0x0005e2000810043f */
[----:B------:R2:W1:Y:S02]  /*b660*/  SHFL.IDX PT, R0, R32, RZ, 0x181f ;  /* 0x00181fff20007589 */ /* 0x00046400000e0000 */
[----:B------:R-:W-:Y:S08]  /*b670*/  @P2 BRA `(.L_x_2226) ;  /* 0x0000000000342947 */ /* 0x000ff00003800000 */
[----:B------:R-:W-:Y:S02]  /*b680*/  ULDC UR5, c[0x0][0xac8] ;  /* 0x0002b20000057ab9 */ /* 0x000fe40000000800 */
[----:B------:R-:W-:Y:S02]  /*b690*/  ISETP.GE.AND P4, PT, R16, UR5, PT ;  /* 0x0000000510007c0c */ /* 0x000fe4000bf86270 */
[----:B------:R-:W-:Y:S02]  /*b6a0*/  ISETP.GE.AND P3, PT, R19, UR5, PT ;  /* 0x0000000513007c0c */ /* 0x000fe4000bf66270 */
[----:B------:R-:W-:-:S09]  /*b6b0*/  ISETP.GE.AND P2, PT, R22, UR5, PT ;  /* 0x0000000516007c0c */ /* 0x000fd2000bf46270 */
[CC--:B0-----:R-:W-:Y:S02]  /*b6c0*/  @!P4 LEA R20, P6, R16.reuse, R31.reuse, 0x1 ;  /* 0x0000001f1014c211 */ /* 0x0c1fe400078c08ff */
[CC--:B------:R-:W-:Y:S02]  /*b6d0*/  @!P3 LEA R28, P5, R19.reuse, R31.reuse, 0x1 ;  /* 0x0000001f131cb211 */ /* 0x0c0fe400078a08ff */
[-C--:B-1----:R-:W-:Y:S02]  /*b6e0*/  @!P4 LEA.HI.X R21, R16, R0.reuse, R201, 0x1, P6 ;  /* 0x000000001015c211 */ /* 0x082fe400030f0cc9 */
[C---:B------:R-:W-:Y:S02]  /*b6f0*/  @!P2 LEA R30, P6, R22.reuse, R31, 0x1 ;  /* 0x0000001f161ea211 */ /* 0x040fe400078c08ff */
[-C--:B------:R-:W-:Y:S01]  /*b700*/  @!P3 LEA.HI.X R29, R19, R0.reuse, R200, 0x1, P5 ;  /* 0x00000000131db211 */ /* 0x080fe200028f0cc8 */
[----:B-----5:R3:W-:Y:S01]  /*b710*/  @!P4 ST.E.128 desc[UR36][R20.64], R48 ;  /* 0x000000301400c985 */ /* 0x0207e2000c101d24 */
[----:B------:R-:W-:-:S03]  /*b720*/  @!P2 LEA.HI.X R31, R22, R0, R199, 0x1, P6 ;  /* 0x00000000161fa211 */ /* 0x000fc600030f0cc7 */
[----:B------:R3:W-:Y:S04]  /*b730*/  @!P3 ST.E.128 desc[UR36][R28.64], R72 ;  /* 0x000000481c00b985 */ /* 0x0007e8000c101d24 */
[----:B------:R3:W-:Y:S02]  /*b740*/  @!P2 ST.E.128 desc[UR36][R30.64], R84 ;  /* 0x000000541e00a985 */ /* 0x0007e4000c101d24 */
.L_x_2226:
[----:B------:R-:W-:Y:S05]  /*b750*/  BSYNC B1 ;  /* 0x0000000000017941 */ /* 0x000fea0003800000 */
.L_x_2225:
[----:B-1----:R1:W4:Y:S01]  /*b760*/  SHFL.IDX PT, R0, R32, 0x1, 0x181f ;  /* 0x00381f0020007f89 */ /* 0x00232200000e0000 */
[----:B------:R-:W-:Y:S03]  /*b770*/  BSSY B1, `(.L_x_2227) ;  /* 0x0000010000017945 */ /* 0x000fe60003800000 */
[----:B0--3--:R1:W0:Y:S01]  /*b780*/  SHFL.IDX PT, R31, R2, 0x1, 0x181f ;  /* 0x00381f00021f7f89 */ /* 0x00922200000e0000 */
        /* <DEDUP_REMOVED lines=14> */
.L_x_2228:
[----:B------:R-:W-:Y:S05]  /*b870*/  BSYNC B1 ;  /* 0x0000000000017941 */ /* 0x000fea0003800000 */
.L_x_2227:
        /* <DEDUP_REMOVED lines=17> */
.L_x_2230:
[----:B------:R-:W-:Y:S05]  /*b990*/  BSYNC B1 ;  /* 0x0000000000017941 */ /* 0x000fea0003800000 */
.L_x_2229:
[----:B0-----:R-:W-:Y:S01]  /*b9a0*/  VIADD R0, R34, 0x60 ;  /* 0x0000006022007836 */ /* 0x001fe20000000000 */
[----:B-12-4-:R-:W4:Y:S04]  /*b9b0*/  SHFL.IDX PT, R32, R32, 0x3, 0x181f ;  /* 0x00781f0020207f89 */ /* 0x016f2800000e0000 */
[----:B------:R-:W-:Y:S01]  /*b9c0*/  ISETP.GE.AND P0, PT, R0, R3, PT ;  /* 0x000000030000720c */ /* 0x000fe20003f06270 */
[----:B------:R0:W1:-:S12]  /*b9d0*/  SHFL.IDX PT, R11, R2, 0x3, 0x181f ;  /* 0x00781f00020b7f89 */ /* 0x00005800000e0000 */
[----:B0-----:R-:W-:Y:S05]  /*b9e0*/  @P0 BRA `(.L_x_2231) ;  /* 0x0000000800d00947 */ /* 0x001fea0003800000 */
[----:B------:R-:W-:Y:S02]  /*b9f0*/  ULDC UR5, c[0x0][0xac8] ;  /* 0x0002b20000057ab9 */ /* 0x000fe40000000800 */
[----:B------:R-:W-:Y:S02]  /*ba00*/  ISETP.GE.AND P2, PT, R16, UR5, PT ;  /* 0x0000000510007c0c */ /* 0x000fe4000bf46270 */
[----:B------:R-:W-:-:S11]  /*ba10*/  ISETP.GE.AND P3, PT, R19, UR5, PT ;  /* 0x0000000513007c0c */ /* 0x000fd6000bf66270 */
[CC--:B-1----:R-:W-:Y:S02]  /*ba20*/  @!P2 LEA R2, P0, R16.reuse, R11.reuse, 0x1 ;  /* 0x0000000b1002a211 */ /* 0x0c2fe400078008ff */
        /* <DEDUP_REMOVED lines=11> */
.L_x_2224:
[----:B------:R-:W0:Y:S01]  /*bae0*/  LDC R8, c[0x0][0xbe8] ;  /* 0x0002fa00ff087b82 */ /* 0x000e220000000800 */
[----:B------:R-:W-:Y:S01]  /*baf0*/  ISETP.GE.AND P0, PT, R202, 0x80, PT ;  /* 0x00000080ca00780c */ /* 0x000fe20003f06270 */
[----:B------:R-:W-:Y:S01]  /*bb00*/  USHF.R.S32.HI UR8, URZ, 0x1f, UR61 ;  /* 0x0000001f3f087899 */ /* 0x000fe2000801143d */
[----:B------:R-:W-:Y:S01]  /*bb10*/  BSSY B1, `(.L_x_2232) ;  /* 0x000002f000017945 */ /* 0x000fe20003800000 */
[----:B------:R-:W-:Y:S01]  /*bb20*/  USHF.R.S32.HI UR9, URZ, 0x1f, UR60 ;  /* 0x0000001f3f097899 */ /* 0x000fe2000801143c */
[----:B------:R-:W-:Y:S01]  /*bb30*/  IMAD R6, R23, 0x20, R192 ;  /* 0x0000002017067824 */ /* 0x000fe200078e02c0 */
        /* <DEDUP_REMOVED lines=14> */
[----:B------:R-:W-:Y:S01]  /*bc20*/  MOV R2, R4 ;  /* 0x0000000400027202 */ /* 0x000fe20000000f00 */
[----:B------:R-:W-:Y:S02]  /*bc30*/  UIMAD UR5, UR8, UR10, URZ ;  /* 0x0000000a080572a4 */ /* 0x000fe4000f8e023f */
[----:B------:R-:W-:Y:S02]  /*bc40*/  UIMAD.WIDE.U32 UR6, UR61, UR10, URZ ;  /* 0x0000000a3d0672a5 */ /* 0x000fe4000f8e003f */
[----:B------:R-:W-:-:S03]  /*bc50*/  UIMAD UR5, UR61, UR11, UR5 ;  /* 0x0000000b3d0572a4 */ /* 0x000fc6000f8e0205 */
[----:B------:R-:W-:Y:S01]  /*bc60*/  ULDC.64 UR10, c[0x0][0xb98] ;  /* 0x0002e600000a7ab9 */ /* 0x000fe20000000a00 */
[----:B------:R-:W-:Y:S02]  /*bc70*/  UIADD3 UR7, UR7, UR5, URZ ;  /* 0x0000000507077290 */ /* 0x000fe4000fffe03f */
[----:B------:R-:W2:Y:S01]  /*bc80*/  @P0 LDC R5, c[0x0][0xbec] ;  /* 0x0002fb00ff050b82 */ /* 0x000ea20000000800 */
[----:B------:R-:W-:Y:S02]  /*bc90*/  UIMAD UR5, UR9, UR10, URZ ;  /* 0x0000000a090572a4 */ /* 0x000fe4000f8e023f */
[----:B------:R-:W-:Y:S02]  /*bca0*/  UIMAD.WIDE.U32 UR6, UR60, UR10, UR6 ;  /* 0x0000000a3c0672a5 */ /* 0x000fe4000f8e0006 */
[----:B------:R-:W-:-:S03]  /*bcb0*/  UIMAD UR5, UR60, UR11, UR5 ;  /* 0x0000000b3c0572a4 */ /* 0x000fc6000f8e0205 */
[----:B------:R-:W3:Y:S01]  /*bcc0*/  @P0 LDC R7, c[0x0][0xbf0] ;  /* 0x0002fc00ff070b82 */ /* 0x000ee20000000800 */
        /* <DEDUP_REMOVED lines=16> */
[----:B------:R-:W-:Y:S02]  /*bdd0*/  LEA.HI.X R5, R2, UR7, R3, 0x2, P0 ;  /* 0x0000000702057c11 */ /* 0x000fe400080f1403 */
[----:B------:R-:W-:-:S05]  /*bde0*/  MOV R3, 0xff800000 ;  /* 0xff80000000037802 */ /* 0x000fca0000000f00 */
[----:B------:R2:W-:Y:S02]  /*bdf0*/  STG.E desc[UR36][R4.64], R3 ;  /* 0x0000000304007986 */ /* 0x0005e4000c101924 */
.L_x_2233:
[----:B------:R-:W-:Y:S05]  /*be00*/  BSYNC B1 ;  /* 0x0000000000017941 */ /* 0x000fea0003800000 */
.L_x_2232:
[----:B------:R-:W-:Y:S01]  /*be10*/  ULDC.64 UR10, c[0x0][0xae8] ;  /* 0x0002ba00000a7ab9 */ /* 0x000fe20000000a00 */
[----:B------:R-:W-:Y:S01]  /*be20*/  VIADD R6, R6, UR41 ;  /* 0x0000002906067c36 */ /* 0x000fe20008000000 */
[----:B------:R-:W-:Y:S01]  /*be30*/  UIMAD UR5, UR8, UR10, URZ ;  /* 0x0000000a080572a4 */ /* 0x000fe2000f8e023f */
[----:B------:R-:W-:Y:S01]  /*be40*/  BSSY B1, `(.L_x_2234) ;  /* 0x0000038000017945 */ /* 0x000fe20003800000 */
[----:B------:R-:W-:Y:S01]  /*be50*/  UIMAD.WIDE.U32 UR6, UR61, UR10, URZ ;  /* 0x0000000a3d0672a5 */ /* 0x000fe2000f8e003f */
[----:B0-----:R-:W-:Y:S01]  /*be60*/  @P1 IMAD.HI.U32 R0, R6, R9, RZ ;  /* 0x0000000906001227 */ /* 0x001fe200078e00ff */
[----:B------:R-:W-:-:S03]  /*be70*/  UIMAD UR5, UR61, UR11, UR5 ;  /* 0x0000000b3d0572a4 */ /* 0x000fc6000f8e0205 */
[----:B------:R-:W-:Y:S01]  /*be80*/  ULDC.64 UR10, c[0x0][0xaf0] ;  /* 0x0002bc00000a7ab9 */ /* 0x000fe20000000a00 */
[----:B------:R-:W-:Y:S01]  /*be90*/  UIADD3 UR7, UR7, UR5, URZ ;  /* 0x0000000507077290 */ /* 0x000fe2000fffe03f */
[----:B--2---:R-:W-:Y:S01]  /*bea0*/  IMAD.MOV.U32 R5, RZ, RZ, R6 ;  /* 0x000000ffff057224 */ /* 0x004fe200078e0006 */
[----:B------:R-:W-:Y:S01]  /*beb0*/  UIMAD UR5, UR9, UR10, URZ ;  /* 0x0000000a090572a4 */ /* 0x000fe2000f8e023f */
[----:B-1----:R-:W-:-:S03]  /*bec0*/  @P1 SHF.R.U32.HI R5, RZ, R11, R0 ;  /* 0x0000000bff051219 */ /* 0x002fc60000011600 */
[----:B------:R-:W-:Y:S01]  /*bed0*/  UIMAD UR5, UR60, UR11, UR5 ;  /* 0x0000000b3c0572a4 */ /* 0x000fe2000f8e0205 */
[--C-:B------:R-:W-:Y:S01]  /*bee0*/  SHF.R.S32.HI R0, RZ, 0x1f, R5.reuse ;  /* 0x0000001fff007819 */ /* 0x100fe20000011405 */
[----:B------:R-:W-:Y:S01]  /*bef0*/  UIMAD.WIDE.U32 UR60, UR60, UR10, UR6 ;  /* 0x0000000a3c3c72a5 */ /* 0x000fe2000f8e0006 */
[----:B------:R-:W-:Y:S02]  /*bf00*/  IMAD.MOV R7, RZ, RZ, -R5 ;  /* 0x000000ffff077224 */ /* 0x000fe400078e0a05 */
[----:B------:R-:W-:Y:S01]  /*bf10*/  ULDC.64 UR6, c[0x0][0xae0] ;  /* 0x0002b80000067ab9 */ /* 0x000fe20000000a00 */
[----:B------:R-:W-:Y:S01]  /*bf20*/  UIADD3 UR5, UR61, UR5, URZ ;  /* 0x000000053d057290 */ /* 0x000fe2000fffe03f */
[----:B------:R-:W-:Y:S01]  /*bf30*/  IMAD R0, R0, UR6, RZ ;  /* 0x0000000600007c24 */ /* 0x000fe2000f8e02ff */
[----:B------:R-:W-:Y:S01]  /*bf40*/  MOV R2, UR60 ;  /* 0x0000003c00027c02 */ /* 0x000fe20008000f00 */
[----:B------:R-:W-:Y:S01]  /*bf50*/  IMAD R7, R8, R7, R6 ;  /* 0x0000000708077224 */ /* 0x000fe200078e0206 */
[----:B------:R-:W-:Y:S01]  /*bf60*/  IADD3 R6, R192, UR41, RZ ;  /* 0x00000029c0067c10 */ /* 0x000fe2000fffe0ff */
[----:B------:R-:W-:-:S02]  /*bf70*/  IMAD.U32 R3, RZ, RZ, UR61 ;  /* 0x0000003dff037e24 */ /* 0x000fc4000f8e00ff */
[----:B------:R-:W-:Y:S01]  /*bf80*/  IMAD.U32 R3, RZ, RZ, UR5 ;  /* 0x00000005ff037e24 */ /* 0x000fe2000f8e00ff */
[----:B------:R-:W-:Y:S01]  /*bf90*/  ULDC UR5, c[0x0][0xa88] ;  /* 0x0002a20000057ab9 */ /* 0x000fe20000000800 */
[C---:B------:R-:W-:Y:S01]  /*bfa0*/  IMAD R9, R5.reuse, UR7, R0 ;  /* 0x0000000705097c24 */ /* 0x040fe2000f8e0200 */
[----:B------:R-:W-:Y:S01]  /*bfb0*/  SHF.R.S32.HI R0, RZ, 0x1f, R7 ;  /* 0x0000001fff007819 */ /* 0x000fe20000011407 */
[----:B------:R-:W-:Y:S01]  /*bfc0*/  IMAD.WIDE.U32 R2, R5, UR6, R2 ;  /* 0x0000000605027c25 */ /* 0x000fe2000f8e0002 */
[----:B------:R-:W-:-:S03]  /*bfd0*/  ULDC.64 UR6, c[0x0][0xad8] ;  /* 0x0002b60000067ab9 */ /* 0x000fc60000000a00 */
[----:B------:R-:W-:Y:S02]  /*bfe0*/  IMAD.IADD R3, R3, 0x1, R9 ;  /* 0x0000000103037824 */ /* 0x000fe400078e0209 */
[----:B------:R-:W-:Y:S02]  /*bff0*/  IMAD R4, R0, UR6, RZ ;  /* 0x0000000600047c24 */ /* 0x000fe4000f8e02ff */
[----:B------:R-:W-:Y:S02]  /*c000*/  IMAD R9, R8, UR5, RZ ;  /* 0x0000000508097c24 */ /* 0x000fe4000f8e02ff */
        /* <DEDUP_REMOVED lines=10> */
[----:B------:R0:W1:Y:S02]  /*c0b0*/  SHFL.IDX PT, R3, R4, RZ, 0x181f ;  /* 0x00181fff04037589 */ /* 0x00006400000e0000 */
[----:B------:R-:W-:Y:S02]  /*c0c0*/  ISETP.GE.AND P0, PT, R0, R9, PT ;  /* 0x000000090000720c */ /* 0x000fe40003f06270 */
        /* <DEDUP_REMOVED lines=15> */
.L_x_2235:
[----:B------:R-:W-:Y:S05]  /*c1c0*/  BSYNC B1 ;  /* 0x0000000000017941 */ /* 0x000fea0003800000 */
.L_x_2234:
        /* <DEDUP_REMOVED lines=17> */
.L_x_2237:
[----:B------:R-:W-:Y:S05]  /*c2e0*/  BSYNC B1 ;  /* 0x0000000000017941 */ /* 0x000fea0003800000 */
.L_x_2236:
        /* <DEDUP_REMOVED lines=17> */
.L_x_2239:
[----:B------:R-:W-:Y:S05]  /*c400*/  BSYNC B1 ;  /* 0x0000000000017941 */ /* 0x000fea0003800000 */
.L_x_2238:
[----:B0-----:R-:W-:Y:S01]  /*c410*/  IADD3 R0, R6, 0x60, RZ ;  /* 0x0000006006007810 */ /* 0x001fe20007ffe0ff */
[----:B--2-4-:R-:W0:Y:S03]  /*c420*/  SHFL.IDX PT, R5, R5, 0x3, 0x181f ;  /* 0x00781f0005057f89 */ /* 0x014e2600000e0000 */
        /* <DEDUP_REMOVED lines=16> */
.L_x_2231:
[----:B------:R-:W-:Y:S05]  /*c530*/  BSYNC B0 ;  /* 0x0000000000007941 */ /* 0x000fea0003800000 */
.L_x_2223:
[----:B------:R-:W-:Y:S02]  /*c540*/  ULDC UR5, c[0x0][0xc38] ;  /* 0x00030e0000057ab9 */ /* 0x000fe40000000800 */
[----:B------:R-:W-:-:S06]  /*c550*/  UISETP.GE.AND UP0, UPT, UR4, UR5, UPT ;  /* 0x000000050400728c */ /* 0x000fcc000bf06270 */
[----:B------:R-:W-:-:S13]  /*c560*/  PLOP3.LUT P0, PT, PT, PT, UP0, 0x80, 0x0 ;  /* 0x000000000000781c */ /* 0x000fda0003f0f008 */
[----:B------:R-:W-:Y:S05]  /*c570*/  @!P0 BRA `(.L_x_2240) ;  /* 0xffffff4400e88947 */ /* 0x000fea000383ffff */
[----:B------:R-:W-:Y:S05]  /*c580*/  EXIT ;  /* 0x000000000000794d */ /* 0x000fea0003800000 */
.L_x_2182:
[----:B------:R-:W-:-:S08]  /*c590*/  NOP ;  /* 0x0000000000007918 */ /* 0x000fd00000000000 */
[----:B0-----:R-:W0:-:S00]  /*c5a0*/  USETMAXREG.DEALLOC.CTAPOOL 0x28 ;  /* 0x00000028000079c8 */ /* 0x001e0000080e0500 */
[----:B0-----:R-:W-:-:S06]  /*c5b0*/  LOP3.LUT R0, R0, 0x3, RZ, 0xc0, !PT ;  /* 0x0000000300007812 */ /* 0x001fcc00078ec0ff */
[----:B------:R-:W0:Y:S01]  /*c5c0*/  S2UR UR10, SR_CTAID.X ;  /* 0x00000000000a79c3 */ /* 0x000e220000002500 */
[----:B------:R-:W-:Y:S01]  /*c5d0*/  LOP3.LUT R16, R16, 0xffffefff, RZ, 0xc0, !PT ;  /* 0xffffefff10107812 */ /* 0x000fe200078ec0ff */
[----:B------:R-:W-:Y:S01]  /*c5e0*/  STL [R1], RZ ;  /* 0x000000ff01007387 */ /* 0x000fe20000100800 */
[----:B------:R-:W-:Y:S02]  /*c5f0*/  IMAD.MOV.U32 R26, RZ, RZ, 0x1 ;  /* 0x00000001ff1a7424 */ /* 0x000fe400078e00ff */
[----:B------:R-:W-:Y:S01]  /*c600*/  IMAD.MOV.U32 R23, RZ, RZ, RZ ;  /* 0x000000ffff177224 */ /* 0x000fe200078e00ff */
        /* <DEDUP_REMOVED lines=8> */
[----:B------:R-:W-:Y:S01]  /*c690*/  ULDC UR9, c[0x0][0x2b8] ;  /* 0x0000ae0000097ab9 */ /* 0x000fe20000000800 */
[----:B------:R-:W-:Y:S01]  /*c6a0*/  LOP3.LUT R16, R16, 0xfffffffd, RZ, 0xc0, !PT ;  /* 0xfffffffd10107812 */ /* 0x000fe200078ec0ff */
[----:B------:R-:W0:Y:S01]  /*c6b0*/  S2UR UR8, SR_CgaCtaId ;  /* 0x00000000000879c3 */ /* 0x000e220000008800 */
[----:B------:R-:W1:Y:S01]  /*c6c0*/  S2R R3, SR_TID.X ;  /* 0x0000000000037919 */ /* 0x000e620000002100 */
[----:B------:R-:W-:Y:S01]  /*c6d0*/  ULDC.64 UR4, c[0x0][0x418] ;  /* 0x0001060000047ab9 */ /* 0x000fe20000000a00 */
[----:B------:R-:W-:Y:S01]  /*c6e0*/  ULDC UR40, c[0x0][0x288] ;  /* 0x0000a20000287ab9 */ /* 0x000fe20000000800 */
[----:B------:R-:W-:Y:S01]  /*c6f0*/  UISETP.NE.U32.AND UP0, UPT, UR4, URZ, UPT ;  /* 0x0000003f0400728c */ /* 0x000fe2000bf05070 */
[----:B------:R3:W-:Y:S01]  /*c700*/  STL [R1], RZ ;  /* 0x000000ff01007387 */ /* 0x0007e20000100800 */
[----:B------:R-:W-:Y:S01]  /*c710*/  ULDC UR39, c[0x0][0x448] ;  /* 0x0001120000277ab9 */ /* 0x000fe20000000800 */
[----:B------:R-:W-:Y:S01]  /*c720*/  ULDC UR4, c[0x0][0x424] ;  /* 0x0001090000047ab9 */ /* 0x000fe20000000800 */
[----:B------:R-:W-:Y:S01]  /*c730*/  UISETP.NE.AND.EX UP0, UPT, UR5, URZ, UPT, UP0 ;  /* 0x0000003f0500728c */ /* 0x000fe2000bf05300 */
[----:B------:R-:W-:Y:S01]  /*c740*/  IMAD.U32 R34, RZ, RZ, UR10 ;  /* 0x0000000aff227e24 */ /* 0x000fe2000f8e00ff */
[----:B------:R-:W-:Y:S01]  /*c750*/  UIMAD UR39, UR39, UR40, URZ ;  /* 0x00000028272772a4 */ /* 0x000fe2000f8e023f */
[----:B------:R-:W-:Y:S01]  /*c760*/  IMAD.MOV.U32 R26, RZ, RZ, 0x1 ;  /* 0x00000001ff1a7424 */ /* 0x000fe200078e00ff */
[----:B------:R-:W-:Y:S01]  /*c770*/  USEL UR4, UR4, 0x1, UP0 ;  /* 0x0000000104047887 */ /* 0x000fe20008000000 */
[----:B------:R-:W-:Y:S01]  /*c780*/  IMAD.MOV.U32 R23, RZ, RZ, RZ ;  /* 0x000000ffff177224 */ /* 0x000fe200078e00ff */
[----:B------:R-:W-:Y:S01]  /*c790*/  UMOV UR5, 0x400 ;  /* 0x0000040000057882 */ /* 0x000fe20000000000 */
[----:B------:R-:W-:Y:S01]  /*c7a0*/  ULDC UR46, c[0x0][0xc] ;  /* 0x00000300002e7ab9 */ /* 0x000fe20000000800 */
[----:B0-----:R-:W-:-:S06]  /*c7b0*/  ULEA UR8, UR8, UR5, 0x18 ;  /* 0x0000000508087291 */ /* 0x001fcc000f8ec03f */
[----:B------:R-:W-:Y:S01]  /*c7c0*/  MOV R17, UR8 ;  /* 0x0000000800117c02 */ /* 0x000fe20008000f00 */
[----:B-1----:R-:W-:-:S05]  /*c7d0*/  IMAD.SHL.U32 R37, R3, 0x8, RZ ;  /* 0x0000000803257824 */ /* 0x002fca00078e00ff */
[----:B------:R-:W-:-:S04]  /*c7e0*/  LOP3.LUT R0, R37, 0x1f8, RZ, 0xc0, !PT ;  /* 0x000001f825007812 */ /* 0x000fc800078ec0ff */
[----:B------:R-:W-:-:S04]  /*c7f0*/  LOP3.LUT R0, R0, 0x38, R3, 0x78, !PT ;  /* 0x0000003800007812 */ /* 0x000fc800078e7803 */
[----:B------:R-:W-:Y:S02]  /*c800*/  LOP3.LUT R30, R0, 0x200, R37, 0xf8, !PT ;  /* 0x00000200001e7812 */ /* 0x000fe400078ef825 */
[----:B------:R-:W-:-:S03]  /*c810*/  LOP3.LUT R37, R37, 0x38, RZ, 0xc0, !PT ;  /* 0x0000003825257812 */ /* 0x000fc600078ec0ff */
[----:B------:R-:W-:Y:S01]  /*c820*/  IMAD R31, R30, 0x2, R17 ;  /* 0x000000021e1f7824 */ /* 0x000fe200078e0211 */
[C---:B------:R-:W-:Y:S02]  /*c830*/  LOP3.LUT R0, R37.reuse, 0x40, RZ, 0xfc, !PT ;  /* 0x0000004025007812 */ /* 0x040fe400078efcff */
[----:B------:R-:W-:Y:S02]  /*c840*/  LOP3.LUT R2, R37, 0x80, RZ, 0xfc, !PT ;  /* 0x0000008025027812 */ /* 0x000fe400078efcff */
[----:B------:R-:W-:Y:S02]  /*c850*/  ISETP.GE.AND P1, PT, R0, UR9, PT ;  /* 0x0000000900007c0c */ /* 0x000fe4000bf26270 */
[----:B--2---:R-:W-:Y:S02]  /*c860*/  R2UR UR6, R4 ;  /* 0x00000000040672ca */ /* 0x004fe400000e0000 */
[C---:B------:R-:W-:Y:S02]  /*c870*/  LOP3.LUT R4, R3.reuse, 0x7f, RZ, 0xc0, !PT ;  /* 0x0000007f03047812 */ /* 0x040fe400078ec0ff */
[----:B------:R-:W-:-:S02]  /*c880*/  SHF.L.U32 R3, R3, 0x4, RZ ;  /* 0x0000000403037819 */ /* 0x000fc400000006ff */
        /* <DEDUP_REMOVED lines=8> */
[----:B------:R-:W-:-:S04]  /*c910*/  UIMAD.WIDE UR4, UR4, 0x2aaaaaab, URZ ;  /* 0x2aaaaaab040478a5 */ /* 0x000fc8000f8e023f */
[----:B------:R-:W-:Y:S01]  /*c920*/  @P0 LOP3.LUT R16, R16, 0x2, RZ, 0xfc, !PT ;  /* 0x0000000210100812 */ /* 0x000fe200078efcff */
[----:B------:R-:W-:Y:S01]  /*c930*/  USHF.R.U32.HI UR41, URZ, 0x1f, UR5 ;  /* 0x0000001f3f297899 */ /* 0x000fe20008011605 */
[----:B------:R-:W-:Y:S02]  /*c940*/  ISETP.GE.AND P0, PT, R0, UR7, PT ;  /* 0x0000000700007c0c */ /* 0x000fe4000bf06270 */
[----:B------:R-:W-:Y:S01]  /*c950*/  LOP3.LUT R16, R16, 0xfffffbff, RZ, 0xc0, !PT ;  /* 0xfffffbff10107812 */ /* 0x000fe200078ec0ff */
[----:B------:R-:W-:Y:S01]  /*c960*/  ULEA.HI.SX32 UR41, UR5, UR41, 0x1c ;  /* 0x0000002905297291 */ /* 0x000fe2000f8fe23f */
[----:B------:R-:W-:Y:S02]  /*c970*/  LOP3.LUT R0, R36, 0x70, R3, 0xf8, !PT ;  /* 0x0000007024007812 */ /* 0x000fe400078ef803 */
[----:B------:R-:W-:Y:S02]  /*c980*/  @P1 LOP3.LUT R16, R16, 0x400, RZ, 0xfc, !PT ;  /* 0x0000040010101812 */ /* 0x000fe400078efcff */
[----:B------:R-:W-:-:S02]  /*c990*/  ISETP.GE.AND P1, PT, R2, UR9, PT ;  /* 0x0000000902007c0c */ /* 0x000fc4000bf26270 */
        /* <DEDUP_REMOVED lines=17> */
[----:B---3--:R-:W-:-:S07]  /*cab0*/  @P0 LOP3.LUT R16, R16, 0x800, RZ, 0xfc, !PT ;  /* 0x0000080010100812 */ /* 0x008fce00078efcff */
.L_x_2290:
        /* <DEDUP_REMOVED lines=22> */
.L_x_2242:
[----:B------:R-:W-:Y:S01]  /*cc20*/  ULDC UR8, c[0x0][0xc54] ;  /* 0x0003150000087ab9 */ /* 0x000fe20000000800 */
[----:B------:R-:W-:Y:S01]  /*cc30*/  UMOV UR6, UR7 ;  /* 0x0000000700067c82 */ /* 0x000fe20008000000 */
[----:B------:R-:W-:-:S11]  /*cc40*/  UISETP.NE.AND UP0, UPT, UR8, 0x1, UPT ;  /* 0x000000010800788c */ /* 0x000fd6000bf05270 */
[----:B------:R-:W-:Y:S02]  /*cc50*/  @UP0 ULDC.64 UR10, c[0x0][0xc58] ;  /* 0x00031600000a0ab9 */ /* 0x000fe40000000a00 */
[----:B------:R-:W-:-:S04]  /*cc60*/  UIMAD.WIDE.U32 UR4, UR7, UR10, URZ ;  /* 0x0000000a070472a5 */ /* 0x000fc8000f8e003f */
[----:B------:R-:W-:-:S04]  /*cc70*/  @UP0 USHF.R.U32.HI UR6, URZ, UR11, UR5 ;  /* 0x0000000b3f060299 */ /* 0x000fc80008011605 */
[----:B------:R-:W-:-:S12]  /*cc80*/  UIMAD UR4, UR6, UR8, URZ ;  /* 0x00000008060472a4 */ /* 0x000fd8000f8e023f */
.L_x_2243:
        /* <DEDUP_REMOVED lines=18> */
[----:B------:R-:W-:Y:S01]  /*cdb0*/  MOV R3, UR5 ;  /* 0x0000000500037c02 */ /* 0x000fe20008000f00 */
[----:B------:R-:W-:Y:S01]  /*cdc0*/  IMAD.U32 R2, RZ, RZ, UR4 ;  /* 0x00000004ff027e24 */ /* 0x000fe2000f8e00ff */
[----:B------:R-:W-:Y:S01]  /*cdd0*/  ULDC UR5, c[0x0][0x448] ;  /* 0x0001120000057ab9 */ /* 0x000fe20000000800 */
[----:B------:R-:W-:Y:S01]  /*cde0*/  ULDC UR4, c[0x0][0xc3c] ;  /* 0x00030f0000047ab9 */ /* 0x000fe20000000800 */
[----:B------:R-:W-:Y:S02]  /*cdf0*/  UISETP.NE.AND UP2, UPT, UR5, 0x1, UPT ;  /* 0x000000010500788c */ /* 0x000fe4000bf45270 */
[----:B------:R-:W-:Y:S01]  /*ce00*/  UIADD3 UR44, UR44, UR4, URZ ;  /* 0x000000042c2c7290 */ /* 0x000fe2000fffe03f */
[----:B------:R0:W5:Y:S01]  /*ce10*/  @P0 LDG.E R32, desc[UR36][R2.64] ;  /* 0x0000002402200981 */ /* 0x000162000c1e1900 */
[----:B------:R-:W-:Y:S01]  /*ce20*/  UP2UR UR48, UPR, URZ, 0x4 ;  /* 0x000000043f307883 */ /* 0x000fe20008000000 */
[----:B------:R-:W-:Y:S01]  /*ce30*/  BSSY B7, `(.L_x_2244) ;  /* 0x000034a000077945 */ /* 0x000fe20003800000 */
[----:B------:R-:W-:-:S04]  /*ce40*/  USHF.L.U32 UR6, UR44, 0x7, URZ ;  /* 0x000000072c067899 */ /* 0x000fc8000800063f */
[----:B------:R-:W-:Y:S01]  /*ce50*/  UIADD3 UR6, UR6, 0x7f, URZ ;  /* 0x0000007f06067890 */ /* 0x000fe2000fffe03f */
[----:B------:R-:W-:Y:S01]  /*ce60*/  @UP2 ULDC UR4, c[0x0][0x44c] ;  /* 0x0001130000042ab9 */ /* 0x000fe20000000800 */
[----:B------:R-:W-:Y:S02]  /*ce70*/  @UP2 ULDC UR7, c[0x0][0x450] ;  /* 0x0001140000072ab9 */ /* 0x000fe40000000800 */
[----:B------:R-:W-:-:S04]  /*ce80*/  UIMAD.WIDE.U32 UR4, UR6, UR4, URZ ;  /* 0x00000004060472a5 */ /* 0x000fc8000f8e003f */
[----:B------:R-:W-:-:S04]  /*ce90*/  @UP2 USHF.R.U32.HI UR6, URZ, UR7, UR5 ;  /* 0x000000073f062299 */ /* 0x000fc80008011605 */
[----:B------:R-:W-:-:S04]  /*cea0*/  UIADD3 UR4, UR40, UR6, URZ ;  /* 0x0000000628047290 */ /* 0x000fc8000fffe03f */
[----:B------:R-:W-:-:S04]  /*ceb0*/  UIMAD.WIDE UR4, UR4, 0x2aaaaaab, URZ ;  /* 0x2aaaaaab040478a5 */ /* 0x000fc8000f8e023f */
[----:B------:R-:W-:-:S04]  /*cec0*/  USHF.R.U32.HI UR4, URZ, 0x1f, UR5 ;  /* 0x0000001f3f047899 */ /* 0x000fc80008011605 */
[----:B------:R-:W-:-:S04]  /*ced0*/  ULEA.HI.SX32 UR4, UR5, UR4, 0x1c ;  /* 0x0000000405047291 */ /* 0x000fc8000f8fe23f */
[----:B------:R-:W-:-:S04]  /*cee0*/  UISETP.LT.AND UP0, UPT, UR41, UR4, UPT ;  /* 0x000000042900728c */ /* 0x000fc8000bf01270 */
[----:B------:R-:W-:-:S06]  /*cef0*/  USEL UR45, UR41, UR4, UP0 ;  /* 0x00000004292d7287 */ /* 0x000fcc0008000000 */
[----:B------:R-:W-:-:S13]  /*cf00*/  ISETP.LT.AND P0, PT, RZ, UR45, PT ;  /* 0x0000002dff007c0c */ /* 0x000fda000bf01270 */
[----:B0-----:R-:W-:Y:S05]  /*cf10*/  @P0 BRA `(.L_x_2245) ;  /* 0x0000000000440947 */ /* 0x001fea0003800000 */
        /* <DEDUP_REMOVED lines=17> */
.L_x_2245:
        /* <DEDUP_REMOVED lines=8> */
[----:B------:R-:W-:Y:S01]  /*d0b0*/  MOV R6, UR6 ;  /* 0x0000000600067c02 */ /* 0x000fe20008000f00 */
[----:B------:R-:W-:Y:S01]  /*d0c0*/  IMAD.U32 R5, RZ, RZ, UR5 ;  /* 0x00000005ff057e24 */ /* 0x000fe2000f8e00ff */
[----:B------:R-:W0:Y:S01]  /*d0d0*/  LDC.64 R2, c[0x4][R2] ;  /* 0x0100000002027b82 */ /* 0x000e220000000a00 */
[----:B------:R-:W-:Y:S01]  /*d0e0*/  ULDC.64 UR4, c[0x4][0x8] ;  /* 0x0100020000047ab9 */ /* 0x000fe20000000a00 */
[----:B------:R-:W-:Y:S01]  /*d0f0*/  IMAD.U32 R7, RZ, RZ, UR7 ;  /* 0x00000007ff077e24 */ /* 0x000fe2000f8e00ff */
[----:B------:R-:W-:Y:S01]  /*d100*/  MOV R8, 0x70 ;  /* 0x0000007000087802 */ /* 0x000fe20000000f00 */
[----:B------:R-:W-:-:S02]  /*d110*/  IMAD.U32 R10, RZ, RZ, UR4 ;  /* 0x00000004ff0a7e24 */ /* 0x000fc4000f8e00ff */
[----:B------:R-:W-:Y:S02]  /*d120*/  IMAD.U32 R11, RZ, RZ, UR5 ;  /* 0x00000005ff0b7e24 */ /* 0x000fe4000f8e00ff */
[----:B------:R-:W-:Y:S02]  /*d130*/  IMAD.MOV.U32 R12, RZ, RZ, 0x1 ;  /* 0x00000001ff0c7424 */ /* 0x000fe400078e00ff */
[----:B------:R-:W-:-:S07]  /*d140*/  IMAD.MOV.U32 R13, RZ, RZ, RZ ;  /* 0x000000ffff0d7224 */ /* 0x000fce00078e00ff */
[----:B------:R-:W-:-:S07]  /*d150*/  LEPC R20, `(.L_x_2248) ;  /* 0x000000001014794e */ /* 0x000fce0000000000 */
[----:B0----5:R-:W-:Y:S05]  /*d160*/  CALL.ABS.NOINC R2 ;  /* 0x0000000002007343 */ /* 0x021fea0003c00000 */
.L_x_2248:
[----:B------:R-:W-:Y:S05]  /*d170*/  BSYNC B6 ;  /* 0x0000000000067941 */ /* 0x000fea0003800000 */
.L_x_2247:
[----:B------:R-:W-:Y:S01]  /*d180*/  VIADD R0, R17, 0x400 ;  /* 0x0000040011007836 */ /* 0x000fe20000000000 */
[----:B------:R-:W-:Y:S04]  /*d190*/  BSSY B6, `(.L_x_2249) ;  /* 0x0000022000067945 */ /* 0x000fe80003800000 */
[----:B------:R-:W-:-:S13]  /*d1a0*/  LOP3.LUT P0, RZ, R0, 0x3ff, RZ, 0xc0, !PT ;  /* 0x000003ff00ff7812 */ /* 0x000fda000780c0ff */
[----:B------:R-:W-:Y:S05]  /*d1b0*/  @!P0 BRA `(.L_x_2250) ;  /* 0x00000000007c8947 */ /* 0x000fea0003800000 */
[----:B------:R-:W-:Y:S01]  /*d1c0*/  MOV R18, 0x0 ;  /* 0x0000000000127802 */ /* 0x000fe20000000f00 */
[----:B------:R-:W-:Y:S01]  /*d1d0*/  ULDC.64 UR4, c[0x4][0x88] ;  /* 0x0100220000047ab9 */ /* 0x000fe20000000a00 */
[----:B------:R-:W-:Y:S01]  /*d1e0*/  ULDC.64 UR6, c[0x4][0x90] ;  /* 0x0100240000067ab9 */ /* 0x000fe20000000a00 */
[----:B------:R-:W-:Y:S01]  /*d1f0*/  MOV R4, UR4 ;  /* 0x0000000400047c02 */ /* 0x000fe20008000f00 */
[----:B------:R0:W1:Y:S01]  /*d200*/  LDC.64 R2, c[0x4][R18] ;  /* 0x0100000012027b82 */ /* 0x0000620000000a00 */
[----:B------:R-:W-:Y:S01]  /*d210*/  IMAD.U32 R5, RZ, RZ, UR5 ;  /* 0x00000005ff057e24 */ /* 0x000fe2000f8e00ff */
[----:B------:R-:W-:Y:S01]  /*d220*/  ULDC.64 UR4, c[0x4][0x10] ;  /* 0x0100040000047ab9 */ /* 0x000fe20000000a00 */
[----:B------:R-:W-:Y:S01]  /*d230*/  IMAD.U32 R6, RZ, RZ, UR6 ;  /* 0x00000006ff067e24 */ /* 0x000fe2000f8e00ff */
[----:B------:R-:W-:Y:S01]  /*d240*/  MOV R10, UR4 ;  /* 0x00000004000a7c02 */ /* 0x000fe20008000f00 */
[----:B------:R-:W-:Y:S01]  /*d250*/  IMAD.U32 R7, RZ, RZ, UR7 ;  /* 0x00000007ff077e24 */ /* 0x000fe2000f8e00ff */
[----:B------:R-:W-:Y:S01]  /*d260*/  MOV R13, RZ ;  /* 0x000000ff000d7202 */ /* 0x000fe20000000f00 */
[----:B------:R-:W-:-:S02]  /*d270*/  IMAD.U32 R11, RZ, RZ, UR5 ;  /* 0x00000005ff0b7e24 */ /* 0x000fc4000f8e00ff */
[----:B------:R-:W-:Y:S02]  /*d280*/  IMAD.MOV.U32 R8, RZ, RZ, 0x70 ;  /* 0x00000070ff087424 */ /* 0x000fe400078e00ff */
[----:B0-----:R-:W-:-:S07]  /*d290*/  IMAD.MOV.U32 R12, RZ, RZ, 0x1 ;  /* 0x00000001ff0c7424 */ /* 0x001fce00078e00ff */
[----:B------:R-:W-:-:S07]  /*d2a0*/  LEPC R20, `(.L_x_2251) ;  /* 0x000000001014794e */ /* 0x000fce0000000000 */
[----:B-1---5:R-:W-:Y:S05]  /*d2b0*/  CALL.ABS.NOINC R2 ;  /* 0x0000000002007343 */ /* 0x022fea0003c00000 */
.L_x_2251:
[----:B------:R0:W1:Y:S01]  /*d2c0*/  LDC.64 R2, c[0x4][R18] ;  /* 0x0100000012027b82 */ /* 0x0000620000000a00 */
[----:B------:R-:W-:Y:S01]  /*d2d0*/  ULDC.64 UR4, c[0x4][0x88] ;  /* 0x0100220000047ab9 */ /* 0x000fe20000000a00 */
[----:B------:R-:W-:Y:S01]  /*d2e0*/  ULDC.64 UR6, c[0x4][0x90] ;  /* 0x0100240000067ab9 */ /* 0x000fe20000000a00 */
[----:B------:R-:W-:Y:S01]  /*d2f0*/  IMAD.U32 R4, RZ, RZ, UR4 ;  /* 0x00000004ff047e24 */ /* 0x000fe2000f8e00ff */
[----:B------:R-:W-:Y:S01]  /*d300*/  MOV R7, UR7 ;  /* 0x0000000700077c02 */ /* 0x000fe20008000f00 */
[----:B------:R-:W-:Y:S01]  /*d310*/  IMAD.U32 R5, RZ, RZ, UR5 ;  /* 0x00000005ff057e24 */ /* 0x000fe2000f8e00ff */
[----:B------:R-:W-:Y:S01]  /*d320*/  ULDC.64 UR4, c[0x4][0x18] ;  /* 0x0100060000047ab9 */ /* 0x000fe20000000a00 */
[----:B------:R-:W-:Y:S01]  /*d330*/  IMAD.U32 R6, RZ, RZ, UR6 ;  /* 0x00000006ff067e24 */ /* 0x000fe2000f8e00ff */
[----:B------:R-:W-:Y:S01]  /*d340*/  MOV R12, 0x1 ;  /* 0x00000001000c7802 */ /* 0x000fe20000000f00 */
[----:B------:R-:W-:Y:S02]  /*d350*/  IMAD.U32 R10, RZ, RZ, UR4 ;  /* 0x00000004ff0a7e24 */ /* 0x000fe4000f8e00ff */
[----:B------:R-:W-:-:S02]  /*d360*/  IMAD.U32 R11, RZ, RZ, UR5 ;  /* 0x00000005ff0b7e24 */ /* 0x000fc4000f8e00ff */
[----:B------:R-:W-:Y:S02]  /*d370*/  IMAD.MOV.U32 R8, RZ, RZ, 0x70 ;  /* 0x00000070ff087424 */ /* 0x000fe400078e00ff */
[----:B0-----:R-:W-:-:S07]  /*d380*/  IMAD.MOV.U32 R13, RZ, RZ, RZ ;  /* 0x000000ffff0d7224 */ /* 0x001fce00078e00ff */
[----:B------:R-:W-:-:S07]  /*d390*/  LEPC R20, `(.L_x_2250) ;  /* 0x000000001014794e */ /* 0x000fce0000000000 */
[----:B-1----:R-:W-:Y:S05]  /*d3a0*/  CALL.ABS.NOINC R2 ;  /* 0x0000000002007343 */ /* 0x002fea0003c00000 */
.L_x_2250:
[----:B------:R-:W-:Y:S05]  /*d3b0*/  BSYNC B6 ;  /* 0x0000000000067941 */ /* 0x000fea0003800000 */
.L_x_2249:
        /* <DEDUP_REMOVED lines=9> */
[----:B------:R-:W-:Y:S01]  /*d450*/  MOV R3, UR5 ;  /* 0x0000000500037c02 */ /* 0x000fe20008000f00 */
[----:B------:R-:W-:-:S04]  /*d460*/  ULDC UR4, c[0x0][0xc48] ;  /* 0x0003120000047ab9 */ /* 0x000fc80000000800 */
[----:B------:R1:W5:Y:S01]  /*d470*/  @P0 LDG.E R29, desc[UR36][R2.64] ;  /* 0x00000024021d0981 */ /* 0x000362000c1e1900 */
[----:B------:R-:W-:Y:S01]  /*d480*/  UMOV UR5, 0xffffffff ;  /* 0xffffffff00057882 */ /* 0x000fe20000000000 */
[----:B------:R-:W-:Y:S02]  /*d490*/  IMAD.U32 R22, RZ, RZ, UR4 ;  /* 0x00000004ff167e24 */ /* 0x000fe4000f8e00ff */
[----:B------:R-:W-:Y:S05]  /*d4a0*/  BRA.DIV UR5, `(.L_x_2252) ;  /* 0x0000003605847947 */ /* 0x000fea000b800000 */
.L_x_2306:
        /* <DEDUP_REMOVED lines=11> */
[----:B------:R-:W-:-:S05]  /*d560*/  IMAD R7, R7, 0x60, R8 ;  /* 0x0000006007077824 */ /* 0x000fca00078e0208 */
[C---:B------:R-:W-:Y:S02]  /*d570*/  ISETP.GE.AND P0, PT, R7.reuse, UR38, PT ;  /* 0x0000002607007c0c */ /* 0x040fe4000bf06270 */
[----:B------:R-:W-:Y:S02]  /*d580*/  IADD3 R0, R7, R32, RZ ;  /* 0x0000002007007210 */ /* 0x000fe40007ffe0ff */
[----:B------:R-:W-:-:S03]  /*d590*/  ISETP.GT.U32.OR P0, PT, R8, 0x5f, P0 ;  /* 0x0000005f0800780c */ /* 0x000fc60000704470 */
[----:B0-----:R-:W-:-:S04]  /*d5a0*/  @P1 IMAD.HI.U32 R2, R0, R3, RZ ;  /* 0x0000000300021227 */ /* 0x001fc800078e00ff */
[----:B------:R-:W-:Y:S01]  /*d5b0*/  IMAD.MOV.U32 R9, RZ, RZ, R0 ;  /* 0x000000ffff097224 */ /* 0x000fe200078e0000 */
[----:B-1----:R-:W-:-:S05]  /*d5c0*/  @P1 SHF.R.U32.HI R9, RZ, R5, R2 ;  /* 0x00000005ff091219 */ /* 0x002fca0000011602 */
[----:B------:R-:W0:Y:S01]  /*d5d0*/  @!P0 LDC.64 R6, c[0x0][0x428] ;  /* 0x00010a00ff068b82 */ /* 0x000e220000000a00 */
[----:B------:R-:W-:-:S07]  /*d5e0*/  @!P0 SHF.R.S32.HI R3, RZ, 0x1f, R9 ;  /* 0x0000001fff038819 */ /* 0x000fce0000011409 */
[----:B------:R-:W1:Y:S01]  /*d5f0*/  @!P0 LDC.64 R4, c[0x0][0x418] ;  /* 0x00010600ff048b82 */ /* 0x000e620000000a00 */
[----:B0-----:R-:W-:-:S04]  /*d600*/  @!P0 IMAD R2, R33, R6, RZ ;  /* 0x0000000621028224 */ /* 0x001fc800078e02ff */
[----:B------:R-:W-:Y:S02]  /*d610*/  @!P0 IMAD R7, R29, R7, R2 ;  /* 0x000000071d078224 */ /* 0x000fe400078e0202 */
[----:B------:R-:W-:-:S04]  /*d620*/  @!P0 IMAD.MOV.U32 R2, RZ, RZ, R9 ;  /* 0x000000ffff028224 */ /* 0x000fc800078e0009 */
[----:B------:R-:W-:Y:S01]  /*d630*/  @!P0 IMAD.WIDE.U32 R2, R29, R6, R2 ;  /* 0x000000061d028225 */ /* 0x000fe200078e0002 */
[----:B------:R-:W-:-:S03]  /*d640*/  MOV R6, RZ ;  /* 0x000000ff00067202 */ /* 0x000fc60000000f00 */
[----:B------:R-:W-:Y:S01]  /*d650*/  @!P0 IMAD.IADD R3, R3, 0x1, R7 ;  /* 0x0000000103038824 */ /* 0x000fe200078e0207 */
[----:B-1----:R-:W-:Y:S01]  /*d660*/  @!P0 LEA R4, P1, R2, R4, 0x2 ;  /* 0x0000000402048211 */ /* 0x002fe200078210ff */
[----:B------:R-:W-:-:S03]  /*d670*/  IMAD.MOV R7, RZ, RZ, -R9 ;  /* 0x000000ffff077224 */ /* 0x000fc600078e0a09 */
[----:B------:R-:W-:-:S05]  /*d680*/  @!P0 LEA.HI.X R5, R2, R5, R3, 0x2, P1 ;  /* 0x0000000502058211 */ /* 0x000fca00008f1403 */
[----:B------:R0:W5:Y:S01]  /*d690*/  @!P0 LDG.E R6, desc[UR36][R4.64] ;  /* 0x0000002404068981 */ /* 0x000162000c1e1900 */
[----:B------:R-:W-:Y:S01]  /*d6a0*/  ISETP.GT.U32.AND P0, PT, R8, 0x5f, PT ;  /* 0x0000005f0800780c */ /* 0x000fe20003f04070 */
[----:B------:R-:W-:Y:S01]  /*d6b0*/  IMAD R3, RZ, RZ, -UR43 ;  /* 0x8000002bff037e24 */ /* 0x000fe2000f8e02ff */
[----:B------:R-:W-:Y:S02]  /*d6c0*/  LOP3.LUT R16, R16, 0xffffff7f, RZ, 0xc0, !PT ;  /* 0xffffff7f10107812 */ /* 0x000fe400078ec0ff */
[----:B------:R-:W-:Y:S01]  /*d6d0*/  MOV R24, UR4 ;  /* 0x0000000400187c02 */ /* 0x000fe20008000f00 */
        /* <DEDUP_REMOVED lines=10> */
.L_x_2253:
        /* <DEDUP_REMOVED lines=8> */
[----:B------:R-:W-:Y:S02]  /*d800*/  LEA R0, R23, R17, 0x3 ;  /* 0x0000001117007211 */ /* 0x000fe400078e18ff */
        /* <DEDUP_REMOVED lines=16> */
.L_x_2307:
[----:B------:R-:W-:Y:S05]  /*d910*/  BSYNC B0 ;  /* 0x0000000000007941 */ /* 0x000fea0003800000 */
.L_x_2254:
        /* <DEDUP_REMOVED lines=8> */
[----:B------:R-:W-:Y:S01]  /*d9a0*/  IMAD.IADD R3, R3, 0x1, R7 ;  /* 0x0000000103037824 */ /* 0x000fe200078e0207 */
[----:B------:R-:W-:Y:S01]  /*d9b0*/  MOV R7, 0xffffffa0 ;  /* 0xffffffa000077802 */ /* 0x000fe20000000f00 */
[----:B------:R-:W-:Y:S02]  /*d9c0*/  IMAD R5, R4, UR4, RZ ;  /* 0x0000000404057c24 */ /* 0x000fe4000f8e02ff */
[----:B------:R-:W-:-:S04]  /*d9d0*/  IMAD.WIDE.U32 R2, R6, UR4, R2 ;  /* 0x0000000406027c25 */ /* 0x000fc8000f8e0002 */
[----:B------:R-:W-:Y:S01]  /*d9e0*/  IMAD R5, R6, UR5, R5 ;  /* 0x0000000506057c24 */ /* 0x000fe2000f8e0205 */
[----:B------:R-:W-:Y:S01]  /*d9f0*/  ULDC.64 UR4, c[0x0][0x308] ;  /* 0x0000c20000047ab9 */ /* 0x000fe20000000a00 */
[----:B------:R-:W-:Y:S02]  /*da00*/  IMAD R7, R24, R7, UR38 ;  /* 0x0000002618077e24 */ /* 0x000fe4000f8e0207 */
[----:B------:R-:W-:Y:S02]  /*da10*/  IMAD.IADD R3, R3, 0x1, R5 ;  /* 0x0000000103037824 */ /* 0x000fe400078e0205 */
[----:B------:R-:W-:Y:S02]  /*da20*/  IMAD R5, R28, UR4, RZ ;  /* 0x000000041c057c24 */ /* 0x000fe4000f8e02ff */
[----:B------:R-:W-:-:S04]  /*da30*/  IMAD.WIDE.U32 R2, R22, UR4, R2 ;  /* 0x0000000416027c25 */ /* 0x000fc8000f8e0002 */
[----:B------:R-:W-:Y:S01]  /*da40*/  IMAD R5, R22, UR5, R5 ;  /* 0x0000000516057c24 */ /* 0x000fe2000f8e0205 */
[----:B------:R-:W-:Y:S01]  /*da50*/  ULDC.64 UR4, c[0x0][0x2e8] ;  /* 0x0000ba0000047ab9 */ /* 0x000fe20000000a00 */
[----:B------:R-:W-:Y:S01]  /*da60*/  IMAD.IADD R7, R7, 0x1, -R36 ;  /* 0x0000000107077824 */ /* 0x000fe200078e0a24 */
[----:B------:R-:W-:Y:S01]  /*da70*/  LEA R4, P0, R2, UR4, 0x1 ;  /* 0x0000000402047c11 */ /* 0x000fe2000f8008ff */
[----:B------:R-:W-:Y:S01]  /*da80*/  IMAD.IADD R3, R3, 0x1, R5 ;  /* 0x0000000103037824 */ /* 0x000fe200078e0205 */
[----:B------:R-:W-:Y:S01]  /*da90*/  UMOV UR4, 0xffffffff ;  /* 0xffffffff00047882 */ /* 0x000fe20000000000 */
[----:B------:R-:W-:-:S03]  /*daa0*/  IMAD R5, R23, 0x4800, R30 ;  /* 0x0000480017057824 */ /* 0x000fc600078e021e */
        /* <DEDUP_REMOVED lines=8> */
[----:B-1----:R-:W-:Y:S01]  /*db30*/  @P0 IMAD.X R3, RZ, RZ, R2, P1 ;  /* 0x000000ffff030224 */ /* 0x002fe200008e0602 */
[----:B------:R-:W-:Y:S02]  /*db40*/  @P0 MOV R2, R14 ;  /* 0x0000000e00020202 */ /* 0x000fe40000000f00 */
        /* <DEDUP_REMOVED lines=9> */
[----:B------:R-:W-:Y:S02]  /*dbe0*/  SHFL.IDX PT, R8, R6, 0x2, 0x181f ;  /* 0x00581f0006087f89 */ /* 0x000fe400000e0000 */
        /* <DEDUP_REMOVED lines=32> */
[----:B------:R0:W1:Y:S02]  /*ddf0*/  SHFL.IDX PT, R8, R6, 0x5, 0x181f ;  /* 0x00b81f0006087f89 */ /* 0x00006400000e0000 */
[----:B------:R-:W-:Y:S02]  /*de00*/  @P0 MOV R3, R9 ;  /* 0x0000000900030202 */ /* 0x000fe40000000f00 */
[----:B------:R0:W2:Y:S04]  /*de10*/  SHFL.IDX PT, R14, R4, 0x5, 0x181f ;  /* 0x00b81f00040e7f89 */ /* 0x0000a800000e0000 */
[----:B------:R0:W-:Y:S04]  /*de20*/  @P0 LDGSTS.E.BYPASS.LTC128B.128 [R21+0x20400], desc[UR36][R2.64], !P4 ;  /* 0x2040000002150fae */ /* 0x0001e8000e101d64 */
[----:B------:R0:W-:Y:S04]  /*de30*/  @P0 LDGSTS.E.BYPASS.LTC128B.128 [R21+0x23400], desc[UR36][R2.64+0x80], !P3 ;  /* 0x2340008002150fae */ /* 0x0001e8000d901d64 */
[----:B------:R0:W-:Y:S02]  /*de40*/  @P0 LDGSTS.E.BYPASS.LTC128B.128 [R21+0x26400], desc[UR36][R2.64+0x100], !P2 ;  /* 0x2640010002150fae */ /* 0x0001e4000d101d64 */
.L_x_2321:
        /* <DEDUP_REMOVED lines=12> */
.L_x_2257:
        /* <DEDUP_REMOVED lines=10> */
.L_x_2258:
        /* <DEDUP_REMOVED lines=11> */
[----:B------:R-:W-:Y:S01]  /*e060*/  MOV R4, UR6 ;  /* 0x0000000600047c02 */ /* 0x000fe20008000f00 */
[----:B------:R-:W-:Y:S01]  /*e070*/  IMAD.U32 R5, RZ, RZ, UR7 ;  /* 0x00000007ff057e24 */ /* 0x000fe2000f8e00ff */
        /* <DEDUP_REMOVED lines=9> */
[----:B0-----:R-:W-:Y:S05]  /*e110*/  CALL.ABS.NOINC R2 ;  /* 0x0000000002007343 */ /* 0x001fea0003c00000 */
.L_x_2260:
[----:B------:R-:W-:Y:S05]  /*e120*/  BSYNC B6 ;  /* 0x0000000000067941 */ /* 0x000fea0003800000 */
.L_x_2259:
[----:B0-----:R-:W0:Y:S01]  /*e130*/  S2R R2, SR_TID.X ;  /* 0x0000000000027919 */ /* 0x001e220000002100 */
[----:B------:R-:W-:Y:S01]  /*e140*/  UISETP.NE.AND UP0, UPT, UR48, URZ, UPT ;  /* 0x0000003f3000728c */ /* 0x000fe2000bf05270 */
[----:B------:R-:W-:Y:S01]  /*e150*/  IMAD.U32 R0, RZ, RZ, UR44 ;  /* 0x0000002cff007e24 */ /* 0x000fe2000f8e00ff */
[----:B------:R-:W-:Y:S01]  /*e160*/  R2UR UR6, R28 ;  /* 0x000000001c0672ca */ /* 0x000fe200000e0000 */
[----:B------:R-:W-:Y:S01]  /*e170*/  ULDC.64 UR8, c[0x0][0x2d8] ;  /* 0x0000b60000087ab9 */ /* 0x000fe20000000a00 */
[----:B------:R-:W-:Y:S02]  /*e180*/  R2UR UR7, R22 ;  /* 0x00000000160772ca */ /* 0x000fe400000e0000 */
[----:B------:R-:W-:Y:S02]  /*e190*/  PLOP3.LUT P0, PT, PT, PT, UP0, 0x80, 0x0 ;  /* 0x000000000000781c */ /* 0x000fe40003f0f008 */
[C---:B------:R-:W-:Y:S02]  /*e1a0*/  LOP3.LUT P3, RZ, R16.reuse, 0x800, RZ, 0xc0, !PT ;  /* 0x0000080010ff7812 */ /* 0x040fe4000786c0ff */
[C---:B------:R-:W-:Y:S01]  /*e1b0*/  LOP3.LUT P4, RZ, R16.reuse, 0x400, RZ, 0xc0, !PT ;  /* 0x0000040010ff7812 */ /* 0x040fe2000788c0ff */
[----:B------:R-:W-:Y:S01]  /*e1c0*/  @UP0 ULDC UR4, c[0x0][0x44c] ;  /* 0x0001130000040ab9 */ /* 0x000fe20000000800 */
[----:B------:R-:W-:-:S03]  /*e1d0*/  LOP3.LUT P5, RZ, R16, 0x200, RZ, 0xc0, !PT ;  /* 0x0000020010ff7812 */ /* 0x000fc600078ac0ff */
[----:B------:R-:W-:-:S04]  /*e1e0*/  UIMAD UR6, UR6, UR8, URZ ;  /* 0x00000008060672a4 */ /* 0x000fc8000f8e023f */
[----:B------:R-:W-:Y:S02]  /*e1f0*/  UIMAD UR7, UR7, UR9, UR6 ;  /* 0x00000009070772a4 */ /* 0x000fe4000f8e0206 */
[----:B------:R-:W-:Y:S01]  /*e200*/  USHF.R.S32.HI UR6, URZ, 0x1f, UR43 ;  /* 0x0000001f3f067899 */ /* 0x000fe2000801142b */
[----:B0-----:R-:W-:-:S05]  /*e210*/  IMAD.SHL.U32 R2, R2, 0x10, RZ ;  /* 0x0000001002027824 */ /* 0x001fca00078e00ff */
[----:B------:R-:W-:-:S05]  /*e220*/  LOP3.LUT R2, R36, 0x70, R2, 0xf8, !PT ;  /* 0x0000007024027812 */ /* 0x000fca00078ef802 */
[----:B------:R-:W-:-:S04]  /*e230*/  IMAD R0, R0, 0x80, R2 ;  /* 0x0000008000007824 */ /* 0x000fc800078e0202 */
[----:B------:R-:W-:Y:S01]  /*e240*/  @P0 IMAD.HI.U32 R3, R0, UR4, RZ ;  /* 0x0000000400030c27 */ /* 0x000fe2000f8e00ff */
[----:B------:R-:W-:Y:S01]  /*e250*/  PLOP3.LUT P0, PT, PT, PT, UP0, 0x80, 0x0 ;  /* 0x000000000000781c */ /* 0x000fe20003f0f008 */
[----:B------:R-:W-:Y:S01]  /*e260*/  @UP0 ULDC UR4, c[0x0][0x450] ;  /* 0x0001140000040ab9 */ /* 0x000fe20000000800 */
[----:B------:R-:W-:-:S11]  /*e270*/  MOV R2, R0 ;  /* 0x0000000000027202 */ /* 0x000fd60000000f00 */
        /* <DEDUP_REMOVED lines=26> */
[----:B------:R-:W-:Y:S01]  /*e420*/  UMOV UR4, 0xffffffff ;  /* 0xffffffff00047882 */ /* 0x000fe20000000000 */
[----:B------:R-:W-:-:S04]  /*e430*/  IADD3 R5, R3, R7, RZ ;  /* 0x0000000703057210 */ /* 0x000fc80007ffe0ff */
[----:B------:R-:W-:Y:S01]  /*e440*/  LEA.HI.X R5, R2, UR5, R5, 0x1, P0 ;  /* 0x0000000502057c11 */ /* 0x000fe200080f0c05 */
[----:B------:R-:W-:Y:S06]  /*e450*/  BRA.DIV UR4, `(.L_x_2261) ;  /* 0x0000002e04d07947 */ /* 0x000fec000b800000 */
[----:B------:R-:W0:Y:S01]  /*e460*/  SHFL.IDX PT, R14, R0, RZ, 0x181f ;  /* 0x00181fff000e7589 */ /* 0x000e2200000e0000 */
[----:B------:R-:W-:-:S03]  /*e470*/  IMAD.U32 R3, RZ, RZ, UR44 ;  /* 0x0000002cff037e24 */ /* 0x000fc6000f8e00ff */
[----:B------:R-:W1:Y:S01]  /*e480*/  SHFL.IDX PT, R2, R5, RZ, 0x181f ;  /* 0x00181fff05027589 */ /* 0x000e6200000e0000 */
[----:B------:R-:W-:-:S03]  /*e490*/  IMAD R4, R3, 0x80, R36 ;  /* 0x0000008003047824 */ /* 0x000fc600078e0224 */
[----:B------:R-:W-:Y:S01]  /*e4a0*/  SHFL.IDX PT, R6, R5, 0x1, 0x181f ;  /* 0x00381f0005067f89 */ /* 0x000fe200000e0000 */
[C---:B------:R-:W-:Y:S01]  /*e4b0*/  VIADD R7, R4.reuse, 0x10 ;  /* 0x0000001004077836 */ /* 0x040fe20000000000 */
[----:B------:R-:W-:-:S13]  /*e4c0*/  ISETP.GE.AND P0, PT, R4, UR39, PT ;  /* 0x0000002704007c0c */ /* 0x000fda000bf06270 */
[----:B0-----:R-:W-:-:S05]  /*e4d0*/  @!P0 LEA R14, P1, R37, R14, 0x1 ;  /* 0x0000000e250e8211 */ /* 0x001fca00078208ff */
[----:B-1----:R-:W-:Y:S01]  /*e4e0*/  @!P0 IMAD.X R3, RZ, RZ, R2, P1 ;  /* 0x000000ffff038224 */ /* 0x002fe200008e0602 */
[----:B------:R-:W-:Y:S02]  /*e4f0*/  @!P0 MOV R2, R14 ;  /* 0x0000000e00028202 */ /* 0x000fe40000000f00 */
        /* <DEDUP_REMOVED lines=63> */
[----:B------:R0:W1:Y:S02]  /*e8f0*/  SHFL.IDX PT, R6, R5, 0x7, 0x181f ;  /* 0x00f81f0005067f89 */ /* 0x00006400000e0000 */
[----:B------:R-:W-:Y:S02]  /*e900*/  @!P0 MOV R3, R7 ;  /* 0x0000000700038202 */ /* 0x000fe40000000f00 */
[----:B------:R0:W2:Y:S04]  /*e910*/  SHFL.IDX PT, R14, R0, 0x7, 0x181f ;  /* 0x00f81f00000e7f89 */ /* 0x0000a800000e0000 */
[----:B------:R0:W-:Y:S04]  /*e920*/  @!P0 LDGSTS.E.BYPASS.LTC128B.128 [R31+0x15400], desc[UR36][R2.64], !P3 ;  /* 0x15400000021f8fae */ /* 0x0001e8000d901d64 */
[----:B------:R0:W-:Y:S04]  /*e930*/  @!P0 LDGSTS.E.BYPASS.LTC128B.128 [R31+0x19400], desc[UR36][R2.64+0x80], !P4 ;  /* 0x19400080021f8fae */ /* 0x0001e8000e101d64 */
[----:B------:R0:W-:Y:S02]  /*e940*/  @!P0 LDGSTS.E.BYPASS.LTC128B.128 [R31+0x1d400], desc[UR36][R2.64+0x100], !P5 ;  /* 0x1d400100021f8fae */ /* 0x0001e4000e901d64 */
.L_x_2338:
        /* <DEDUP_REMOVED lines=12> */
.L_x_2262:
        /* <DEDUP_REMOVED lines=18> */
.L_x_2339:
[----:B------:R-:W-:Y:S05]  /*eb30*/  BSYNC B0 ;  /* 0x0000000000007941 */ /* 0x000fea0003800000 */
.L_x_2263:
[----:B------:R-:W-:-:S06]  /*eb40*/  UISETP.GE.AND UP0, UPT, UR45, 0x2, UPT ;  /* 0x000000022d00788c */ /* 0x000fcc000bf06270 */
[----:B------:R-:W-:-:S13]  /*eb50*/  PLOP3.LUT P0, PT, PT, PT, UP0, 0x40, 0x0 ;  /* 0x000000000000781c */ /* 0x000fda0003f0e808 */
[----:B------:R-:W-:Y:S05]  /*eb60*/  @P0 BRA `(.L_x_2265) ;  /* 0x0000000c00fc0947 */ /* 0x000fea0003800000 */
[----:B------:R-:W-:Y:S01]  /*eb70*/  UIADD3 UR4, UR45, -0x2, URZ ;  /* 0xfffffffe2d047890 */ /* 0x000fe2000fffe03f */
[----:B------:R-:W-:Y:S01]  /*eb80*/  BSSY B0, `(.L_x_2265) ;  /* 0x00000fd000007945 */ /* 0x000fe20003800000 */
[----:B------:R-:W-:Y:S02]  /*eb90*/  IMAD.MOV.U32 R20, RZ, RZ, R26 ;  /* 0x000000ffff147224 */ /* 0x000fe400078e001a */
[----:B------:R-:W-:Y:S02]  /*eba0*/  IMAD.MOV.U32 R9, RZ, RZ, R23 ;  /* 0x000000ffff097224 */ /* 0x000fe400078e0017 */
[----:B------:R-:W-:Y:S01]  /*ebb0*/  IMAD.MOV.U32 R27, RZ, RZ, R24 ;  /* 0x000000ffff1b7224 */ /* 0x000fe200078e0018 */
[----:B------:R-:W-:-:S07]  /*ebc0*/  MOV R8, UR4 ;  /* 0x0000000400087c02 */ /* 0x000fce0008000f00 */
.L_x_2278:
        /* <DEDUP_REMOVED lines=17> */
[----:B------:R-:W-:Y:S02]  /*ece0*/  @!P2 SHF.R.S32.HI R3, RZ, 0x1f, R11 ;  /* 0x0000001fff03a819 */ /* 0x000fe4000001140b */
[----:B------:R-:W-:Y:S01]  /*ecf0*/  @!P2 MOV R2, R11 ;  /* 0x0000000b0002a202 */ /* 0x000fe20000000f00 */
[----:B--2---:R-:W-:-:S04]  /*ed00*/  @!P2 IMAD R0, R33, R6, RZ ;  /* 0x000000062100a224 */ /* 0x004fc800078e02ff */
[----:B------:R-:W-:-:S04]  /*ed10*/  @!P2 IMAD.WIDE.U32 R2, R29, R6, R2 ;  /* 0x000000061d02a225 */ /* 0x000fc800078e0002 */
[----:B------:R-:W-:-:S04]  /*ed20*/  @!P2 IMAD R7, R29, R7, R0 ;  /* 0x000000071d07a224 */ /* 0x000fc800078e0200 */
[----:B------:R-:W-:Y:S01]  /*ed30*/  @!P2 IMAD.IADD R0, R7, 0x1, R3 ;  /* 0x000000010700a824 */ /* 0x000fe200078e0203 */
[----:B0-----:R-:W-:-:S04]  /*ed40*/  @!P2 LEA R4, P0, R2, R4, 0x2 ;  /* 0x000000040204a211 */ /* 0x001fc800078010ff */
[----:B------:R-:W-:Y:S01]  /*ed50*/  @!P2 LEA.HI.X R5, R2, R5, R0, 0x2, P0 ;  /* 0x000000050205a211 */ /* 0x000fe200000f1400 */
[----:B------:R-:W-:Y:S01]  /*ed60*/  IMAD.MOV.U32 R0, RZ, RZ, RZ ;  /* 0x000000ffff007224 */ /* 0x000fe200078e00ff */
[----:B------:R-:W-:Y:S02]  /*ed70*/  ISETP.NE.AND P0, PT, R23, 0x2, PT ;  /* 0x000000021700780c */ /* 0x000fe40003f05270 */
[----:B------:R-:W-:Y:S01]  /*ed80*/  IADD3 R7, -R11, RZ, RZ ;  /* 0x000000ff0b077210 */ /* 0x000fe20007ffe1ff */
        /* <DEDUP_REMOVED lines=10> */
.L_x_2266:
[----:B------:R-:W-:Y:S01]  /*ee30*/  IMAD R6, R23, 0x8, R17 ;  /* 0x0000000817067824 */ /* 0x000fe200078e0211 */
[----:B------:R-:W-:Y:S01]  /*ee40*/  SHF.L.U32 R3, R26, 0x1f, RZ ;  /* 0x0000001f1a037819 */ /* 0x000fe200000006ff */
[----:B------:R-:W-:Y:S03]  /*ee50*/  BSSY B1, `(.L_x_2267) ;  /* 0x0000003000017945 */ /* 0x000fe60003800000 */
[----:B------:R-:W0:Y:S02]  /*ee60*/  SYNCS.PHASECHK.TRANS64.TRYWAIT P0, [R6+URZ+0x30840], R3 ;  /* 0x03084003060075a7 */ /* 0x000e24000800017f */
[----:B0-----:R-:W-:Y:S05]  /*ee70*/  @!P0 BRA `(.L_x_2268) ;  /* 0x0000002c00f88947 */ /* 0x001fea0003800000 */
.L_x_2340:
[----:B------:R-:W-:Y:S05]  /*ee80*/  BSYNC B1 ;  /* 0x0000000000017941 */ /* 0x000fea0003800000 */
.L_x_2267:
        /* <DEDUP_REMOVED lines=15> */
[----:B------:R-:W-:-:S04]  /*ef80*/  ULDC.64 UR4, c[0x0][0x308] ;  /* 0x0000c20000047ab9 */ /* 0x000fc80000000a00 */
[----:B------:R-:W-:Y:S01]  /*ef90*/  IADD3 R3, R3, R7, RZ ;  /* 0x0000000703037210 */ /* 0x000fe20007ffe0ff */
[----:B------:R-:W-:-:S04]  /*efa0*/  IMAD R7, R28, UR4, RZ ;  /* 0x000000041c077c24 */ /* 0x000fc8000f8e02ff */
[C---:B------:R-:W-:Y:S02]  /*efb0*/  IMAD R7, R22.reuse, UR5, R7 ;  /* 0x0000000516077c24 */ /* 0x040fe4000f8e0207 */
[----:B------:R-:W-:Y:S01]  /*efc0*/  IMAD.WIDE.U32 R2, R22, UR4, R2 ;  /* 0x0000000416027c25 */ /* 0x000fe2000f8e0002 */
[----:B------:R-:W-:-:S03]  /*efd0*/  ULDC.64 UR4, c[0x0][0x2e8] ;  /* 0x0000ba0000047ab9 */ /* 0x000fc60000000a00 */
[----:B------:R-:W-:Y:S01]  /*efe0*/  IMAD.IADD R3, R7, 0x1, R3 ;  /* 0x0000000107037824 */ /* 0x000fe200078e0203 */
[----:B------:R-:W-:Y:S01]  /*eff0*/  LEA R7, P0, R2, UR4, 0x1 ;  /* 0x0000000402077c11 */ /* 0x000fe2000f8008ff */
[----:B------:R-:W-:-:S03]  /*f000*/  UMOV UR4, 0xffffffff ;  /* 0xffffffff00047882 */ /* 0x000fc60000000000 */
[----:B------:R-:W-:Y:S01]  /*f010*/  LEA.HI.X R10, R2, UR5, R3, 0x1, P0 ;  /* 0x00000005020a7c11 */ /* 0x000fe200080f0c03 */
[----:B------:R-:W-:Y:S08]  /*f020*/  BRA.DIV UR4, `(.L_x_2269) ;  /* 0x0000002e04a07947 */ /* 0x000ff0000b800000 */
[----:B------:R-:W0:Y:S01]  /*f030*/  SHFL.IDX PT, R14, R7, RZ, 0x181f ;  /* 0x00181fff070e7589 */ /* 0x000e2200000e0000 */
[----:B------:R-:W-:Y:S01]  /*f040*/  IMAD.SHL.U32 R4, R37, 0x2, RZ ;  /* 0x0000000225047824 */ /* 0x000fe200078e00ff */
[----:B------:R-:W-:Y:S02]  /*f050*/  LEA R8, R8, R17, 0x1 ;  /* 0x0000001108087211 */ /* 0x000fe400078e08ff */
        /* <DEDUP_REMOVED lines=30> */
[----:B------:R0:W2:Y:S02]  /*f240*/  SHFL.IDX PT, R14, R7, 0x5, 0x181f ;  /* 0x00b81f00070e7f89 */ /* 0x0000a400000e0000 */
[----:B-1----:R-:W-:Y:S02]  /*f250*/  IADD3.X R3, RZ, R35, RZ, P0, !PT ;  /* 0x00000023ff037210 */ /* 0x002fe400007fe4ff */
[----:B------:R0:W1:Y:S04]  /*f260*/  SHFL.IDX PT, R35, R10, 0x5, 0x181f ;  /* 0x00b81f000a237f89 */ /* 0x00006800000e0000 */
[----:B------:R0:W-:Y:S04]  /*f270*/  LDGSTS.E.BYPASS.LTC128B.128 [R8+0x20400], desc[UR36][R2.64], !P3 ;  /* 0x2040000002087fae */ /* 0x0001e8000d901d64 */
[----:B------:R0:W-:Y:S04]  /*f280*/  LDGSTS.E.BYPASS.LTC128B.128 [R8+0x23400], desc[UR36][R2.64+0x80], !P2 ;  /* 0x2340008002087fae */ /* 0x0001e8000d101d64 */
[----:B------:R0:W-:Y:S02]  /*f290*/  LDGSTS.E.BYPASS.LTC128B.128 [R8+0x26400], desc[UR36][R2.64+0x100], !P1 ;  /* 0x2640010002087fae */ /* 0x0001e4000c901d64 */
.L_x_2354:
        /* <DEDUP_REMOVED lines=10> */
.L_x_2270:
        /* <DEDUP_REMOVED lines=10> */
.L_x_2271:
[----:B------:R1:W-:Y:S01]  /*f3e0*/  SYNCS.ARRIVE.TRANS64.A1T0 RZ, [R6+URZ+0x30830], RZ ;  /* 0x030830ff06ff79a7 */ /* 0x0003e2000810003f */
[----:B------:R-:W-:Y:S05]  /*f3f0*/  @!P2 BRA `(.L_x_2272) ;  /* 0x000000000004a947 */ /* 0x000fea0003800000 */
[----:B------:R-:W-:Y:S01]  /*f400*/  BPT.TRAP 0x1 ;  /* 0x000000040000795c */ /* 0x000fe20000300000 */
.L_x_2272:
[----:B0-----:R-:W-:Y:S01]  /*f410*/  SHF.L.U32 R3, R20, 0x1f, RZ ;  /* 0x0000001f14037819 */ /* 0x001fe200000006ff */
[----:B-1----:R-:W-:Y:S01]  /*f420*/  IMAD R6, R9, 0x8, R17 ;  /* 0x0000000809067824 */ /* 0x002fe200078e0211 */
[----:B------:R-:W-:Y:S03]  /*f430*/  BSSY B1, `(.L_x_2273) ;  /* 0x0000003000017945 */ /* 0x000fe60003800000 */
[----:B------:R-:W0:Y:S02]  /*f440*/  SYNCS.PHASECHK.TRANS64.TRYWAIT P0, [R6+URZ+0x30860], R3 ;  /* 0x03086003060075a7 */ /* 0x000e24000800017f */
[----:B0-----:R-:W-:Y:S05]  /*f450*/  @!P0 BRA `(.L_x_2274) ;  /* 0x00000030004c8947 */ /* 0x001fea0003800000 */
.L_x_2355:
[----:B------:R-:W-:Y:S05]  /*f460*/  BSYNC B1 ;  /* 0x0000000000017941 */ /* 0x000fea0003800000 */
.L_x_2273:
[----:B------:R-:W-:Y:S01]  /*f470*/  IMAD.MOV.U32 R2, RZ, RZ, -0x60 ;  /* 0xffffffa0ff027424 */ /* 0x000fe200078e00ff */
[----:B------:R-:W-:Y:S01]  /*f480*/  UMOV UR4, 0xffffffff ;  /* 0xffffffff00047882 */ /* 0x000fe20000000000 */
[C---:B------:R-:W-:Y:S01]  /*f490*/  LOP3.LUT P3, RZ, R16.reuse, 0x20, RZ, 0xc0, !PT ;  /* 0x0000002010ff7812 */ /* 0x040fe2000786c0ff */
[----:B------:R-:W-:Y:S01]  /*f4a0*/  IMAD R7, R9, 0x4800, R30 ;  /* 0x0000480009077824 */ /* 0x000fe200078e021e */
[C---:B------:R-:W-:Y:S01]  /*f4b0*/  LOP3.LUT P2, RZ, R16.reuse, 0x10, RZ, 0xc0, !PT ;  /* 0x0000001010ff7812 */ /* 0x040fe2000784c0ff */
[----:B0-----:R-:W-:Y:S01]  /*f4c0*/  IMAD R3, R27, R2, UR38 ;  /* 0x000000261b037e24 */ /* 0x001fe2000f8e0202 */
[----:B------:R-:W-:-:S04]  /*f4d0*/  LOP3.LUT P1, RZ, R16, 0x8, RZ, 0xc0, !PT ;  /* 0x0000000810ff7812 */ /* 0x000fc8000782c0ff */
[----:B------:R-:W-:Y:S01]  /*f4e0*/  IADD3 R8, -R36, R3, RZ ;  /* 0x0000000324087210 */ /* 0x000fe20007ffe1ff */
[----:B------:R-:W-:Y:S08]  /*f4f0*/  BRA.DIV UR4, `(.L_x_2275) ;  /* 0x0000003204387947 */ /* 0x000ff0000b800000 */
        /* <DEDUP_REMOVED lines=24> */
[----:B------:R-:W0:Y:S01]  /*f680*/  SHFL.IDX PT, R14, R18, 0x3, 0x181f ;  /* 0x00781f00120e7f89 */ /* 0x000e2200000e0000 */
[----:B-1----:R-:W-:Y:S02]  /*f690*/  IADD3.X R3, RZ, R3, RZ, P0, !PT ;  /* 0x00000003ff037210 */ /* 0x002fe400007fe4ff */
        /* <DEDUP_REMOVED lines=18> */
[----:B------:R-:W0:Y:S04]  /*f7c0*/  SHFL.IDX PT, R19, R19, 0x5, 0x181f ;  /* 0x00b81f0013137f89 */ /* 0x000e2800000e0000 */
[----:B------:R2:W3:Y:S01]  /*f7d0*/  SHFL.IDX PT, R14, R18, 0x5, 0x181f ;  /* 0x00b81f00120e7f89 */ /* 0x0004e200000e0000 */
[----:B-1----:R-:W-:Y:S01]  /*f7e0*/  IMAD.X R3, RZ, RZ, R3, P0 ;  /* 0x000000ffff037224 */ /* 0x002fe200000e0603 */
[----:B------:R-:W-:-:S13]  /*f7f0*/  ISETP.LT.OR P0, PT, R8, 0x41, P3 ;  /* 0x000000410800780c */ /* 0x000fda0001f01670 */
[----:B------:R2:W-:Y:S01]  /*f800*/  LDGSTS.E.BYPASS.LTC128B.128 [R7+0x2400], desc[UR36][R2.64], !P0 ;  /* 0x0240000002077fae */ /* 0x0005e2000c101d64 */
[----:B------:R-:W-:-:S13]  /*f810*/  ISETP.LT.OR P0, PT, R8, 0x41, P2 ;  /* 0x000000410800780c */ /* 0x000fda0001701670 */
[----:B------:R2:W-:Y:S01]  /*f820*/  LDGSTS.E.BYPASS.LTC128B.128 [R7+0x5400], desc[UR36][R2.64+0x80], !P0 ;  /* 0x0540008002077fae */ /* 0x0005e2000c101d64 */
[----:B------:R-:W-:-:S13]  /*f830*/  ISETP.LT.OR P0, PT, R8, 0x41, P1 ;  /* 0x000000410800780c */ /* 0x000fda0000f01670 */
[----:B0--3--:R2:W-:Y:S02]  /*f840*/  LDGSTS.E.BYPASS.LTC128B.128 [R7+0x8400], desc[UR36][R2.64+0x100], !P0 ;  /* 0x0840010002077fae */ /* 0x0095e4000c101d64 */
.L_x_2369:
[----:B0-2---:R-:W-:Y:S01]  /*f850*/  IADD3 R2, P0, R14, R4, RZ ;  /* 0x000000040e027210 */ /* 0x005fe20007f1e0ff */
        /* <DEDUP_REMOVED lines=30> */
.L_x_2276:
        /* <DEDUP_REMOVED lines=10> */
.L_x_2277:
[C---:B------:R-:W-:Y:S01]  /*fae0*/  ISETP.GT.AND P0, PT, R24.reuse, RZ, PT ;  /* 0x000000ff1800720c */ /* 0x040fe20003f04270 */
[----:B------:R1:W-:Y:S01]  /*faf0*/  SYNCS.ARRIVE.TRANS64.A1T0 RZ, [R6+URZ+0x30850], RZ ;  /* 0x030850ff06ff79a7 */ /* 0x0003e2000810003f */
[----:B------:R-:W-:Y:S01]  /*fb00*/  VIADD R8, R24, 0xffffffff ;  /* 0xffffffff18087836 */ /* 0x000fe20000000000 */
[----:B------:R-:W-:Y:S01]  /*fb10*/  MOV R20, R26 ;  /* 0x0000001a00147202 */ /* 0x000fe20000000f00 */
[----:B------:R-:W-:Y:S02]  /*fb20*/  IMAD.MOV.U32 R9, RZ, RZ, R23 ;  /* 0x000000ffff097224 */ /* 0x000fe400078e0017 */
[----:B------:R-:W-:-:S07]  /*fb30*/  IMAD.MOV.U32 R27, RZ, RZ, R24 ;  /* 0x000000ffff1b7224 */ /* 0x000fce00078e0018 */
[----:B-1----:R-:W-:Y:S05]  /*fb40*/  @P0 BRA `(.L_x_2278) ;  /* 0xfffffff000200947 */ /* 0x002fea000383ffff */
[----:B------:R-:W-:Y:S05]  /*fb50*/  BSYNC B0 ;  /* 0x0000000000007941 */ /* 0x000fea0003800000 */
.L_x_2265:
        /* <DEDUP_REMOVED lines=17> */
.L_x_2280:
[----:B------:R-:W-:Y:S05]  /*fc70*/  BSYNC B0 ;  /* 0x0000000000007941 */ /* 0x000fea0003800000 */
.L_x_2279:
[----:B------:R-:W-:-:S13]  /*fc80*/  LOP3.LUT P0, RZ, R16, 0x80, RZ, 0xc0, !PT ;  /* 0x0000008010ff7812 */ /* 0x000fda000780c0ff */
[----:B------:R-:W-:Y:S05]  /*fc90*/  @!P0 BRA `(.L_x_2281) ;  /* 0x0000000000048947 */ /* 0x000fea0003800000 */
[----:B------:R-:W-:Y:S01]  /*fca0*/  BPT.TRAP 0x1 ;  /* 0x000000040000795c */ /* 0x000fe20000300000 */
.L_x_2281:
[----:B------:R-:W-:Y:S01]  /*fcb0*/  LEA R4, R23, R17, 0x3 ;  /* 0x0000001117047211 */ /* 0x000fe200078e18ff */
[----:B------:R-:W-:Y:S01]  /*fcc0*/  IMAD.MOV.U32 R5, RZ, RZ, -0x60 ;  /* 0xffffffa0ff057424 */ /* 0x000fe200078e00ff */
[----:B------:R-:W-:Y:S01]  /*fcd0*/  SHF.L.U32 R3, R26, 0x1f, RZ ;  /* 0x0000001f1a037819 */ /* 0x000fe200000006ff */
[----:B------:R-:W-:Y:S02]  /*fce0*/  BSSY B0, `(.L_x_2282) ;  /* 0x0000004000007945 */ /* 0x000fe40003800000 */
[----:B------:R-:W-:Y:S01]  /*fcf0*/  IMAD R5, R24, R5, UR38 ;  /* 0x0000002618057e24 */ /* 0x000fe2000f8e0205 */
[----:B------:R-:W0:Y:S02]  /*fd00*/  SYNCS.PHASECHK.TRANS64.TRYWAIT P0, [R4+URZ+0x30860], R3 ;  /* 0x03086003040075a7 */ /* 0x000e24000800017f */
[----:B0-----:R-:W-:Y:S05]  /*fd10*/  @!P0 BRA `(.L_x_2283) ;  /* 0x00000030002c8947 */ /* 0x001fea0003800000 */
.L_x_2370:
[----:B------:R-:W-:Y:S05]  /*fd20*/  BSYNC B0 ;  /* 0x0000000000007941 */ /* 0x000fea0003800000 */
.L_x_2282:
        /* <DEDUP_REMOVED lines=14> */
[----:B------:R-:W-:Y:S02]  /*fe10*/  ISETP.LT.OR P0, PT, R5, 0x1, P4 ;  /* 0x000000010500780c */ /* 0x000fe40002701670 */
[----:B------:R-:W-:-:S11]  /*fe20*/  LEA R0, R8, R17, 0x1 ;  /* 0x0000001108007211 */ /* 0x000fd600078e08ff */
        /* <DEDUP_REMOVED lines=36> */
[----:B------:R0:W2:Y:S02]  /*10070*/  SHFL.IDX PT, R14, R18, 0x5, 0x181f ;  /* 0x00b81f00120e7f89 */ /* 0x0000a400000e0000 */
[----:B-1----:R-:W-:Y:S02]  /*10080*/  IADD3.X R3, RZ, R7, RZ, P0, !PT ;  /* 0x00000007ff037210 */ /* 0x002fe400007fe4ff */
[----:B------:R-:W-:Y:S01]  /*10090*/  ISETP.LT.OR P0, PT, R5, 0x41, P4 ;  /* 0x000000410500780c */ /* 0x000fe20002701670 */
[----:B------:R0:W1:-:S12]  /*100a0*/  SHFL.IDX PT, R7, R19, 0x5, 0x181f ;  /* 0x00b81f0013077f89 */ /* 0x00005800000e0000 */
[----:B------:R0:W-:Y:S01]  /*100b0*/  LDGSTS.E.BYPASS.LTC128B.128 [R0+0x2400], desc[UR36][R2.64], !P0 ;  /* 0x0240000002007fae */ /* 0x0001e2000c101d64 */
[----:B------:R-:W-:-:S13]  /*100c0*/  ISETP.LT.OR P0, PT, R5, 0x41, P3 ;  /* 0x000000410500780c */ /* 0x000fda0001f01670 */
[----:B------:R0:W-:Y:S01]  /*100d0*/  LDGSTS.E.BYPASS.LTC128B.128 [R0+0x5400], desc[UR36][R2.64+0x80], !P0 ;  /* 0x0540008002007fae */ /* 0x0001e2000c101d64 */
[----:B------:R-:W-:-:S13]  /*100e0*/  ISETP.LT.OR P0, PT, R5, 0x41, P1 ;  /* 0x000000410500780c */ /* 0x000fda0000f01670 */
[----:B-12---:R0:W-:Y:S02]  /*100f0*/  LDGSTS.E.BYPASS.LTC128B.128 [R0+0x8400], desc[UR36][R2.64+0x100], !P0 ;  /* 0x0840010002007fae */ /* 0x0061e4000c101d64 */
.L_x_2384:
[----:B01----:R-:W-:-:S05]  /*10100*/  IADD3 R2, P0, R14, R6, RZ ;  /* 0x000000060e027210 */ /* 0x003fca0007f1e0ff */
        /* <DEDUP_REMOVED lines=12> */
.L_x_2285:
        /* <DEDUP_REMOVED lines=10> */
.L_x_2286:
[----:B------:R1:W-:Y:S01]  /*10270*/  SYNCS.ARRIVE.TRANS64.A1T0 RZ, [R4+URZ+0x30850], RZ ;  /* 0x030850ff04ff79a7 */ /* 0x0003e2000810003f */
[----:B------:R-:W-:-:S05]  /*10280*/  VIADD R23, R23, 0x1 ;  /* 0x0000000117177836 */ /* 0x000fca0000000000 */
[----:B------:R-:W-:-:S04]  /*10290*/  ISETP.NE.AND P0, PT, R23, 0x2, PT ;  /* 0x000000021700780c */ /* 0x000fc80003f05270 */
[----:B0-----:R-:W-:Y:S02]  /*102a0*/  SEL R3, RZ, 0x1, P0 ;  /* 0x00000001ff037807 */ /* 0x001fe40000000000 */
[----:B------:R-:W-:Y:S02]  /*102b0*/  SEL R23, R23, RZ, P0 ;  /* 0x000000ff17177207 */ /* 0x000fe40000000000 */
[----:B-1----:R-:W-:-:S07]  /*102c0*/  LOP3.LUT R26, R26, R3, RZ, 0x3c, !PT ;  /* 0x000000031a1a7212 */ /* 0x002fce00078e3cff */
.L_x_2246:
[----:B------:R-:W-:Y:S05]  /*102d0*/  BSYNC B7 ;  /* 0x0000000000077941 */ /* 0x000fea0003800000 */
.L_x_2244:
        /* <DEDUP_REMOVED lines=11> */
.L_x_2287:
[----:B------:R-:W-:-:S03]  /*10390*/  UMOV UR4, 0xffffffff ;  /* 0xffffffff00047882 */ /* 0x000fc60000000000 */
[----:B------:R-:W-:Y:S05]  /*103a0*/  BRA.DIV UR4, `(.L_x_2289) ;  /* 0x0000003204cc7947 */ /* 0x000fea000b800000 */
[----:B------:R0:W1:Y:S02]  /*103b0*/  SHFL.IDX PT, R14, R34, RZ, 0x1f ;  /* 0x00001fff220e7589 */ /* 0x00006400000e0000 */
.L_x_2387:
[----:B------:R-:W2:Y:S01]  /*103c0*/  @!P2 S2R R3, SR_CgaCtaId ;  /* 0x000000000003a919 */ /* 0x000ea20000008800 */
[----:B------:R-:W-:Y:S05]  /*103d0*/  WARPSYNC.ALL ;  /* 0x0000000000007948 */ /* 0x000fea0003800000 */
[----:B------:R-:W-:Y:S01]  /*103e0*/  BAR.SYNC.DEFER_BLOCKING 0x4, 0x180 ;  /* 0x0106000000007b1d */ /* 0x000fe20000010000 */
[----:B------:R-:W-:-:S04]  /*103f0*/  @!P2 MOV R0, 0x400 ;  /* 0x000004000000a802 */ /* 0x000fc80000000f00 */
[----:B--2---:R-:W-:-:S05]  /*10400*/  @!P2 LEA R17, R3, R0, 0x18 ;  /* 0x000000000311a211 */ /* 0x004fca00078ec0ff */
[----:B------:R0:W-:Y:S02]  /*10410*/  @!P2 STS [R17+0x308d0], R34 ;  /* 0x0308d0221100a388 */ /* 0x0001e40000000800 */
[----:B01----:R-:W-:Y:S01]  /*10420*/  MOV R34, R14 ;  /* 0x0000000e00227202 */ /* 0x003fe20000000f00 */
[----:B------:R-:W-:Y:S06]  /*10430*/  BAR.ARV 0x5, 0x180 ;  /* 0x0146000000007b1d */ /* 0x000fec0000002000 */
.L_x_2288:
[----:B------:R-:W-:Y:S02]  /*10440*/  ULDC UR4, c[0x0][0xc38] ;  /* 0x00030e0000047ab9 */ /* 0x000fe40000000800 */
[----:B-1----:R-:W-:-:S13]  /*10450*/  ISETP.GE.AND P0, PT, R34, UR4, PT ;  /* 0x0000000422007c0c */ /* 0x002fda000bf06270 */
[----:B------:R-:W-:Y:S05]  /*10460*/  @!P0 BRA `(.L_x_2290) ;  /* 0xffffffc400948947 */ /* 0x000fea000383ffff */
.L_x_2241:
        /* <DEDUP_REMOVED lines=12> */
.L_x_2388:
[----:B------:R-:W-:Y:S05]  /*10530*/  BSYNC B0 ;  /* 0x0000000000007941 */ /* 0x000fea0003800000 */
.L_x_2291:
[----:B------:R-:W-:-:S03]  /*10540*/  UMOV UR4, 0xffffffff ;  /* 0xffffffff00047882 */ /* 0x000fc60000000000 */
[----:B------:R-:W-:Y:S05]  /*10550*/  BRA.DIV UR4, `(.L_x_2293) ;  /* 0x00000032049c7947 */ /* 0x000fea000b800000 */
[----:B-1----:R-:W1:Y:S02]  /*10560*/  S2R R0, SR_TID.X ;  /* 0x0000000000007919 */ /* 0x002e640000002100 */
[----:B-1----:R-:W-:-:S04]  /*10570*/  SHF.R.U32.HI R0, RZ, 0x5, R0 ;  /* 0x00000005ff007819 */ /* 0x002fc80000011600 */
[----:B------:R-:W-:-:S05]  /*10580*/  LOP3.LUT R0, R0, 0x3, RZ, 0xc0, !PT ;  /* 0x0000000300007812 */ /* 0x000fca00078ec0ff */
[----:B------:R1:W2:Y:S02]  /*10590*/  SHFL.IDX PT, R14, R0, RZ, 0x1f ;  /* 0x00001fff000e7589 */ /* 0x0002a400000e0000 */
.L_x_2391:
[----:B--2---:R-:W-:Y:S01]  /*105a0*/  ISETP.NE.AND P0, PT, R14, RZ, PT ;  /* 0x000000ff0e00720c */ /* 0x004fe20003f05270 */
[----:B------:R-:W-:-:S12]  /*105b0*/  BSSY B0, `(.L_x_2294) ;  /* 0x0000026000007945 */ /* 0x000fd80003800000 */
[----:B------:R-:W-:Y:S05]  /*105c0*/  @P0 BRA `(.L_x_2295) ;  /* 0x0000000000900947 */ /* 0x000fea0003800000 */
[----:B------:R-:W-:-:S03]  /*105d0*/  UMOV UR4, 0xffffffff ;  /* 0xffffffff00047882 */ /* 0x000fc60000000000 */
[----:B------:R-:W-:Y:S05]  /*105e0*/  BRA.DIV UR4, `(.L_x_2296) ;  /* 0x0000003204ac7947 */ /* 0x000fea000b800000 */
[----:B------:R-:W-:-:S13]  /*105f0*/  ELECT P6, URZ, PT ;  /* 0x00000000003f782f */ /* 0x000fda00038c0000 */
.L_x_2394:
        /* <DEDUP_REMOVED lines=8> */
.L_x_2297:
[C---:B------:R-:W-:Y:S01]  /*10680*/  LEA R5, R23.reuse, R4, 0x3 ;  /* 0x0000000417057211 */ /* 0x040fe200078e18ff */
[----:B------:R-:W-:Y:S01]  /*10690*/  VIADD R23, R23, 0x1 ;  /* 0x0000000117177836 */ /* 0x000fe20000000000 */
[----:B------:R-:W-:-:S04]  /*106a0*/  SHF.L.U32 R0, R26, 0x1f, RZ ;  /* 0x0000001f1a007819 */ /* 0x000fc800000006ff */
[----:B------:R-:W1:Y:S01]  /*106b0*/  SYNCS.PHASECHK.TRANS64.TRYWAIT P1, [R5+URZ+0x30840], R0 ;  /* 0x03084000050075a7 */ /* 0x000e62000802017f */
[----:B------:R-:W-:-:S04]  /*106c0*/  ISETP.NE.AND P2, PT, R23, 0x2, PT ;  /* 0x000000021700780c */ /* 0x000fc80003f45270 */
[----:B------:R-:W-:Y:S01]  /*106d0*/  SEL R3, RZ, 0x1, P2 ;  /* 0x00000001ff037807 */ /* 0x000fe20001000000 */
[----:B-1----:R-:W-:Y:S08]  /*106e0*/  @!P1 BRA `(.L_x_2298) ;  /* 0x00000030008c9947 */ /* 0x002ff00003800000 */
.L_x_2395:
[----:B------:R-:W-:Y:S02]  /*106f0*/  SEL R23, R23, RZ, P2 ;  /* 0x000000ff17177207 */ /* 0x000fe40001000000 */
[----:B------:R-:W-:Y:S01]  /*10700*/  LOP3.LUT R2, R26, R3, RZ, 0x3c, !PT ;  /* 0x000000031a027212 */ /* 0x000fe200078e3cff */
[----:B------:R-:W-:Y:S06]  /*10710*/  @!P0 BRA `(.L_x_2299) ;  /* 0x0000000000048947 */ /* 0x000fec0003800000 */
[----:B------:R-:W-:Y:S01]  /*10720*/  BPT.TRAP 0x1 ;  /* 0x000000040000795c */ /* 0x000fe20000300000 */
.L_x_2299:
[----:B------:R-:W-:Y:S01]  /*10730*/  IMAD R23, R23, 0x8, R4 ;  /* 0x0000000817177824 */ /* 0x000fe200078e0204 */
[----:B------:R-:W-:-:S04]  /*10740*/  SHF.L.U32 R2, R2, 0x1f, RZ ;  /* 0x0000001f02027819 */ /* 0x000fc800000006ff */
[----:B------:R-:W2:Y:S02]  /*10750*/  SYNCS.PHASECHK.TRANS64.TRYWAIT P1, [R23+URZ+0x30840], R2 ;  /* 0x03084002170075a7 */ /* 0x000ea4000802017f */
[----:B--2---:R-:W-:Y:S05]  /*10760*/  @!P1 BRA `(.L_x_2300) ;  /* 0x0000003000809947 */ /* 0x004fea0003800000 */
.L_x_2396:
[----:B------:R-:W-:Y:S05]  /*10770*/  @!P0 BRA `(.L_x_2301) ;  /* 0x0000000000048947 */ /* 0x000fea0003800000 */
[----:B------:R-:W-:Y:S01]  /*10780*/  BPT.TRAP 0x1 ;  /* 0x000000040000795c */ /* 0x000fe20000300000 */
.L_x_2301:
[----:B------:R-:W3:Y:S02]  /*10790*/  SYNCS.PHASECHK.TRANS64.TRYWAIT P1, [R5+URZ+0x30860], R0 ;  /* 0x03086000050075a7 */ /* 0x000ee4000802017f */
[----:B---3--:R-:W-:Y:S05]  /*107a0*/  @!P1 BRA `(.L_x_2302) ;  /* 0x0000003000849947 */ /* 0x008fea0003800000 */
.L_x_2397:
[----:B------:R-:W-:Y:S05]  /*107b0*/  @!P0 BRA `(.L_x_2303) ;  /* 0x0000000000048947 */ /* 0x000fea0003800000 */
[----:B------:R-:W-:Y:S01]  /*107c0*/  BPT.TRAP 0x1 ;  /* 0x000000040000795c */ /* 0x000fe20000300000 */
.L_x_2303:
[----:B----4-:R4:W0:Y:S02]  /*107d0*/  SYNCS.PHASECHK.TRANS64.TRYWAIT P0, [R23+URZ+0x30860], R2 ;  /* 0x03086002170075a7 */ /* 0x010824000800017f */
[----:B0-----:R-:W-:Y:S05]  /*107e0*/  @!P0 NANOSLEEP.SYNCS 0x989680 ;  /* 0x009896800000895d */ /* 0x001fea0003900000 */
[----:B------:R-:W0:Y:S02]  /*107f0*/  @!P0 SYNCS.PHASECHK.TRANS64 P0, [R23+URZ+0x30860], R2 ;  /* 0x03086002170085a7 */ /* 0x000e24000800007f */
[----:B0-----:R-:W-:Y:S05]  /*10800*/  @!P0 BRA `(.L_x_2303) ;  /* 0xfffffffc00f08947 */ /* 0x001fea000383ffff */
.L_x_2295:
[----:B------:R-:W-:Y:S05]  /*10810*/  BSYNC B0 ;  /* 0x0000000000007941 */ /* 0x000fea0003800000 */
.L_x_2294:
[----:B------:R-:W-:Y:S05]  /*10820*/  EXIT ;  /* 0x000000000000794d */ /* 0x000fea0003800000 */
.L_x_2188:
[----:B0-----:R-:W-:-:S04]  /*10830*/  IMAD.U32 R3, RZ, RZ, UR40 ;  /* 0x00000028ff037e24 */ /* 0x001fc8000f8e00ff */
[----:B------:R0:W1:Y:S03]  /*10840*/  SYNCS.PHASECHK.TRANS64.TRYWAIT P1, [R3+URZ+0x30800], R0 ;  /* 0x03080000030075a7 */ /* 0x000066000802017f */
[----:B-1----:R-:W-:Y:S05]  /*10850*/  @!P1 NANOSLEEP.SYNCS 0x989680 ;  /* 0x009896800000995d */ /* 0x002fea0003900000 */
[----:B------:R-:W1:Y:S02]  /*10860*/  @!P1 SYNCS.PHASECHK.TRANS64 P1, [R3+URZ+0x30800], R0 ;  /* 0x03080000030095a7 */ /* 0x000e64000802007f */
[----:B-1----:R-:W-:Y:S05]  /*10870*/  @!P1 BRA `(.L_x_2188) ;  /* 0xfffffffc00ec9947 */ /* 0x002fea000383ffff */
[----:B------:R-:W-:Y:S05]  /*10880*/  BRA `(.L_x_2304) ;  /* 0xffffff0c00d07947 */ /* 0x000fea000383ffff */
.L_x_2192:
[----:B-1----:R1:W2:Y:S02]  /*10890*/  SYNCS.PHASECHK.TRANS64.TRYWAIT P1, [R0+URZ+0x30830], R3 ;  /* 0x03083003000075a7 */ /* 0x0022a4000802017f */
[----:B--2---:R-:W-:Y:S05]  /*108a0*/  @!P1 NANOSLEEP.SYNCS 0x989680 ;  /* 0x009896800000995d */ /* 0x004fea0003900000 */
[----:B------:R-:W2:Y:S02]  /*108b0*/  @!P1 SYNCS.PHASECHK.TRANS64 P1, [R0+URZ+0x30830], R3 ;  /* 0x03083003000095a7 */ /* 0x000ea4000802007f */
[----:B--2---:R-:W-:Y:S05]  /*108c0*/  @!P1 BRA `(.L_x_2192) ;  /* 0xfffffffc00f09947 */ /* 0x004fea000383ffff */
[----:B------:R-:W-:Y:S05]  /*108d0*/  BRA `(.L_x_2191) ;  /* 0xffffff0c00ec7947 */ /* 0x000fea000383ffff */
.L_x_2198:
[----:B-1----:R-:W-:-:S04]  /*108e0*/  MOV R12, UR8 ;  /* 0x00000008000c7c02 */ /* 0x002fc80008000f00 */
[----:B------:R1:W2:Y:S03]  /*108f0*/  SYNCS.PHASECHK.TRANS64.TRYWAIT P1, [R12+URZ+0x30830], R11 ;  /* 0x0308300b0c0075a7 */ /* 0x0002a6000802017f */
[----:B--2---:R-:W-:Y:S05]  /*10900*/  @!P1 NANOSLEEP.SYNCS 0x989680 ;  /* 0x009896800000995d */ /* 0x004fea0003900000 */
[----:B------:R-:W2:Y:S02]  /*10910*/  @!P1 SYNCS.PHASECHK.TRANS64 P1, [R12+URZ+0x30830], R11 ;  /* 0x0308300b0c0095a7 */ /* 0x000ea4000802007f */
[----:B--2---:R-:W-:Y:S05]  /*10920*/  @!P1 BRA `(.L_x_2198) ;  /* 0xfffffffc00ec9947 */ /* 0x004fea000383ffff */
[----:B------:R-:W-:Y:S05]  /*10930*/  BRA `(.L_x_2197) ;  /* 0xffffff3400f07947 */ /* 0x000fea000383ffff */
.L_x_2202:
[----:B01----:R-:W-:-:S04]  /*10940*/  IMAD.U32 R11, RZ, RZ, UR9 ;  /* 0x00000009ff0b7e24 */ /* 0x003fc8000f8e00ff */
[----:B------:R0:W1:Y:S03]  /*10950*/  SYNCS.PHASECHK.TRANS64.TRYWAIT P1, [R11+URZ+0x30850], R0 ;  /* 0x030850000b0075a7 */ /* 0x000066000802017f */
[----:B-1----:R-:W-:Y:S05]  /*10960*/  @!P1 NANOSLEEP.SYNCS 0x989680 ;  /* 0x009896800000995d */ /* 0x002fea0003900000 */
[----:B------:R-:W1:Y:S02]  /*10970*/  @!P1 SYNCS.PHASECHK.TRANS64 P1, [R11+URZ+0x30850], R0 ;  /* 0x030850000b0095a7 */ /* 0x000e64000802007f */
[----:B-1----:R-:W-:Y:S05]  /*10980*/  @!P1 BRA `(.L_x_2202) ;  /* 0xfffffffc00ec9947 */ /* 0x002fea000383ffff */
[----:B------:R-:W-:Y:S05]  /*10990*/  BRA `(.L_x_2201) ;  /* 0xffffff4000b87947 */ /* 0x000fea000383ffff */
.L_x_2210:
[----:B-1----:R-:W-:-:S04]  /*109a0*/  IMAD.U32 R12, RZ, RZ, UR8 ;  /* 0x00000008ff0c7e24 */ /* 0x002fc8000f8e00ff */
[----:B------:R1:W2:Y:S03]  /*109b0*/  SYNCS.PHASECHK.TRANS64.TRYWAIT P1, [R12+URZ+0x30830], R11 ;  /* 0x0308300b0c0075a7 */ /* 0x0002a6000802017f */
[----:B--2---:R-:W-:Y:S05]  /*109c0*/  @!P1 NANOSLEEP.SYNCS 0x989680 ;  /* 0x009896800000995d */ /* 0x004fea0003900000 */
[----:B------:R-:W2:Y:S02]  /*109d0*/  @!P1 SYNCS.PHASECHK.TRANS64 P1, [R12+URZ+0x30830], R11 ;  /* 0x0308300b0c0095a7 */ /* 0x000ea4000802007f */
[----:B--2---:R-:W-:Y:S05]  /*109e0*/  @!P1 BRA `(.L_x_2210) ;  /* 0xfffffffc00ec9947 */ /* 0x004fea000383ffff */
[----:B------:R-:W-:Y:S05]  /*109f0*/  BRA `(.L_x_2209) ;  /* 0xffffff6000e07947 */ /* 0x000fea000383ffff */
.L_x_2214:
[----:B01----:R-:W-:-:S04]  /*10a00*/  IMAD.U32 R11, RZ, RZ, UR8 ;  /* 0x00000008ff0b7e24 */ /* 0x003fc8000f8e00ff */
[----:B------:R0:W1:Y:S03]  /*10a10*/  SYNCS.PHASECHK.TRANS64.TRYWAIT P1, [R11+URZ+0x30850], R0 ;  /* 0x030850000b0075a7 */ /* 0x000066000802017f */
[----:B-1----:R-:W-:Y:S05]  /*10a20*/  @!P1 NANOSLEEP.SYNCS 0x989680 ;  /* 0x009896800000995d */ /* 0x002fea0003900000 */
[----:B------:R-:W1:Y:S02]  /*10a30*/  @!P1 SYNCS.PHASECHK.TRANS64 P1, [R11+URZ+0x30850], R0 ;  /* 0x030850000b0095a7 */ /* 0x000e64000802007f */
[----:B-1----:R-:W-:Y:S05]  /*10a40*/  @!P1 BRA `(.L_x_2214) ;  /* 0xfffffffc00ec9947 */ /* 0x002fea000383ffff */
[----:B------:R-:W-:Y:S05]  /*10a50*/  BRA `(.L_x_2213) ;  /* 0xffffff6c00a87947 */ /* 0x000fea000383ffff */
.L_x_2221:
[----:B-1----:R-:W-:-:S04]  /*10a60*/  MOV R5, UR5 ;  /* 0x0000000500057c02 */ /* 0x002fc80008000f00 */
[----:B------:R1:W2:Y:S03]  /*10a70*/  SYNCS.PHASECHK.TRANS64.TRYWAIT P1, [R5+URZ+0x30850], R0 ;  /* 0x03085000050075a7 */ /* 0x0002a6000802017f */
[----:B--2---:R-:W-:Y:S05]  /*10a80*/  @!P1 NANOSLEEP.SYNCS 0x989680 ;  /* 0x009896800000995d */ /* 0x004fea0003900000 */
[----:B------:R-:W2:Y:S02]  /*10a90*/  @!P1 SYNCS.PHASECHK.TRANS64 P1, [R5+URZ+0x30850], R0 ;  /* 0x03085000050095a7 */ /* 0x000ea4000802007f */
[----:B--2---:R-:W-:Y:S05]  /*10aa0*/  @!P1 BRA `(.L_x_2221) ;  /* 0xfffffffc00ec9947 */ /* 0x004fea000383ffff */
[----:B------:R-:W-:Y:S05]  /*10ab0*/  BRA `(.L_x_2220) ;  /* 0xffffff8c00407947 */ /* 0x000fea000383ffff */
.L_x_2252:
[----:B------:R-:W2:Y:S01]  /*10ac0*/  S2R R18, SR_TID.X ;  /* 0x0000000000127919 */ /* 0x000ea20000002100 */
[----:B------:R-:W-:Y:S01]  /*10ad0*/  IMAD.MOV.U32 R12, RZ, RZ, RZ ;  /* 0x000000ffff0c7224 */ /* 0x000fe200078e00ff */
[----:B------:R-:W-:Y:S01]  /*10ae0*/  MOV R15, 0xffffffff ;  /* 0xffffffff000f7802 */ /* 0x000fe20000000f00 */
[----:B------:R-:W-:Y:S01]  /*10af0*/  IMAD.MOV.U32 R11, RZ, RZ, 0x1f ;  /* 0x0000001fff0b7424 */ /* 0x000fe200078e00ff */
[----:B--2---:R-:W-:-:S04]  /*10b00*/  SHF.R.U32.HI R18, RZ, 0x5, R18 ;  /* 0x00000005ff127819 */ /* 0x004fc80000011612 */
[----:B------:R-:W-:-:S05]  /*10b10*/  LOP3.LUT R18, R18, 0x3, RZ, 0xc0, !PT ;  /* 0x0000000312127812 */ /* 0x000fca00078ec0ff */
[----:B------:R-:W-:-:S07]  /*10b20*/  IMAD.MOV.U32 R13, RZ, RZ, R18 ;  /* 0x000000ffff0d7224 */ /* 0x000fce00078e0012 */
[----:B01---5:R-:W-:Y:S05]  /*10b30*/  WARPSYNC.COLLECTIVE R15, `(.L_x_2305) ;  /* 0x000000000f087348 */ /* 0x023fea0003c00000 */
[----:B------:R2:W3:Y:S02]  /*10b40*/  SHFL.IDX P6, R14, R13, R12, R11 ;  /* 0x0000000c0d0e7389 */ /* 0x0004e400000c000b */
[----:B0123-5:R-:W-:Y:S01]  /*10b50*/  ENDCOLLECTIVE ;  /* 0x000000000000791b */ /* 0x02ffe20003800000 */
.L_x_2305:
[----:B------:R-:W-:Y:S05]  /*10b60*/  BRA `(.L_x_2306) ;  /* 0xffffffc800507947 */ /* 0x000fea000383ffff */
.L_x_2255:
[----:B0-----:R0:W1:Y:S02]  /*10b70*/  SYNCS.PHASECHK.TRANS64.TRYWAIT P0, [R0+URZ+0x30840], R3 ;  /* 0x03084003000075a7 */ /* 0x001064000800017f */
[----:B-1----:R-:W-:Y:S05]  /*10b80*/  @!P0 NANOSLEEP.SYNCS 0x989680 ;  /* 0x009896800000895d */ /* 0x002fea0003900000 */
[----:B------:R-:W1:Y:S02]  /*10b90*/  @!P0 SYNCS.PHASECHK.TRANS64 P0, [R0+URZ+0x30840], R3 ;  /* 0x03084003000085a7 */ /* 0x000e64000800007f */
[----:B-1----:R-:W-:Y:S05]  /*10ba0*/  @!P0 BRA `(.L_x_2255) ;  /* 0xfffffffc00f08947 */ /* 0x002fea000383ffff */
[----:B------:R-:W-:Y:S05]  /*10bb0*/  BRA `(.L_x_2307) ;  /* 0xffffffcc00547947 */ /* 0x000fea000383ffff */
.L_x_2256:
[----:B------:R-:W-:Y:S01]  /*10bc0*/  BSSY B0, `(.L_x_2308) ;  /* 0x0000008000007945 */ /* 0x000fe20003800000 */
[----:B------:R-:W-:Y:S01]  /*10bd0*/  IMAD.MOV.U32 R13, RZ, RZ, R6 ;  /* 0x000000ffff0d7224 */ /* 0x000fe200078e0006 */
[----:B------:R-:W-:Y:S01]  /*10be0*/  MOV R15, 0xffffffff ;  /* 0xffffffff000f7802 */ /* 0x000fe20000000f00 */
[----:B------:R-:W-:Y:S02]  /*10bf0*/  IMAD.MOV.U32 R12, RZ, RZ, RZ ;  /* 0x000000ffff0c7224 */ /* 0x000fe400078e00ff */
[----:B------:R-:W-:-:S07]  /*10c00*/  IMAD.MOV.U32 R11, RZ, RZ, 0x181f ;  /* 0x0000181fff0b7424 */ /* 0x000fce00078e00ff */
[----:B------:R-:W-:Y:S05]  /*10c10*/  WARPSYNC.COLLECTIVE R15, `(.L_x_2309) ;  /* 0x000000000f087348 */ /* 0x000fea0003c00000 */
[----:B------:R0:W1:Y:S02]  /*10c20*/  SHFL.IDX P6, R14, R13, R12, R11 ;  /* 0x0000000c0d0e7389 */ /* 0x00006400000c000b */
[----:B01----:R-:W-:Y:S01]  /*10c30*/  ENDCOLLECTIVE ;  /* 0x000000000000791b */ /* 0x003fe20003800000 */
.L_x_2309:
[----:B------:R-:W-:Y:S05]  /*10c40*/  BSYNC B0 ;  /* 0x0000000000007941 */ /* 0x000fea0003800000 */
.L_x_2308:
[----:B------:R-:W-:Y:S01]  /*10c50*/  IMAD.MOV.U32 R13, RZ, RZ, R4 ;  /* 0x000000ffff0d7224 */ /* 0x000fe200078e0004 */
[----:B------:R-:W-:Y:S01]  /*10c60*/  MOV R11, 0x181f ;  /* 0x0000181f000b7802 */ /* 0x000fe20000000f00 */
[----:B------:R-:W-:Y:S02]  /*10c70*/  IMAD.MOV.U32 R12, RZ, RZ, RZ ;  /* 0x000000ffff0c7224 */ /* 0x000fe400078e00ff */
[----:B------:R-:W-:Y:S02]  /*10c80*/  IMAD.MOV.U32 R15, RZ, RZ, -0x1 ;  /* 0xffffffffff0f7424 */ /* 0x000fe400078e00ff */
[----:B------:R-:W-:Y:S02]  /*10c90*/  IMAD.MOV.U32 R2, RZ, RZ, R14 ;  /* 0x000000ffff027224 */ /* 0x000fe400078e000e */
[----:B------:R-:W-:-:S07]  /*10ca0*/  @P0 IMAD R9, R5, 0x2, R17 ;  /* 0x0000000205090824 */ /* 0x000fce00078e0211 */
[----:B------:R-:W-:Y:S05]  /*10cb0*/  WARPSYNC.COLLECTIVE R15, `(.L_x_2310) ;  /* 0x000000000f087348 */ /* 0x000fea0003c00000 */
[----:B------:R0:W1:Y:S02]  /*10cc0*/  SHFL.IDX P6, R14, R13, R12, R11 ;  /* 0x0000000c0d0e7389 */ /* 0x00006400000c000b */
[----:B01----:R-:W-:Y:S01]  /*10cd0*/  ENDCOLLECTIVE ;  /* 0x000000000000791b */ /* 0x003fe20003800000 */
.L_x_2310:
[----:B------:R-:W-:Y:S02]  /*10ce0*/  IMAD.MOV.U32 R13, RZ, RZ, R6 ;  /* 0x000000ffff0d7224 */ /* 0x000fe400078e0006 */
[----:B------:R-:W-:Y:S01]  /*10cf0*/  IMAD.MOV.U32 R12, RZ, RZ, 0x1 ;  /* 0x00000001ff0c7424 */ /* 0x000fe200078e00ff */
[----:B------:R-:W-:-:S05]  /*10d00*/  @P0 LEA R14, P1, R37, R14, 0x1 ;  /* 0x0000000e250e0211 */ /* 0x000fca00078208ff */
[----:B------:R-:W-:Y:S01]  /*10d10*/  @P0 IMAD.X R3, RZ, RZ, R2, P1 ;  /* 0x000000ffff030224 */ /* 0x000fe200008e0602 */
[----:B------:R-:W-:-:S07]  /*10d20*/  @P0 MOV R2, R14 ;  /* 0x0000000e00020202 */ /* 0x000fce0000000f00 */
[----:B------:R-:W-:Y:S05]  /*10d30*/  WARPSYNC.COLLECTIVE R15, `(.L_x_2311) ;  /* 0x000000000f087348 */ /* 0x000fea0003c00000 */
[----:B------:R0:W1:Y:S02]  /*10d40*/  SHFL.IDX P6, R14, R13, R12, R11 ;  /* 0x0000000c0d0e7389 */ /* 0x00006400000c000b */
[----:B01----:R-:W-:Y:S01]  /*10d50*/  ENDCOLLECTIVE ;  /* 0x000000000000791b */ /* 0x003fe20003800000 */
.L_x_2311:
        /* <DEDUP_REMOVED lines=12> */
.L_x_2312:
        /* <DEDUP_REMOVED lines=8> */
.L_x_2313:
[----:B------:R-:W-:-:S05]  /*10ea0*/  @P0 IMAD.X R21, RZ, RZ, R8, P1 ;  /* 0x000000ffff150224 */ /* 0x000fca00008e0608 */
[----:B------:R-:W-:-:S05]  /*10eb0*/  @P0 MOV R3, R21 ;  /* 0x0000001500030202 */ /* 0x000fca0000000f00 */
[----:B------:R-:W-:Y:S01]  /*10ec0*/  @!PT LDS RZ, [RZ] ;  /* 0x00000000fffff984 */ /* 0x000fe20000000800 */
[----:B------:R-:W-:Y:S01]  /*10ed0*/  @!PT LDS RZ, [RZ] ;  /* 0x00000000fffff984 */ /* 0x000fe20000000800 */
[----:B------:R-:W-:Y:S01]  /*10ee0*/  @!PT LDS RZ, [RZ] ;  /* 0x00000000fffff984 */ /* 0x000fe20000000800 */
[----:B------:R0:W-:Y:S01]  /*10ef0*/  @P0 LDGSTS.E.BYPASS.LTC128B.128 [R25+0x1ec00], desc[UR36][R2.64], !P4 ;  /* 0x1ec0000002190fae */ /* 0x0001e2000e101d64 */
[----:B------:R-:W-:-:S03]  /*10f00*/  MOV R13, R4 ;  /* 0x00000004000d7202 */ /* 0x000fc60000000f00 */
[----:B------:R0:W-:Y:S04]  /*10f10*/  @P0 LDGSTS.E.BYPASS.LTC128B.128 [R25+0x21c00], desc[UR36][R2.64+0x80], !P3 ;  /* 0x21c0008002190fae */ /* 0x0001e8000d901d64 */
[----:B------:R0:W-:Y:S01]  /*10f20*/  @P0 LDGSTS.E.BYPASS.LTC128B.128 [R25+0x24c00], desc[UR36][R2.64+0x100], !P2 ;  /* 0x24c0010002190fae */ /* 0x0001e2000d101d64 */
[----:B------:R-:W-:Y:S01]  /*10f30*/  ISETP.GE.AND P0, PT, R7, 0x21, PT ;  /* 0x000000210700780c */ /* 0x000fe20003f06270 */
[----:B------:R-:W-:-:S12]  /*10f40*/  IMAD.MOV.U32 R8, RZ, RZ, R14 ;  /* 0x000000ffff087224 */ /* 0x000fd800078e000e */
[----:B0-----:R-:W-:Y:S05]  /*10f50*/  WARPSYNC.COLLECTIVE R15, `(.L_x_2314) ;  /* 0x000000000f087348 */ /* 0x001fea0003c00000 */
[----:B------:R1:W2:Y:S02]  /*10f60*/  SHFL.IDX P6, R14, R13, R12, R11 ;  /* 0x0000000c0d0e7389 */ /* 0x0002a400000c000b */
[----:B012---:R-:W-:Y:S01]  /*10f70*/  ENDCOLLECTIVE ;  /* 0x000000000000791b */ /* 0x007fe20003800000 */
.L_x_2314:
        /* <DEDUP_REMOVED lines=8> */
.L_x_2315:
        /* <DEDUP_REMOVED lines=14> */
.L_x_2316:
        /* <DEDUP_REMOVED lines=8> */
.L_x_2317:
        /* <DEDUP_REMOVED lines=14> */
.L_x_2318:
        /* <DEDUP_REMOVED lines=8> */
.L_x_2319:
        /* <DEDUP_REMOVED lines=9> */
[----:B------:R-:W-:-:S07]  /*11350*/  IMAD.MOV.U32 R8, RZ, RZ, R14 ;  /* 0x000000ffff087224 */ /* 0x000fce00078e000e */
[----:B0-----:R-:W-:Y:S05]  /*11360*/  WARPSYNC.COLLECTIVE R15, `(.L_x_2320) ;  /* 0x000000000f087348 */ /* 0x001fea0003c00000 */
[----:B------:R1:W2:Y:S02]  /*11370*/  SHFL.IDX P6, R14, R13, R12, R11 ;  /* 0x0000000c0d0e7389 */ /* 0x0002a400000c000b */
[----:B012---:R-:W-:Y:S01]  /*11380*/  ENDCOLLECTIVE ;  /* 0x000000000000791b */ /* 0x007fe20003800000 */
.L_x_2320:
[----:B------:R-:W-:Y:S05]  /*11390*/  BRA `(.L_x_2321) ;  /* 0xffffffc800ac7947 */ /* 0x000fea000383ffff */
.L_x_2261:
[----:B------:R-:W-:Y:S01]  /*113a0*/  IMAD.MOV.U32 R13, RZ, RZ, R5 ;  /* 0x000000ffff0d7224 */ /* 0x000fe200078e0005 */
[----:B------:R-:W-:Y:S01]  /*113b0*/  MOV R15, 0xffffffff ;  /* 0xffffffff000f7802 */ /* 0x000fe20000000f00 */
[----:B------:R-:W-:Y:S02]  /*113c0*/  IMAD.MOV.U32 R12, RZ, RZ, RZ ;  /* 0x000000ffff0c7224 */ /* 0x000fe400078e00ff */
[----:B------:R-:W-:Y:S02]  /*113d0*/  IMAD.MOV.U32 R11, RZ, RZ, 0x181f ;  /* 0x0000181fff0b7424 */ /* 0x000fe400078e00ff */
[----:B------:R-:W-:-:S07]  /*113e0*/  IMAD.U32 R3, RZ, RZ, UR44 ;  /* 0x0000002cff037e24 */ /* 0x000fce000f8e00ff */
[----:B------:R-:W-:Y:S05]  /*113f0*/  WARPSYNC.COLLECTIVE R15, `(.L_x_2322) ;  /* 0x000000000f087348 */ /* 0x000fea0003c00000 */
[----:B------:R0:W1:Y:S02]  /*11400*/  SHFL.IDX P6, R14, R13, R12, R11 ;  /* 0x0000000c0d0e7389 */ /* 0x00006400000c000b */
[----:B01----:R-:W-:Y:S01]  /*11410*/  ENDCOLLECTIVE ;  /* 0x000000000000791b */ /* 0x003fe20003800000 */
.L_x_2322:
[----:B------:R-:W-:-:S04]  /*11420*/  LEA R4, R3, R36, 0x7 ;  /* 0x0000002403047211 */ /* 0x000fc800078e38ff */
[C---:B------:R-:W-:Y:S01]  /*11430*/  ISETP.GE.AND P0, PT, R4.reuse, UR39, PT ;  /* 0x0000002704007c0c */ /* 0x040fe2000bf06270 */
[----:B------:R-:W-:Y:S02]  /*11440*/  VIADD R6, R4, 0x10 ;  /* 0x0000001004067836 */ /* 0x000fe40000000000 */
[----:B------:R-:W-:Y:S02]  /*11450*/  IMAD.MOV.U32 R13, RZ, RZ, R0 ;  /* 0x000000ffff0d7224 */ /* 0x000fe400078e0000 */
[----:B------:R-:W-:-:S08]  /*11460*/  IMAD.MOV.U32 R2, RZ, RZ, R14 ;  /* 0x000000ffff027224 */ /* 0x000fd000078e000e */
[----:B------:R-:W-:Y:S05]  /*11470*/  WARPSYNC.COLLECTIVE R15, `(.L_x_2323) ;  /* 0x000000000f087348 */ /* 0x000fea0003c00000 */
[----:B------:R0:W1:Y:S02]  /*11480*/  SHFL.IDX P6, R14, R13, R12, R11 ;  /* 0x0000000c0d0e7389 */ /* 0x00006400000c000b */
[----:B01----:R-:W-:Y:S01]  /*11490*/  ENDCOLLECTIVE ;  /* 0x000000000000791b */ /* 0x003fe20003800000 */
.L_x_2323:
[----:B------:R-:W-:Y:S01]  /*114a0*/  MOV R13, R5 ;  /* 0x00000005000d7202 */ /* 0x000fe20000000f00 */
[----:B------:R-:W-:Y:S01]  /*114b0*/  IMAD.MOV.U32 R12, RZ, RZ, 0x1 ;  /* 0x00000001ff0c7424 */ /* 0x000fe200078e00ff */
[----:B------:R-:W-:-:S05]  /*114c0*/  @!P0 LEA R14, P1, R37, R14, 0x1 ;  /* 0x0000000e250e8211 */ /* 0x000fca00078208ff */
[----:B------:R-:W-:Y:S02]  /*114d0*/  @!P0 IMAD.X R3, RZ, RZ, R2, P1 ;  /* 0x000000ffff038224 */ /* 0x000fe400008e0602 */
[----:B------:R-:W-:-:S07]  /*114e0*/  @!P0 IMAD.MOV.U32 R2, RZ, RZ, R14 ;  /* 0x000000ffff028224 */ /* 0x000fce00078e000e */
[----:B------:R-:W-:Y:S05]  /*114f0*/  WARPSYNC.COLLECTIVE R15, `(.L_x_2324) ;  /* 0x000000000f087348 */ /* 0x000fea0003c00000 */
[----:B------:R0:W1:Y:S02]  /*11500*/  SHFL.IDX P6, R14, R13, R12, R11 ;  /* 0x0000000c0d0e7389 */ /* 0x00006400000c000b */
[----:B01----:R-:W-:Y:S01]  /*11510*/  ENDCOLLECTIVE ;  /* 0x000000000000791b */ /* 0x003fe20003800000 */
.L_x_2324:
        /* <DEDUP_REMOVED lines=12> */
.L_x_2325:
        /* <DEDUP_REMOVED lines=8> */
.L_x_2326:
[----:B------:R-:W-:Y:S02]  /*11660*/  VIADD R6, R4, 0x20 ;  /* 0x0000002004067836 */ /* 0x000fe40000000000 */
        /* <DEDUP_REMOVED lines=8> */
[----:B------:R-:W-:Y:S01]  /*116f0*/  ISETP.GE.AND P0, PT, R6, UR39, PT ;  /* 0x0000002706007c0c */ /* 0x000fe2000bf06270 */
[----:B------:R-:W-:-:S12]  /*11700*/  IMAD.MOV.U32 R6, RZ, RZ, R14 ;  /* 0x000000ffff067224 */ /* 0x000fd800078e000e */
[----:B0-----:R-:W-:Y:S05]  /*11710*/  WARPSYNC.COLLECTIVE R15, `(.L_x_2327) ;  /* 0x000000000f087348 */ /* 0x001fea0003c00000 */
[----:B------:R1:W2:Y:S02]  /*11720*/  SHFL.IDX P6, R14, R13, R12, R11 ;  /* 0x0000000c0d0e7389 */ /* 0x0002a400000c000b */
[----:B012---:R-:W-:Y:S01]  /*11730*/  ENDCOLLECTIVE ;  /* 0x000000000000791b */ /* 0x007fe20003800000 */
.L_x_2327:
        /* <DEDUP_REMOVED lines=8> */
.L_x_2328:
        /* <DEDUP_REMOVED lines=14> */
.L_x_2329:
        /* <DEDUP_REMOVED lines=8> */
.L_x_2330:
        /* <DEDUP_REMOVED lines=14> */
.L_x_2331:
        /* <DEDUP_REMOVED lines=8> */
.L_x_2332:
        /* <DEDUP_REMOVED lines=14> */
.L_x_2333:
        /* <DEDUP_REMOVED lines=8> */
.L_x_2334:
        /* <DEDUP_REMOVED lines=14> */
.L_x_2335:
        /* <DEDUP_REMOVED lines=8> */
.L_x_2336:
        /* <DEDUP_REMOVED lines=12> */
.L_x_2337:
[----:B------:R-:W-:Y:S05]  /*11e00*/  BRA `(.L_x_2338) ;  /* 0xffffffc800d07947 */ /* 0x000fea000383ffff */
.L_x_2264:
[----:B0-----:R0:W1:Y:S02]  /*11e10*/  SYNCS.PHASECHK.TRANS64.TRYWAIT P0, [R17+URZ+0x30820], R0 ;  /* 0x03082000110075a7 */ /* 0x001064000800017f */
[----:B-1----:R-:W-:Y:S05]  /*11e20*/  @!P0 NANOSLEEP.SYNCS 0x989680 ;  /* 0x009896800000895d */ /* 0x002fea0003900000 */
[----:B------:R-:W1:Y:S02]  /*11e30*/  @!P0 SYNCS.PHASECHK.TRANS64 P0, [R17+URZ+0x30820], R0 ;  /* 0x03082000110085a7 */ /* 0x000e64000800007f */
[----:B-1----:R-:W-:Y:S05]  /*11e40*/  @!P0 BRA `(.L_x_2264) ;  /* 0xfffffffc00f08947 */ /* 0x002fea000383ffff */
[----:B------:R-:W-:Y:S05]  /*11e50*/  BRA `(.L_x_2339) ;  /* 0xffffffcc00347947 */ /* 0x000fea000383ffff */
.L_x_2268:
[----:B0-----:R0:W1:Y:S02]  /*11e60*/  SYNCS.PHASECHK.TRANS64.TRYWAIT P0, [R6+URZ+0x30840], R3 ;  /* 0x03084003060075a7 */ /* 0x001064000800017f */
[----:B-1----:R-:W-:Y:S05]  /*11e70*/  @!P0 NANOSLEEP.SYNCS 0x989680 ;  /* 0x009896800000895d */ /* 0x002fea0003900000 */
[----:B------:R-:W1:Y:S02]  /*11e80*/  @!P0 SYNCS.PHASECHK.TRANS64 P0, [R6+URZ+0x30840], R3 ;  /* 0x03084003060085a7 */ /* 0x000e64000800007f */
[----:B-1----:R-:W-:Y:S05]  /*11e90*/  @!P0 BRA `(.L_x_2268) ;  /* 0xfffffffc00f08947 */ /* 0x002fea000383ffff */
[----:B------:R-:W-:Y:S05]  /*11ea0*/  BRA `(.L_x_2340) ;  /* 0xffffffcc00f47947 */ /* 0x000fea000383ffff */
.L_x_2269:
[----:B------:R-:W-:Y:S01]  /*11eb0*/  BSSY B1, `(.L_x_2341) ;  /* 0x0000008000017945 */ /* 0x000fe20003800000 */
[----:B------:R-:W-:Y:S01]  /*11ec0*/  IMAD.MOV.U32 R13, RZ, RZ, R10 ;  /* 0x000000ffff0d7224 */ /* 0x000fe200078e000a */
[----:B------:R-:W-:Y:S01]  /*11ed0*/  MOV R12, RZ ;  /* 0x000000ff000c7202 */ /* 0x000fe20000000f00 */
[----:B------:R-:W-:Y:S02]  /*11ee0*/  IMAD.MOV.U32 R11, RZ, RZ, 0x181f ;  /* 0x0000181fff0b7424 */ /* 0x000fe400078e00ff */
[----:B------:R-:W-:-:S07]  /*11ef0*/  IMAD.MOV.U32 R15, RZ, RZ, -0x1 ;  /* 0xffffffffff0f7424 */ /* 0x000fce00078e00ff */
[----:B------:R-:W-:Y:S05]  /*11f00*/  WARPSYNC.COLLECTIVE R15, `(.L_x_2342) ;  /* 0x000000000f087348 */ /* 0x000fea0003c00000 */
[----:B------:R0:W1:Y:S02]  /*11f10*/  SHFL.IDX P6, R14, R13, R12, R11 ;  /* 0x0000000c0d0e7389 */ /* 0x00006400000c000b */
[----:B01----:R-:W-:Y:S01]  /*11f20*/  ENDCOLLECTIVE ;  /* 0x000000000000791b */ /* 0x003fe20003800000 */
.L_x_2342:
[----:B------:R-:W-:Y:S05]  /*11f30*/  BSYNC B1 ;  /* 0x0000000000017941 */ /* 0x000fea0003800000 */
.L_x_2341:
[----:B------:R-:W-:Y:S01]  /*11f40*/  MOV R13, R7 ;  /* 0x00000007000d7202 */ /* 0x000fe20000000f00 */
[----:B------:R-:W-:Y:S01]  /*11f50*/  IMAD.MOV.U32 R12, RZ, RZ, RZ ;  /* 0x000000ffff0c7224 */ /* 0x000fe200078e00ff */
[----:B------:R-:W-:Y:S01]  /*11f60*/  SHF.L.U32 R4, R37, 0x1, RZ ;  /* 0x0000000125047819 */ /* 0x000fe200000006ff */
[----:B------:R-:W-:Y:S02]  /*11f70*/  IMAD.MOV.U32 R11, RZ, RZ, 0x181f ;  /* 0x0000181fff0b7424 */ /* 0x000fe400078e00ff */
[----:B------:R-:W-:Y:S02]  /*11f80*/  IMAD.MOV.U32 R15, RZ, RZ, -0x1 ;  /* 0xffffffffff0f7424 */ /* 0x000fe400078e00ff */
[----:B------:R-:W-:Y:S02]  /*11f90*/  IMAD.MOV.U32 R3, RZ, RZ, R14 ;  /* 0x000000ffff037224 */ /* 0x000fe400078e000e */
[----:B------:R-:W-:-:S07]  /*11fa0*/  IMAD R8, R8, 0x2, R17 ;  /* 0x0000000208087824 */ /* 0x000fce00078e0211 */
[----:B------:R-:W-:Y:S05]  /*11fb0*/  WARPSYNC.COLLECTIVE R15, `(.L_x_2343) ;  /* 0x000000000f087348 */ /* 0x000fea0003c00000 */
[----:B------:R0:W1:Y:S02]  /*11fc0*/  SHFL.IDX P6, R14, R13, R12, R11 ;  /* 0x0000000c0d0e7389 */ /* 0x00006400000c000b */
[----:B01----:R-:W-:Y:S01]  /*11fd0*/  ENDCOLLECTIVE ;  /* 0x000000000000791b */ /* 0x003fe20003800000 */
.L_x_2343:
[----:B------:R-:W-:Y:S01]  /*11fe0*/  IMAD.MOV.U32 R13, RZ, RZ, R10 ;  /* 0x000000ffff0d7224 */ /* 0x000fe200078e000a */
[----:B------:R-:W-:Y:S02]  /*11ff0*/  MOV R12, 0x1 ;  /* 0x00000001000c7802 */ /* 0x000fe40000000f00 */
[----:B------:R-:W-:-:S13]  /*12000*/  IADD3 R2, P0, R14, R4, RZ ;  /* 0x000000040e027210 */ /* 0x000fda0007f1e0ff */
[----:B------:R-:W-:Y:S05]  /*12010*/  WARPSYNC.COLLECTIVE R15, `(.L_x_2344) ;  /* 0x000000000f087348 */ /* 0x000fea0003c00000 */
[----:B------:R0:W1:Y:S02]  /*12020*/  SHFL.IDX P6, R14, R13, R12, R11 ;  /* 0x0000000c0d0e7389 */ /* 0x00006400000c000b */
[----:B01----:R-:W-:Y:S01]  /*12030*/  ENDCOLLECTIVE ;  /* 0x000000000000791b */ /* 0x003fe20003800000 */
.L_x_2344:
        /* <DEDUP_REMOVED lines=12> */
.L_x_2345:
[----:B------:R-:W-:Y:S01]  /*12100*/  MOV R13, R10 ;  /* 0x0000000a000d7202 */ /* 0x000fe20000000f00 */
[----:B------:R-:W-:Y:S01]  /*12110*/  IMAD.MOV.U32 R12, RZ, RZ, 0x2 ;  /* 0x00000002ff0c7424 */ /* 0x000fe200078e00ff */
[----:B------:R-:W-:-:S13]  /*12120*/  IADD3 R2, P0, R14, R4, RZ ;  /* 0x000000040e027210 */ /* 0x000fda0007f1e0ff */
[----:B------:R-:W-:Y:S05]  /*12130*/  WARPSYNC.COLLECTIVE R15, `(.L_x_2346) ;  /* 0x000000000f087348 */ /* 0x000fea0003c00000 */
[----:B------:R0:W1:Y:S02]  /*12140*/  SHFL.IDX P6, R14, R13, R12, R11 ;  /* 0x0000000c0d0e7389 */ /* 0x00006400000c000b */
[----:B01----:R-:W-:Y:S01]  /*12150*/  ENDCOLLECTIVE ;  /* 0x000000000000791b */ /* 0x003fe20003800000 */
.L_x_2346:
        /* <DEDUP_REMOVED lines=12> */
.L_x_2347:
[----:B------:R-:W-:Y:S02]  /*12220*/  IMAD.MOV.U32 R13, RZ, RZ, R10 ;  /* 0x000000ffff0d7224 */ /* 0x000fe400078e000a */
[----:B------:R-:W-:Y:S01]  /*12230*/  IMAD.MOV.U32 R12, RZ, RZ, 0x3 ;  /* 0x00000003ff0c7424 */ /* 0x000fe200078e00ff */
[----:B------:R-:W-:-:S13]  /*12240*/  IADD3 R2, P0, R14, R4, RZ ;  /* 0x000000040e027210 */ /* 0x000fda0007f1e0ff */
[----:B------:R-:W-:Y:S05]  /*12250*/  WARPSYNC.COLLECTIVE R15, `(.L_x_2348) ;  /* 0x000000000f087348 */ /* 0x000fea0003c00000 */
[----:B------:R0:W1:Y:S02]  /*12260*/  SHFL.IDX P6, R14, R13, R12, R11 ;  /* 0x0000000c0d0e7389 */ /* 0x00006400000c000b */
[----:B01----:R-:W-:Y:S01]  /*12270*/  ENDCOLLECTIVE ;  /* 0x000000000000791b */ /* 0x003fe20003800000 */
.L_x_2348:
[----:B------:R-:W-:-:S05]  /*12280*/  IADD3.X R3, RZ, R35, RZ, P0, !PT ;  /* 0x00000023ff037210 */ /* 0x000fca00007fe4ff */
        /* <DEDUP_REMOVED lines=11> */
.L_x_2349:
[----:B------:R-:W-:Y:S02]  /*12340*/  IMAD.MOV.U32 R13, RZ, RZ, R10 ;  /* 0x000000ffff0d7224 */ /* 0x000fe400078e000a */
[----:B------:R-:W-:Y:S01]  /*12350*/  IMAD.MOV.U32 R12, RZ, RZ, 0x4 ;  /* 0x00000004ff0c7424 */ /* 0x000fe200078e00ff */
[----:B------:R-:W-:-:S13]  /*12360*/  IADD3 R2, P0, R14, R4, RZ ;  /* 0x000000040e027210 */ /* 0x000fda0007f1e0ff */
[----:B------:R-:W-:Y:S05]  /*12370*/  WARPSYNC.COLLECTIVE R15, `(.L_x_2350) ;  /* 0x000000000f087348 */ /* 0x000fea0003c00000 */
[----:B------:R0:W1:Y:S02]  /*12380*/  SHFL.IDX P6, R14, R13, R12, R11 ;  /* 0x0000000c0d0e7389 */ /* 0x00006400000c000b */
[----:B01----:R-:W-:Y:S01]  /*12390*/  ENDCOLLECTIVE ;  /* 0x000000000000791b */ /* 0x003fe20003800000 */
.L_x_2350:
        /* <DEDUP_REMOVED lines=12> */
.L_x_2351:
[----:B------:R-:W-:Y:S01]  /*12460*/  IMAD.MOV.U32 R13, RZ, RZ, R10 ;  /* 0x000000ffff0d7224 */ /* 0x000fe200078e000a */
[----:B------:R-:W-:Y:S02]  /*12470*/  MOV R12, 0x5 ;  /* 0x00000005000c7802 */ /* 0x000fe40000000f00 */
[----:B------:R-:W-:-:S13]  /*12480*/  IADD3 R2, P0, R14, R4, RZ ;  /* 0x000000040e027210 */ /* 0x000fda0007f1e0ff */
[----:B------:R-:W-:Y:S05]  /*12490*/  WARPSYNC.COLLECTIVE R15, `(.L_x_2352) ;  /* 0x000000000f087348 */ /* 0x000fea0003c00000 */
[----:B------:R0:W1:Y:S02]  /*124a0*/  SHFL.IDX P6, R14, R13, R12, R11 ;  /* 0x0000000c0d0e7389 */ /* 0x00006400000c000b */
[----:B01----:R-:W-:Y:S01]  /*124b0*/  ENDCOLLECTIVE ;  /* 0x000000000000791b */ /* 0x003fe20003800000 */
.L_x_2352:
        /* <DEDUP_REMOVED lines=12> */
.L_x_2353:
[----:B------:R-:W-:Y:S05]  /*12580*/  BRA `(.L_x_2354) ;  /* 0xffffffcc00447947 */ /* 0x000fea000383ffff */
.L_x_2274:
[----:B0-----:R0:W1:Y:S02]  /*12590*/  SYNCS.PHASECHK.TRANS64.TRYWAIT P0, [R6+URZ+0x30860], R3 ;  /* 0x03086003060075a7 */ /* 0x001064000800017f */
[----:B-1----:R-:W-:Y:S05]  /*125a0*/  @!P0 NANOSLEEP.SYNCS 0x989680 ;  /* 0x009896800000895d */ /* 0x002fea0003900000 */
[----:B------:R-:W1:Y:S02]  /*125b0*/  @!P0 SYNCS.PHASECHK.TRANS64 P0, [R6+URZ+0x30860], R3 ;  /* 0x03086003060085a7 */ /* 0x000e64000800007f */
[----:B-1----:R-:W-:Y:S05]  /*125c0*/  @!P0 BRA `(.L_x_2274) ;  /* 0xfffffffc00f08947 */ /* 0x002fea000383ffff */
[----:B------:R-:W-:Y:S05]  /*125d0*/  BRA `(.L_x_2355) ;  /* 0xffffffcc00a07947 */ /* 0x000fea000383ffff */
.L_x_2275:
        /* <DEDUP_REMOVED lines=8> */
.L_x_2357:
[----:B------:R-:W-:Y:S05]  /*12660*/  BSYNC B1 ;  /* 0x0000000000017941 */ /* 0x000fea0003800000 */
.L_x_2356:
[----:B------:R-:W-:Y:S01]  /*12670*/  MOV R13, R18 ;  /* 0x00000012000d7202 */ /* 0x000fe20000000f00 */
        /* <DEDUP_REMOVED lines=8> */
.L_x_2358:
[----:B------:R-:W-:Y:S02]  /*12700*/  IMAD.MOV.U32 R13, RZ, RZ, R19 ;  /* 0x000000ffff0d7224 */ /* 0x000fe400078e0013 */
[----:B------:R-:W-:Y:S01]  /*12710*/  IMAD.MOV.U32 R12, RZ, RZ, 0x1 ;  /* 0x00000001ff0c7424 */ /* 0x000fe200078e00ff */
[----:B------:R-:W-:-:S13]  /*12720*/  IADD3 R2, P0, R14, R4, RZ ;  /* 0x000000040e027210 */ /* 0x000fda0007f1e0ff */
[----:B------:R-:W-:Y:S05]  /*12730*/  WARPSYNC.COLLECTIVE R15, `(.L_x_2359) ;  /* 0x000000000f087348 */ /* 0x000fea0003c00000 */
[----:B------:R0:W1:Y:S02]  /*12740*/  SHFL.IDX P6, R14, R13, R12, R11 ;  /* 0x0000000c0d0e7389 */ /* 0x00006400000c000b */
[----:B01----:R-:W-:Y:S01]  /*12750*/  ENDCOLLECTIVE ;  /* 0x000000000000791b */ /* 0x003fe20003800000 */
.L_x_2359:
        /* <DEDUP_REMOVED lines=15> */
.L_x_2360:
[----:B------:R-:W-:Y:S01]  /*12850*/  IMAD.MOV.U32 R13, RZ, RZ, R19 ;  /* 0x000000ffff0d7224 */ /* 0x000fe200078e0013 */
[----:B------:R-:W-:Y:S02]  /*12860*/  MOV R12, 0x2 ;  /* 0x00000002000c7802 */ /* 0x000fe40000000f00 */
[----:B------:R-:W-:-:S13]  /*12870*/  IADD3 R2, P0, R14, R4, RZ ;  /* 0x000000040e027210 */ /* 0x000fda0007f1e0ff */
[----:B------:R-:W-:Y:S05]  /*12880*/  WARPSYNC.COLLECTIVE R15, `(.L_x_2361) ;  /* 0x000000000f087348 */ /* 0x000fea0003c00000 */
[----:B------:R0:W1:Y:S02]  /*12890*/  SHFL.IDX P6, R14, R13, R12, R11 ;  /* 0x0000000c0d0e7389 */ /* 0x00006400000c000b */
[----:B01----:R-:W-:Y:S01]  /*128a0*/  ENDCOLLECTIVE ;  /* 0x000000000000791b */ /* 0x003fe20003800000 */
.L_x_2361:
        /* <DEDUP_REMOVED lines=15> */
.L_x_2362:
[----:B------:R-:W-:Y:S01]  /*129a0*/  MOV R13, R19 ;  /* 0x00000013000d7202 */ /* 0x000fe20000000f00 */
[----:B------:R-:W-:Y:S01]  /*129b0*/  IMAD.MOV.U32 R12, RZ, RZ, 0x3 ;  /* 0x00000003ff0c7424 */ /* 0x000fe200078e00ff */
[----:B------:R-:W-:-:S13]  /*129c0*/  IADD3 R2, P0, R14, R4, RZ ;  /* 0x000000040e027210 */ /* 0x000fda0007f1e0ff */
[----:B------:R-:W-:Y:S05]  /*129d0*/  WARPSYNC.COLLECTIVE R15, `(.L_x_2363) ;  /* 0x000000000f087348 */ /* 0x000fea0003c00000 */
[----:B------:R0:W1:Y:S02]  /*129e0*/  SHFL.IDX P6, R14, R13, R12, R11 ;  /* 0x0000000c0d0e7389 */ /* 0x00006400000c000b */
[----:B01----:R-:W-:Y:S01]  /*129f0*/  ENDCOLLECTIVE ;  /* 0x000000000000791b */ /* 0x003fe20003800000 */
.L_x_2363:
        /* <DEDUP_REMOVED lines=15> */
.L_x_2364:
[----:B------:R-:W-:Y:S02]  /*12af0*/  IMAD.MOV.U32 R13, RZ, RZ, R19 ;  /* 0x000000ffff0d7224 */ /* 0x000fe400078e0013 */
[----:B------:R-:W-:Y:S01]  /*12b00*/  IMAD.MOV.U32 R12, RZ, RZ, 0x4 ;  /* 0x00000004ff0c7424 */ /* 0x000fe200078e00ff */
[----:B------:R-:W-:-:S13]  /*12b10*/  IADD3 R2, P0, R14, R4, RZ ;  /* 0x000000040e027210 */ /* 0x000fda0007f1e0ff */
[----:B------:R-:W-:Y:S05]  /*12b20*/  WARPSYNC.COLLECTIVE R15, `(.L_x_2365) ;  /* 0x000000000f087348 */ /* 0x000fea0003c00000 */
[----:B------:R0:W1:Y:S02]  /*12b30*/  SHFL.IDX P6, R14, R13, R12, R11 ;  /* 0x0000000c0d0e7389 */ /* 0x00006400000c000b */
[----:B01----:R-:W-:Y:S01]  /*12b40*/  ENDCOLLECTIVE ;  /* 0x000000000000791b */ /* 0x003fe20003800000 */
.L_x_2365:
[----:B------:R-:W-:Y:S02]  /*12b50*/  IADD3.X R3, RZ, R3, RZ, P0, !PT ;  /* 0x00000003ff037210 */ /* 0x000fe400007fe4ff */
        /* <DEDUP_REMOVED lines=14> */
.L_x_2366:
[----:B------:R-:W-:Y:S02]  /*12c40*/  IMAD.MOV.U32 R13, RZ, RZ, R19 ;  /* 0x000000ffff0d7224 */ /* 0x000fe400078e0013 */
[----:B------:R-:W-:Y:S01]  /*12c50*/  IMAD.MOV.U32 R12, RZ, RZ, 0x5 ;  /* 0x00000005ff0c7424 */ /* 0x000fe200078e00ff */
[----:B------:R-:W-:-:S13]  /*12c60*/  IADD3 R2, P0, R14, R4, RZ ;  /* 0x000000040e027210 */ /* 0x000fda0007f1e0ff */
[----:B------:R-:W-:Y:S05]  /*12c70*/  WARPSYNC.COLLECTIVE R15, `(.L_x_2367) ;  /* 0x000000000f087348 */ /* 0x000fea0003c00000 */
[----:B------:R0:W1:Y:S02]  /*12c80*/  SHFL.IDX P6, R14, R13, R12, R11 ;  /* 0x0000000c0d0e7389 */ /* 0x00006400000c000b */
[----:B01----:R-:W-:Y:S01]  /*12c90*/  ENDCOLLECTIVE ;  /* 0x000000000000791b */ /* 0x003fe20003800000 */
.L_x_2367:
[----:B------:R-:W-:Y:S01]  /*12ca0*/  IMAD.X R3, RZ, RZ, R3, P0 ;  /* 0x000000ffff037224 */ /* 0x000fe200000e0603 */
        /* <DEDUP_REMOVED lines=11> */
.L_x_2368:
[----:B------:R-:W-:Y:S01]  /*12d60*/  @!PT LDS RZ, [RZ] ;  /* 0x00000000fffff984 */ /* 0x000fe20000000800 */
[----:B------:R-:W-:Y:S01]  /*12d70*/  @!PT LDS RZ, [RZ] ;  /* 0x00000000fffff984 */ /* 0x000fe20000000800 */
[----:B------:R-:W-:Y:S01]  /*12d80*/  @!PT LDS RZ, [RZ] ;  /* 0x00000000fffff984 */ /* 0x000fe20000000800 */
[----:B------:R0:W-:Y:S01]  /*12d90*/  LDGSTS.E.BYPASS.LTC128B.128 [R7+0x5400], desc[UR36][R2.64+0x80], !P0 ;  /* 0x0540008002077fae */ /* 0x0001e2000c101d64 */
[----:B------:R-:W-:-:S13]  /*12da0*/  ISETP.LT.OR P0, PT, R8, 0x41, P1 ;  /* 0x000000410800780c */ /* 0x000fda0000f01670 */
[----:B------:R0:W-:Y:S01]  /*12db0*/  LDGSTS.E.BYPASS.LTC128B.128 [R7+0x8400], desc[UR36][R2.64+0x100], !P0 ;  /* 0x0840010002077fae */ /* 0x0001e2000c101d64 */
[----:B------:R-:W-:Y:S05]  /*12dc0*/  BRA `(.L_x_2369) ;  /* 0xffffffc800a07947 */ /* 0x000fea000383ffff */
.L_x_2283:
[----:B0-----:R0:W1:Y:S02]  /*12dd0*/  SYNCS.PHASECHK.TRANS64.TRYWAIT P0, [R4+URZ+0x30860], R3 ;  /* 0x03086003040075a7 */ /* 0x001064000800017f */
[----:B-1----:R-:W-:Y:S05]  /*12de0*/  @!P0 NANOSLEEP.SYNCS 0x989680 ;  /* 0x009896800000895d */ /* 0x002fea0003900000 */
[----:B------:R-:W1:Y:S02]  /*12df0*/  @!P0 SYNCS.PHASECHK.TRANS64 P0, [R4+URZ+0x30860], R3 ;  /* 0x03086003040085a7 */ /* 0x000e64000800007f */
[----:B-1----:R-:W-:Y:S05]  /*12e00*/  @!P0 BRA `(.L_x_2283) ;  /* 0xfffffffc00f08947 */ /* 0x002fea000383ffff */
[----:B------:R-:W-:Y:S05]  /*12e10*/  BRA `(.L_x_2370) ;  /* 0xffffffcc00c07947 */ /* 0x000fea000383ffff */
.L_x_2284:
        /* <DEDUP_REMOVED lines=8> */
.L_x_2372:
[----:B------:R-:W-:Y:S05]  /*12ea0*/  BSYNC B0 ;  /* 0x0000000000007941 */ /* 0x000fea0003800000 */
.L_x_2371:
[----:B------:R-:W-:Y:S01]  /*12eb0*/  IMAD.MOV.U32 R13, RZ, RZ, R18 ;  /* 0x000000ffff0d7224 */ /* 0x000fe200078e0012 */
[----:B------:R-:W-:Y:S01]  /*12ec0*/  MOV R12, RZ ;  /* 0x000000ff000c7202 */ /* 0x000fe20000000f00 */
[----:B------:R-:W-:Y:S02]  /*12ed0*/  IMAD.MOV.U32 R11, RZ, RZ, 0x181f ;  /* 0x0000181fff0b7424 */ /* 0x000fe400078e00ff */
[----:B------:R-:W-:Y:S02]  /*12ee0*/  IMAD.MOV.U32 R15, RZ, RZ, -0x1 ;  /* 0xffffffffff0f7424 */ /* 0x000fe400078e00ff */
[----:B------:R-:W-:Y:S02]  /*12ef0*/  IMAD.MOV.U32 R0, RZ, RZ, R14 ;  /* 0x000000ffff007224 */ /* 0x000fe400078e000e */
[----:B------:R-:W-:-:S07]  /*12f00*/  IMAD.SHL.U32 R6, R37, 0x2, RZ ;  /* 0x0000000225067824 */ /* 0x000fce00078e00ff */
[----:B------:R-:W-:Y:S05]  /*12f10*/  WARPSYNC.COLLECTIVE R15, `(.L_x_2373) ;  /* 0x000000000f087348 */ /* 0x000fea0003c00000 */
[----:B------:R0:W1:Y:S02]  /*12f20*/  SHFL.IDX P6, R14, R13, R12, R11 ;  /* 0x0000000c0d0e7389 */ /* 0x00006400000c000b */
[----:B01----:R-:W-:Y:S01]  /*12f30*/  ENDCOLLECTIVE ;  /* 0x000000000000791b */ /* 0x003fe20003800000 */
.L_x_2373:
[----:B------:R-:W-:Y:S02]  /*12f40*/  IMAD.MOV.U32 R13, RZ, RZ, R19 ;  /* 0x000000ffff0d7224 */ /* 0x000fe400078e0013 */
[----:B------:R-:W-:Y:S01]  /*12f50*/  IMAD.MOV.U32 R12, RZ, RZ, 0x1 ;  /* 0x00000001ff0c7424 */ /* 0x000fe200078e00ff */
[----:B------:R-:W-:-:S13]  /*12f60*/  IADD3 R2, P0, R14, R6, RZ ;  /* 0x000000060e027210 */ /* 0x000fda0007f1e0ff */
[----:B------:R-:W-:Y:S05]  /*12f70*/  WARPSYNC.COLLECTIVE R15, `(.L_x_2374) ;  /* 0x000000000f087348 */ /* 0x000fea0003c00000 */
[----:B------:R0:W1:Y:S02]  /*12f80*/  SHFL.IDX P6, R14, R13, R12, R11 ;  /* 0x0000000c0d0e7389 */ /* 0x00006400000c000b */
[----:B01----:R-:W-:Y:S01]  /*12f90*/  ENDCOLLECTIVE ;  /* 0x000000000000791b */ /* 0x003fe20003800000 */
.L_x_2374:
[----:B------:R-:W-:Y:S01]  /*12fa0*/  IADD3.X R3, RZ, R0, RZ, P0, !PT ;  /* 0x00000000ff037210 */ /* 0x000fe200007fe4ff */
[----:B------:R-:W-:Y:S01]  /*12fb0*/  IMAD R0, R8, 0x2, R17 ;  /* 0x0000000208007824 */ /* 0x000fe200078e0211 */
        /* <DEDUP_REMOVED lines=11> */
.L_x_2375:
        /* <DEDUP_REMOVED lines=12> */
.L_x_2376:
        /* <DEDUP_REMOVED lines=12> */
.L_x_2377:
        /* <DEDUP_REMOVED lines=12> */
.L_x_2378:
        /* <DEDUP_REMOVED lines=12> */
.L_x_2379:
        /* <DEDUP_REMOVED lines=12> */
.L_x_2380:
[----:B------:R-:W-:Y:S02]  /*13430*/  IADD3.X R3, RZ, R7, RZ, P0, !PT ;  /* 0x00000007ff037210 */ /* 0x000fe400007fe4ff */
        /* <DEDUP_REMOVED lines=11> */
.L_x_2381:
        /* <DEDUP_REMOVED lines=12> */
.L_x_2382:
        /* <DEDUP_REMOVED lines=12> */
.L_x_2383:
[----:B------:R-:W-:Y:S01]  /*13670*/  @!PT LDS RZ, [RZ] ;  /* 0x00000000fffff984 */ /* 0x000fe20000000800 */
[----:B------:R-:W-:Y:S01]  /*13680*/  @!PT LDS RZ, [RZ] ;  /* 0x00000000fffff984 */ /* 0x000fe20000000800 */
[----:B------:R-:W-:Y:S01]  /*13690*/  @!PT LDS RZ, [RZ] ;  /* 0x00000000fffff984 */ /* 0x000fe20000000800 */
[----:B------:R1:W-:Y:S01]  /*136a0*/  LDGSTS.E.BYPASS.LTC128B.128 [R0+0x5400], desc[UR36][R2.64+0x80], !P0 ;  /* 0x0540008002007fae */ /* 0x0003e2000c101d64 */
[----:B------:R-:W-:-:S13]  /*136b0*/  ISETP.LT.OR P0, PT, R5, 0x41, P1 ;  /* 0x000000410500780c */ /* 0x000fda0000f01670 */
[----:B------:R1:W-:Y:S01]  /*136c0*/  LDGSTS.E.BYPASS.LTC128B.128 [R0+0x8400], desc[UR36][R2.64+0x100], !P0 ;  /* 0x0840010002007fae */ /* 0x0003e2000c101d64 */
[----:B------:R-:W-:Y:S05]  /*136d0*/  BRA `(.L_x_2384) ;  /* 0xffffffc800887947 */ /* 0x000fea000383ffff */
.L_x_2289:
[----:B------:R-:W-:Y:S01]  /*136e0*/  BSSY B0, `(.L_x_2385) ;  /* 0x0000008000007945 */ /* 0x000fe20003800000 */
[----:B------:R-:W-:Y:S01]  /*136f0*/  IMAD.MOV.U32 R13, RZ, RZ, R34 ;  /* 0x000000ffff0d7224 */ /* 0x000fe200078e0022 */
[----:B------:R-:W-:Y:S01]  /*13700*/  MOV R11, 0x1f ;  /* 0x0000001f000b7802 */ /* 0x000fe20000000f00 */
[----:B------:R-:W-:Y:S02]  /*13710*/  IMAD.MOV.U32 R12, RZ, RZ, RZ ;  /* 0x000000ffff0c7224 */ /* 0x000fe400078e00ff */
[----:B------:R-:W-:-:S07]  /*13720*/  IMAD.MOV.U32 R15, RZ, RZ, -0x1 ;  /* 0xffffffffff0f7424 */ /* 0x000fce00078e00ff */
[----:B-----5:R-:W-:Y:S05]  /*13730*/  WARPSYNC.COLLECTIVE R15, `(.L_x_2386) ;  /* 0x000000000f087348 */ /* 0x020fea0003c00000 */
[----:B------:R0:W1:Y:S02]  /*13740*/  SHFL.IDX P6, R14, R13, R12, R11 ;  /* 0x0000000c0d0e7389 */ /* 0x00006400000c000b */
[----:B01---5:R-:W-:Y:S01]  /*13750*/  ENDCOLLECTIVE ;  /* 0x000000000000791b */ /* 0x023fe20003800000 */
.L_x_2386:
[----:B------:R-:W-:Y:S05]  /*13760*/  BSYNC B0 ;  /* 0x0000000000007941 */ /* 0x000fea0003800000 */
.L_x_2385:
[----:B------:R-:W-:Y:S05]  /*13770*/  BRA `(.L_x_2387) ;  /* 0xffffffcc00107947 */ /* 0x000fea000383ffff */
.L_x_2292:
[----:B-1----:R1:W2:Y:S02]  /*13780*/  SYNCS.PHASECHK.TRANS64.TRYWAIT P0, [R4+URZ+0x30820], R0 ;  /* 0x03082000040075a7 */ /* 0x0022a4000800017f */
[----:B--2---:R-:W-:Y:S05]  /*13790*/  @!P0 NANOSLEEP.SYNCS 0x989680 ;  /* 0x009896800000895d */ /* 0x004fea0003900000 */
[----:B------:R-:W2:Y:S02]  /*137a0*/  @!P0 SYNCS.PHASECHK.TRANS64 P0, [R4+URZ+0x30820], R0 ;  /* 0x03082000040085a7 */ /* 0x000ea4000800007f */
[----:B--2---:R-:W-:Y:S05]  /*137b0*/  @!P0 BRA `(.L_x_2292) ;  /* 0xfffffffc00f08947 */ /* 0x004fea000383ffff */
[----:B------:R-:W-:Y:S05]  /*137c0*/  BRA `(.L_x_2388) ;  /* 0xffffffcc00587947 */ /* 0x000fea000383ffff */
.L_x_2293:
        /* <DEDUP_REMOVED lines=8> */
[----:B01---5:R-:W-:Y:S05]  /*13850*/  WARPSYNC.COLLECTIVE R15, `(.L_x_2390) ;  /* 0x000000000f087348 */ /* 0x023fea0003c00000 */
[----:B------:R2:W3:Y:S02]  /*13860*/  SHFL.IDX P6, R14, R13, R12, R11 ;  /* 0x0000000c0d0e7389 */ /* 0x0004e400000c000b */
[----:B0123-5:R-:W-:Y:S01]  /*13870*/  ENDCOLLECTIVE ;  /* 0x000000000000791b */ /* 0x02ffe20003800000 */
.L_x_2390:
[----:B------:R-:W-:Y:S05]  /*13880*/  BSYNC B0 ;  /* 0x0000000000007941 */ /* 0x000fea0003800000 */
.L_x_2389:
[----:B------:R-:W-:Y:S05]  /*13890*/  BRA `(.L_x_2391) ;  /* 0xffffffcc00407947 */ /* 0x000fea000383ffff */
.L_x_2296:
[----:B------:R-:W-:Y:S01]  /*138a0*/  BSSY B1, `(.L_x_2392) ;  /* 0x0000006000017945 */ /* 0x000fe20003800000 */
[----:B------:R-:W-:-:S07]  /*138b0*/  IMAD.MOV.U32 R15, RZ, RZ, -0x1 ;  /* 0xffffffffff0f7424 */ /* 0x000fce00078e00ff */
[----:B01---5:R-:W-:Y:S05]  /*138c0*/  WARPSYNC.COLLECTIVE R15, `(.L_x_2393) ;  /* 0x000000000f0c7348 */ /* 0x023fea0003c00000 */
[----:B------:R-:W-:Y:S02]  /*138d0*/  ELECT P6, UR62, PT ;  /* 0x00000000003e782f */ /* 0x000fe400038c0000 */
[----:B------:R-:W-:Y:S01]  /*138e0*/  MOV R14, UR62 ;  /* 0x0000003e000e7c02 */ /* 0x000fe20008000f00 */
[----:B01---5:R-:W-:Y:S10]  /*138f0*/  ENDCOLLECTIVE ;  /* 0x000000000000791b */ /* 0x023ff40003800000 */
.L_x_2393:
[----:B------:R-:W-:Y:S05]  /*13900*/  BSYNC B1 ;  /* 0x0000000000017941 */ /* 0x000fea0003800000 */
.L_x_2392:
[----:B------:R-:W-:Y:S05]  /*13910*/  BRA `(.L_x_2394) ;  /* 0xffffffcc00387947 */ /* 0x000fea000383ffff */
.L_x_2298:
[----:B-1----:R1:W2:Y:S02]  /*13920*/  SYNCS.PHASECHK.TRANS64.TRYWAIT P1, [R5+URZ+0x30840], R0 ;  /* 0x03084000050075a7 */ /* 0x0022a4000802017f */
[----:B--2---:R-:W-:Y:S05]  /*13930*/  @!P1 NANOSLEEP.SYNCS 0x989680 ;  /* 0x009896800000995d */ /* 0x004fea0003900000 */
[----:B------:R-:W2:Y:S02]  /*13940*/  @!P1 SYNCS.PHASECHK.TRANS64 P1, [R5+URZ+0x30840], R0 ;  /* 0x03084000050095a7 */ /* 0x000ea4000802007f */
[----:B--2---:R-:W-:Y:S05]  /*13950*/  @!P1 BRA `(.L_x_2298) ;  /* 0xfffffffc00f09947 */ /* 0x004fea000383ffff */
[----:B------:R-:W-:Y:S05]  /*13960*/  BRA `(.L_x_2395) ;  /* 0xffffffcc00607947 */ /* 0x000fea000383ffff */
.L_x_2300:
[----:B--2---:R2:W3:Y:S02]  /*13970*/  SYNCS.PHASECHK.TRANS64.TRYWAIT P1, [R23+URZ+0x30840], R2 ;  /* 0x03084002170075a7 */ /* 0x0044e4000802017f */
[----:B---3--:R-:W-:Y:S05]  /*13980*/  @!P1 NANOSLEEP.SYNCS 0x989680 ;  /* 0x009896800000995d */ /* 0x008fea0003900000 */
[----:B------:R-:W3:Y:S02]  /*13990*/  @!P1 SYNCS.PHASECHK.TRANS64 P1, [R23+URZ+0x30840], R2 ;  /* 0x03084002170095a7 */ /* 0x000ee4000802007f */
[----:B---3--:R-:W-:Y:S05]  /*139a0*/  @!P1 BRA `(.L_x_2300) ;  /* 0xfffffffc00f09947 */ /* 0x008fea000383ffff */
[----:B------:R-:W-:Y:S05]  /*139b0*/  BRA `(.L_x_2396) ;  /* 0xffffffcc006c7947 */ /* 0x000fea000383ffff */
.L_x_2302:
[----:B---3--:R3:W4:Y:S02]  /*139c0*/  SYNCS.PHASECHK.TRANS64.TRYWAIT P1, [R5+URZ+0x30860], R0 ;  /* 0x03086000050075a7 */ /* 0x008724000802017f */
[----:B----4-:R-:W-:Y:S05]  /*139d0*/  @!P1 NANOSLEEP.SYNCS 0x989680 ;  /* 0x009896800000995d */ /* 0x010fea0003900000 */
[----:B------:R-:W4:Y:S02]  /*139e0*/  @!P1 SYNCS.PHASECHK.TRANS64 P1, [R5+URZ+0x30860], R0 ;  /* 0x03086000050095a7 */ /* 0x000f24000802007f */
[----:B----4-:R-:W-:Y:S05]  /*139f0*/  @!P1 BRA `(.L_x_2302) ;  /* 0xfffffffc00f09947 */ /* 0x010fea000383ffff */
[----:B------:R-:W-:Y:S05]  /*13a00*/  BRA `(.L_x_2397) ;  /* 0xffffffcc00687947 */ /* 0x000fea000383ffff */
.L_x_2398:
        /* <DEDUP_REMOVED lines=15> */
.L_x_3227:


//--------------------- .text._ZN7cutlass13device_kernelIN5flash11enable_sm90INS1_16FlashAttnFwdSm90INS1_25CollectiveMainloopFwdSm90ILi2EN4cute5tupleIJNS5_1CILi1EEES8_S8_EEENS6_IJNS7_ILi128EEENS7_ILi96EEENS7_ILi192EEEEEELi192ENS_10bfloat16_tEfNS_4arch4Sm90ELb1ELb0ELb1ELb1ELb1ELb0ELb0ELb1ELb1ELb1ELb0ELb0EEENS1_21CollectiveEpilogueFwdINS6_IJSA_SC_SB_EEES9_SE_SG_Li256ELb1ELb1ELb0ELb0EEENS1_36VarlenDynamicPersistentTileSchedulerILi128ELi96ELi256ELi128ELb0ELb1ELb1ELb1ELb1ELb1EEEEEEEEEvNT_6ParamsE --------------------------
	.section	.text._ZN7cutlass13device_kernelIN5flash11enable_sm90INS1_16FlashAttnFwdSm90INS1_25CollectiveMainloopFwdSm90ILi2EN4cute5tupleIJNS5_1CILi1EEES8_S8_EEENS6_IJNS7_ILi128EEENS7_ILi96EEENS7_ILi192EEEEEELi192ENS_10bfloat16_tEfNS_4arch4Sm90ELb1ELb0ELb1ELb1ELb1ELb0ELb0ELb1ELb1ELb1ELb0ELb0EEENS1_21CollectiveEpilogueFwdINS6_IJSA_SC_SB_EEES9_SE_SG_Li256ELb1ELb1ELb0ELb0EEENS1_36VarlenDynamicPersistentTileSchedulerILi128ELi96ELi256ELi128ELb0ELb1ELb1ELb1ELb1ELb1EEEEEEEEEvNT_6ParamsE,"ax",@progbits
	.align	128
.text._ZN7cutlass13device_kernelIN5flash11enable_sm90INS1_16FlashAttnFwdSm90INS1_25CollectiveMainloopFwdSm90ILi2EN4cute5tupleIJNS5_1CILi1EEES8_S8_EEENS6_IJNS7_ILi128EEENS7_ILi96EEENS7_ILi192EEEEEELi192ENS_10bfloat16_tEfNS_4arch4Sm90ELb1ELb0ELb1ELb1ELb1ELb0ELb0ELb1ELb1ELb1ELb0ELb0EEENS1_21CollectiveEpilogueFwdINS6_IJSA_SC_SB_EEES9_SE_SG_Li256ELb1ELb1ELb0ELb0EEENS1_36VarlenDynamicPersistentTileSchedulerILi128ELi96ELi256ELi128ELb0ELb1ELb1ELb1ELb1ELb1EEEEEEEEEvNT_6ParamsE:
        .type           _ZN7cutlass13device_kernelIN5flash11enable_sm90INS1_16FlashAttnFwdSm90INS1_25CollectiveMainloopFwdSm90ILi2EN4cute5tupleIJNS5_1CILi1EEES8_S8_EEENS6_IJNS7_ILi128EEENS7_ILi96EEENS7_ILi192EEEEEELi192ENS_10bfloat16_tEfNS_4arch4Sm90ELb1ELb0ELb1ELb1ELb1ELb0ELb0ELb1ELb1ELb1ELb0ELb0EEENS1_21CollectiveEpilogueFwdINS6_IJSA_SC_SB_EEES9_SE_SG_Li256ELb1ELb1ELb0ELb0EEENS1_36VarlenDynamicPersistentTileSchedulerILi128ELi96ELi256ELi128ELb0ELb1ELb1ELb1ELb1ELb1EEEEEEEEEvNT_6ParamsE,@function
        .size           _ZN7cutlass13device_kernelIN5flash11enable_sm90INS1_16FlashAttnFwdSm90INS1_25CollectiveMainloopFwdSm90ILi2EN4cute5tupleIJNS5_1CILi1EEES8_S8_EEENS6_IJNS7_ILi128EEENS7_ILi96EEENS7_ILi192EEEEEELi192ENS_10bfloat16_tEfNS_4arch4Sm90ELb1ELb0ELb1ELb1ELb1ELb0ELb0ELb1ELb1ELb1ELb0ELb0EEENS1_21CollectiveEpilogueFwdINS6_IJSA_SC_SB_EEES9_SE_SG_Li256ELb1ELb1ELb0ELb0EEENS1_36VarlenDynamicPersistentTileSchedulerILi128ELi96ELi256ELi128ELb0ELb1ELb1ELb1ELb1ELb1EEEEEEEEEvNT_6ParamsE,(.L_x_3228 - _ZN7cutlass13device_kernelIN5flash11enable_sm90INS1_16FlashAttnFwdSm90INS1_25CollectiveMainloopFwdSm90ILi2EN4cute5tupleIJNS5_1CILi1EEES8_S8_EEENS6_IJNS7_ILi128EEENS7_ILi96EEENS7_ILi192EEEEEELi192ENS_10bfloat16_tEfNS_4arch4Sm90ELb1ELb0ELb1ELb1ELb1ELb0ELb0ELb1ELb1ELb1ELb0ELb0EEENS1_21CollectiveEpilogueFwdINS6_IJSA_SC_SB_EEES9_SE_SG_Li256ELb1ELb1ELb0ELb0EEENS1_36VarlenDynamicPersistentTileSchedulerILi128ELi96ELi256ELi128ELb0ELb1ELb1ELb1ELb1ELb1EEEEEEEEEvNT_6ParamsE)
        .other          _ZN7cutlass13device_kernelIN5flash11enable_sm90INS1_16FlashAttnFwdSm90INS1_25CollectiveMainloopFwdSm90ILi2EN4cute5tupleIJNS5_1CILi1EEES8_S8_EEENS6_IJNS7_ILi128EEENS7_ILi96EEENS7_ILi192EEEEEELi192ENS_10bfloat16_tEfNS_4arch4Sm90ELb1ELb0ELb1ELb1ELb1ELb0ELb0ELb1ELb1ELb1ELb0ELb0EEENS1_21CollectiveEpilogueFwdINS6_IJSA_SC_SB_EEES9_SE_SG_Li256ELb1ELb1ELb0ELb0EEENS1_36VarlenDynamicPersistentTileSchedulerILi128ELi96ELi256ELi128ELb0ELb1ELb1ELb1ELb1ELb1EEEEEEEEEvNT_6ParamsE,@"STO_CUDA_ENTRY STV_DEFAULT"
_ZN7cutlass13device_kernelIN5flash11enable_sm90INS1_16FlashAttnFwdSm90INS1_25CollectiveMainloopFwdSm90ILi2EN4cute5tupleIJNS5_1CILi1EEES8_S8_EEENS6_IJNS7_ILi128EEENS7_ILi96EEENS7_ILi192EEEEEELi192ENS_10bfloat16_tEfNS_4arch4Sm90ELb1ELb0ELb1ELb1ELb1ELb0ELb0ELb1ELb1ELb1ELb0ELb0EEENS1_21CollectiveEpilogueFwdINS6_IJSA_SC_SB_EEES9_SE_SG_Li256ELb1ELb1ELb0ELb0EEENS1_36VarlenDynamicPersistentTileSchedulerILi128ELi96ELi256ELi128ELb0ELb1ELb1ELb1ELb1ELb1EEEEEEEEEvNT_6ParamsE:
        /* <DEDUP_REMOVED lines=45> */
.L_x_2399:
        /* <DEDUP_REMOVED lines=22> */
.L_x_2400:
        /* <DEDUP_REMOVED lines=18> */
.L_x_2401:
        /* <DEDUP_REMOVED lines=22> */
.L_x_2402:
        /* <DEDUP_REMOVED lines=23> */
.L_x_2403:
        /* <DEDUP_REMOVED lines=10> */
.L_x_2405:
        /* <DEDUP_REMOVED lines=23> */
[CC--:B------:R-:W-:Y:S02]  /*0a30*/  LEA.HI R4, R3.reuse, R204.reuse, RZ, 0x5 ;  /* 0x000000cc03047211 */ /* 0x0c0fe400078f28ff */
[----:B------:R-:W-:Y:S02]  /*0a40*/  LOP3.LUT R5, R0, 0xffffff80, RZ, 0xc0, !PT ;  /* 0xffffff8000057812 */ /* 0x000fe400078ec0ff */
[----:B------:R-:W-:Y:S01]  /*0a50*/  LEA.HI R10, R3, R204, RZ, 0x2 ;  /* 0x000000cc030a7211 */ /* 0x000fe200078f10ff */
[----:B------:R-:W-:Y:S01]  /*0a60*/  IMAD.SHL.U32 R4, R4, 0x20, RZ ;  /* 0x0000002004047824 */ /* 0x000fe200078e00ff */
[----:B------:R-:W-:Y:S01]  /*0a70*/  SHF.R.S32.HI R197, RZ, 0x7, R0 ;  /* 0x00000007ffc57819 */ /* 0x000fe20000011400 */
[----:B------:R-:W-:-:S03]  /*0a80*/  IMAD.IADD R196, R204, 0x1, -R5 ;  /* 0x00000001ccc47824 */ /* 0x000fc600078e0a05 */
[----:B------:R-:W-:Y:S02]  /*0a90*/  LOP3.LUT R4, R4, 0xfffffc00, RZ, 0xc0, !PT ;  /* 0xfffffc0004047812 */ /* 0x000fe400078ec0ff */
[----:B------:R-:W-:Y:S02]  /*0aa0*/  SHF.R.S32.HI R9, RZ, 0x1f, R196 ;  /* 0x0000001fff097819 */ /* 0x000fe400000114c4 */
[----:B------:R-:W-:Y:S02]  /*0ab0*/  LEA.HI R0, R0, R197, RZ, 0x1 ;  /* 0x000000c500007211 */ /* 0x000fe400078f08ff */
[CC--:B------:R-:W-:Y:S02]  /*0ac0*/  LEA.HI R6, R9.reuse, R196.reuse, RZ, 0x2 ;  /* 0x000000c409067211 */ /* 0x0c0fe400078f10ff */
[----:B------:R-:W-:Y:S02]  /*0ad0*/  LEA.HI R9, R9, R196, RZ, 0x5 ;  /* 0x000000c409097211 */ /* 0x000fe400078f28ff */
[----:B------:R-:W-:-:S02]  /*0ae0*/  SHF.R.S32.HI R8, RZ, 0x2, R6 ;  /* 0x00000002ff087819 */ /* 0x000fc40000011406 */
[----:B------:R-:W-:Y:S02]  /*0af0*/  SHF.R.S32.HI R11, RZ, 0x1f, R6 ;  /* 0x0000001fff0b7819 */ /* 0x000fe40000011406 */
[----:B------:R-:W-:Y:S02]  /*0b00*/  SHF.R.S32.HI R9, RZ, 0x5, R9 ;  /* 0x00000005ff097819 */ /* 0x000fe40000011409 */
[----:B------:R-:W-:Y:S02]  /*0b10*/  LEA.HI R11, R11, R8, RZ, 0x3 ;  /* 0x000000080b0b7211 */ /* 0x000fe400078f18ff */
[----:B------:R-:W-:Y:S02]  /*0b20*/  LOP3.LUT R0, R0, 0x3fffffe, RZ, 0xc0, !PT ;  /* 0x03fffffe00007812 */ /* 0x000fe400078ec0ff */
[----:B------:R-:W-:Y:S02]  /*0b30*/  LOP3.LUT R11, R11, 0xfffffff8, RZ, 0xc0, !PT ;  /* 0xfffffff80b0b7812 */ /* 0x000fe400078ec0ff */
[----:B------:R-:W-:-:S02]  /*0b40*/  IADD3 R0, R197, -R0, RZ ;  /* 0x80000000c5007210 */ /* 0x000fc40007ffe0ff */
[----:B------:R-:W-:Y:S01]  /*0b50*/  LOP3.LUT R17, R6, 0x7ffffffc, RZ, 0xc0, !PT ;  /* 0x7ffffffc06117812 */ /* 0x000fe200078ec0ff */
[----:B------:R-:W-:-:S04]  /*0b60*/  IMAD.IADD R8, R8, 0x1, -R11 ;  /* 0x0000000108087824 */ /* 0x000fc800078e0a0b */
[----:B------:R-:W-:Y:S02]  /*0b70*/  IMAD R9, R9, 0x10, R8 ;  /* 0x0000001009097824 */ /* 0x000fe400078e0208 */
[----:B------:R-:W-:Y:S02]  /*0b80*/  IMAD.IADD R17, R196, 0x1, -R17 ;  /* 0x00000001c4117824 */ /* 0x000fe400078e0a11 */
[----:B------:R-:W-:Y:S01]  /*0b90*/  IMAD R198, R0, 0x40, R9 ;  /* 0x0000004000c67824 */ /* 0x000fe200078e0209 */
[----:B--2---:R-:W-:Y:S02]  /*0ba0*/  R2UR UR4, R2 ;  /* 0x00000000020472ca */ /* 0x004fe400000e0000 */
[CC--:B------:R-:W-:Y:S02]  /*0bb0*/  LEA.HI R2, R3.reuse, R204.reuse, RZ, 0x4 ;  /* 0x000000cc03027211 */ /* 0x0c0fe400078f20ff */
[----:B------:R-:W-:Y:S02]  /*0bc0*/  LEA.HI R3, R3, R204, RZ, 0x3 ;  /* 0x000000cc03037211 */ /* 0x000fe400078f18ff */
[----:B------:R-:W-:-:S02]  /*0bd0*/  SHF.R.S32.HI R7, RZ, 0x4, R2 ;  /* 0x00000004ff077819 */ /* 0x000fc40000011402 */
[C---:B------:R-:W-:Y:S02]  /*0be0*/  LOP3.LUT R5, R2.reuse, 0x3fffff0, RZ, 0xc0, !PT ;  /* 0x03fffff002057812 */ /* 0x040fe400078ec0ff */
[----:B------:R-:W-:Y:S02]  /*0bf0*/  LEA.HI R2, R2, R7, RZ, 0x1 ;  /* 0x0000000702027211 */ /* 0x000fe400078f08ff */
[----:B------:R-:W-:Y:S01]  /*0c00*/  IADD3 R5, R204, -R5, RZ ;  /* 0x80000005cc057210 */ /* 0x000fe20007ffe0ff */
[----:B------:R-:W-:Y:S01]  /*0c10*/  ULOP3.LUT UR7, UR4, 0x1, URZ, 0xfc, !UPT ;  /* 0x0000000104077892 */ /* 0x000fe2000f8efc3f */
[----:B------:R-:W-:Y:S02]  /*0c20*/  LOP3.LUT R2, R2, 0x1ffffffe, RZ, 0xc0, !PT ;  /* 0x1ffffffe02027812 */ /* 0x000fe400078ec0ff */
[----:B------:R-:W-:Y:S01]  /*0c30*/  LOP3.LUT R23, R3, 0xfffffff8, RZ, 0xc0, !PT ;  /* 0xfffffff803177812 */ /* 0x000fe200078ec0ff */
[----:B------:R-:W-:Y:S01]  /*0c40*/  IMAD R5, R5, 0x40, R4 ;  /* 0x0000004005057824 */ /* 0x000fe200078e0204 */
[----:B------:R-:W-:Y:S01]  /*0c50*/  UMOV UR4, URZ ;  /* 0x0000003f00047c82 */ /* 0x000fe20008000000 */
[----:B------:R-:W-:Y:S01]  /*0c60*/  IMAD.IADD R2, R7, 0x1, -R2 ;  /* 0x0000000107027824 */ /* 0x000fe200078e0a02 */
[----:B------:R-:W-:Y:S01]  /*0c70*/  LOP3.LUT R7, R10, 0xfffffffc, RZ, 0xc0, !PT ;  /* 0xfffffffc0a077812 */ /* 0x000fe200078ec0ff */
[----:B------:R-:W-:Y:S01]  /*0c80*/  IMAD.IADD R23, R204, 0x1, -R23 ;  /* 0x00000001cc177824 */ /* 0x000fe200078e0a17 */
[----:B------:R-:W-:Y:S01]  /*0c90*/  SHF.R.S32.HI R193, RZ, 0x3, R3 ;  /* 0x00000003ffc17819 */ /* 0x000fe20000011403 */
[----:B------:R-:W-:Y:S01]  /*0ca0*/  IMAD R199, R2, 0x8, R5 ;  /* 0x0000000802c77824 */ /* 0x000fe200078e0205 */
[----:B------:R-:W-:Y:S01]  /*0cb0*/  MOV R200, UR7 ;  /* 0x0000000700c87c02 */ /* 0x000fe20008000f00 */
[----:B------:R-:W-:-:S02]  /*0cc0*/  IMAD.IADD R7, R204, 0x1, -R7 ;  /* 0x00000001cc077824 */ /* 0x000fc400078e0a07 */
[----:B------:R-:W-:Y:S02]  /*0cd0*/  IMAD.SHL.U32 R16, R23, 0x8, RZ ;  /* 0x0000000817107824 */ /* 0x000fe400078e00ff */
[----:B------:R-:W-:Y:S01]  /*0ce0*/  IMAD.U32 R195, RZ, RZ, UR4 ;  /* 0x00000004ffc37e24 */ /* 0x000fe2000f8e00ff */
[C---:B------:R-:W-:Y:S01]  /*0cf0*/  LEA.HI R4, R7.reuse, R7, RZ, 0x1 ;  /* 0x0000000707047211 */ /* 0x040fe200078f08ff */
[C---:B------:R-:W-:Y:S01]  /*0d00*/  VIADD R19, R16.reuse, 0x40 ;  /* 0x0000004010137836 */ /* 0x040fe20000000000 */
[----:B------:R-:W-:Y:S01]  /*0d10*/  SHF.R.S32.HI R203, RZ, 0x1f, R16 ;  /* 0x0000001fffcb7819 */ /* 0x000fe20000011410 */
[----:B------:R-:W-:Y:S01]  /*0d20*/  VIADD R22, R16, 0x80 ;  /* 0x0000008010167836 */ /* 0x000fe20000000000 */
[----:B------:R-:W-:Y:S02]  /*0d30*/  LOP3.LUT R4, R4, 0x1ffffffe, RZ, 0xc0, !PT ;  /* 0x1ffffffe04047812 */ /* 0x000fe400078ec0ff */
[----:B------:R-:W-:Y:S02]  /*0d40*/  SHF.R.S32.HI R202, RZ, 0x1f, R19 ;  /* 0x0000001fffca7819 */ /* 0x000fe40000011413 */
[----:B------:R-:W-:Y:S01]  /*0d50*/  SHF.R.S32.HI R201, RZ, 0x1f, R22 ;  /* 0x0000001fffc97819 */ /* 0x000fe20000011416 */
[----:B------:R-:W-:-:S04]  /*0d60*/  IMAD.IADD R7, R7, 0x1, -R4 ;  /* 0x0000000107077824 */ /* 0x000fc800078e0a04 */
[----:B------:R-:W-:-:S07]  /*0d70*/  IMAD R18, R7, 0x8, R198 ;  /* 0x0000000807127824 */ /* 0x000fce00078e02c6 */
.L_x_2465:
[----:B012---:R-:W0:Y:S01]  /*0d80*/  LDC.64 R2, c[0x0][0xc88] ;  /* 0x00032200ff027b82 */ /* 0x007e220000000a00 */
[----:B------:R-:W-:Y:S01]  /*0d90*/  ULDC.64 UR8, c[0x0][0xa28] ;  /* 0x00028a0000087ab9 */ /* 0x000fe20000000a00 */
[----:B------:R-:W-:Y:S01]  /*0da0*/  ULDC.64 UR10, c[0x0][0xa18] ;  /* 0x00028600000a7ab9 */ /* 0x000fe20000000a00 */
[----:B------:R-:W-:Y:S01]  /*0db0*/  ULDC UR7, c[0x0][0x2f0] ;  /* 0x0000bc0000077ab9 */ /* 0x000fe20000000800 */
[----:B0-----:R-:W-:-:S06]  /*0dc0*/  IMAD.WIDE R2, R39, 0x4, R2 ;  /* 0x0000000427027825 */ /* 0x001fcc00078e0202 */
[----:B------:R-:W2:Y:S01]  /*0dd0*/  LDG.E R2, desc[UR36][R2.64] ;  /* 0x0000002402027981 */ /* 0x000ea2000c1e1900 */
[----:B------:R-:W-:Y:S02]  /*0de0*/  UISETP.NE.U32.AND UP0, UPT, UR8, URZ, UPT ;  /* 0x0000003f0800728c */ /* 0x000fe4000bf05070 */
[----:B------:R-:W-:Y:S02]  /*0df0*/  UISETP.NE.U32.AND UP1, UPT, UR10, URZ, UPT ;  /* 0x0000003f0a00728c */ /* 0x000fe4000bf25070 */
[----:B------:R-:W-:Y:S02]  /*0e00*/  UISETP.NE.AND.EX UP0, UPT, UR9, URZ, UPT, UP0 ;  /* 0x0000003f0900728c */ /* 0x000fe4000bf05300 */
[----:B------:R-:W-:-:S04]  /*0e10*/  UISETP.NE.AND.EX UP1, UPT, UR11, URZ, UPT, UP1 ;  /* 0x0000003f0b00728c */ /* 0x000fc8000bf25310 */
[----:B------:R-:W-:Y:S02]  /*0e20*/  PLOP3.LUT P0, PT, PT, PT, UP0, 0x80, 0x0 ;  /* 0x000000000000781c */ /* 0x000fe40003f0f008 */
[----:B------:R-:W-:Y:S02]  /*0e30*/  PLOP3.LUT P2, PT, PT, PT, UP1, 0x80, 0x0 ;  /* 0x000000000000781c */ /* 0x000fe40003f4f018 */
[----:B--2---:R-:W-:-:S13]  /*0e40*/  R2UR UR61, R2 ;  /* 0x00000000023d72ca */ /* 0x004fda00000e0000 */
[----:B------:R-:W-:Y:S02]  /*0e50*/  USHF.R.S32.HI UR4, URZ, 0x1f, UR61 ;  /* 0x0000001f3f047899 */ /* 0x000fe4000801143d */
[----:B------:R-:W-:-:S04]  /*0e60*/  @UP0 ULEA UR8, UP2, UR61, UR8, 0x2 ;  /* 0x000000083d080291 */ /* 0x000fc8000f84103f */
[----:B------:R-:W-:Y:S02]  /*0e70*/  @UP0 ULEA.HI.X UR9, UR61, UR9, UR4, 0x2, UP2 ;  /* 0x000000093d090291 */ /* 0x000fe400090f1404 */
[----:B------:R-:W-:Y:S01]  /*0e80*/  MOV R194, UR4 ;  /* 0x0000000400c27c02 */ /* 0x000fe20008000f00 */
[----:B------:R-:W-:Y:S01]  /*0e90*/  @UP1 ULEA UR10, UP0, UR61, UR10, 0x2 ;  /* 0x0000000a3d0a1291 */ /* 0x000fe2000f80103f */
[----:B------:R-:W-:-:S03]  /*0ea0*/  IMAD.U32 R2, RZ, RZ, UR8 ;  /* 0x00000008ff027e24 */ /* 0x000fc6000f8e00ff */
[----:B------:R-:W-:Y:S01]  /*0eb0*/  @UP1 ULEA.HI.X UR11, UR61, UR11, UR4, 0x2, UP0 ;  /* 0x0000000b3d0b1291 */ /* 0x000fe200080f1404 */
[----:B------:R-:W-:Y:S01]  /*0ec0*/  IMAD.U32 R3, RZ, RZ, UR9 ;  /* 0x00000009ff037e24 */ /* 0x000fe2000f8e00ff */
[----:B------:R-:W-:Y:S01]  /*0ed0*/  ULDC.64 UR8, c[0x0][0x418] ;  /* 0x0001060000087ab9 */ /* 0x000fe20000000a00 */
[----:B------:R-:W-:Y:S01]  /*0ee0*/  IMAD.U32 R4, RZ, RZ, UR10 ;  /* 0x0000000aff047e24 */ /* 0x000fe2000f8e00ff */
[----:B------:R-:W-:Y:S02]  /*0ef0*/  ULDC UR4, c[0x0][0x424] ;  /* 0x0001090000047ab9 */ /* 0x000fe40000000800 */
[----:B------:R-:W-:Y:S01]  /*0f00*/  IMAD.U32 R5, RZ, RZ, UR11 ;  /* 0x0000000bff057e24 */ /* 0x000fe2000f8e00ff */
[----:B------:R-:W2:Y:S04]  /*0f10*/  @P0 LDG.E R2, desc[UR36][R2.64] ;  /* 0x0000002402020981 */ /* 0x000ea8000c1e1900 */
[----:B---3--:R-:W3:Y:S01]  /*0f20*/  @P2 LDG.E R4, desc[UR36][R4.64] ;  /* 0x0000002404042981 */ /* 0x008ee2000c1e1900 */
[----:B------:R-:W-:Y:S01]  /*0f30*/  UISETP.NE.U32.AND UP0, UPT, UR8, URZ, UPT ;  /* 0x0000003f0800728c */ /* 0x000fe2000bf05070 */
[----:B------:R-:W-:Y:S01]  /*0f40*/  IMAD.U32 R192, RZ, RZ, UR6 ;  /* 0x00000006ffc07e24 */ /* 0x000fe2000f8e00ff */
[----:B------:R-:W-:-:S02]  /*0f50*/  UMOV UR43, URZ ;  /* 0x0000003f002b7c82 */ /* 0x000fc40008000000 */
[----:B------:R-:W-:-:S03]  /*0f60*/  UISETP.NE.AND.EX UP0, UPT, UR9, URZ, UPT, UP0 ;  /* 0x0000003f0900728c */ /* 0x000fc6000bf05300 */
[----:B------:R-:W-:Y:S01]  /*0f70*/  ULDC.64 UR8, c[0x0][0xa20] ;  /* 0x0002880000087ab9 */ /* 0x000fe20000000a00 */
[----:B------:R-:W-:Y:S01]  /*0f80*/  USEL UR4, UR4, 0x1, UP0 ;  /* 0x0000000104047887 */ /* 0x000fe20008000000 */
[----:B------:R-:W-:-:S03]  /*0f90*/  ISETP.NE.U32.AND P1, PT, RZ, UR8, PT ;  /* 0x00000008ff007c0c */ /* 0x000fc6000bf25070 */
[----:B------:R-:W-:Y:S01]  /*0fa0*/  UIMAD UR4, UR4, UR7, URZ ;  /* 0x00000007040472a4 */ /* 0x000fe2000f8e023f */
[----:B------:R-:W-:Y:S02]  /*0fb0*/  ISETP.NE.AND.EX P1, PT, RZ, UR9, PT, P1 ;  /* 0x00000009ff007c0c */ /* 0x000fe4000bf25310 */
[----:B--2---:R-:W-:Y:S02]  /*0fc0*/  @P0 R2UR UR43, R2 ;  /* 0x00000000022b02ca */ /* 0x004fe400000e0000 */
[----:B---3--:R-:W-:Y:S01]  /*0fd0*/  @P2 R2UR UR42, R4 ;  /* 0x00000000042a22ca */ /* 0x008fe200000e0000 */
[----:B----4-:R-:W-:-:S14]  /*0fe0*/  @P2 BRA `(.L_x_2406) ;  /* 0x0000000000382947 */ /* 0x010fdc0003800000 */
[----:B------:R-:W-:Y:S01]  /*0ff0*/  ULDC.64 UR6, c[0x0][0xa00] ;  /* 0x0002800000067ab9 */ /* 0x000fe20000000a00 */
[----:B------:R-:W-:Y:S01]  /*1000*/  ULDC UR42, c[0x0][0x288] ;  /* 0x0000a200002a7ab9 */ /* 0x000fe20000000800 */
        /* <DEDUP_REMOVED lines=12> */
.L_x_2406:
[----:B------:R-:W-:Y:S05]  /*10d0*/  @!P1 BRA `(.L_x_2407) ;  /* 0x0000000000209947 */ /* 0x000fea0003800000 */
[----:B------:R-:W-:Y:S01]  /*10e0*/  R2UR UR6, R194 ;  /* 0x00000000c20672ca */ /* 0x000fe200000e0000 */
[----:B------:R-:W-:-:S06]  /*10f0*/  ULEA UR4, UP0, UR61, UR8, 0x2 ;  /* 0x000000083d047291 */ /* 0x000fcc000f80103f */
[----:B------:R-:W-:-:S06]  /*1100*/  IMAD.U32 R2, RZ, RZ, UR4 ;  /* 0x00000004ff027e24 */ /* 0x000fcc000f8e00ff */
[----:B------:R-:W-:-:S06]  /*1110*/  ULEA.HI.X UR6, UR61, UR9, UR6, 0x2, UP0 ;  /* 0x000000093d067291 */ /* 0x000fcc00080f1406 */
[----:B------:R-:W-:-:S05]  /*1120*/  IMAD.U32 R3, RZ, RZ, UR6 ;  /* 0x00000006ff037e24 */ /* 0x000fca000f8e00ff */
[----:B------:R-:W2:Y:S02]  /*1130*/  LDG.E R2, desc[UR36][R2.64] ;  /* 0x0000002402027981 */ /* 0x000ea4000c1e1900 */
[----:B--2---:R-:W-:Y:S01]  /*1140*/  R2UR UR4, R2 ;  /* 0x00000000020472ca */ /* 0x004fe200000e0000 */
[----:B------:R-:W-:-:S14]  /*1150*/  BRA `(.L_x_2408) ;  /* 0x0000000000347947 */ /* 0x000fdc0003800000 */
.L_x_2407:
[----:B------:R-:W-:Y:S02]  /*1160*/  ULDC.64 UR6, c[0x0][0xa08] ;  /* 0x0002820000067ab9 */ /* 0x000fe40000000a00 */
[----:B------:R-:W-:-:S04]  /*1170*/  ISETP.NE.U32.AND P0, PT, RZ, UR6, PT ;  /* 0x00000006ff007c0c */ /* 0x000fc8000bf05070 */
[----:B------:R-:W-:-:S13]  /*1180*/  ISETP.NE.AND.EX P0, PT, RZ, UR7, PT, P0 ;  /* 0x00000007ff007c0c */ /* 0x000fda000bf05300 */
[----:B------:R-:W-:Y:S05]  /*1190*/  @!P0 BRA `(.L_x_2408) ;  /* 0x0000000000248947 */ /* 0x000fea0003800000 */
[----:B------:R-:W-:Y:S02]  /*11a0*/  ULDC.64 UR6, c[0x0][0xa08] ;  /* 0x0002820000067ab9 */ /* 0x000fe40000000a00 */
[----:B------:R-:W-:-:S06]  /*11b0*/  UIMAD.WIDE UR6, UR61, 0x4, UR6 ;  /* 0x000000043d0678a5 */ /* 0x000fcc000f8e0206 */
[----:B------:R-:W-:Y:S02]  /*11c0*/  IMAD.U32 R2, RZ, RZ, UR6 ;  /* 0x00000006ff027e24 */ /* 0x000fe4000f8e00ff */
[----:B------:R-:W-:-:S05]  /*11d0*/  IMAD.U32 R3, RZ, RZ, UR7 ;  /* 0x00000007ff037e24 */ /* 0x000fca000f8e00ff */
[----:B------:R-:W2:Y:S04]  /*11e0*/  LDG.E R4, desc[UR36][R2.64] ;  /* 0x0000002402047981 */ /* 0x000ea8000c1e1900 */
[----:B------:R-:W3:Y:S01]  /*11f0*/  LDG.E R0, desc[UR36][R2.64+0x4] ;  /* 0x0000042402007981 */ /* 0x000ee2000c1e1900 */
[----:B--2---:R-:W-:Y:S02]  /*1200*/  R2UR UR4, R4 ;  /* 0x00000000040472ca */ /* 0x004fe400000e0000 */
[----:B---3--:R-:W-:-:S13]  /*1210*/  R2UR UR6, R0 ;  /* 0x00000000000672ca */ /* 0x008fda00000e0000 */
[----:B------:R-:W-:-:S12]  /*1220*/  UIADD3 UR4, -UR4, UR6, URZ ;  /* 0x0000000604047290 */ /* 0x000fd8000fffe13f */
.L_x_2408:
[----:B------:R-:W-:Y:S01]  /*1230*/  UIADD3 UR43, -UR43, UR4, URZ ;  /* 0x000000042b2b7290 */ /* 0x000fe2000fffe13f */
[----:B------:R-:W-:Y:S01]  /*1240*/  PLOP3.LUT P0, PT, PT, PT, PT, 0x80, 0x0 ;  /* 0x000000000000781c */ /* 0x000fe20003f0f070 */
[----:B------:R-:W-:Y:S01]  /*1250*/  USHF.L.U32 UR41, UR5, 0x7, URZ ;  /* 0x0000000705297899 */ /* 0x000fe2000800063f */
[----:B------:R-:W-:Y:S01]  /*1260*/  CS2R R2, SRZ ;  /* 0x0000000000027805 */ /* 0x000fe2000001ff00 */
[----:B------:R-:W-:Y:S01]  /*1270*/  ULDC UR4, c[0x0][0x448] ;  /* 0x0001120000047ab9 */ /* 0x000fe20000000800 */
[----:B------:R-:W-:Y:S01]  /*1280*/  UIADD3 UR7, UR43, 0x60, -UR42 ;  /* 0x000000602b077890 */ /* 0x000fe2000fffe82a */
[----:B------:R-:W-:Y:S01]  /*1290*/  MOV R0, RZ ;  /* 0x000000ff00007202 */ /* 0x000fe20000000f00 */
[----:B------:R-:W-:Y:S01]  /*12a0*/  UISETP.NE.AND UP0, UPT, UR4, 0x1, UPT ;  /* 0x000000010400788c */ /* 0x000fe2000bf05270 */
[----:B------:R-:W-:Y:S01]  /*12b0*/  CS2R R118, SRZ ;  /* 0x0000000000767805 */ /* 0x000fe2000001ff00 */
[----:B------:R-:W-:Y:S01]  /*12c0*/  UIADD3 UR6, UR41, 0x7f, URZ ;  /* 0x0000007f29067890 */ /* 0x000fe2000fffe03f */
[----:B------:R-:W-:Y:S01]  /*12d0*/  CS2R R116, SRZ ;  /* 0x0000000000747805 */ /* 0x000fe2000001ff00 */
[----:B------:R-:W-:Y:S01]  /*12e0*/  UP2UR UR60, UPR, URZ, 0x1 ;  /* 0x000000013f3c7883 */ /* 0x000fe20008000000 */
[----:B------:R-:W-:-:S02]  /*12f0*/  CS2R R114, SRZ ;  /* 0x0000000000727805 */ /* 0x000fc4000001ff00 */
[----:B------:R-:W-:Y:S02]  /*1300*/  CS2R R112, SRZ ;  /* 0x0000000000707805 */ /* 0x000fe4000001ff00 */
[----:B------:R-:W-:Y:S02]  /*1310*/  CS2R R110, SRZ ;  /* 0x00000000006e7805 */ /* 0x000fe4000001ff00 */
[----:B------:R-:W-:Y:S02]  /*1320*/  CS2R R108, SRZ ;  /* 0x00000000006c7805 */ /* 0x000fe4000001ff00 */
[----:B------:R-:W-:Y:S02]  /*1330*/  CS2R R106, SRZ ;  /* 0x00000000006a7805 */ /* 0x000fe4000001ff00 */
[----:B------:R-:W-:Y:S01]  /*1340*/  CS2R R104, SRZ ;  /* 0x0000000000687805 */ /* 0x000fe2000001ff00 */
[----:B------:R-:W-:Y:S01]  /*1350*/  @UP0 ULDC UR4, c[0x0][0x44c] ;  /* 0x0001130000040ab9 */ /* 0x000fe20000000800 */
[----:B------:R-:W-:Y:S01]  /*1360*/  @UP0 ULDC UR8, c[0x0][0x450] ;  /* 0x0001140000080ab9 */ /* 0x000fe20000000800 */
[----:B------:R-:W-:Y:S01]  /*1370*/  UIMAD.WIDE.U32 UR4, UR6, UR4, URZ ;  /* 0x00000004060472a5 */ /* 0x000fe2000f8e003f */
[----:B------:R-:W-:Y:S01]  /*1380*/  IMAD.MOV.U32 R46, RZ, RZ, RZ ;  /* 0x000000ffff2e7224 */ /* 0x000fe200078e00ff */
[----:B------:R-:W-:Y:S01]  /*1390*/  UIADD3 UR4, UR43, 0x5f, URZ ;  /* 0x0000005f2b047890 */ /* 0x000fe2000fffe03f */
[----:B------:R-:W-:Y:S01]  /*13a0*/  CS2R R98, SRZ ;  /* 0x0000000000627805 */ /* 0x000fe2000001ff00 */
[----:B------:R-:W-:Y:S01]  /*13b0*/  @UP0 USHF.R.U32.HI UR6, URZ, UR8, UR5 ;  /* 0x000000083f060299 */ /* 0x000fe20008011605 */
[----:B------:R-:W-:Y:S01]  /*13c0*/  CS2R R100, SRZ ;  /* 0x0000000000647805 */ /* 0x000fe2000001ff00 */
[----:B------:R-:W-:Y:S01]  /*13d0*/  UIMAD.WIDE UR4, UR4, 0x2aaaaaab, URZ ;  /* 0x2aaaaaab040478a5 */ /* 0x000fe2000f8e023f */
[----:B------:R-:W-:Y:S01]  /*13e0*/  IMAD.MOV.U32 R43, RZ, RZ, RZ ;  /* 0x000000ffff2b7224 */ /* 0x000fe200078e00ff */
[----:B------:R-:W-:Y:S01]  /*13f0*/  UIADD3 UR6, UR7, UR6, URZ ;  /* 0x0000000607067290 */ /* 0x000fe2000fffe03f */
[----:B------:R-:W-:Y:S01]  /*1400*/  CS2R R96, SRZ ;  /* 0x0000000000607805 */ /* 0x000fe2000001ff00 */
[----:B------:R-:W-:Y:S01]  /*1410*/  USHF.R.U32.HI UR4, URZ, 0x1f, UR5 ;  /* 0x0000001f3f047899 */ /* 0x000fe20008011605 */
[----:B------:R-:W-:Y:S01]  /*1420*/  CS2R R94, SRZ ;  /* 0x00000000005e7805 */ /* 0x000fe2000001ff00 */
[----:B------:R-:W-:Y:S01]  /*1430*/  UIMAD.WIDE UR6, UR6, 0x2aaaaaab, URZ ;  /* 0x2aaaaaab060678a5 */ /* 0x000fe2000f8e023f */
[----:B------:R-:W-:Y:S01]  /*1440*/  CS2R R92, SRZ ;  /* 0x00000000005c7805 */ /* 0x000fe2000001ff00 */
[----:B------:R-:W-:Y:S01]  /*1450*/  ULEA.HI.SX32 UR4, UR5, UR4, 0x1c ;  /* 0x0000000405047291 */ /* 0x000fe2000f8fe23f */
[----:B------:R-:W-:Y:S01]  /*1460*/  CS2R R90, SRZ ;  /* 0x00000000005a7805 */ /* 0x000fe2000001ff00 */
[----:B------:R-:W-:Y:S01]  /*1470*/  USHF.R.U32.HI UR6, URZ, 0x1f, UR7 ;  /* 0x0000001f3f067899 */ /* 0x000fe20008011607 */
[----:B------:R-:W-:-:S02]  /*1480*/  CS2R R88, SRZ ;  /* 0x0000000000587805 */ /* 0x000fc4000001ff00 */
[----:B------:R-:W-:Y:S02]  /*1490*/  CS2R R86, SRZ ;  /* 0x0000000000567805 */ /* 0x000fe4000001ff00 */
[----:B------:R-:W-:Y:S01]  /*14a0*/  CS2R R84, SRZ ;  /* 0x0000000000547805 */ /* 0x000fe2000001ff00 */
[----:B------:R-:W-:Y:S01]  /*14b0*/  ULEA.HI.SX32 UR6, UR7, UR6, 0x1c ;  /* 0x0000000607067291 */ /* 0x000fe2000f8fe23f */
[----:B------:R-:W-:Y:S02]  /*14c0*/  CS2R R82, SRZ ;  /* 0x0000000000527805 */ /* 0x000fe4000001ff00 */
[----:B------:R-:W-:Y:S02]  /*14d0*/  CS2R R80, SRZ ;  /* 0x0000000000507805 */ /* 0x000fe4000001ff00 */
[----:B------:R-:W-:Y:S01]  /*14e0*/  CS2R R78, SRZ ;  /* 0x00000000004e7805 */ /* 0x000fe2000001ff00 */
[----:B------:R-:W-:Y:S01]  /*14f0*/  UISETP.LT.AND UP0, UPT, UR4, UR6, UPT ;  /* 0x000000060400728c */ /* 0x000fe2000bf01270 */
[----:B------:R-:W-:-:S02]  /*1500*/  CS2R R76, SRZ ;  /* 0x00000000004c7805 */ /* 0x000fc4000001ff00 */
[----:B------:R-:W-:Y:S02]  /*1510*/  CS2R R74, SRZ ;  /* 0x00000000004a7805 */ /* 0x000fe4000001ff00 */
[----:B------:R-:W-:Y:S01]  /*1520*/  CS2R R72, SRZ ;  /* 0x0000000000487805 */ /* 0x000fe2000001ff00 */
[----:B------:R-:W-:Y:S01]  /*1530*/  USEL UR9, UR4, UR6, UP0 ;  /* 0x0000000604097287 */ /* 0x000fe20008000000 */
[----:B------:R-:W-:Y:S02]  /*1540*/  CS2R R70, SRZ ;  /* 0x0000000000467805 */ /* 0x000fe4000001ff00 */
[----:B------:R-:W-:Y:S02]  /*1550*/  CS2R R68, SRZ ;  /* 0x0000000000447805 */ /* 0x000fe4000001ff00 */
[----:B------:R-:W-:Y:S01]  /*1560*/  CS2R R66, SRZ ;  /* 0x0000000000427805 */ /* 0x000fe2000001ff00 */
[----:B------:R-:W-:Y:S01]  /*1570*/  UISETP.GE.AND UP0, UPT, UR9, 0x1, UPT ;  /* 0x000000010900788c */ /* 0x000fe2000bf06270 */
[----:B------:R-:W-:Y:S01]  /*1580*/  CS2R R64, SRZ ;  /* 0x0000000000407805 */ /* 0x000fe2000001ff00 */
[----:B------:R-:W-:Y:S01]  /*1590*/  IMAD.U32 R102, RZ, RZ, UR9 ;  /* 0x00000009ff667e24 */ /* 0x000fe2000f8e00ff */
[----:B------:R-:W-:-:S02]  /*15a0*/  CS2R R62, SRZ ;  /* 0x00000000003e7805 */ /* 0x000fc4000001ff00 */
[----:B------:R-:W-:Y:S02]  /*15b0*/  CS2R R60, SRZ ;  /* 0x00000000003c7805 */ /* 0x000fe4000001ff00 */
[----:B------:R-:W-:Y:S02]  /*15c0*/  CS2R R58, SRZ ;  /* 0x00000000003a7805 */ /* 0x000fe4000001ff00 */
[----:B------:R-:W-:Y:S02]  /*15d0*/  PLOP3.LUT P1, PT, PT, PT, UP0, 0x80, 0x0 ;  /* 0x000000000000781c */ /* 0x000fe40003f2f008 */
        /* <DEDUP_REMOVED lines=38> */
[----:B------:R-:W-:Y:S01]  /*1840*/  MOV R5, UR5 ;  /* 0x0000000500057c02 */ /* 0x000fe20008000f00 */
[----:B------:R-:W-:Y:S01]  /*1850*/  ULDC.64 UR4, c[0x4][0x90] ;  /* 0x0100240000047ab9 */ /* 0x000fe20000000a00 */
[----:B------:R-:W-:Y:S01]  /*1860*/  IMAD.U32 R10, RZ, RZ, UR6 ;  /* 0x00000006ff0a7e24 */ /* 0x000fe2000f8e00ff */
[----:B------:R-:W-:Y:S01]  /*1870*/  MOV R12, 0x1 ;  /* 0x00000001000c7802 */ /* 0x000fe20000000f00 */
[----:B------:R-:W-:Y:S02]  /*1880*/  IMAD.U32 R6, RZ, RZ, UR4 ;  /* 0x00000004ff067e24 */ /* 0x000fe4000f8e00ff */
[----:B------:R-:W-:-:S02]  /*1890*/  IMAD.U32 R7, RZ, RZ, UR5 ;  /* 0x00000005ff077e24 */ /* 0x000fc4000f8e00ff */
[----:B------:R-:W-:Y:S02]  /*18a0*/  IMAD.U32 R11, RZ, RZ, UR7 ;  /* 0x00000007ff0b7e24 */ /* 0x000fe4000f8e00ff */
[----:B------:R-:W-:Y:S02]  /*18b0*/  IMAD.MOV.U32 R8, RZ, RZ, 0x70 ;  /* 0x00000070ff087424 */ /* 0x000fe400078e00ff */
[----:B0-----:R-:W-:-:S07]  /*18c0*/  IMAD.MOV.U32 R13, RZ, RZ, RZ ;  /* 0x000000ffff0d7224 */ /* 0x001fce00078e00ff */
[----:B------:R-:W-:-:S07]  /*18d0*/  LEPC R20, `(.L_x_2410) ;  /* 0x000000001014794e */ /* 0x000fce0000000000 */
[----:B-1----:R-:W-:Y:S05]  /*18e0*/  CALL.ABS.NOINC R2 ;  /* 0x0000000002007343 */ /* 0x002fea0003c00000 */
.L_x_2410:
        /* <DEDUP_REMOVED lines=11> */
.L_x_2552:
[----:B------:R-:W-:Y:S05]  /*19a0*/  @!P0 BRA `(.L_x_2412) ;  /* 0x0000000000048947 */ /* 0x000fea0003800000 */
[----:B------:R-:W-:Y:S01]  /*19b0*/  BPT.TRAP 0x1 ;  /* 0x000000040000795c */ /* 0x000fe20000300000 */
.L_x_2412:
[----:B0-----:R-:W-:Y:S02]  /*19c0*/  IMAD.U32 R0, RZ, RZ, UR39 ;  /* 0x00000027ff007e24 */ /* 0x001fe4000f8e00ff */
[----:B------:R-:W-:-:S03]  /*19d0*/  IMAD.U32 R3, RZ, RZ, UR38 ;  /* 0x00000026ff037e24 */ /* 0x000fc6000f8e00ff */
[----:B------:R-:W-:Y:S02]  /*19e0*/  LEA R0, R0, UR40, 0x3 ;  /* 0x0000002800007c11 */ /* 0x000fe4000f8e18ff */
[----:B------:R-:W-:-:S04]  /*19f0*/  SHF.L.U32 R3, R3, 0x1f, RZ ;  /* 0x0000001f03037819 */ /* 0x000fc800000006ff */
[----:B------:R0:W1:Y:S01]  /*1a00*/  SYNCS.PHASECHK.TRANS64.TRYWAIT P1, [R0+URZ+0x30830], R3 ;  /* 0x03083003000075a7 */ /* 0x000062000802017f */
[----:B------:R-:W-:Y:S05]  /*1a10*/  @!P0 BRA `(.L_x_2413) ;  /* 0x0000000000048947 */ /* 0x000fea0003800000 */
[----:B------:R-:W-:Y:S01]  /*1a20*/  BPT.TRAP 0x1 ;  /* 0x000000040000795c */ /* 0x000fe20000300000 */
.L_x_2413:
[----:B-1----:R-:W-:Y:S05]  /*1a30*/  @P1 BRA `(.L_x_2414) ;  /* 0x0000000000081947 */ /* 0x002fea0003800000 */
[----:B------:R-:W1:Y:S02]  /*1a40*/  SYNCS.PHASECHK.TRANS64.TRYWAIT P1, [R0+URZ+0x30830], R3 ;  /* 0x03083003000075a7 */ /* 0x000e64000802017f */
[----:B-1----:R-:W-:Y:S05]  /*1a50*/  @!P1 BRA `(.L_x_2415) ;  /* 0x0000010800e09947 */ /* 0x002fea0003800000 */
.L_x_2414:
        /* <DEDUP_REMOVED lines=19> */
[----:B------:R-:W-:Y:S01]  /*1b90*/  MOV R8, UR12 ;  /* 0x0000000c00087c02 */ /* 0x000fe20008000f00 */
        /* <DEDUP_REMOVED lines=44> */
[----:B------:R-:W-:Y:S02]  /*1e60*/  IMAD.U32 R4, RZ, RZ, UR12 ;  /* 0x0000000cff047e24 */ /* 0x000fe4000f8e00ff */
        /* <DEDUP_REMOVED lines=38> */
.L_x_2416:
[----:B------:R-:W-:Y:S01]  /*20d0*/  UISETP.NE.AND UP0, UPT, UR60, URZ, UPT ;  /* 0x0000003f3c00728c */ /* 0x000fe2000bf05270 */
[----:B------:R-:W-:Y:S01]  /*20e0*/  IADD3 R11, R18, UR41, RZ ;  /* 0x00000029120b7c10 */ /* 0x000fe2000fffe0ff */
[----:B------:R-:W-:Y:S01]  /*20f0*/  UMOV UR5, 0xffffffa0 ;  /* 0xffffffa000057882 */ /* 0x000fe20000000000 */
[----:B------:R-:W-:Y:S01]  /*2100*/  R2UR UR7, R102 ;  /* 0x00000000660772ca */ /* 0x000fe200000e0000 */
        /* <DEDUP_REMOVED lines=9> */
[----:B------:R-:W-:Y:S01]  /*21a0*/  MUFU.TANH R27, R27 ;  /* 0x0000001b001b7308 */ /* 0x000fe20000002400 */
[----:B------:R-:W-:Y:S01]  /*21b0*/  FMUL.FTZ R31, R31, UR6 ;  /* 0x000000061f1f7c20 */ /* 0x000fe20008410000 */
[----:B------:R-:W-:Y:S01]  /*21c0*/  FMUL.FTZ R34, R34, UR6 ;  /* 0x0000000622227c20 */ /* 0x000fe20008410000 */
[----:B------:R-:W-:Y:S01]  /*21d0*/  UIMAD UR5, UR7, UR5, 0x61 ;  /* 0x00000061070574a4 */ /* 0x000fe2000f8e0205 */
[----:B------:R-:W-:Y:S01]  /*21e0*/  FMUL.FTZ R35, R35, UR6 ;  /* 0x0000000623237c20 */ /* 0x000fe20008410000 */
[----:B------:R-:W-:Y:S01]  /*21f0*/  FMUL.FTZ R28, R28, UR6 ;  /* 0x000000061c1c7c20 */ /* 0x000fe20008410000 */
[----:B------:R-:W-:Y:S01]  /*2200*/  @P1 IMAD.HI.U32 R2, R11, UR4, RZ ;  /* 0x000000040b021c27 */ /* 0x000fe2000f8e00ff */
[----:B------:R-:W-:Y:S01]  /*2210*/  @UP0 ULDC UR4, c[0x0][0x450] ;  /* 0x0001140000040ab9 */ /* 0x000fe20000000800 */
[----:B------:R-:W2:Y:S02]  /*2220*/  MUFU.TANH R25, R26 ;  /* 0x0000001a00197308 */ /* 0x000ea40000002400 */
[----:B------:R-:W-:Y:S01]  /*2230*/  FMUL.FTZ R38, R38, UR6 ;  /* 0x0000000626267c20 */ /* 0x000fe20008410000 */
[----:B------:R-:W-:Y:S01]  /*2240*/  FMUL.FTZ R29, R29, UR6 ;  /* 0x000000061d1d7c20 */ /* 0x000fe20008410000 */
[----:B------:R-:W-:Y:S01]  /*2250*/  @P2 SHF.R.U32.HI R11, RZ, UR4, R2 ;  /* 0x00000004ff0b2c19 */ /* 0x000fe20008011602 */
[----:B------:R-:W-:Y:S01]  /*2260*/  UIMAD UR4, UR7, -0x60, UR43 ;  /* 0xffffffa0070478a4 */ /* 0x000fe2000f8e022b */
[----:B------:R-:W-:-:S02]  /*2270*/  IMAD.U32 R2, RZ, RZ, UR5 ;  /* 0x00000005ff027e24 */ /* 0x000fc4000f8e00ff */
[----:B------:R-:W-:Y:S01]  /*2280*/  FMUL.FTZ R39, R39, UR6 ;  /* 0x0000000627277c20 */ /* 0x000fe20008410000 */
[----:B------:R-:W-:Y:S01]  /*2290*/  FMUL.FTZ R42, R42, UR6 ;  /* 0x000000062a2a7c20 */ /* 0x000fe20008410000 */
[----:B------:R-:W3:Y:S01]  /*22a0*/  SHFL.IDX PT, R14, R11, 0x1, 0x1c1f ;  /* 0x003c1f000b0e7f89 */ /* 0x000ee200000e0000 */
[----:B------:R-:W-:Y:S01]  /*22b0*/  UIADD3 UR4, UR4, 0x60, URZ ;  /* 0x0000006004047890 */ /* 0x000fe2000fffe03f */
[----:B------:R-:W-:Y:S01]  /*22c0*/  IMAD R2, R17, -0x2, R2 ;  /* 0xfffffffe11027824 */ /* 0x000fe200078e0202 */
[----:B------:R-:W-:Y:S01]  /*22d0*/  MUFU.TANH R30, R30 ;  /* 0x0000001e001e7308 */ /* 0x000fe20000002400 */
[----:B------:R-:W-:Y:S01]  /*22e0*/  FMUL.FTZ R33, R33, UR6 ;  /* 0x0000000621217c20 */ /* 0x000fe20008410000 */
[----:B------:R-:W-:Y:S01]  /*22f0*/  FMUL.FTZ R43, R43, UR6 ;  /* 0x000000062b2b7c20 */ /* 0x000fe20008410000 */
[----:B------:R-:W-:Y:S01]  /*2300*/  FMUL.FTZ R46, R46, UR6 ;  /* 0x000000062e2e7c20 */ /* 0x000fe20008410000 */
[----:B------:R-:W-:Y:S01]  /*2310*/  IMAD.U32 R12, RZ, RZ, UR4 ;  /* 0x00000004ff0c7e24 */ /* 0x000fe2000f8e00ff */
[----:B------:R-:W-:Y:S01]  /*2320*/  IADD3 R13, -R13, UR43, R2 ;  /* 0x0000002b0d0d7c10 */ /* 0x000fe2000fffe102 */
        /* <DEDUP_REMOVED lines=15> */
[-CC-:B---3--:R-:W-:Y:S01]  /*2420*/  VIADDMNMX R14, R14, R13.reuse, R12.reuse, PT ;  /* 0x0000000d0e0e7246 */ /* 0x188fe2000380010c */
[----:B------:R-:W-:Y:S01]  /*2430*/  FMUL.FTZ R67, R67, UR6 ;  /* 0x0000000643437c20 */ /* 0x000fe20008410000 */
[----:B------:R-:W-:Y:S01]  /*2440*/  FMUL.FTZ R70, R70, UR6 ;  /* 0x0000000646467c20 */ /* 0x000fe20008410000 */
[----:B------:R-:W-:Y:S01]  /*2450*/  FMUL.FTZ R71, R71, UR6 ;  /* 0x0000000647477c20 */ /* 0x000fe20008410000 */
[C---:B------:R-:W-:Y:S01]  /*2460*/  ISETP.GT.AND P1, PT, R14.reuse, RZ, PT ;  /* 0x000000ff0e00720c */ /* 0x040fe20003f24270 */
[----:B------:R3:W-:Y:S01]  /*2470*/  MUFU.TANH R20, R28 ;  /* 0x0000001c00147308 */ /* 0x0007e20000002400 */
[C---:B------:R-:W-:Y:S01]  /*2480*/  ISETP.GT.AND P2, PT, R14.reuse, 0x1, PT ;  /* 0x000000010e00780c */ /* 0x040fe20003f44270 */
[----:B------:R-:W5:Y:S01]  /*2490*/  SHFL.IDX PT, R11, R11, RZ, 0x1c1f ;  /* 0x001c1fff0b0b7589 */ /* 0x000f6200000e0000 */
[----:B------:R-:W-:Y:S01]  /*24a0*/  ISETP.GT.AND P3, PT, R14, 0x8, PT ;  /* 0x000000080e00780c */ /* 0x000fe20003f64270 */
[----:B01----:R-:W-:Y:S01]  /*24b0*/  FMUL.FTZ R3, R24, UR6 ;  /* 0x0000000618037c20 */ /* 0x003fe20008410000 */
[----:B--2---:R-:W-:Y:S01]  /*24c0*/  FSEL R25, R25, -INF , P1 ;  /* 0xff80000019197808 */ /* 0x004fe20000800000 */
[----:B------:R-:W-:Y:S01]  /*24d0*/  FMUL.FTZ R32, R32, UR6 ;  /* 0x0000000620207c20 */ /* 0x000fe20008410000 */
[----:B------:R-:W-:Y:S01]  /*24e0*/  ISETP.GT.AND P1, PT, R14, 0x9, PT ;  /* 0x000000090e00780c */ /* 0x000fe20003f24270 */
[----:B------:R-:W0:Y:S01]  /*24f0*/  MUFU.TANH R35, R35 ;  /* 0x0000002300237308 */ /* 0x000e220000002400 */
[----:B---3--:R-:W-:Y:S01]  /*2500*/  FSEL R28, R27, -INF , P2 ;  /* 0xff8000001b1c7808 */ /* 0x008fe20001000000 */
[----:B------:R-:W-:Y:S01]  /*2510*/  FMUL.FTZ R36, R36, UR6 ;  /* 0x0000000624247c20 */ /* 0x000fe20008410000 */
[----:B------:R-:W-:Y:S01]  /*2520*/  ISETP.GT.AND P2, PT, R14, 0x10, PT ;  /* 0x000000100e00780c */ /* 0x000fe20003f44270 */
[----:B------:R-:W-:Y:S01]  /*2530*/  FMUL.FTZ R40, R40, UR6 ;  /* 0x0000000628287c20 */ /* 0x000fe20008410000 */
[----:B------:R-:W-:Y:S01]  /*2540*/  FMNMX.FTZ R2, R25, R28, !PT ;  /* 0x0000001c19027209 */ /* 0x000fe20007810000 */
[----:B------:R-:W-:Y:S01]  /*2550*/  ULDC UR14, c[0x0][0x988] ;  /* 0x00026200000e7ab9 */ /* 0x000fe20000000800 */
[----:B----4-:R-:W-:Y:S01]  /*2560*/  FSEL R31, R31, -INF , P1 ;  /* 0xff8000001f1f7808 */ /* 0x010fe20000800000 */
[----:B------:R1:W-:Y:S01]  /*2570*/  MUFU.TANH R21, R29 ;  /* 0x0000001d00157308 */ /* 0x0003e20000002400 */
[----:B------:R-:W-:Y:S01]  /*2580*/  ISETP.GT.AND P1, PT, R14, 0x11, PT ;  /* 0x000000110e00780c */ /* 0x000fe20003f24270 */
[----:B------:R-:W-:Y:S01]  /*2590*/  FMUL.FTZ R44, R44, UR6 ;  /* 0x000000062c2c7c20 */ /* 0x000fe20008410000 */
[----:B------:R-:W-:Y:S01]  /*25a0*/  FMUL.FTZ R45, R45, UR6 ;  /* 0x000000062d2d7c20 */ /* 0x000fe20008410000 */
[----:B------:R-:W-:Y:S01]  /*25b0*/  FMUL.FTZ R48, R48, UR6 ;  /* 0x0000000630307c20 */ /* 0x000fe20008410000 */
[----:B------:R-:W-:Y:S01]  /*25c0*/  FMUL.FTZ R49, R49, UR6 ;  /* 0x0000000631317c20 */ /* 0x000fe20008410000 */
[----:B------:R-:W-:Y:S01]  /*25d0*/  FMUL.FTZ R52, R52, UR6 ;  /* 0x0000000634347c20 */ /* 0x000fe20008410000 */
[----:B------:R-:W-:Y:S01]  /*25e0*/  FMUL.FTZ R53, R53, UR6 ;  /* 0x0000000635357c20 */ /* 0x000fe20008410000 */
[----:B------:R-:W-:Y:S01]  /*25f0*/  MUFU.TANH R38, R38 ;  /* 0x0000002600267308 */ /* 0x000fe20000002400 */
[----:B-1----:R-:W-:Y:S01]  /*2600*/  FSEL R29, R30, -INF , P3 ;  /* 0xff8000001e1d7808 */ /* 0x002fe20001800000 */
[----:B------:R-:W-:Y:S01]  /*2610*/  FMUL.FTZ R56, R56, UR6 ;  /* 0x0000000638387c20 */ /* 0x000fe20008410000 */
[----:B0-----:R-:W-:Y:S01]  /*2620*/  FSEL R35, R35, -INF , P1 ;  /* 0xff80000023237808 */ /* 0x001fe20000800000 */
[----:B------:R-:W-:Y:S01]  /*2630*/  FMUL.FTZ R57, R57, UR6 ;  /* 0x0000000639397c20 */ /* 0x000fe20008410000 */
[----:B------:R-:W-:Y:S01]  /*2640*/  FMNMX.FTZ R2, R29, R2, !PT ;  /* 0x000000021d027209 */ /* 0x000fe20007810000 */
[----:B------:R-:W-:Y:S01]  /*2650*/  FMUL.FTZ R60, R60, UR6 ;  /* 0x000000063c3c7c20 */ /* 0x000fe20008410000 */
[----:B------:R-:W-:Y:S01]  /*2660*/  ISETP.GT.AND P1, PT, R14, 0x19, PT ;  /* 0x000000190e00780c */ /* 0x000fe20003f24270 */
[----:B------:R-:W0:Y:S01]  /*2670*/  MUFU.TANH R39, R39 ;  /* 0x0000002700277308 */ /* 0x000e220000002400 */
[----:B------:R-:W-:Y:S01]  /*2680*/  FMNMX.FTZ R2, R31, R2, !PT ;  /* 0x000000021f027209 */ /* 0x000fe20007810000 */
[----:B------:R-:W-:Y:S01]  /*2690*/  FMUL.FTZ R61, R61, UR6 ;  /* 0x000000063d3d7c20 */ /* 0x000fe20008410000 */
[----:B-----5:R-:W-:Y:S01]  /*26a0*/  VIADDMNMX R12, R11, R13, R12, PT ;  /* 0x0000000d0b0c7246 */ /* 0x020fe2000380010c */
[----:B------:R-:W-:Y:S01]  /*26b0*/  FMUL.FTZ R64, R64, UR6 ;  /* 0x0000000640407c20 */ /* 0x000fe20008410000 */
[----:B------:R-:W-:Y:S01]  /*26c0*/  FMUL.FTZ R65, R65, UR6 ;  /* 0x0000000641417c20 */ /* 0x000fe20008410000 */
[----:B------:R-:W-:Y:S01]  /*26d0*/  FMUL.FTZ R68, R68, UR6 ;  /* 0x0000000644447c20 */ /* 0x000fe20008410000 */
[----:B------:R-:W-:Y:S01]  /*26e0*/  ISETP.GT.AND P3, PT, R12, 0x8, PT ;  /* 0x000000080c00780c */ /* 0x000fe20003f64270 */
[----:B------:R1:W-:Y:S01]  /*26f0*/  MUFU.TANH R26, R33 ;  /* 0x00000021001a7308 */ /* 0x0003e20000002400 */
[----:B------:R-:W-:Y:S01]  /*2700*/  FMUL.FTZ R69, R69, UR6 ;  /* 0x0000000645457c20 */ /* 0x000fe20008410000 */
[----:B------:R-:W-:Y:S01]  /*2710*/  R2UR UR8, R0 ;  /* 0x00000000000872ca */ /* 0x000fe200000e0000 */
[----:B------:R-:W-:Y:S01]  /*2720*/  @UP0 ULDC UR6, c[0x0][0x44c] ;  /* 0x0001130000060ab9 */ /* 0x000fe20000000800 */
[----:B------:R-:W-:Y:S01]  /*2730*/  FSEL R13, R20, -INF , P3 ;  /* 0xff800000140d7808 */ /* 0x000fe20001800000 */
[----:B------:R-:W-:Y:S01]  /*2740*/  UIADD3 UR4, UR7, -0x2, URZ ;  /* 0xfffffffe07047890 */ /* 0x000fe2000fffe03f */
[----:B------:R-:W-:Y:S01]  /*2750*/  ISETP.GT.AND P3, PT, R12, 0x18, PT ;  /* 0x000000180c00780c */ /* 0x000fe20003f64270 */
[----:B------:R-:W-:Y:S01]  /*2760*/  UIMAD.WIDE.U32 UR6, UR41, UR6, URZ ;  /* 0x00000006290672a5 */ /* 0x000fe2000f8e003f */
[----:B------:R-:W2:Y:S01]  /*2770*/  MUFU.TANH R42, R42 ;  /* 0x0000002a002a7308 */ /* 0x000ea20000002400 */
[----:B-1----:R-:W-:Y:S01]  /*2780*/  FSEL R33, R34, -INF , P2 ;  /* 0xff80000022217808 */ /* 0x002fe20001000000 */
[----:B------:R-:W-:Y:S01]  /*2790*/  @UP0 ULDC UR9, c[0x0][0x450] ;  /* 0x0001140000090ab9 */ /* 0x000fe20000000800 */
[C---:B------:R-:W-:Y:S01]  /*27a0*/  ISETP.GT.AND P2, PT, R14.reuse, 0x18, PT ;  /* 0x000000180e00780c */ /* 0x040fe20003f44270 */
[----:B------:R-:W-:Y:S01]  /*27b0*/  UMOV UR5, UR41 ;  /* 0x0000002900057c82 */ /* 0x000fe20008000000 */
[----:B------:R-:W-:Y:S01]  /*27c0*/  FMNMX.FTZ R2, R33, R2, !PT ;  /* 0x0000000221027209 */ /* 0x000fe20007810000 */
[----:B------:R-:W1:Y:S01]  /*27d0*/  S2UR UR10, SR_CgaCtaId ;  /* 0x00000000000a79c3 */ /* 0x000e620000008800 */
[----:B0-----:R-:W-:Y:S01]  /*27e0*/  FSEL R39, R39, -INF , P1 ;  /* 0xff80000027277808 */ /* 0x001fe20000800000 */
[----:B------:R-:W0:Y:S01]  /*27f0*/  MUFU.TANH R43, R43 ;  /* 0x0000002b002b7308 */ /* 0x000e220000002400 */
[----:B------:R-:W-:Y:S01]  /*2800*/  FMNMX.FTZ R2, R35, R2, !PT ;  /* 0x0000000223027209 */ /* 0x000fe20007810000 */
[----:B------:R-:W-:Y:S01]  /*2810*/  @UP0 USHF.R.U32.HI UR5, URZ, UR9, UR7 ;  /* 0x000000093f050299 */ /* 0x000fe20008011607 */
[----:B------:R-:W-:-:S02]  /*2820*/  ISETP.GT.AND P1, PT, R14, 0x21, PT ;  /* 0x000000210e00780c */ /* 0x000fc40003f24270 */
[----:B------:R-:W-:Y:S02]  /*2830*/  CS2R R118, SRZ ;  /* 0x0000000000767805 */ /* 0x000fe4000001ff00 */
[----:B------:R-:W-:Y:S01]  /*2840*/  CS2R R116, SRZ ;  /* 0x0000000000747805 */ /* 0x000fe2000001ff00 */
[----:B------:R-:W-:Y:S01]  /*2850*/  UIADD3 UR6, UR5, UR43, -UR42 ;  /* 0x0000002b05067290 */ /* 0x000fe2000fffe82a */
        /* <DEDUP_REMOVED lines=9> */
[----:B------:R-:W4:Y:S01]  /*28f0*/  MUFU.TANH R46, R46 ;  /* 0x0000002e002e7308 */ /* 0x000f220000002400 */
[----:B---3--:R-:W-:Y:S02]  /*2900*/  FSEL R37, R38, -INF , P2 ;  /* 0xff80000026257808 */ /* 0x008fe40001000000 */
[----:B------:R-:W-:Y:S02]  /*2910*/  CS2R R104, SRZ ;  /* 0x0000000000687805 */ /* 0x000fe4000001ff00 */
[----:B------:R-:W-:Y:S01]  /*2920*/  ISETP.GT.AND P2, PT, R14, 0x20, PT ;  /* 0x000000200e00780c */ /* 0x000fe20003f44270 */
[----:B------:R-:W-:Y:S01]  /*2930*/  ULEA.HI.SX32 UR6, UR7, UR6, 0x1c ;  /* 0x0000000607067291 */ /* 0x000fe2000f8fe23f */
[----:B------:R-:W-:Y:S01]  /*2940*/  FMNMX.FTZ R2, R37, R2, !PT ;  /* 0x0000000225027209 */ /* 0x000fe20007810000 */
[----:B-1----:R-:W-:Y:S01]  /*2950*/  UPRMT UR5, UR10, 0x654, UR5 ;  /* 0x000006540a057896 */ /* 0x002fe20008000005 */
[----:B------:R-:W-:Y:S01]  /*2960*/  CS2R R102, SRZ ;  /* 0x0000000000667805 */ /* 0x000fe2000001ff00 */
[----:B------:R-:W1:Y:S01]  /*2970*/  MUFU.TANH R47, R47 ;  /* 0x0000002f002f7308 */ /* 0x000e620000002400 */
[----:B------:R-:W-:Y:S01]  /*2980*/  FMNMX.FTZ R2, R39, R2, !PT ;  /* 0x0000000227027209 */ /* 0x000fe20007810000 */
[----:B------:R-:W-:Y:S01]  /*2990*/  UISETP.LT.AND UP0, UPT, URZ, UR6, UPT ;  /* 0x000000063f00728c */ /* 0x000fe2000bf01270 */
[----:B------:R-:W-:-:S02]  /*29a0*/  CS2R R100, SRZ ;  /* 0x0000000000647805 */ /* 0x000fc4000001ff00 */
[----:B------:R-:W-:Y:S02]  /*29b0*/  CS2R R98, SRZ ;  /* 0x0000000000627805 */ /* 0x000fe4000001ff00 */
[----:B------:R-:W-:Y:S01]  /*29c0*/  CS2R R96, SRZ ;  /* 0x0000000000607805 */ /* 0x000fe2000001ff00 */
[----:B------:R-:W-:Y:S01]  /*29d0*/  USEL UR10, URZ, UR6, !UP0 ;  /* 0x000000063f0a7287 */ /* 0x000fe2000c000000 */
[----:B------:R-:W-:Y:S01]  /*29e0*/  SYNCS.ARRIVE.TRANS64.RED.A1T0 RZ, [UR5], RZ ;  /* 0x000000ffffff79a7 */ /* 0x000fe20008100405 */
[----:B------:R2:W-:Y:S01]  /*29f0*/  MUFU.TANH R73, R41 ;  /* 0x0000002900497308 */ /* 0x0005e20000002400 */
[----:B------:R-:W-:Y:S01]  /*2a00*/  CS2R R94, SRZ ;  /* 0x00000000005e7805 */ /* 0x000fe2000001ff00 */
[----:B------:R-:W-:Y:S01]  /*2a10*/  UISETP.GE.AND UP0, UPT, UR4, UR10, UPT ;  /* 0x0000000a0400728c */ /* 0x000fe2000bf06270 */
[----:B------:R-:W-:Y:S02]  /*2a20*/  CS2R R92, SRZ ;  /* 0x00000000005c7805 */ /* 0x000fe4000001ff00 */
[----:B------:R-:W-:-:S02]  /*2a30*/  CS2R R90, SRZ ;  /* 0x00000000005a7805 */ /* 0x000fc4000001ff00 */
[----:B------:R-:W-:Y:S02]  /*2a40*/  CS2R R88, SRZ ;  /* 0x0000000000587805 */ /* 0x000fe4000001ff00 */
[----:B------:R-:W-:Y:S02]  /*2a50*/  CS2R R86, SRZ ;  /* 0x0000000000567805 */ /* 0x000fe4000001ff00 */
[----:B------:R-:W-:Y:S01]  /*2a60*/  CS2R R84, SRZ ;  /* 0x0000000000547805 */ /* 0x000fe2000001ff00 */
[----:B------:R-:W3:Y:S01]  /*2a70*/  MUFU.TANH R50, R50 ;  /* 0x0000003200327308 */ /* 0x000ee20000002400 */
[----:B--2---:R-:W-:Y:S02]  /*2a80*/  FSEL R41, R42, -INF , P2 ;  /* 0xff8000002a297808 */ /* 0x004fe40001000000 */
[----:B------:R-:W-:Y:S02]  /*2a90*/  CS2R R82, SRZ ;  /* 0x0000000000527805 */ /* 0x000fe4000001ff00 */
[----:B------:R-:W-:-:S02]  /*2aa0*/  ISETP.GT.AND P2, PT, R14, 0x28, PT ;  /* 0x000000280e00780c */ /* 0x000fc40003f44270 */
[----:B------:R-:W-:Y:S02]  /*2ab0*/  CS2R R80, SRZ ;  /* 0x0000000000507805 */ /* 0x000fe4000001ff00 */
[----:B0-----:R-:W-:Y:S02]  /*2ac0*/  FSEL R42, R43, -INF , P1 ;  /* 0xff8000002b2a7808 */ /* 0x001fe40000800000 */
[----:B------:R-:W-:Y:S02]  /*2ad0*/  CS2R R78, SRZ ;  /* 0x00000000004e7805 */ /* 0x000fe4000001ff00 */
[----:B------:R-:W-:Y:S01]  /*2ae0*/  FMNMX.FTZ R15, R41, R2, !PT ;  /* 0x00000002290f7209 */ /* 0x000fe20007810000 */
[----:B------:R-:W0:Y:S01]  /*2af0*/  MUFU.TANH R51, R51 ;  /* 0x0000003300337308 */ /* 0x000e220000002400 */
[----:B------:R-:W-:Y:S02]  /*2b00*/  ISETP.GT.AND P1, PT, R14, 0x29, PT ;  /* 0x000000290e00780c */ /* 0x000fe40003f24270 */
[----:B------:R-:W-:-:S02]  /*2b10*/  CS2R R76, SRZ ;  /* 0x00000000004c7805 */ /* 0x000fc4000001ff00 */
[----:B----4-:R-:W-:Y:S02]  /*2b20*/  FSEL R43, R46, -INF , P2 ;  /* 0xff8000002e2b7808 */ /* 0x010fe40001000000 */
[----:B------:R-:W-:Y:S02]  /*2b30*/  CS2R R74, SRZ ;  /* 0x00000000004a7805 */ /* 0x000fe4000001ff00 */
[----:B------:R-:W-:Y:S02]  /*2b40*/  FMNMX.FTZ R2, R42, R15, !PT ;  /* 0x0000000f2a027209 */ /* 0x000fe40007810000 */
[----:B------:R-:W-:Y:S01]  /*2b50*/  ISETP.GT.AND P2, PT, R14, 0x30, PT ;  /* 0x000000300e00780c */ /* 0x000fe20003f44270 */
[----:B------:R-:W2:Y:S01]  /*2b60*/  MUFU.TANH R54, R54 ;  /* 0x0000003600367308 */ /* 0x000ea20000002400 */
[----:B-1----:R-:W-:Y:S02]  /*2b70*/  FSEL R46, R47, -INF , P1 ;  /* 0xff8000002f2e7808 */ /* 0x002fe40000800000 */
[----:B------:R-:W-:-:S02]  /*2b80*/  FMNMX.FTZ R15, R43, R2, !PT ;  /* 0x000000022b0f7209 */ /* 0x000fc40007810000 */
[----:B------:R-:W-:Y:S02]  /*2b90*/  ISETP.GT.AND P1, PT, R14, 0x31, PT ;  /* 0x000000310e00780c */ /* 0x000fe40003f24270 */
[----:B---3--:R-:W-:Y:S01]  /*2ba0*/  FSEL R47, R50, -INF , P2 ;  /* 0xff800000322f7808 */ /* 0x008fe20001000000 */
[----:B------:R-:W1:Y:S01]  /*2bb0*/  MUFU.TANH R55, R55 ;  /* 0x0000003700377308 */ /* 0x000e620000002400 */
[----:B------:R-:W-:Y:S02]  /*2bc0*/  FMNMX.FTZ R2, R46, R15, !PT ;  /* 0x0000000f2e027209 */ /* 0x000fe40007810000 */
[C---:B------:R-:W-:Y:S02]  /*2bd0*/  ISETP.GT.AND P2, PT, R14.reuse, 0x38, PT ;  /* 0x000000380e00780c */ /* 0x040fe40003f44270 */
[----:B0-----:R-:W-:Y:S02]  /*2be0*/  FSEL R50, R51, -INF , P1 ;  /* 0xff80000033327808 */ /* 0x001fe40000800000 */
[----:B------:R-:W-:Y:S01]  /*2bf0*/  FMNMX.FTZ R15, R47, R2, !PT ;  /* 0x000000022f0f7209 */ /* 0x000fe20007810000 */
[----:B------:R-:W0:Y:S01]  /*2c00*/  MUFU.TANH R58, R58 ;  /* 0x0000003a003a7308 */ /* 0x000e220000002400 */
[----:B------:R-:W-:-:S02]  /*2c10*/  ISETP.GT.AND P1, PT, R14, 0x39, PT ;  /* 0x000000390e00780c */ /* 0x000fc40003f24270 */
[----:B--2---:R-:W-:Y:S02]  /*2c20*/  FSEL R51, R54, -INF , P2 ;  /* 0xff80000036337808 */ /* 0x004fe40001000000 */
[----:B------:R-:W-:Y:S02]  /*2c30*/  FMNMX.FTZ R2, R50, R15, !PT ;  /* 0x0000000f32027209 */ /* 0x000fe40007810000 */
[C---:B------:R-:W-:Y:S01]  /*2c40*/  ISETP.GT.AND P2, PT, R14.reuse, 0x40, PT ;  /* 0x000000400e00780c */ /* 0x040fe20003f44270 */
[----:B------:R-:W2:Y:S01]  /*2c50*/  MUFU.TANH R59, R59 ;  /* 0x0000003b003b7308 */ /* 0x000ea20000002400 */
[----:B-1----:R-:W-:Y:S02]  /*2c60*/  FSEL R54, R55, -INF , P1 ;  /* 0xff80000037367808 */ /* 0x002fe40000800000 */
[----:B------:R-:W-:Y:S02]  /*2c70*/  FMNMX.FTZ R15, R51, R2, !PT ;  /* 0x00000002330f7209 */ /* 0x000fe40007810000 */
[----:B------:R-:W-:-:S02]  /*2c80*/  ISETP.GT.AND P1, PT, R14, 0x41, PT ;  /* 0x000000410e00780c */ /* 0x000fc40003f24270 */
[----:B------:R-:W-:Y:S01]  /*2c90*/  FMNMX.FTZ R2, R54, R15, !PT ;  /* 0x0000000f36027209 */ /* 0x000fe20007810000 */
[----:B------:R-:W1:Y:S01]  /*2ca0*/  MUFU.TANH R62, R62 ;  /* 0x0000003e003e7308 */ /* 0x000e620000002400 */
[----:B0-----:R-:W-:Y:S02]  /*2cb0*/  FSEL R55, R58, -INF , P2 ;  /* 0xff8000003a377808 */ /* 0x001fe40001000000 */
[----:B------:R-:W-:Y:S02]  /*2cc0*/  ISETP.GT.AND P2, PT, R14, 0x48, PT ;  /* 0x000000480e00780c */ /* 0x000fe40003f44270 */
[----:B------:R-:W-:-:S03]  /*2cd0*/  FMNMX.FTZ R15, R55, R2, !PT ;  /* 0x00000002370f7209 */ /* 0x000fc60007810000 */
[----:B------:R-:W0:Y:S01]  /*2ce0*/  MUFU.TANH R63, R63 ;  /* 0x0000003f003f7308 */ /* 0x000e220000002400 */
[----:B--2---:R-:W-:Y:S02]  /*2cf0*/  FSEL R58, R59, -INF , P1 ;  /* 0xff8000003b3a7808 */ /* 0x004fe40000800000 */
[----:B------:R-:W-:Y:S02]  /*2d00*/  ISETP.GT.AND P1, PT, R14, 0x49, PT ;  /* 0x000000490e00780c */ /* 0x000fe40003f24270 */
[----:B------:R-:W-:-:S03]  /*2d10*/  FMNMX.FTZ R2, R58, R15, !PT ;  /* 0x0000000f3a027209 */ /* 0x000fc60007810000 */
[----:B------:R-:W2:Y:S01]  /*2d20*/  MUFU.TANH R66, R66 ;  /* 0x0000004200427308 */ /* 0x000ea20000002400 */
[----:B-1----:R-:W-:Y:S02]  /*2d30*/  FSEL R59, R62, -INF , P2 ;  /* 0xff8000003e3b7808 */ /* 0x002fe40001000000 */
[----:B------:R-:W-:Y:S02]  /*2d40*/  ISETP.GT.AND P2, PT, R14, 0x50, PT ;  /* 0x000000500e00780c */ /* 0x000fe40003f44270 */
[----:B------:R-:W-:-:S03]  /*2d50*/  FMNMX.FTZ R15, R59, R2, !PT ;  /* 0x000000023b0f7209 */ /* 0x000fc60007810000 */
        /* <DEDUP_REMOVED lines=18> */
[----:B------:R-:W-:Y:S02]  /*2e80*/  ISETP.GT.AND P1, PT, R12, RZ, PT ;  /* 0x000000ff0c00720c */ /* 0x000fe40003f24270 */
[----:B------:R-:W-:-:S03]  /*2e90*/  FMNMX.FTZ R15, R2, R15, !PT ;  /* 0x0000000f020f7209 */ /* 0x000fc60007810000 */
[----:B------:R-:W2:Y:S01]  /*2ea0*/  MUFU.TANH R32, R32 ;  /* 0x0000002000207308 */ /* 0x000ea20000002400 */
[----:B-1----:R-:W-:Y:S01]  /*2eb0*/  FSEL R3, R3, -INF , P1 ;  /* 0xff80000003037808 */ /* 0x002fe20000800000 */
[----:B------:R-:W1:Y:S01]  /*2ec0*/  SHFL.BFLY PT, R14, R15, 0x2, 0x1f ;  /* 0x0c401f000f0e7f89 */ /* 0x000e6200000e0000 */
[----:B------:R-:W-:-:S05]  /*2ed0*/  ISETP.GT.AND P1, PT, R12, 0x9, PT ;  /* 0x000000090c00780c */ /* 0x000fca0003f24270 */
[----:B------:R-:W3:Y:S01]  /*2ee0*/  MUFU.TANH R36, R36 ;  /* 0x0000002400247308 */ /* 0x000ee20000002400 */
[----:B0-----:R-:W-:Y:S02]  /*2ef0*/  FSEL R10, R10, -INF , P2 ;  /* 0xff8000000a0a7808 */ /* 0x001fe40001000000 */
[----:B------:R-:W-:Y:S02]  /*2f00*/  ISETP.GT.AND P2, PT, R12, 0x10, PT ;  /* 0x000000100c00780c */ /* 0x000fe40003f44270 */
[----:B------:R-:W-:-:S03]  /*2f10*/  FMNMX.FTZ R20, R3, R10, !PT ;  /* 0x0000000a03147209 */ /* 0x000fc60007810000 */
[----:B------:R-:W0:Y:S08]  /*2f20*/  MUFU.TANH R40, R40 ;  /* 0x0000002800287308 */ /* 0x000e300000002400 */
[----:B------:R4:W5:Y:S01]  /*2f30*/  MUFU.TANH R38, R44 ;  /* 0x0000002c00267308 */ /* 0x0009620000002400 */
[----:B-1----:R-:W-:-:S05]  /*2f40*/  FMNMX.FTZ R14, R15, R14, !PT ;  /* 0x0000000e0f0e7209 */ /* 0x002fca0007810000 */
[----:B------:R-:W1:Y:S02]  /*2f50*/  SHFL.BFLY PT, R15, R14, 0x1, 0x1f ;  /* 0x0c201f000e0f7f89 */ /* 0x000e6400000e0000 */
[----:B------:R5:W5:Y:S08]  /*2f60*/  MUFU.TANH R70, R45 ;  /* 0x0000002d00467308 */ /* 0x000b700000002400 */
[----:B------:R-:W5:Y:S08]  /*2f70*/  MUFU.TANH R71, R48 ;  /* 0x0000003000477308 */ /* 0x000f700000002400 */
[----:B------:R-:W5:Y:S01]  /*2f80*/  MUFU.TANH R49, R49 ;  /* 0x0000003100317308 */ /* 0x000f620000002400 */
[----:B-1----:R-:W-:-:S07]  /*2f90*/  FMNMX.FTZ R11, R14, R15, !PT ;  /* 0x0000000f0e0b7209 */ /* 0x002fce0007810000 */
[----:B------:R-:W1:Y:S01]  /*2fa0*/  MUFU.TANH R52, R52 ;  /* 0x0000003400347308 */ /* 0x000e620000002400 */
[----:B------:R-:W-:Y:S02]  /*2fb0*/  FSEL R14, R21, -INF , P1 ;  /* 0xff800000150e7808 */ /* 0x000fe40000800000 */
[----:B------:R-:W-:Y:S02]  /*2fc0*/  FMNMX.FTZ R21, R13, R20, !PT ;  /* 0x000000140d157209 */ /* 0x000fe40007810000 */
[----:B------:R-:W-:Y:S02]  /*2fd0*/  ISETP.GT.AND P1, PT, R12, 0x11, PT ;  /* 0x000000110c00780c */ /* 0x000fe40003f24270 */
[----:B--2---:R-:W-:Y:S01]  /*2fe0*/  FSEL R15, R32, -INF , P2 ;  /* 0xff800000200f7808 */ /* 0x004fe20001000000 */
[----:B------:R-:W2:Y:S01]  /*2ff0*/  MUFU.TANH R53, R53 ;  /* 0x0000003500357308 */ /* 0x000ea20000002400 */
[----:B------:R-:W-:Y:S01]  /*3000*/  FMNMX.FTZ R24, R14, R21, !PT ;  /* 0x000000150e187209 */ /* 0x000fe20007810000 */
[C---:B------:R-:W-:Y:S01]  /*3010*/  FMUL.FTZ R21, R11.reuse, UR14 ;  /* 0x0000000e0b157c20 */ /* 0x040fe20008410000 */
[----:B------:R-:W-:-:S02]  /*3020*/  FSETP.NEU.FTZ.AND P2, PT, R11, -INF , PT ;  /* 0xff8000000b00780b */ /* 0x000fc40003f5d000 */
[----:B------:R-:W-:Y:S02]  /*3030*/  FSEL R20, R26, -INF , P1 ;  /* 0xff8000001a147808 */ /* 0x000fe40000800000 */
[----:B------:R-:W-:Y:S01]  /*3040*/  FMNMX.FTZ R27, R15, R24, !PT ;  /* 0x000000180f1b7209 */ /* 0x000fe20007810000 */
[----:B------:R-:W2:Y:S01]  /*3050*/  MUFU.TANH R56, R56 ;  /* 0x0000003800387308 */ /* 0x000ea20000002400 */
[----:B----4-:R-:W-:Y:S02]  /*3060*/  FSEL R44, R21, RZ, P2 ;  /* 0x000000ff152c7208 */ /* 0x010fe40001000000 */
[----:B------:R-:W-:Y:S02]  /*3070*/  ISETP.GT.AND P1, PT, R12, 0x19, PT ;  /* 0x000000190c00780c */ /* 0x000fe40003f24270 */
[----:B---3--:R-:W-:Y:S01]  /*3080*/  FSEL R21, R36, -INF , P3 ;  /* 0xff80000024157808 */ /* 0x008fe20001800000 */
[--C-:B------:R-:W-:Y:S01]  /*3090*/  FFMA.FTZ R32, R25, UR14, -R44.reuse ;  /* 0x0000000e19207c23 */ /* 0x100fe2000801082c */
[----:B------:R-:W-:Y:S01]  /*30a0*/  FMNMX.FTZ R26, R20, R27, !PT ;  /* 0x0000001b141a7209 */ /* 0x000fe20007810000 */
[--C-:B------:R-:W-:Y:S01]  /*30b0*/  FFMA.FTZ R34, R28, UR14, -R44.reuse ;  /* 0x0000000e1c227c23 */ /* 0x100fe2000801082c */
[----:B------:R-:W-:Y:S01]  /*30c0*/  ISETP.GT.AND P2, PT, R12, 0x20, PT ;  /* 0x000000200c00780c */ /* 0x000fe20003f44270 */
[----:B------:R3:W-:Y:S01]  /*30d0*/  MUFU.EX2 R189, R32 ;  /* 0x0000002000bd7308 */ /* 0x0007e20000000800 */
[----:B------:R-:W-:Y:S01]  /*30e0*/  FSEL R24, R72, -INF , P1 ;  /* 0xff80000048187808 */ /* 0x000fe20000800000 */
[--C-:B------:R-:W-:Y:S01]  /*30f0*/  FFMA.FTZ R36, R29, UR14, -R44.reuse ;  /* 0x0000000e1d247c23 */ /* 0x100fe2000801082c */
[----:B------:R-:W-:Y:S01]  /*3100*/  FMNMX.FTZ R27, R21, R26, !PT ;  /* 0x0000001a151b7209 */ /* 0x000fe20007810000 */
[--C-:B------:R-:W-:Y:S01]  /*3110*/  FFMA.FTZ R42, R42, UR14, -R44.reuse ;  /* 0x0000000e2a2a7c23 */ /* 0x100fe2000801082c */
[----:B------:R-:W-:Y:S01]  /*3120*/  ISETP.GT.AND P1, PT, R12, 0x21, PT ;  /* 0x000000210c00780c */ /* 0x000fe20003f24270 */
[--C-:B------:R-:W-:Y:S01]  /*3130*/  FFMA.FTZ R43, R43, UR14, -R44.reuse ;  /* 0x0000000e2b2b7c23 */ /* 0x100fe2000801082c */
[----:B0-----:R-:W-:Y:S01]  /*3140*/  FSEL R25, R40, -INF , P2 ;  /* 0xff80000028197808 */ /* 0x001fe20001000000 */
[----:B------:R-:W0:Y:S01]  /*3150*/  MUFU.TANH R57, R57 ;  /* 0x0000003900397308 */ /* 0x000e220000002400 */
[----:B------:R-:W-:Y:S01]  /*3160*/  FMNMX.FTZ R30, R24, R27, !PT ;  /* 0x0000001b181e7209 */ /* 0x000fe20007810000 */
[--C-:B------:R-:W-:Y:S01]  /*3170*/  FFMA.FTZ R40, R33, UR14, -R44.reuse ;  /* 0x0000000e21287c23 */ /* 0x100fe2000801082c */
[----:B------:R-:W-:Y:S01]  /*3180*/  ISETP.GT.AND P2, PT, R12, 0x28, PT ;  /* 0x000000280c00780c */ /* 0x000fe20003f44270 */
[--C-:B------:R-:W-:Y:S01]  /*3190*/  FFMA.FTZ R46, R46, UR14, -R44.reuse ;  /* 0x0000000e2e2e7c23 */ /* 0x100fe2000801082c */
[----:B------:R-:W-:Y:S01]  /*31a0*/  FSEL R26, R73, -INF , P1 ;  /* 0xff800000491a7808 */ /* 0x000fe20000800000 */
[--C-:B------:R-:W-:Y:S01]  /*31b0*/  FFMA.FTZ R47, R47, UR14, -R44.reuse ;  /* 0x0000000e2f2f7c23 */ /* 0x100fe2000801082c */
[----:B-----5:R-:W-:Y:S01]  /*31c0*/  FMNMX.FTZ R45, R25, R30, !PT ;  /* 0x0000001e192d7209 */ /* 0x020fe20007810000 */
        /* <DEDUP_REMOVED lines=15> */
[----:B------:R-:W-:Y:S01]  /*32c0*/  FSEL R29, R71, -INF , P2 ;  /* 0xff800000471d7808 */ /* 0x000fe20001000000 */
[----:B------:R-:W4:Y:S01]  /*32d0*/  MUFU.TANH R61, R61 ;  /* 0x0000003d003d7308 */ /* 0x000f220000002400 */
[----:B---3--:R-:W-:Y:S01]  /*32e0*/  FMNMX.FTZ R32, R28, R45, !PT ;  /* 0x0000002d1c207209 */ /* 0x008fe20007810000 */
[--C-:B------:R-:W-:Y:S01]  /*32f0*/  FFMA.FTZ R59, R59, UR14, -R44.reuse ;  /* 0x0000000e3b3b7c23 */ /* 0x100fe2000801082c */
[----:B------:R-:W-:Y:S01]  /*3300*/  ISETP.GT.AND P2, PT, R12, 0x38, PT ;  /* 0x000000380c00780c */ /* 0x000fe20003f44270 */
[--C-:B------:R-:W-:Y:S01]  /*3310*/  FFMA.FTZ R62, R62, UR14, -R44.reuse ;  /* 0x0000000e3e3e7c23 */ /* 0x100fe2000801082c */
[----:B------:R-:W-:Y:S01]  /*3320*/  FSEL R30, R49, -INF , P1 ;  /* 0xff800000311e7808 */ /* 0x000fe20000800000 */
[--C-:B------:R-:W-:Y:S01]  /*3330*/  FFMA.FTZ R49, R35, UR14, -R44.reuse ;  /* 0x0000000e23317c23 */ /* 0x100fe2000801082c */
[----:B------:R-:W-:Y:S01]  /*3340*/  FMNMX.FTZ R45, R29, R32, !PT ;  /* 0x000000201d2d7209 */ /* 0x000fe20007810000 */
[----:B------:R-:W3:Y:S01]  /*3350*/  MUFU.TANH R64, R64 ;  /* 0x0000004000407308 */ /* 0x000ee20000002400 */
[----:B------:R-:W-:Y:S01]  /*3360*/  ISETP.GT.AND P1, PT, R12, 0x39, PT ;  /* 0x000000390c00780c */ /* 0x000fe20003f24270 */
[--C-:B------:R-:W-:Y:S01]  /*3370*/  FFMA.FTZ R63, R63, UR14, -R44.reuse ;  /* 0x0000000e3f3f7c23 */ /* 0x100fe2000801082c */
[----:B-1----:R-:W-:Y:S01]  /*3380*/  FSEL R31, R52, -INF , P2 ;  /* 0xff800000341f7808 */ /* 0x002fe20001000000 */
[--C-:B------:R-:W-:Y:S01]  /*3390*/  FFMA.FTZ R66, R66, UR14, -R44.reuse ;  /* 0x0000000e42427c23 */ /* 0x100fe2000801082c */
[----:B-----5:R-:W-:Y:S01]  /*33a0*/  FMNMX.FTZ R34, R30, R45, !PT ;  /* 0x0000002d1e227209 */ /* 0x020fe20007810000 */
[--C-:B------:R-:W-:Y:S01]  /*33b0*/  FFMA.FTZ R67, R67, UR14, -R44.reuse ;  /* 0x0000000e43437c23 */ /* 0x100fe2000801082c */
[----:B------:R-:W-:Y:S01]  /*33c0*/  ISETP.GT.AND P2, PT, R12, 0x40, PT ;  /* 0x000000400c00780c */ /* 0x000fe20003f44270 */
[----:B------:R1:W-:Y:S01]  /*33d0*/  MUFU.EX2 R191, R36 ;  /* 0x0000002400bf7308 */ /* 0x0003e20000000800 */
[----:B--2---:R-:W-:Y:S01]  /*33e0*/  FSEL R32, R53, -INF , P1 ;  /* 0xff80000035207808 */ /* 0x004fe20000800000 */
[--C-:B------:R-:W-:Y:S01]  /*33f0*/  FFMA.FTZ R53, R37, UR14, -R44.reuse ;  /* 0x0000000e25357c23 */ /* 0x100fe2000801082c */
[----:B------:R-:W-:Y:S01]  /*3400*/  FMNMX.FTZ R45, R31, R34, !PT ;  /* 0x000000221f2d7209 */ /* 0x000fe20007810000 */
[----:B------:R-:W-:Y:S01]  /*3410*/  FFMA.FTZ R2, R2, UR14, -R44 ;  /* 0x0000000e02027c23 */ /* 0x000fe2000801082c */
[----:B------:R-:W-:-:S02]  /*3420*/  ISETP.GT.AND P1, PT, R12, 0x41, PT ;  /* 0x000000410c00780c */ /* 0x000fc40003f24270 */
[----:B------:R-:W-:Y:S02]  /*3430*/  CS2R R72, SRZ ;  /* 0x0000000000487805 */ /* 0x000fe4000001ff00 */
[----:B------:R-:W-:Y:S01]  /*3440*/  FSEL R33, R56, -INF , P2 ;  /* 0xff80000038217808 */ /* 0x000fe20001000000 */
[----:B------:R-:W2:Y:S01]  /*3450*/  MUFU.TANH R65, R65 ;  /* 0x0000004100417308 */ /* 0x000ea20000002400 */
[----:B-1----:R-:W-:Y:S02]  /*3460*/  FMNMX.FTZ R36, R32, R45, !PT ;  /* 0x0000002d20247209 */ /* 0x002fe40007810000 */
[----:B------:R-:W-:Y:S02]  /*3470*/  CS2R R70, SRZ ;  /* 0x0000000000467805 */ /* 0x000fe4000001ff00 */
[----:B------:R-:W-:Y:S02]  /*3480*/  ISETP.GT.AND P2, PT, R12, 0x48, PT ;  /* 0x000000480c00780c */ /* 0x000fe40003f44270 */
[----:B0-----:R-:W-:-:S02]  /*3490*/  FSEL R34, R57, -INF , P1 ;  /* 0xff80000039227808 */ /* 0x001fc40000800000 */
[----:B------:R-:W-:Y:S01]  /*34a0*/  FMNMX.FTZ R45, R33, R36, !PT ;  /* 0x00000024212d7209 */ /* 0x000fe20007810000 */
[----:B------:R-:W-:Y:S01]  /*34b0*/  MUFU.TANH R68, R68 ;  /* 0x0000004400447308 */ /* 0x000fe20000002400 */
[----:B------:R-:W-:Y:S02]  /*34c0*/  ISETP.GT.AND P1, PT, R12, 0x49, PT ;  /* 0x000000490c00780c */ /* 0x000fe40003f24270 */
[----:B----4-:R-:W-:Y:S02]  /*34d0*/  FSEL R35, R60, -INF , P2 ;  /* 0xff8000003c237808 */ /* 0x010fe40001000000 */
[C---:B------:R-:W-:Y:S02]  /*34e0*/  ISETP.GT.AND P2, PT, R12.reuse, 0x50, PT ;  /* 0x000000500c00780c */ /* 0x040fe40003f44270 */
[----:B------:R-:W-:Y:S01]  /*34f0*/  FSEL R36, R61, -INF , P1 ;  /* 0xff8000003d247808 */ /* 0x000fe20000800000 */
[----:B------:R0:W-:Y:S01]  /*3500*/  MUFU.EX2 R52, R38 ;  /* 0x0000002600347308 */ /* 0x0001e20000000800 */
[----:B------:R-:W-:-:S02]  /*3510*/  ISETP.GT.AND P1, PT, R12, 0x51, PT ;  /* 0x000000510c00780c */ /* 0x000fc40003f24270 */
[----:B---3--:R-:W-:Y:S02]  /*3520*/  FSEL R37, R64, -INF , P2 ;  /* 0xff80000040257808 */ /* 0x008fe40001000000 */
[----:B------:R-:W-:-:S03]  /*3530*/  ISETP.GT.AND P2, PT, R12, 0x58, PT ;  /* 0x000000580c00780c */ /* 0x000fc60003f44270 */
[----:B------:R-:W1:Y:S01]  /*3540*/  MUFU.TANH R69, R69 ;  /* 0x0000004500457308 */ /* 0x000e620000002400 */
[----:B0-----:R-:W-:-:S04]  /*3550*/  FMNMX.FTZ R38, R34, R45, !PT ;  /* 0x0000002d22267209 */ /* 0x001fc80007810000 */
[----:B------:R-:W-:Y:S02]  /*3560*/  FMNMX.FTZ R45, R35, R38, !PT ;  /* 0x00000026232d7209 */ /* 0x000fe40007810000 */
[----:B--2---:R-:W-:Y:S01]  /*3570*/  FSEL R38, R65, -INF , P1 ;  /* 0xff80000041267808 */ /* 0x004fe20000800000 */
[----:B------:R0:W2:Y:S01]  /*3580*/  MUFU.EX2 R185, R40 ;  /* 0x0000002800b97308 */ /* 0x0000a20000000800 */
[----:B------:R-:W-:-:S07]  /*3590*/  ISETP.GT.AND P1, PT, R12, 0x59, PT ;  /* 0x000000590c00780c */ /* 0x000fce0003f24270 */
[----:B------:R3:W4:Y:S01]  /*35a0*/  MUFU.EX2 R56, R49 ;  /* 0x0000003100387308 */ /* 0x0007220000000800 */
[----:B0-----:R-:W-:-:S04]  /*35b0*/  FMNMX.FTZ R40, R36, R45, !PT ;  /* 0x0000002d24287209 */ /* 0x001fc80007810000 */
[----:B------:R-:W-:Y:S02]  /*35c0*/  FMNMX.FTZ R45, R37, R40, !PT ;  /* 0x00000028252d7209 */ /* 0x000fe40007810000 */
[----:B-1----:R-:W-:Y:S01]  /*35d0*/  FSEL R40, R69, -INF , P1 ;  /* 0xff80000045287808 */ /* 0x002fe20000800000 */
[----:B------:R-:W-:Y:S01]  /*35e0*/  MUFU.EX2 R64, R42 ;  /* 0x0000002a00407308 */ /* 0x000fe20000000800 */
[----:B---3--:R-:W-:Y:S01]  /*35f0*/  FFMA.FTZ R49, R39, UR14, -R44 ;  /* 0x0000000e27317c23 */ /* 0x008fe2000801082c */
[----:B------:R-:W-:Y:S01]  /*3600*/  FSEL R39, R68, -INF , P2 ;  /* 0xff80000044277808 */ /* 0x000fe20001000000 */
[----:B------:R-:W-:Y:S01]  /*3610*/  FADD.FTZ R68, R189, R48 ;  /* 0x00000030bd447221 */ /* 0x000fe20000010000 */
[----:B------:R-:W-:Y:S01]  /*3620*/  FMNMX.FTZ R12, R38, R45, !PT ;  /* 0x0000002d260c7209 */ /* 0x000fe20007810000 */
[----:B------:R-:W-:Y:S01]  /*3630*/  FFMA.FTZ R45, R41, UR14, -R44 ;  /* 0x0000000e292d7c23 */ /* 0x000fe2000801082c */
[----:B------:R-:W-:Y:S01]  /*3640*/  F2FP.BF16.F32.PACK_AB R189, R48, R189 ;  /* 0x000000bd30bd723e */ /* 0x000fe200000010ff */
[----:B------:R-:W-:Y:S01]  /*3650*/  FADD.FTZ R57, R191, R68 ;  /* 0x00000044bf397221 */ /* 0x000fe20000010000 */
[----:B------:R-:W-:Y:S01]  /*3660*/  FMNMX.FTZ R41, R39, R12, !PT ;  /* 0x0000000c27297209 */ /* 0x000fe20007810000 */
[----:B------:R-:W-:Y:S01]  /*3670*/  MUFU.EX2 R60, R49 ;  /* 0x00000031003c7308 */ /* 0x000fe20000000800 */
[C---:B------:R-:W-:Y:S01]  /*3680*/  F2FP.BF16.F32.PACK_AB R191, R52.reuse, R191 ;  /* 0x000000bf34bf723e */ /* 0x040fe200000010ff */
[----:B------:R-:W-:Y:S01]  /*3690*/  FADD.FTZ R68, R52, R57 ;  /* 0x0000003934447221 */ /* 0x000fe20000010000 */
[----:B------:R-:W-:-:S03]  /*36a0*/  FMNMX.FTZ R41, R40, R41, !PT ;  /* 0x0000002928297209 */ /* 0x000fc60007810000 */
[----:B--2---:R-:W-:Y:S01]  /*36b0*/  FADD.FTZ R57, R185, R68 ;  /* 0x00000044b9397221 */ /* 0x004fe20000010000 */
[----:B----4-:R-:W-:Y:S01]  /*36c0*/  F2FP.BF16.F32.PACK_AB R185, R56, R185 ;  /* 0x000000b938b9723e */ /* 0x010fe200000010ff */
[----:B------:R-:W0:Y:S01]  /*36d0*/  SHFL.BFLY PT, R12, R41, 0x2, 0x1f ;  /* 0x0c401f00290c7f89 */ /* 0x000e2200000e0000 */
[----:B------:R-:W1:Y:S01]  /*36e0*/  MUFU.EX2 R53, R53 ;  /* 0x0000003500357308 */ /* 0x000e620000000800 */
[----:B------:R-:W-:-:S07]  /*36f0*/  CS2R R68, SRZ ;  /* 0x0000000000447805 */ /* 0x000fce000001ff00 */
[----:B------:R-:W2:Y:S08]  /*3700*/  MUFU.EX2 R45, R45 ;  /* 0x0000002d002d7308 */ /* 0x000eb00000000800 */
[----:B------:R-:W-:Y:S01]  /*3710*/  MUFU.EX2 R43, R43 ;  /* 0x0000002b002b7308 */ /* 0x000fe20000000800 */
[----:B-1----:R-:W-:Y:S02]  /*3720*/  F2FP.BF16.F32.PACK_AB R187, R60, R53 ;  /* 0x000000353cbb723e */ /* 0x002fe400000010ff */
        /* <DEDUP_REMOVED lines=8> */
[----:B-1----:R-:W-:-:S04]  /*37b0*/  FMNMX.FTZ R12, R42, R41, !PT ;  /* 0x000000292a0c7209 */ /* 0x002fc80007810000 */
[C---:B------:R-:W-:Y:S01]  /*37c0*/  FSETP.NEU.FTZ.AND P1, PT, R12.reuse, -INF , PT ;  /* 0xff8000000c00780b */ /* 0x040fe20003f3d000 */
[----:B------:R-:W-:Y:S02]  /*37d0*/  FMUL.FTZ R41, R12, UR14 ;  /* 0x0000000e0c297c20 */ /* 0x000fe40008410000 */
[----:B------:R-:W0:Y:S01]  /*37e0*/  MUFU.EX2 R54, R54 ;  /* 0x0000003600367308 */ /* 0x000e220000000800 */
[----:B--2---:R-:W-:Y:S02]  /*37f0*/  F2FP.BF16.F32.PACK_AB R177, R50, R47 ;  /* 0x0000002f32b1723e */ /* 0x004fe400000010ff */
        /* <DEDUP_REMOVED lines=35> */
[----:B--2---:R-:W-:-:S07]  /*3a30*/  FADD.FTZ R49, R13, R42 ;  /* 0x0000002a0d317221 */ /* 0x004fce0000010000 */
[----:B------:R-:W2:Y:S01]  /*3a40*/  MUFU.EX2 R20, R20 ;  /* 0x0000001400147308 */ /* 0x000ea20000000800 */
[C---:B0-----:R-:W-:Y:S01]  /*3a50*/  FADD.FTZ R42, R14.reuse, R49 ;  /* 0x000000310e2a7221 */ /* 0x041fe20000010000 */
[----:B------:R-:W-:-:S06]  /*3a60*/  F2FP.BF16.F32.PACK_AB R190, R14, R13 ;  /* 0x0000000d0ebe723e */ /* 0x000fcc00000010ff */
[----:B------:R-:W0:Y:S01]  /*3a70*/  MUFU.EX2 R21, R21 ;  /* 0x0000001500157308 */ /* 0x000e220000000800 */
[----:B-1----:R-:W-:Y:S01]  /*3a80*/  FADD.FTZ R49, R15, R42 ;  /* 0x0000002a0f317221 */ /* 0x002fe20000010000 */
[----:B------:R-:W-:-:S04]  /*3a90*/  FADD.FTZ R42, R56, R57 ;  /* 0x00000039382a7221 */ /* 0x000fc80000010000 */
[----:B------:R-:W-:Y:S01]  /*3aa0*/  FADD.FTZ R57, R53, R42 ;  /* 0x0000002a35397221 */ /* 0x000fe20000010000 */
[----:B------:R-:W-:Y:S01]  /*3ab0*/  CS2R R52, SRZ ;  /* 0x0000000000347805 */ /* 0x000fe2000001ff00 */
[----:B------:R-:W1:Y:S01]  /*3ac0*/  MUFU.EX2 R24, R24 ;  /* 0x0000001800187308 */ /* 0x000e620000000800 */
[----:B--2---:R-:W-:Y:S01]  /*3ad0*/  FADD.FTZ R0, R20, R49 ;  /* 0x0000003114007221 */ /* 0x004fe20000010000 */
[----:B------:R-:W-:Y:S01]  /*3ae0*/  FADD.FTZ R42, R60, R57 ;  /* 0x000000393c2a7221 */ /* 0x000fe20000010000 */
[----:B------:R-:W-:Y:S02]  /*3af0*/  F2FP.BF16.F32.PACK_AB R184, R20, R15 ;  /* 0x0000000f14b8723e */ /* 0x000fe400000010ff */
[----:B------:R-:W-:Y:S01]  /*3b00*/  CS2R R60, SRZ ;  /* 0x00000000003c7805 */ /* 0x000fe2000001ff00 */
[----:B------:R-:W-:Y:S02]  /*3b10*/  FADD.FTZ R57, R45, R42 ;  /* 0x0000002a2d397221 */ /* 0x000fe40000010000 */
[----:B------:R-:W2:Y:S01]  /*3b20*/  MUFU.EX2 R25, R25 ;  /* 0x0000001900197308 */ /* 0x000ea20000000800 */
[----:B0-----:R-:W-:Y:S01]  /*3b30*/  FADD.FTZ R49, R21, R0 ;  /* 0x0000000015317221 */ /* 0x001fe20000010000 */
[----:B------:R-:W-:Y:S01]  /*3b40*/  FADD.FTZ R42, R64, R57 ;  /* 0x00000039402a7221 */ /* 0x000fe20000010000 */
[----:B------:R-:W-:-:S02]  /*3b50*/  CS2R R64, SRZ ;  /* 0x0000000000407805 */ /* 0x000fc4000001ff00 */
[----:B------:R-:W-:-:S03]  /*3b60*/  CS2R R56, SRZ ;  /* 0x0000000000387805 */ /* 0x000fc6000001ff00 */
[----:B------:R-:W0:Y:S01]  /*3b70*/  MUFU.EX2 R26, R26 ;  /* 0x0000001a001a7308 */ /* 0x000e220000000800 */
[C---:B-1----:R-:W-:Y:S01]  /*3b80*/  FADD.FTZ R0, R24.reuse, R49 ;  /* 0x0000003118007221 */ /* 0x042fe20000010000 */
[----:B------:R-:W-:-:S06]  /*3b90*/  F2FP.BF16.F32.PACK_AB R186, R24, R21 ;  /* 0x0000001518ba723e */ /* 0x000fcc00000010ff */
[----:B------:R-:W1:Y:S01]  /*3ba0*/  MUFU.EX2 R27, R27 ;  /* 0x0000001b001b7308 */ /* 0x000e620000000800 */
[----:B--2---:R-:W-:-:S07]  /*3bb0*/  FADD.FTZ R49, R25, R0 ;  /* 0x0000000019317221 */ /* 0x004fce0000010000 */
[----:B------:R-:W2:Y:S01]  /*3bc0*/  MUFU.EX2 R28, R28 ;  /* 0x0000001c001c7308 */ /* 0x000ea20000000800 */
[C---:B0-----:R-:W-:Y:S01]  /*3bd0*/  FADD.FTZ R0, R26.reuse, R49 ;  /* 0x000000311a007221 */ /* 0x041fe20000010000 */
[----:B------:R-:W-:Y:S01]  /*3be0*/  FADD.FTZ R49, R43, R42 ;  /* 0x0000002a2b317221 */ /* 0x000fe20000010000 */
[----:B------:R-:W-:Y:S02]  /*3bf0*/  F2FP.BF16.F32.PACK_AB R180, R26, R25 ;  /* 0x000000191ab4723e */ /* 0x000fe400000010ff */
[----:B------:R-:W-:Y:S01]  /*3c00*/  CS2R R24, SRZ ;  /* 0x0000000000187805 */ /* 0x000fe2000001ff00 */
[----:B------:R-:W-:Y:S01]  /*3c10*/  FADD.FTZ R42, R46, R49 ;  /* 0x000000312e2a7221 */ /* 0x000fe20000010000 */
[----:B------:R-:W-:Y:S01]  /*3c20*/  CS2R R48, SRZ ;  /* 0x0000000000307805 */ /* 0x000fe2000001ff00 */
[----:B------:R-:W0:Y:S01]  /*3c30*/  MUFU.EX2 R29, R29 ;  /* 0x0000001d001d7308 */ /* 0x000e220000000800 */
[----:B-1----:R-:W-:Y:S01]  /*3c40*/  FADD.FTZ R41, R27, R0 ;  /* 0x000000001b297221 */ /* 0x002fe20000010000 */
[----:B------:R-:W-:Y:S01]  /*3c50*/  FADD.FTZ R45, R47, R42 ;  /* 0x0000002a2f2d7221 */ /* 0x000fe20000010000 */
[----:B------:R-:W-:-:S03]  /*3c60*/  CS2R R46, SRZ ;  /* 0x00000000002e7805 */ /* 0x000fc6000001ff00 */
[----:B------:R-:W-:Y:S01]  /*3c70*/  FADD.FTZ R42, R50, R45 ;  /* 0x0000002d322a7221 */ /* 0x000fe20000010000 */
[----:B------:R-:W-:Y:S01]  /*3c80*/  CS2R R44, SRZ ;  /* 0x00000000002c7805 */ /* 0x000fe2000001ff00 */
[----:B------:R-:W1:Y:S01]  /*3c90*/  MUFU.EX2 R30, R30 ;  /* 0x0000001e001e7308 */ /* 0x000e620000000800 */
[C---:B--2---:R-:W-:Y:S01]  /*3ca0*/  FADD.FTZ R0, R28.reuse, R41 ;  /* 0x000000291c007221 */ /* 0x044fe20000010000 */
[----:B------:R-:W-:Y:S01]  /*3cb0*/  FADD.FTZ R13, R51, R42 ;  /* 0x0000002a330d7221 */ /* 0x000fe20000010000 */
[----:B------:R-:W-:Y:S02]  /*3cc0*/  F2FP.BF16.F32.PACK_AB R182, R28, R27 ;  /* 0x0000001b1cb6723e */ /* 0x000fe400000010ff */
[----:B------:R-:W-:Y:S02]  /*3cd0*/  CS2R R50, SRZ ;  /* 0x0000000000327805 */ /* 0x000fe4000001ff00 */
[----:B------:R-:W-:Y:S01]  /*3ce0*/  CS2R R42, SRZ ;  /* 0x00000000002a7805 */ /* 0x000fe2000001ff00 */
[----:B------:R-:W-:Y:S01]  /*3cf0*/  FADD.FTZ R10, R54, R13 ;  /* 0x0000000d360a7221 */ /* 0x000fe20000010000 */
[----:B------:R-:W-:Y:S01]  /*3d00*/  CS2R R26, SRZ ;  /* 0x00000000001a7805 */ /* 0x000fe2000001ff00 */
[----:B------:R-:W2:Y:S01]  /*3d10*/  MUFU.EX2 R31, R31 ;  /* 0x0000001f001f7308 */ /* 0x000ea20000000800 */
[----:B0-----:R-:W-:Y:S01]  /*3d20*/  FADD.FTZ R41, R29, R0 ;  /* 0x000000001d297221 */ /* 0x001fe20000010000 */
[----:B------:R-:W-:-:S06]  /*3d30*/  FADD.FTZ R13, R55, R10 ;  /* 0x0000000a370d7221 */ /* 0x000fcc0000010000 */
[----:B------:R-:W0:Y:S01]  /*3d40*/  MUFU.EX2 R32, R32 ;  /* 0x0000002000207308 */ /* 0x000e220000000800 */
[C---:B-1----:R-:W-:Y:S01]  /*3d50*/  FADD.FTZ R0, R30.reuse, R41 ;  /* 0x000000291e007221 */ /* 0x042fe20000010000 */
[----:B------:R-:W-:Y:S02]  /*3d60*/  F2FP.BF16.F32.PACK_AB R176, R30, R29 ;  /* 0x0000001d1eb0723e */ /* 0x000fe400000010ff */
[----:B------:R-:W-:-:S04]  /*3d70*/  CS2R R28, SRZ ;  /* 0x00000000001c7805 */ /* 0x000fc8000001ff00 */
[----:B------:R-:W1:Y:S01]  /*3d80*/  MUFU.EX2 R33, R33 ;  /* 0x0000002100217308 */ /* 0x000e620000000800 */
[----:B--2---:R-:W-:-:S07]  /*3d90*/  FADD.FTZ R3, R31, R0 ;  /* 0x000000001f037221 */ /* 0x004fce0000010000 */
        /* <DEDUP_REMOVED lines=39> */
[----:B0-----:R-:W-:Y:S01]  /*4010*/  FADD.FTZ R3, R39, R0 ;  /* 0x0000000027037221 */ /* 0x001fe20000010000 */
[----:B------:R-:W-:-:S06]  /*4020*/  IMAD.MOV.U32 R0, RZ, RZ, 0x3f800000 ;  /* 0x3f800000ff007424 */ /* 0x000fcc00078e00ff */
[----:B------:R-:W0:Y:S01]  /*4030*/  MUFU.EX2 R2, R2 ;  /* 0x0000000200027308 */ /* 0x000e220000000800 */
[----:B-1----:R-:W-:Y:S01]  /*4040*/  FADD.FTZ R13, R67, R10 ;  /* 0x0000000a430d7221 */ /* 0x002fe20000010000 */
[C---:B--2---:R-:W-:Y:S01]  /*4050*/  FADD.FTZ R10, R40.reuse, R3 ;  /* 0x00000003280a7221 */ /* 0x044fe20000010000 */
[----:B------:R-:W-:Y:S02]  /*4060*/  F2FP.BF16.F32.PACK_AB R170, R40, R39 ;  /* 0x0000002728aa723e */ /* 0x000fe400000010ff */
[----:B------:R-:W-:Y:S02]  /*4070*/  CS2R R40, SRZ ;  /* 0x0000000000287805 */ /* 0x000fe4000001ff00 */
[----:B------:R-:W-:Y:S01]  /*4080*/  CS2R R38, SRZ ;  /* 0x0000000000267805 */ /* 0x000fe2000001ff00 */
[C---:B0-----:R-:W-:Y:S01]  /*4090*/  FADD.FTZ R3, R2.reuse, R13 ;  /* 0x0000000d02037221 */ /* 0x041fe20000010000 */
[----:B------:R-:W-:Y:S01]  /*40a0*/  F2FP.BF16.F32.PACK_AB R171, R2, R67 ;  /* 0x0000004302ab723e */ /* 0x000fe200000010ff */
[----:B------:R-:W-:Y:S01]  /*40b0*/  IMAD.MOV.U32 R2, RZ, RZ, 0x3f800000 ;  /* 0x3f800000ff027424 */ /* 0x000fe200078e00ff */
[----:B------:R-:W-:Y:S01]  /*40c0*/  CS2R R66, SRZ ;  /* 0x0000000000427805 */ /* 0x000fe2000001ff00 */
[----:B------:R-:W-:Y:S06]  /*40d0*/  @!P1 BRA `(.L_x_2417) ;  /* 0x0000002c00249947 */ /* 0x000fec0003800000 */
[----:B------:R-:W-:Y:S01]  /*40e0*/  MOV R13, R11 ;  /* 0x0000000b000d7202 */ /* 0x000fe20000000f00 */
[----:B------:R-:W-:Y:S01]  /*40f0*/  IMAD.MOV.U32 R14, RZ, RZ, R12 ;  /* 0x000000ffff0e7224 */ /* 0x000fe200078e000c */
[----:B------:R-:W-:Y:S01]  /*4100*/  UMOV UR5, UR38 ;  /* 0x0000002600057c82 */ /* 0x000fe20008000000 */
[----:B------:R-:W-:Y:S01]  /*4110*/  IMAD.MOV.U32 R2, RZ, RZ, 0x3f800000 ;  /* 0x3f800000ff027424 */ /* 0x000fe200078e00ff */
[----:B------:R-:W-:Y:S01]  /*4120*/  UMOV UR6, UR39 ;  /* 0x0000002700067c82 */ /* 0x000fe20008000000 */
[----:B------:R-:W-:Y:S01]  /*4130*/  IMAD.MOV.U32 R119, RZ, RZ, RZ ;  /* 0x000000ffff777224 */ /* 0x000fe200078e00ff */
[----:B------:R-:W-:Y:S01]  /*4140*/  ULDC UR7, c[0x0][0x9d8] ;  /* 0x0002760000077ab9 */ /* 0x000fe20000000800 */
[----:B------:R-:W-:-:S05]  /*4150*/  ULDC UR34, c[0x0][0x988] ;  /* 0x0002620000227ab9 */ /* 0x000fca0000000800 */
.L_x_2428:
[----:B------:R-:W-:-:S04]  /*4160*/  UISETP.NE.AND UP0, UPT, UR6, 0x1, UPT ;  /* 0x000000010600788c */ /* 0x000fc8000bf05270 */
[----:B------:R-:W-:-:S04]  /*4170*/  USEL UR38, URZ, 0x1, UP0 ;  /* 0x000000013f267887 */ /* 0x000fc80008000000 */
[----:B------:R-:W-:Y:S01]  /*4180*/  ULOP3.LUT UR38, UR5, UR38, URZ, 0x3c, !UPT ;  /* 0x0000002605267292 */ /* 0x000fe2000f8e3c3f */
[----:B------:R-:W-:Y:S11]  /*4190*/  @!P0 BRA `(.L_x_2418) ;  /* 0x0000000000048947 */ /* 0x000ff60003800000 */
[----:B------:R-:W-:Y:S01]  /*41a0*/  BPT.TRAP 0x1 ;  /* 0x000000040000795c */ /* 0x000fe20000300000 */
.L_x_2418:
        /* <DEDUP_REMOVED lines=9> */
.L_x_2419:
[----:B-1----:R-:W-:Y:S05]  /*4240*/  @P1 BRA `(.L_x_2420) ;  /* 0x0000000000081947 */ /* 0x002fea0003800000 */
[----:B------:R-:W1:Y:S02]  /*4250*/  SYNCS.PHASECHK.TRANS64.TRYWAIT P1, [UR8+0x30830], R11 ;  /* 0x0308300bff0075a7 */ /* 0x000e640008020148 */
[----:B-1----:R-:W-:Y:S05]  /*4260*/  @!P1 BRA `(.L_x_2421) ;  /* 0x000000e000f09947 */ /* 0x002fea0003800000 */
.L_x_2420:
        /* <DEDUP_REMOVED lines=175> */
.L_x_2422:
[----:B------:R-:W-:Y:S01]  /*4d60*/  ULEA UR9, UR6, UR40, 0x3 ;  /* 0x0000002806097291 */ /* 0x000fe2000f8e183f */
[----:B------:R-:W-:-:S04]  /*4d70*/  MOV R0, UR5 ;  /* 0x0000000500007c02 */ /* 0x000fc80008000f00 */
[----:B------:R-:W-:-:S04]  /*4d80*/  SHF.L.U32 R0, R0, 0x1f, RZ ;  /* 0x0000001f00007819 */ /* 0x000fc800000006ff */
[----:B------:R2:W3:Y:S01]  /*4d90*/  SYNCS.PHASECHK.TRANS64.TRYWAIT P1, [UR9+0x30850], R0 ;  /* 0x03085000ff0075a7 */ /* 0x0004e20008020149 */
[----:B------:R-:W-:Y:S05]  /*4da0*/  @!P0 BRA `(.L_x_2423) ;  /* 0x0000000000048947 */ /* 0x000fea0003800000 */
[----:B------:R-:W-:Y:S01]  /*4db0*/  BPT.TRAP 0x1 ;  /* 0x000000040000795c */ /* 0x000fe20000300000 */
.L_x_2423:
[----:B---3--:R-:W-:Y:S05]  /*4dc0*/  @P1 BRA `(.L_x_2424) ;  /* 0x0000000000081947 */ /* 0x008fea0003800000 */
[----:B------:R-:W3:Y:S02]  /*4dd0*/  SYNCS.PHASECHK.TRANS64.TRYWAIT P1, [UR9+0x30850], R0 ;  /* 0x03085000ff0075a7 */ /* 0x000ee40008020149 */
[----:B---3--:R-:W-:Y:S05]  /*4de0*/  @!P1 BRA `(.L_x_2425) ;  /* 0x000000d800289947 */ /* 0x008fea0003800000 */
.L_x_2424:
        /* <DEDUP_REMOVED lines=37> */
.L_x_2426:
[----:B------:R-:W-:Y:S01]  /*5040*/  UISETP.NE.AND UP0, UPT, UR60, URZ, UPT ;  /* 0x0000003f3c00728c */ /* 0x000fe2000bf05270 */
[----:B-1----:R-:W-:Y:S01]  /*5050*/  FMUL.FTZ R12, R129, UR7 ;  /* 0x00000007810c7c20 */ /* 0x002fe20008410000 */
[----:B0-2---:R-:W-:Y:S01]  /*5060*/  FMUL.FTZ R0, R120, UR7 ;  /* 0x0000000778007c20 */ /* 0x005fe20008410000 */
[----:B------:R-:W-:Y:S01]  /*5070*/  FMUL.FTZ R20, R132, UR7 ;  /* 0x0000000784147c20 */ /* 0x000fe20008410000 */
[----:B------:R-:W-:Y:S01]  /*5080*/  FMUL.FTZ R168, R122, UR7 ;  /* 0x000000077aa87c20 */ /* 0x000fe20008410000 */
[----:B------:R0:W-:Y:S01]  /*5090*/  MUFU.TANH R120, R12 ;  /* 0x0000000c00787308 */ /* 0x0001e20000002400 */
[----:B------:R-:W-:Y:S01]  /*50a0*/  PLOP3.LUT P1, PT, PT, PT, UP0, 0x80, 0x0 ;  /* 0x000000000000781c */ /* 0x000fe20003f2f008 */
[----:B------:R-:W-:Y:S01]  /*50b0*/  FMUL.FTZ R2, R121, UR7 ;  /* 0x0000000779027c20 */ /* 0x000fe20008410000 */
[----:B------:R-:W-:Y:S01]  /*50c0*/  PLOP3.LUT P2, PT, PT, PT, UP0, 0x80, 0x0 ;  /* 0x000000000000781c */ /* 0x000fe20003f4f008 */
[----:B------:R-:W-:Y:S02]  /*50d0*/  IMAD.U32 R21, RZ, RZ, UR42 ;  /* 0x0000002aff157e24 */ /* 0x000fe4000f8e00ff */
[----:B------:R-:W-:Y:S01]  /*50e0*/  FMUL.FTZ R15, R124, UR7 ;  /* 0x000000077c0f7c20 */ /* 0x000fe20008410000 */
[----:B------:R-:W-:Y:S01]  /*50f0*/  @UP0 ULDC UR5, c[0x0][0x44c] ;  /* 0x0001130000050ab9 */ /* 0x000fe20000000800 */
[----:B------:R-:W-:Y:S01]  /*5100*/  FMUL.FTZ R11, R125, UR7 ;  /* 0x000000077d0b7c20 */ /* 0x000fe20008410000 */
[----:B------:R1:W-:Y:S01]  /*5110*/  MUFU.TANH R122, R20 ;  /* 0x00000014007a7308 */ /* 0x0003e20000002400 */
[----:B0-----:R-:W-:-:S02]  /*5120*/  VIADD R12, R18, UR41 ;  /* 0x00000029120c7c36 */ /* 0x001fc40008000000 */
[----:B------:R-:W-:Y:S01]  /*5130*/  FMUL.FTZ R128, R128, UR7 ;  /* 0x0000000780807c20 */ /* 0x000fe20008410000 */
[----:B------:R-:W-:Y:S01]  /*5140*/  FMUL.FTZ R144, R144, UR7 ;  /* 0x0000000790907c20 */ /* 0x000fe20008410000 */
[----:B------:R-:W-:Y:S01]  /*5150*/  FMUL.FTZ R171, R126, UR7 ;  /* 0x000000077eab7c20 */ /* 0x000fe20008410000 */
[----:B------:R-:W-:Y:S01]  /*5160*/  FMUL.FTZ R136, R136, UR7 ;  /* 0x0000000788887c20 */ /* 0x000fe20008410000 */
[----:B------:R-:W-:Y:S01]  /*5170*/  FMUL.FTZ R132, R135, UR7 ;  /* 0x0000000787847c20 */ /* 0x000fe20008410000 */
[----:B------:R-:W-:Y:S01]  /*5180*/  FMUL.FTZ R133, R133, UR7 ;  /* 0x0000000785857c20 */ /* 0x000fe20008410000 */
[----:B------:R-:W0:Y:S01]  /*5190*/  MUFU.TANH R0, R0 ;  /* 0x0000000000007308 */ /* 0x000e220000002400 */
[----:B-1----:R-:W-:Y:S01]  /*51a0*/  @P1 IMAD.HI.U32 R20, R12, UR5, RZ ;  /* 0x000000050c141c27 */ /* 0x002fe2000f8e00ff */
[----:B------:R-:W-:-:S03]  /*51b0*/  @UP0 ULDC UR5, c[0x0][0x450] ;  /* 0x0001140000050ab9 */ /* 0x000fc60000000800 */
[----:B------:R-:W-:Y:S01]  /*51c0*/  FMUL.FTZ R141, R141, UR7 ;  /* 0x000000078d8d7c20 */ /* 0x000fe20008410000 */
[----:B------:R-:W-:Y:S01]  /*51d0*/  FMUL.FTZ R169, R123, UR7 ;  /* 0x000000077ba97c20 */ /* 0x000fe20008410000 */
[----:B------:R-:W-:Y:S01]  /*51e0*/  FMUL.FTZ R140, R140, UR7 ;  /* 0x000000078c8c7c20 */ /* 0x000fe20008410000 */
[----:B------:R-:W-:Y:S01]  /*51f0*/  @P2 SHF.R.U32.HI R12, RZ, UR5, R20 ;  /* 0x00000005ff0c2c19 */ /* 0x000fe20008011614 */
[----:B------:R-:W-:Y:S01]  /*5200*/  UMOV UR5, 0x1 ;  /* 0x0000000100057882 */ /* 0x000fe20000000000 */
[----:B------:R-:W1:Y:S01]  /*5210*/  MUFU.TANH R2, R2 ;  /* 0x0000000200027308 */ /* 0x000e620000002400 */
[----:B------:R-:W-:Y:S01]  /*5220*/  UIMAD UR5, UR4, -0x60, UR5 ;  /* 0xffffffa0040578a4 */ /* 0x000fe2000f8e0205 */
[----:B------:R-:W-:Y:S01]  /*5230*/  FMUL.FTZ R20, R145, UR7 ;  /* 0x0000000791147c20 */ /* 0x000fe20008410000 */
[----:B------:R-:W2:Y:S01]  /*5240*/  SHFL.IDX PT, R121, R12, RZ, 0x1c1f ;  /* 0x001c1fff0c797589 */ /* 0x000ea200000e0000 */
[----:B------:R-:W-:Y:S01]  /*5250*/  FMUL.FTZ R170, R127, UR7 ;  /* 0x000000077faa7c20 */ /* 0x000fe20008410000 */
[----:B------:R-:W-:Y:S01]  /*5260*/  FMUL.FTZ R137, R137, UR7 ;  /* 0x0000000789897c20 */ /* 0x000fe20008410000 */
[----:B------:R-:W-:Y:S01]  /*5270*/  FMUL.FTZ R129, R130, UR7 ;  /* 0x0000000782817c20 */ /* 0x000fe20008410000 */
[----:B------:R-:W-:Y:S01]  /*5280*/  IMAD.U32 R172, RZ, RZ, UR5 ;  /* 0x00000005ffac7e24 */ /* 0x000fe2000f8e00ff */
[----:B------:R-:W3:Y:S01]  /*5290*/  MUFU.TANH R15, R15 ;  /* 0x0000000f000f7308 */ /* 0x000ee20000002400 */
[----:B------:R-:W-:Y:S01]  /*52a0*/  FMUL.FTZ R130, R131, UR7 ;  /* 0x0000000783827c20 */ /* 0x000fe20008410000 */
[----:B------:R-:W-:Y:S01]  /*52b0*/  FMUL.FTZ R131, R134, UR7 ;  /* 0x0000000786837c20 */ /* 0x000fe20008410000 */
[----:B------:R-:W-:-:S02]  /*52c0*/  IMAD R172, R17, -0x2, R172 ;  /* 0xfffffffe11ac7824 */ /* 0x000fc400078e02ac */
[----:B------:R-:W-:Y:S01]  /*52d0*/  FMUL.FTZ R138, R138, UR7 ;  /* 0x000000078a8a7c20 */ /* 0x000fe20008410000 */
[----:B------:R-:W-:Y:S01]  /*52e0*/  FMUL.FTZ R134, R139, UR7 ;  /* 0x000000078b867c20 */ /* 0x000fe20008410000 */
[----:B------:R-:W-:Y:S01]  /*52f0*/  FMUL.FTZ R148, R148, UR7 ;  /* 0x0000000794947c20 */ /* 0x000fe20008410000 */
[----:B------:R-:W-:Y:S01]  /*5300*/  FMUL.FTZ R149, R149, UR7 ;  /* 0x0000000795957c20 */ /* 0x000fe20008410000 */
[----:B------:R-:W-:Y:S01]  /*5310*/  IADD3 R172, -R21, UR43, R172 ;  /* 0x0000002b15ac7c10 */ /* 0x000fe2000fffe1ac */
        /* <DEDUP_REMOVED lines=8> */
[----:B------:R-:W5:Y:S01]  /*53a0*/  MUFU.TANH R128, R128 ;  /* 0x0000008000807308 */ /* 0x000f620000002400 */
[----:B------:R-:W-:Y:S01]  /*53b0*/  FMUL.FTZ R165, R165, UR7 ;  /* 0x00000007a5a57c20 */ /* 0x000fe20008410000 */
[----:B--2---:R-:W-:Y:S01]  /*53c0*/  IMAD.IADD R121, R172, 0x1, R121 ;  /* 0x00000001ac797824 */ /* 0x004fe200078e0279 */
[----:B------:R-:W-:Y:S01]  /*53d0*/  UMOV UR14, UR34 ;  /* 0x00000022000e7c82 */ /* 0x000fe20008000000 */
[----:B------:R-:W2:Y:S01]  /*53e0*/  S2UR UR6, SR_CgaCtaId ;  /* 0x00000000000679c3 */ /* 0x000ea20000008800 */
[----:B------:R-:W-:-:S02]  /*53f0*/  UIADD3 UR8, UR8, 0x30840, URZ ;  /* 0x0003084008087890 */ /* 0x000fc4000fffe03f */
[C---:B------:R-:W-:Y:S01]  /*5400*/  ISETP.GT.AND P1, PT, R121.reuse, RZ, PT ;  /* 0x000000ff7900720c */ /* 0x040fe20003f24270 */
[----:B------:R1:W-:Y:S01]  /*5410*/  MUFU.TANH R126, R144 ;  /* 0x00000090007e7308 */ /* 0x0003e20000002400 */
[C---:B------:R-:W-:Y:S02]  /*5420*/  ISETP.GT.AND P2, PT, R121.reuse, 0x1, PT ;  /* 0x000000017900780c */ /* 0x040fe40003f44270 */
[----:B0-----:R-:W-:Y:S02]  /*5430*/  FSEL R145, R0, -INF , P1 ;  /* 0xff80000000917808 */ /* 0x001fe40000800000 */
[----:B------:R-:W-:Y:S02]  /*5440*/  ISETP.GT.AND P1, PT, R121, 0x8, PT ;  /* 0x000000087900780c */ /* 0x000fe40003f24270 */
[----:B------:R-:W-:Y:S01]  /*5450*/  FMNMX.FTZ R21, R145, R14, !PT ;  /* 0x0000000e91157209 */ /* 0x000fe20007810000 */
[----:B------:R0:W-:Y:S01]  /*5460*/  MUFU.TANH R135, R136 ;  /* 0x0000008800877308 */ /* 0x0001e20000002400 */
[----:B-1----:R-:W-:-:S02]  /*5470*/  FSEL R144, R2, -INF , P2 ;  /* 0xff80000002907808 */ /* 0x002fc40001000000 */
[----:B------:R-:W-:Y:S02]  /*5480*/  ISETP.GT.AND P2, PT, R121, 0x9, PT ;  /* 0x000000097900780c */ /* 0x000fe40003f44270 */
[----:B------:R-:W-:-:S03]  /*5490*/  FMNMX.FTZ R21, R144, R21, !PT ;  /* 0x0000001590157209 */ /* 0x000fc60007810000 */
[----:B------:R-:W1:Y:S01]  /*54a0*/  MUFU.TANH R123, R133 ;  /* 0x00000085007b7308 */ /* 0x000e620000002400 */
[----:B0-----:R-:W-:Y:S01]  /*54b0*/  FMUL.FTZ R136, R142, UR7 ;  /* 0x000000078e887c20 */ /* 0x001fe20008410000 */
[----:B---3--:R-:W-:Y:S02]  /*54c0*/  FSEL R142, R15, -INF , P1 ;  /* 0xff8000000f8e7808 */ /* 0x008fe40000800000 */
[----:B------:R-:W-:Y:S01]  /*54d0*/  ISETP.GT.AND P1, PT, R121, 0x10, PT ;  /* 0x000000107900780c */ /* 0x000fe20003f24270 */
[----:B--2---:R-:W-:Y:S01]  /*54e0*/  UPRMT UR8, UR6, 0x654, UR8 ;  /* 0x0000065406087896 */ /* 0x004fe20008000008 */
[----:B------:R-:W-:Y:S02]  /*54f0*/  FMNMX.FTZ R0, R142, R21, !PT ;  /* 0x000000158e007209 */ /* 0x000fe40007810000 */
[----:B------:R4:W-:Y:S06]  /*5500*/  MUFU.TANH R125, R141 ;  /* 0x0000008d007d7308 */ /* 0x0009ec0000002400 */
[----:B------:R-:W-:Y:S02]  /*5510*/  SYNCS.ARRIVE.TRANS64.RED.A1T0 RZ, [UR8], RZ ;  /* 0x000000ffffff79a7 */ /* 0x000fe40008100408 */
[----:B------:R5:W-:Y:S01]  /*5520*/  MUFU.TANH R127, R140 ;  /* 0x0000008c007f7308 */ /* 0x000be20000002400 */
[----:B----4-:R-:W-:-:S02]  /*5530*/  FSEL R141, R11, -INF , P2 ;  /* 0xff8000000b8d7808 */ /* 0x010fc40001000000 */
[----:B------:R-:W-:Y:S02]  /*5540*/  ISETP.GT.AND P2, PT, R121, 0x11, PT ;  /* 0x000000117900780c */ /* 0x000fe40003f44270 */
[----:B------:R-:W-:Y:S02]  /*5550*/  FMNMX.FTZ R11, R141, R0, !PT ;  /* 0x000000008d0b7209 */ /* 0x000fe40007810000 */
[----:B------:R-:W-:Y:S01]  /*5560*/  FSEL R139, R120, -INF , P2 ;  /* 0xff800000788b7808 */ /* 0x000fe20001000000 */
[----:B------:R1:W0:Y:S01]  /*5570*/  MUFU.TANH R124, R137 ;  /* 0x00000089007c7308 */ /* 0x0002220000002400 */
[----:B-----5:R-:W-:Y:S02]  /*5580*/  FSEL R140, R128, -INF , P1 ;  /* 0xff800000808c7808 */ /* 0x020fe40000800000 */
[----:B------:R-:W-:Y:S02]  /*5590*/  ISETP.GT.AND P1, PT, R121, 0x18, PT ;  /* 0x000000187900780c */ /* 0x000fe40003f24270 */
[----:B------:R-:W-:-:S02]  /*55a0*/  FMNMX.FTZ R0, R140, R11, !PT ;  /* 0x0000000b8c007209 */ /* 0x000fc40007810000 */
[----:B------:R-:W-:Y:S01]  /*55b0*/  ISETP.GT.AND P2, PT, R121, 0x19, PT ;  /* 0x000000197900780c */ /* 0x000fe20003f44270 */
[----:B------:R2:W-:Y:S01]  /*55c0*/  MUFU.TANH R133, R138 ;  /* 0x0000008a00857308 */ /* 0x0005e20000002400 */
[----:B------:R-:W-:Y:S02]  /*55d0*/  FMNMX.FTZ R11, R139, R0, !PT ;  /* 0x000000008b0b7209 */ /* 0x000fe40007810000 */
[----:B-1----:R-:W-:Y:S02]  /*55e0*/  FSEL R137, R123, -INF , P2 ;  /* 0xff8000007b897808 */ /* 0x002fe40001000000 */
[----:B------:R-:W-:-:S03]  /*55f0*/  ISETP.GT.AND P2, PT, R121, 0x21, PT ;  /* 0x000000217900780c */ /* 0x000fc60003f44270 */
[----:B------:R-:W1:Y:S01]  /*5600*/  MUFU.TANH R20, R20 ;  /* 0x0000001400147308 */ /* 0x000e620000002400 */
[----:B--2---:R-:W-:Y:S02]  /*5610*/  FSEL R138, R122, -INF , P1 ;  /* 0xff8000007a8a7808 */ /* 0x004fe40000800000 */
[----:B------:R-:W-:Y:S02]  /*5620*/  ISETP.GT.AND P1, PT, R121, 0x20, PT ;  /* 0x000000207900780c */ /* 0x000fe40003f24270 */
[----:B------:R-:W-:Y:S02]  /*5630*/  FMNMX.FTZ R0, R138, R11, !PT ;  /* 0x0000000b8a007209 */ /* 0x000fe40007810000 */
[----:B------:R-:W-:Y:S01]  /*5640*/  FSEL R135, R135, -INF , P1 ;  /* 0xff80000087877808 */ /* 0x000fe20000800000 */
[----:B------:R-:W2:Y:S01]  /*5650*/  MUFU.TANH R148, R148 ;  /* 0x0000009400947308 */ /* 0x000ea20000002400 */
[----:B------:R-:W-:Y:S02]  /*5660*/  FMNMX.FTZ R0, R137, R0, !PT ;  /* 0x0000000089007209 */ /* 0x000fe40007810000 */
[----:B------:R-:W-:-:S02]  /*5670*/  ISETP.GT.AND P1, PT, R121, 0x28, PT ;  /* 0x000000287900780c */ /* 0x000fc40003f24270 */
[----:B0-----:R-:W-:Y:S02]  /*5680*/  FSEL R128, R124, -INF , P2 ;  /* 0xff8000007c807808 */ /* 0x001fe40001000000 */
[----:B------:R-:W-:Y:S01]  /*5690*/  FMNMX.FTZ R11, R135, R0, !PT ;  /* 0x00000000870b7209 */ /* 0x000fe20007810000 */
[----:B------:R-:W0:Y:S01]  /*56a0*/  MUFU.TANH R149, R149 ;  /* 0x0000009500957308 */ /* 0x000e220000002400 */
[----:B------:R-:W-:Y:S02]  /*56b0*/  ISETP.GT.AND P2, PT, R121, 0x29, PT ;  /* 0x000000297900780c */ /* 0x000fe40003f44270 */
[----:B------:R-:W-:Y:S02]  /*56c0*/  FSEL R127, R127, -INF , P1 ;  /* 0xff8000007f7f7808 */ /* 0x000fe40000800000 */
[----:B------:R-:W-:Y:S02]  /*56d0*/  FMNMX.FTZ R0, R128, R11, !PT ;  /* 0x0000000b80007209 */ /* 0x000fe40007810000 */
[----:B------:R-:W-:Y:S01]  /*56e0*/  ISETP.GT.AND P1, PT, R121, 0x30, PT ;  /* 0x000000307900780c */ /* 0x000fe20003f24270 */
[----:B------:R-:W3:Y:S01]  /*56f0*/  MUFU.TANH R152, R152 ;  /* 0x0000009800987308 */ /* 0x000ee20000002400 */
[----:B------:R-:W-:-:S02]  /*5700*/  FSEL R122, R125, -INF , P2 ;  /* 0xff8000007d7a7808 */ /* 0x000fc40001000000 */
[----:B------:R-:W-:Y:S02]  /*5710*/  FMNMX.FTZ R11, R127, R0, !PT ;  /* 0x000000007f0b7209 */ /* 0x000fe40007810000 */
[C---:B------:R-:W-:Y:S02]  /*5720*/  ISETP.GT.AND P2, PT, R121.reuse, 0x31, PT ;  /* 0x000000317900780c */ /* 0x040fe40003f44270 */
[----:B------:R-:W-:Y:S01]  /*5730*/  FSEL R123, R126, -INF , P1 ;  /* 0xff8000007e7b7808 */ /* 0x000fe20000800000 */
[----:B------:R-:W4:Y:S01]  /*5740*/  MUFU.TANH R153, R153 ;  /* 0x0000009900997308 */ /* 0x000f220000002400 */
[----:B------:R-:W-:Y:S02]  /*5750*/  FMNMX.FTZ R2, R122, R11, !PT ;  /* 0x0000000b7a027209 */ /* 0x000fe40007810000 */
[----:B------:R-:W-:Y:S02]  /*5760*/  ISETP.GT.AND P1, PT, R121, 0x38, PT ;  /* 0x000000387900780c */ /* 0x000fe40003f24270 */
[----:B-1----:R-:W-:-:S02]  /*5770*/  FSEL R0, R20, -INF , P2 ;  /* 0xff80000014007808 */ /* 0x002fc40001000000 */
[----:B------:R-:W-:Y:S01]  /*5780*/  FMNMX.FTZ R15, R123, R2, !PT ;  /* 0x000000027b0f7209 */ /* 0x000fe20007810000 */
[----:B------:R-:W1:Y:S01]  /*5790*/  MUFU.TANH R156, R156 ;  /* 0x0000009c009c7308 */ /* 0x000e620000002400 */
[----:B------:R-:W-:Y:S02]  /*57a0*/  ISETP.GT.AND P2, PT, R121, 0x39, PT ;  /* 0x000000397900780c */ /* 0x000fe40003f44270 */
[----:B--2---:R-:W-:Y:S01]  /*57b0*/  FSEL R11, R148, -INF , P1 ;  /* 0xff800000940b7808 */ /* 0x004fe20000800000 */
[----:B------:R-:W-:Y:S01]  /*57c0*/  FMUL.FTZ R148, R143, UR7 ;  /* 0x000000078f947c20 */ /* 0x000fe20008410000 */
[----:B------:R-:W-:Y:S02]  /*57d0*/  FMNMX.FTZ R20, R0, R15, !PT ;  /* 0x0000000f00147209 */ /* 0x000fe40007810000 */
[----:B------:R-:W-:Y:S01]  /*57e0*/  ISETP.GT.AND P1, PT, R121, 0x40, PT ;  /* 0x000000407900780c */ /* 0x000fe20003f24270 */
[----:B------:R-:W2:Y:S01]  /*57f0*/  MUFU.TANH R157, R157 ;  /* 0x0000009d009d7308 */ /* 0x000ea20000002400 */
[----:B0-----:R-:W-:Y:S01]  /*5800*/  FSEL R2, R149, -INF , P2 ;  /* 0xff80000095027808 */ /* 0x001fe20001000000 */
[----:B------:R-:W-:Y:S01]  /*5810*/  FMUL.FTZ R149, R146, UR7 ;  /* 0x0000000792957c20 */ /* 0x000fe20008410000 */
[----:B------:R-:W-:-:S02]  /*5820*/  FMNMX.FTZ R21, R11, R20, !PT ;  /* 0x000000140b157209 */ /* 0x000fc40007810000 */
[C---:B------:R-:W-:Y:S02]  /*5830*/  ISETP.GT.AND P2, PT, R121.reuse, 0x41, PT ;  /* 0x000000417900780c */ /* 0x040fe40003f44270 */
[----:B---3--:R-:W-:Y:S01]  /*5840*/  FSEL R15, R152, -INF , P1 ;  /* 0xff800000980f7808 */ /* 0x008fe20000800000 */
[----:B------:R-:W0:Y:S01]  /*5850*/  MUFU.TANH R160, R160 ;  /* 0x000000a000a07308 */ /* 0x000e220000002400 */
[----:B------:R-:W-:Y:S02]  /*5860*/  FMNMX.FTZ R120, R2, R21, !PT ;  /* 0x0000001502787209 */ /* 0x000fe40007810000 */
[----:B------:R-:W-:Y:S02]  /*5870*/  ISETP.GT.AND P1, PT, R121, 0x48, PT ;  /* 0x000000487900780c */ /* 0x000fe40003f24270 */
[----:B----4-:R-:W-:Y:S01]  /*5880*/  FSEL R20, R153, -INF , P2 ;  /* 0xff80000099147808 */ /* 0x010fe20001000000 */
[----:B------:R-:W-:Y:S01]  /*5890*/  FMUL.FTZ R153, R155, UR7 ;  /* 0x000000079b997c20 */ /* 0x000fe20008410000 */
[----:B------:R-:W-:Y:S01]  /*58a0*/  FMNMX.FTZ R125, R15, R120, !PT ;  /* 0x000000780f7d7209 */ /* 0x000fe20007810000 */
[----:B------:R-:W3:Y:S01]  /*58b0*/  MUFU.TANH R161, R161 ;  /* 0x000000a100a17308 */ /* 0x000ee20000002400 */
[----:B------:R-:W-:Y:S01]  /*58c0*/  ISETP.GT.AND P2, PT, R121, 0x49, PT ;  /* 0x000000497900780c */ /* 0x000fe20003f44270 */
[----:B------:R-:W-:Y:S01]  /*58d0*/  FMUL.FTZ R155, R159, UR7 ;  /* 0x000000079f9b7c20 */ /* 0x000fe20008410000 */
[----:B-1----:R-:W-:Y:S01]  /*58e0*/  FSEL R21, R156, -INF , P1 ;  /* 0xff8000009c157808 */ /* 0x002fe20000800000 */
[----:B------:R-:W-:Y:S01]  /*58f0*/  FMUL.FTZ R156, R162, UR7 ;  /* 0x00000007a29c7c20 */ /* 0x000fe20008410000 */
[----:B------:R-:W-:Y:S01]  /*5900*/  FMNMX.FTZ R124, R20, R125, !PT ;  /* 0x0000007d147c7209 */ /* 0x000fe20007810000 */
[----:B------:R-:W-:Y:S01]  /*5910*/  FMUL.FTZ R159, R167, UR7 ;  /* 0x00000007a79f7c20 */ /* 0x000fe20008410000 */
[----:B------:R-:W-:Y:S01]  /*5920*/  ISETP.GT.AND P1, PT, R121, 0x50, PT ;  /* 0x000000507900780c */ /* 0x000fe20003f24270 */
[----:B------:R-:W1:Y:S01]  /*5930*/  MUFU.TANH R126, R164 ;  /* 0x000000a4007e7308 */ /* 0x000e620000002400 */
[----:B--2---:R-:W-:Y:S01]  /*5940*/  FSEL R120, R157, -INF , P2 ;  /* 0xff8000009d787808 */ /* 0x004fe20001000000 */
[----:B------:R-:W-:Y:S01]  /*5950*/  FMUL.FTZ R157, R163, UR7 ;  /* 0x00000007a39d7c20 */ /* 0x000fe20008410000 */
[----:B------:R-:W-:-:S02]  /*5960*/  FMNMX.FTZ R125, R21, R124, !PT ;  /* 0x0000007c157d7209 */ /* 0x000fc40007810000 */
[C---:B------:R-:W-:Y:S02]  /*5970*/  ISETP.GT.AND P2, PT, R121.reuse, 0x51, PT ;  /* 0x000000517900780c */ /* 0x040fe40003f44270 */
[----:B0-----:R-:W-:Y:S01]  /*5980*/  FSEL R124, R160, -INF , P1 ;  /* 0xff800000a07c7808 */ /* 0x001fe20000800000 */
[----:B------:R-:W0:Y:S01]  /*5990*/  MUFU.TANH R165, R165 ;  /* 0x000000a500a57308 */ /* 0x000e220000002400 */
[----:B------:R-:W-:Y:S02]  /*59a0*/  FMNMX.FTZ R143, R120, R125, !PT ;  /* 0x0000007d788f7209 */ /* 0x000fe40007810000 */
[----:B------:R-:W-:Y:S02]  /*59b0*/  ISETP.GT.AND P1, PT, R121, 0x58, PT ;  /* 0x000000587900780c */ /* 0x000fe40003f24270 */
[----:B---3--:R-:W-:Y:S02]  /*59c0*/  FSEL R125, R161, -INF , P2 ;  /* 0xff800000a17d7808 */ /* 0x008fe40001000000 */
[----:B------:R-:W-:Y:S01]  /*59d0*/  FMNMX.FTZ R152, R124, R143, !PT ;  /* 0x0000008f7c987209 */ /* 0x000fe20007810000 */
[----:B------:R-:W2:Y:S01]  /*59e0*/  MUFU.TANH R168, R168 ;  /* 0x000000a800a87308 */ /* 0x000ea20000002400 */
[----:B------:R-:W-:-:S02]  /*59f0*/  ISETP.GT.AND P2, PT, R121, 0x59, PT ;  /* 0x000000597900780c */ /* 0x000fc40003f44270 */
[----:B-1----:R-:W-:Y:S02]  /*5a00*/  FSEL R126, R126, -INF , P1 ;  /* 0xff8000007e7e7808 */ /* 0x002fe40000800000 */
[----:B------:R-:W-:Y:S01]  /*5a10*/  FMNMX.FTZ R143, R125, R152, !PT ;  /* 0x000000987d8f7209 */ /* 0x000fe20007810000 */
[----:B------:R-:W-:Y:S01]  /*5a20*/  FMUL.FTZ R152, R147, UR7 ;  /* 0x0000000793987c20 */ /* 0x000fe20008410000 */
[----:B------:R-:W-:Y:S01]  /*5a30*/  FMUL.FTZ R147, R150, UR7 ;  /* 0x0000000796937c20 */ /* 0x000fe20008410000 */
[----:B------:R-:W1:Y:S01]  /*5a40*/  MUFU.TANH R169, R169 ;  /* 0x000000a900a97308 */ /* 0x000e620000002400 */
[----:B0-----:R-:W-:Y:S01]  /*5a50*/  FSEL R121, R165, -INF , P2 ;  /* 0xff800000a5797808 */ /* 0x001fe20001000000 */
[----:B------:R-:W-:Y:S01]  /*5a60*/  FMUL.FTZ R150, R151, UR7 ;  /* 0x0000000797967c20 */ /* 0x000fe20008410000 */
[----:B------:R-:W-:Y:S01]  /*5a70*/  FMNMX.FTZ R146, R126, R143, !PT ;  /* 0x0000008f7e927209 */ /* 0x000fe20007810000 */
[----:B------:R-:W-:Y:S01]  /*5a80*/  FMUL.FTZ R151, R154, UR7 ;  /* 0x000000079a977c20 */ /* 0x000fe20008410000 */
[----:B------:R-:W-:Y:S01]  /*5a90*/  FMUL.FTZ R154, R158, UR7 ;  /* 0x000000079e9a7c20 */ /* 0x000fe20008410000 */
[----:B------:R-:W-:Y:S01]  /*5aa0*/  FMUL.FTZ R158, R166, UR7 ;  /* 0x00000007a69e7c20 */ /* 0x000fe20008410000 */
[----:B------:R-:W-:Y:S01]  /*5ab0*/  FMNMX.FTZ R146, R121, R146, !PT ;  /* 0x0000009279927209 */ /* 0x000fe20007810000 */
[----:B------:R-:W0:Y:S04]  /*5ac0*/  MUFU.TANH R171, R171 ;  /* 0x000000ab00ab7308 */ /* 0x000e280000002400 */
[----:B------:R-:W3:Y:S04]  /*5ad0*/  SHFL.BFLY PT, R143, R146, 0x2, 0x1f ;  /* 0x0c401f00928f7f89 */ /* 0x000ee800000e0000 */
[----:B------:R-:W4:Y:S08]  /*5ae0*/  MUFU.TANH R170, R170 ;  /* 0x000000aa00aa7308 */ /* 0x000f300000002400 */
[----:B------:R-:W5:Y:S08]  /*5af0*/  MUFU.TANH R129, R129 ;  /* 0x0000008100817308 */ /* 0x000f700000002400 */
[----:B------:R-:W5:Y:S01]  /*5b00*/  MUFU.TANH R130, R130 ;  /* 0x0000008200827308 */ /* 0x000f620000002400 */
[----:B---3--:R-:W-:-:S02]  /*5b10*/  FMNMX.FTZ R160, R146, R143, !PT ;  /* 0x0000008f92a07209 */ /* 0x008fc40007810000 */
[----:B------:R-:W3:Y:S05]  /*5b20*/  SHFL.IDX PT, R143, R12, 0x1, 0x1c1f ;  /* 0x003c1f000c8f7f89 */ /* 0x000eea00000e0000 */
[----:B------:R-:W5:Y:S01]  /*5b30*/  MUFU.TANH R131, R131 ;  /* 0x0000008300837308 */ /* 0x000f620000002400 */
[----:B------:R-:W0:Y:S07]  /*5b40*/  SHFL.BFLY PT, R161, R160, 0x1, 0x1f ;  /* 0x0c201f00a0a17f89 */ /* 0x000e2e00000e0000 */
[----:B------:R-:W5:Y:S08]  /*5b50*/  MUFU.TANH R132, R132 ;  /* 0x0000008400847308 */ /* 0x000f700000002400 */
[----:B------:R-:W5:Y:S01]  /*5b60*/  MUFU.TANH R134, R134 ;  /* 0x0000008600867308 */ /* 0x000f620000002400 */
[----:B---3--:R-:W-:-:S07]  /*5b70*/  IADD3 R172, R172, R143, RZ ;  /* 0x0000008facac7210 */ /* 0x008fce0007ffe0ff */
[----:B------:R-:W3:Y:S01]  /*5b80*/  MUFU.TANH R136, R136 ;  /* 0x0000008800887308 */ /* 0x000ee20000002400 */
[C---:B------:R-:W-:Y:S02]  /*5b90*/  ISETP.GT.AND P1, PT, R172.reuse, RZ, PT ;  /* 0x000000ffac00720c */ /* 0x040fe40003f24270 */
[----:B------:R-:W-:Y:S02]  /*5ba0*/  ISETP.GT.AND P2, PT, R172, 0x1, PT ;  /* 0x00000001ac00780c */ /* 0x000fe40003f44270 */
[----:B--2---:R-:W-:Y:S02]  /*5bb0*/  FSEL R168, R168, -INF , P1 ;  /* 0xff800000a8a87808 */ /* 0x004fe40000800000 */
[----:B------:R-:W-:Y:S01]  /*5bc0*/  ISETP.GT.AND P3, PT, R172, 0x8, PT ;  /* 0x00000008ac00780c */ /* 0x000fe20003f64270 */
[----:B------:R-:W2:Y:S01]  /*5bd0*/  MUFU.TANH R148, R148 ;  /* 0x0000009400947308 */ /* 0x000ea20000002400 */
[----:B-1----:R-:W-:Y:S02]  /*5be0*/  FSEL R169, R169, -INF , P2 ;  /* 0xff800000a9a97808 */ /* 0x002fe40001000000 */
[----:B------:R-:W-:-:S02]  /*5bf0*/  FMNMX.FTZ R146, R168, R13, !PT ;  /* 0x0000000da8927209 */ /* 0x000fc40007810000 */
[----:B0-----:R-:W-:Y:S02]  /*5c00*/  FMNMX.FTZ R12, R160, R161, !PT ;  /* 0x000000a1a00c7209 */ /* 0x001fe40007810000 */
[----:B------:R-:W-:Y:S01]  /*5c10*/  ISETP.GT.AND P4, PT, R172, 0x9, PT ;  /* 0x00000009ac00780c */ /* 0x000fe20003f84270 */
[----:B------:R-:W0:Y:S01]  /*5c20*/  MUFU.TANH R149, R149 ;  /* 0x0000009500957308 */ /* 0x000e220000002400 */
[----:B------:R-:W-:Y:S01]  /*5c30*/  FSEL R171, R171, -INF , P3 ;  /* 0xff800000abab7808 */ /* 0x000fe20001800000 */
[C---:B------:R-:W-:Y:S01]  /*5c40*/  FMUL.FTZ R143, R12.reuse, UR14 ;  /* 0x0000000e0c8f7c20 */ /* 0x040fe20008410000 */
[----:B------:R-:W-:Y:S02]  /*5c50*/  FMNMX.FTZ R160, R169, R146, !PT ;  /* 0x00000092a9a07209 */ /* 0x000fe40007810000 */
[----:B------:R-:W-:Y:S02]  /*5c60*/  FSETP.NEU.FTZ.AND P1, PT, R12, -INF , PT ;  /* 0xff8000000c00780b */ /* 0x000fe40003f3d000 */
[----:B------:R-:W-:Y:S01]  /*5c70*/  ISETP.GT.AND P2, PT, R172, 0x10, PT ;  /* 0x00000010ac00780c */ /* 0x000fe20003f44270 */
[----:B------:R-:W1:Y:S01]  /*5c80*/  MUFU.TANH R152, R152 ;  /* 0x0000009800987308 */ /* 0x000e620000002400 */
[----:B----4-:R-:W-:-:S02]  /*5c90*/  FSEL R170, R170, -INF , P4 ;  /* 0xff800000aaaa7808 */ /* 0x010fc40002000000 */
[----:B------:R-:W-:Y:S02]  /*5ca0*/  FMNMX.FTZ R161, R171, R160, !PT ;  /* 0x000000a0aba17209 */ /* 0x000fe40007810000 */
[----:B------:R-:W-:Y:S02]  /*5cb0*/  FSEL R146, R143, RZ, P1 ;  /* 0x000000ff8f927208 */ /* 0x000fe40000800000 */
        /* <DEDUP_REMOVED lines=9> */
[----:B------:R-:W5:Y:S01]  /*5d50*/  MUFU.TANH R150, R150 ;  /* 0x0000009600967308 */ /* 0x000f620000002400 */
[----:B------:R-:W-:Y:S01]  /*5d60*/  FMNMX.FTZ R161, R143, R160, !PT ;  /* 0x000000a08fa17209 */ /* 0x000fe20007810000 */
[--C-:B------:R-:W-:Y:S01]  /*5d70*/  FFMA.FTZ R141, R141, UR14, -R146.reuse ;  /* 0x0000000e8d8d7c23 */ /* 0x100fe20008010892 */
[----:B------:R-:W-:Y:S01]  /*5d80*/  ISETP.GT.AND P3, PT, R172, 0x19, PT ;  /* 0x00000019ac00780c */ /* 0x000fe20003f64270 */
[--C-:B------:R-:W-:Y:S01]  /*5d90*/  FFMA.FTZ R186, R138, UR14, -R146.reuse ;  /* 0x0000000e8aba7c23 */ /* 0x100fe20008010892 */
[----:B------:R-:W-:Y:S01]  /*5da0*/  FSEL R145, R131, -INF , P2 ;  /* 0xff80000083917808 */ /* 0x000fe20001000000 */
[--C-:B------:R-:W-:Y:S01]  /*5db0*/  FFMA.FTZ R180, R135, UR14, -R146.reuse ;  /* 0x0000000e87b47c23 */ /* 0x100fe20008010892 */
[----:B------:R-:W-:Y:S01]  /*5dc0*/  FMNMX.FTZ R144, R130, R161, !PT ;  /* 0x000000a182907209 */ /* 0x000fe20007810000 */
[----:B------:R-:W5:Y:S01]  /*5dd0*/  MUFU.TANH R151, R151 ;  /* 0x0000009700977308 */ /* 0x000f620000002400 */
[----:B------:R-:W-:Y:S01]  /*5de0*/  ISETP.GT.AND P2, PT, R172, 0x20, PT ;  /* 0x00000020ac00780c */ /* 0x000fe20003f44270 */
[--C-:B------:R-:W-:Y:S01]  /*5df0*/  FFMA.FTZ R176, R123, UR14, -R146.reuse ;  /* 0x0000000e7bb07c23 */ /* 0x100fe20008010892 */
[----:B------:R-:W-:Y:S01]  /*5e00*/  FSEL R132, R132, -INF , P3 ;  /* 0xff80000084847808 */ /* 0x000fe20001800000 */
[--C-:B------:R-:W-:Y:S01]  /*5e10*/  FFMA.FTZ R123, R0, UR14, -R146.reuse ;  /* 0x0000000e007b7c23 */ /* 0x100fe20008010892 */
[----:B------:R-:W-:Y:S01]  /*5e20*/  FMNMX.FTZ R131, R145, R144, !PT ;  /* 0x0000009091837209 */ /* 0x000fe20007810000 */
[--C-:B------:R-:W-:Y:S01]  /*5e30*/  FFMA.FTZ R178, R11, UR14, -R146.reuse ;  /* 0x0000000e0bb27c23 */ /* 0x100fe20008010892 */
[----:B------:R-:W-:Y:S01]  /*5e40*/  ISETP.GT.AND P3, PT, R172, 0x21, PT ;  /* 0x00000021ac00780c */ /* 0x000fe20003f64270 */
[----:B------:R-:W5:Y:S01]  /*5e50*/  MUFU.TANH R153, R153 ;  /* 0x0000009900997308 */ /* 0x000f620000002400 */
[----:B------:R-:W-:Y:S01]  /*5e60*/  FSEL R144, R133, -INF , P2 ;  /* 0xff80000085907808 */ /* 0x000fe20001000000 */
        /* <DEDUP_REMOVED lines=11> */
[----:B---3--:R-:W-:Y:S01]  /*5f20*/  FSEL R136, R136, -INF , P2 ;  /* 0xff80000088887808 */ /* 0x008fe20001000000 */
[--C-:B------:R-:W-:Y:S01]  /*5f30*/  FFMA.FTZ R190, R142, UR14, -R146.reuse ;  /* 0x0000000e8ebe7c23 */ /* 0x100fe20008010892 */
[----:B------:R-:W-:Y:S01]  /*5f40*/  FMNMX.FTZ R133, R134, R131, !PT ;  /* 0x0000008386857209 */ /* 0x000fe20007810000 */
[----:B------:R-:W3:Y:S01]  /*5f50*/  MUFU.TANH R155, R155 ;  /* 0x0000009b009b7308 */ /* 0x000ee20000002400 */
[----:B------:R-:W-:Y:S01]  /*5f60*/  ISETP.GT.AND P2, PT, R172, 0x30, PT ;  /* 0x00000030ac00780c */ /* 0x000fe20003f44270 */
[--C-:B------:R-:W-:Y:S01]  /*5f70*/  FFMA.FTZ R137, R137, UR14, -R146.reuse ;  /* 0x0000000e89897c23 */ /* 0x100fe20008010892 */
[----:B--2---:R-:W-:Y:S01]  /*5f80*/  FSEL R148, R148, -INF , P3 ;  /* 0xff80000094947808 */ /* 0x004fe20001800000 */
[----:B------:R-:W-:Y:S01]  /*5f90*/  FFMA.FTZ R121, R121, UR14, -R146 ;  /* 0x0000000e79797c23 */ /* 0x000fe20008010892 */
[----:B------:R-:W-:-:S02]  /*5fa0*/  FMNMX.FTZ R133, R136, R133, !PT ;  /* 0x0000008588857209 */ /* 0x000fc40007810000 */
[----:B------:R-:W-:Y:S01]  /*5fb0*/  ISETP.GT.AND P3, PT, R172, 0x31, PT ;  /* 0x00000031ac00780c */ /* 0x000fe20003f64270 */
[----:B------:R2:W-:Y:S01]  /*5fc0*/  MUFU.EX2 R131, R141 ;  /* 0x0000008d00837308 */ /* 0x0005e20000000800 */
[----:B0-----:R-:W-:Y:S02]  /*5fd0*/  FSEL R149, R149, -INF , P2 ;  /* 0xff80000095957808 */ /* 0x001fe40001000000 */
[----:B------:R-:W-:Y:S02]  /*5fe0*/  FMNMX.FTZ R140, R148, R133, !PT ;  /* 0x00000085948c7209 */ /* 0x000fe40007810000 */
[----:B------:R-:W-:Y:S02]  /*5ff0*/  ISETP.GT.AND P2, PT, R172, 0x38, PT ;  /* 0x00000038ac00780c */ /* 0x000fe40003f44270 */
[----:B-1----:R-:W-:Y:S01]  /*6000*/  FSEL R152, R152, -INF , P3 ;  /* 0xff80000098987808 */ /* 0x002fe20001800000 */
[----:B------:R-:W0:Y:S01]  /*6010*/  MUFU.TANH R156, R156 ;  /* 0x0000009c009c7308 */ /* 0x000e220000002400 */
[----:B------:R-:W-:Y:S01]  /*6020*/  FMNMX.FTZ R133, R149, R140, !PT ;  /* 0x0000008c95857209 */ /* 0x000fe20007810000 */
[----:B--2---:R-:W-:Y:S01]  /*6030*/  FFMA.FTZ R141, R139, UR14, -R146 ;  /* 0x0000000e8b8d7c23 */ /* 0x004fe20008010892 */
[----:B------:R-:W-:-:S02]  /*6040*/  ISETP.GT.AND P3, PT, R172, 0x39, PT ;  /* 0x00000039ac00780c */ /* 0x000fc40003f64270 */
[----:B----4-:R-:W-:Y:S02]  /*6050*/  FSEL R147, R147, -INF , P2 ;  /* 0xff80000093937808 */ /* 0x010fe40001000000 */
[----:B------:R-:W-:Y:S01]  /*6060*/  FMNMX.FTZ R140, R152, R133, !PT ;  /* 0x00000085988c7209 */ /* 0x000fe20007810000 */
[----:B------:R-:W1:Y:S01]  /*6070*/  MUFU.TANH R157, R157 ;  /* 0x0000009d009d7308 */ /* 0x000e620000002400 */
[----:B------:R-:W-:Y:S02]  /*6080*/  ISETP.GT.AND P2, PT, R172, 0x40, PT ;  /* 0x00000040ac00780c */ /* 0x000fe40003f44270 */
[----:B-----5:R-:W-:Y:S02]  /*6090*/  FSEL R150, R150, -INF , P3 ;  /* 0xff80000096967808 */ /* 0x020fe40001800000 */
[----:B------:R-:W-:Y:S02]  /*60a0*/  FMNMX.FTZ R139, R147, R140, !PT ;  /* 0x0000008c938b7209 */ /* 0x000fe40007810000 */
[----:B------:R-:W-:Y:S01]  /*60b0*/  ISETP.GT.AND P3, PT, R172, 0x41, PT ;  /* 0x00000041ac00780c */ /* 0x000fe20003f64270 */
[----:B------:R-:W2:Y:S01]  /*60c0*/  MUFU.TANH R158, R158 ;  /* 0x0000009e009e7308 */ /* 0x000ea20000002400 */
[----:B------:R-:W-:-:S02]  /*60d0*/  FSEL R151, R151, -INF , P2 ;  /* 0xff80000097977808 */ /* 0x000fc40001000000 */
[----:B------:R-:W-:Y:S02]  /*60e0*/  FMNMX.FTZ R138, R150, R139, !PT ;  /* 0x0000008b968a7209 */ /* 0x000fe40007810000 */
[C---:B------:R-:W-:Y:S02]  /*60f0*/  ISETP.GT.AND P2, PT, R172.reuse, 0x48, PT ;  /* 0x00000048ac00780c */ /* 0x040fe40003f44270 */
[----:B------:R-:W-:Y:S01]  /*6100*/  FSEL R153, R153, -INF , P3 ;  /* 0xff80000099997808 */ /* 0x000fe20001800000 */
[----:B------:R-:W4:Y:S01]  /*6110*/  MUFU.TANH R159, R159 ;  /* 0x0000009f009f7308 */ /* 0x000f220000002400 */
[----:B------:R-:W-:Y:S02]  /*6120*/  FMNMX.FTZ R138, R151, R138, !PT ;  /* 0x0000008a978a7209 */ /* 0x000fe40007810000 */
[----:B------:R-:W-:Y:S02]  /*6130*/  ISETP.GT.AND P3, PT, R172, 0x49, PT ;  /* 0x00000049ac00780c */ /* 0x000fe40003f64270 */
[----:B------:R-:W-:-:S02]  /*6140*/  FSEL R154, R154, -INF , P2 ;  /* 0xff8000009a9a7808 */ /* 0x000fc40001000000 */
[----:B------:R-:W-:Y:S01]  /*6150*/  FMNMX.FTZ R139, R153, R138, !PT ;  /* 0x0000008a998b7209 */ /* 0x000fe20007810000 */
[----:B------:R5:W-:Y:S01]  /*6160*/  MUFU.EX2 R133, R141 ;  /* 0x0000008d00857308 */ /* 0x000be20000000800 */
[----:B------:R-:W-:Y:S02]  /*6170*/  ISETP.GT.AND P2, PT, R172, 0x50, PT ;  /* 0x00000050ac00780c */ /* 0x000fe40003f44270 */
[----:B---3--:R-:W-:Y:S02]  /*6180*/  FSEL R155, R155, -INF , P3 ;  /* 0xff8000009b9b7808 */ /* 0x008fe40001800000 */
[----:B------:R-:W-:Y:S02]  /*6190*/  FMNMX.FTZ R138, R154, R139, !PT ;  /* 0x0000008b9a8a7209 */ /* 0x000fe40007810000 */
[----:B------:R-:W-:Y:S01]  /*61a0*/  ISETP.GT.AND P3, PT, R172, 0x51, PT ;  /* 0x00000051ac00780c */ /* 0x000fe20003f64270 */
[----:B------:R-:W-:Y:S01]  /*61b0*/  MUFU.EX2 R129, R129 ;  /* 0x0000008100817308 */ /* 0x000fe20000000800 */
[----:B0-----:R-:W-:-:S02]  /*61c0*/  FSEL R156, R156, -INF , P2 ;  /* 0xff8000009c9c7808 */ /* 0x001fc40001000000 */
[----:B------:R-:W-:Y:S02]  /*61d0*/  FMNMX.FTZ R135, R155, R138, !PT ;  /* 0x0000008a9b877209 */ /* 0x000fe40007810000 */
[----:B------:R-:W-:Y:S02]  /*61e0*/  ISETP.GT.AND P2, PT, R172, 0x58, PT ;  /* 0x00000058ac00780c */ /* 0x000fe40003f44270 */
[----:B-1----:R-:W-:Y:S01]  /*61f0*/  FSEL R157, R157, -INF , P3 ;  /* 0xff8000009d9d7808 */ /* 0x002fe20001800000 */
[----:B------:R-:W-:Y:S01]  /*6200*/  MUFU.EX2 R188, R188 ;  /* 0x000000bc00bc7308 */ /* 0x000fe20000000800 */
[----:B------:R-:W-:Y:S01]  /*6210*/  FMNMX.FTZ R138, R156, R135, !PT ;  /* 0x000000879c8a7209 */ /* 0x000fe20007810000 */
[--C-:B------:R-:W-:Y:S01]  /*6220*/  FFMA.FTZ R135, R128, UR14, -R146.reuse ;  /* 0x0000000e80877c23 */ /* 0x100fe20008010892 */
[----:B------:R-:W-:Y:S01]  /*6230*/  ISETP.GT.AND P3, PT, R172, 0x59, PT ;  /* 0x00000059ac00780c */ /* 0x000fe20003f64270 */
[--C-:B------:R-:W-:Y:S01]  /*6240*/  FFMA.FTZ R172, R15, UR14, -R146.reuse ;  /* 0x0000000e0fac7c23 */ /* 0x100fe20008010892 */
[----:B--2---:R-:W-:Y:S01]  /*6250*/  FSEL R158, R158, -INF , P2 ;  /* 0xff8000009e9e7808 */ /* 0x004fe20001000000 */
[----:B------:R-:W-:Y:S01]  /*6260*/  FFMA.FTZ R15, R124, UR14, -R146 ;  /* 0x0000000e7c0f7c23 */ /* 0x000fe20008010892 */
[----:B------:R-:W-:Y:S01]  /*6270*/  FMNMX.FTZ R139, R157, R138, !PT ;  /* 0x0000008a9d8b7209 */ /* 0x000fe20007810000 */
[----:B------:R-:W-:Y:S01]  /*6280*/  MUFU.EX2 R190, R190 ;  /* 0x000000be00be7308 */ /* 0x000fe20000000800 */
[----:B----4-:R-:W-:-:S02]  /*6290*/  FSEL R159, R159, -INF , P3 ;  /* 0xff8000009f9f7808 */ /* 0x010fc40001800000 */
[----:B------:R-:W-:Y:S01]  /*62a0*/  FMNMX.FTZ R128, R158, R139, !PT ;  /* 0x0000008b9e807209 */ /* 0x000fe20007810000 */
[----:B------:R-:W-:-:S03]  /*62b0*/  FFMA.FTZ R139, R2, UR14, -R146 ;  /* 0x0000000e028b7c23 */ /* 0x000fc60008010892 */
[----:B------:R-:W-:Y:S01]  /*62c0*/  FMNMX.FTZ R128, R159, R128, !PT ;  /* 0x000000809f807209 */ /* 0x000fe20007810000 */
[----:B------:R-:W-:Y:S04]  /*62d0*/  MUFU.EX2 R184, R184 ;  /* 0x000000b800b87308 */ /* 0x000fe80000000800 */
[----:B-----5:R-:W0:Y:S04]  /*62e0*/  SHFL.BFLY PT, R141, R128, 0x2, 0x1f ;  /* 0x0c401f00808d7f89 */ /* 0x020e2800000e0000 */
[----:B------:R-:W-:Y:S08]  /*62f0*/  MUFU.EX2 R186, R186 ;  /* 0x000000ba00ba7308 */ /* 0x000ff00000000800 */
[----:B------:R-:W-:Y:S08]  /*6300*/  MUFU.EX2 R137, R137 ;  /* 0x0000008900897308 */ /* 0x000ff00000000800 */
[----:B------:R-:W-:Y:S01]  /*6310*/  MUFU.EX2 R180, R180 ;  /* 0x000000b400b47308 */ /* 0x000fe20000000800 */
[----:B0-----:R-:W-:Y:S01]  /*6320*/  FMNMX.FTZ R0, R128, R141, !PT ;  /* 0x0000008d80007209 */ /* 0x001fe20007810000 */
[--C-:B------:R-:W-:Y:S01]  /*6330*/  FFMA.FTZ R141, R20, UR14, -R146.reuse ;  /* 0x0000000e148d7c23 */ /* 0x100fe20008010892 */
[----:B------:R-:W-:-:S05]  /*6340*/  FFMA.FTZ R20, R126, UR14, -R146 ;  /* 0x0000000e7e147c23 */ /* 0x000fca0008010892 */
        /* <DEDUP_REMOVED lines=8> */
[----:B------:R-:W-:Y:S01]  /*63d0*/  MUFU.EX2 R123, R123 ;  /* 0x0000007b007b7308 */ /* 0x000fe20000000800 */
[----:B------:R-:W-:Y:S02]  /*63e0*/  FSEL R0, R11, RZ, P2 ;  /* 0x000000ff0b007208 */ /* 0x000fe40001000000 */
[----:B------:R-:W-:-:S03]  /*63f0*/  FSEL R125, R125, RZ, P2 ;  /* 0x000000ff7d7d7208 */ /* 0x000fc60001000000 */
[----:B------:R-:W-:Y:S02]  /*6400*/  FADD.FTZ R2, -R0, R13 ;  /* 0x0000000d00027221 */ /* 0x000fe40000010100 */
[--C-:B------:R-:W-:Y:S01]  /*6410*/  FFMA.FTZ R185, R143, UR14, -R125.reuse ;  /* 0x0000000e8fb97c23 */ /* 0x100fe2000801087d */
[----:B------:R-:W-:Y:S01]  /*6420*/  FSEL R143, R12, RZ, P1 ;  /* 0x000000ff0c8f7208 */ /* 0x000fe20000800000 */
[--C-:B------:R-:W-:Y:S01]  /*6430*/  FFMA.FTZ R189, R168, UR14, -R125.reuse ;  /* 0x0000000ea8bd7c23 */ /* 0x100fe2000801087d */
[----:B------:R-:W-:Y:S01]  /*6440*/  FMUL.FTZ R2, R2, UR14 ;  /* 0x0000000e02027c20 */ /* 0x000fe20008410000 */
[--C-:B------:R-:W-:Y:S01]  /*6450*/  FFMA.FTZ R122, R169, UR14, -R125.reuse ;  /* 0x0000000ea97a7c23 */ /* 0x100fe2000801087d */
[--C-:B------:R-:W-:Y:S01]  /*6460*/  FFMA.FTZ R191, R171, UR14, -R125.reuse ;  /* 0x0000000eabbf7c23 */ /* 0x100fe2000801087d */
[----:B------:R-:W-:Y:S01]  /*6470*/  FADD.FTZ R143, -R143, R14 ;  /* 0x0000000e8f8f7221 */ /* 0x000fe20000010100 */
[--C-:B------:R-:W-:Y:S01]  /*6480*/  FFMA.FTZ R124, R170, UR14, -R125.reuse ;  /* 0x0000000eaa7c7c23 */ /* 0x100fe2000801087d */
[----:B------:R-:W-:Y:S01]  /*6490*/  MUFU.EX2 R189, R189 ;  /* 0x000000bd00bd7308 */ /* 0x000fe20000000800 */
[--C-:B------:R-:W-:Y:S01]  /*64a0*/  FFMA.FTZ R126, R130, UR14, -R125.reuse ;  /* 0x0000000e827e7c23 */ /* 0x100fe2000801087d */
[----:B------:R-:W-:Y:S01]  /*64b0*/  FMUL.FTZ R143, R143, UR14 ;  /* 0x0000000e8f8f7c20 */ /* 0x000fe20008410000 */
        /* <DEDUP_REMOVED lines=16> */
[----:B------:R-:W-:-:S05]  /*65c0*/  FFMA.FTZ R158, R158, UR14, -R125 ;  /* 0x0000000e9e9e7c23 */ /* 0x000fca000801087d */
        /* <DEDUP_REMOVED lines=19> */
[----:B------:R-:W-:Y:S01]  /*6700*/  FADD.FTZ R13, R135, R138 ;  /* 0x0000008a870d7221 */ /* 0x000fe20000010000 */
[----:B------:R-:W-:Y:S01]  /*6710*/  FFMA.FTZ R138, R155, UR14, -R125 ;  /* 0x0000000e9b8a7c23 */ /* 0x000fe2000801087d */
[----:B------:R-:W1:Y:S01]  /*6720*/  MUFU.EX2 R187, R187 ;  /* 0x000000bb00bb7308 */ /* 0x000e620000000800 */
[----:B--2---:R-:W-:Y:S01]  /*6730*/  FADD.FTZ R3, R185, R10 ;  /* 0x0000000ab9037221 */ /* 0x004fe20000010000 */
[----:B------:R-:W-:Y:S01]  /*6740*/  FADD.FTZ R140, R182, R13 ;  /* 0x0000000db68c7221 */ /* 0x000fe20000010000 */
[----:B------:R-:W-:-:S03]  /*6750*/  FFMA.FTZ R125, R159, UR14, -R125 ;  /* 0x0000000e9f7d7c23 */ /* 0x000fc6000801087d */
        /* <DEDUP_REMOVED lines=61> */
.L_x_2427:
        /* <DEDUP_REMOVED lines=36> */
.L_x_2417:
[----:B------:R-:W-:-:S13]  /*6d70*/  ISETP.LE.AND P1, PT, RZ, UR4, PT ;  /* 0x00000004ff007c0c */ /* 0x000fda000bf23270 */
[----:B------:R-:W-:Y:S05]  /*6d80*/  @!P1 BRA `(.L_x_2429) ;  /* 0x00000024003c9947 */ /* 0x000fea0003800000 */
[----:B------:R-:W-:Y:S01]  /*6d90*/  IMAD.MOV.U32 R14, RZ, RZ, R11 ;  /* 0x000000ffff0e7224 */ /* 0x000fe200078e000b */
[----:B------:R-:W-:Y:S01]  /*6da0*/  UMOV UR5, UR38 ;  /* 0x0000002600057c82 */ /* 0x000fe20008000000 */
[----:B------:R-:W-:Y:S01]  /*6db0*/  IMAD.MOV.U32 R13, RZ, RZ, R12 ;  /* 0x000000ffff0d7224 */ /* 0x000fe200078e000c */
[----:B------:R-:W-:Y:S01]  /*6dc0*/  UMOV UR6, UR39 ;  /* 0x0000002700067c82 */ /* 0x000fe20008000000 */
[----:B------:R-:W-:Y:S01]  /*6dd0*/  ULDC UR7, c[0x0][0x9d8] ;  /* 0x0002760000077ab9 */ /* 0x000fe20000000800 */
[----:B------:R-:W-:-:S05]  /*6de0*/  ULDC UR10, c[0x0][0x988] ;  /* 0x00026200000a7ab9 */ /* 0x000fca0000000800 */
.L_x_2440:
        /* <DEDUP_REMOVED lines=8> */
.L_x_2430:
[----:B------:R-:W-:Y:S01]  /*6e70*/  ULEA UR8, UR39, UR40, 0x3 ;  /* 0x0000002827087291 */ /* 0x000fe2000f8e183f */
[----:B------:R-:W-:-:S04]  /*6e80*/  MOV R11, UR38 ;  /* 0x00000026000b7c02 */ /* 0x000fc80008000f00 */
[----:B------:R-:W-:-:S04]  /*6e90*/  SHF.L.U32 R11, R11, 0x1f, RZ ;  /* 0x0000001f0b0b7819 */ /* 0x000fc800000006ff */
[----:B------:R0:W1:Y:S01]  /*6ea0*/  SYNCS.PHASECHK.TRANS64.TRYWAIT P1, [UR8+0x30830], R11 ;  /* 0x0308300bff0075a7 */ /* 0x0000620008020148 */
[----:B------:R-:W-:Y:S05]  /*6eb0*/  @!P0 BRA `(.L_x_2431) ;  /* 0x0000000000048947 */ /* 0x000fea0003800000 */
[----:B------:R-:W-:Y:S01]  /*6ec0*/  BPT.TRAP 0x1 ;  /* 0x000000040000795c */ /* 0x000fe20000300000 */
.L_x_2431:
[----:B-1----:R-:W-:Y:S05]  /*6ed0*/  @P1 BRA `(.L_x_2432) ;  /* 0x0000000000081947 */ /* 0x002fea0003800000 */
[----:B------:R-:W1:Y:S02]  /*6ee0*/  SYNCS.PHASECHK.TRANS64.TRYWAIT P1, [UR8+0x30830], R11 ;  /* 0x0308300bff0075a7 */ /* 0x000e640008020148 */
[----:B-1----:R-:W-:Y:S05]  /*6ef0*/  @!P1 BRA `(.L_x_2433) ;  /* 0x000000b400fc9947 */ /* 0x002fea0003800000 */
.L_x_2432:
        /* <DEDUP_REMOVED lines=175> */
.L_x_2434:
[----:B------:R-:W-:Y:S01]  /*79f0*/  ULEA UR8, UR6, UR40, 0x3 ;  /* 0x0000002806087291 */ /* 0x000fe2000f8e183f */
[----:B------:R-:W-:-:S05]  /*7a00*/  IMAD.U32 R0, RZ, RZ, UR5 ;  /* 0x00000005ff007e24 */ /* 0x000fca000f8e00ff */
[----:B------:R-:W-:-:S04]  /*7a10*/  SHF.L.U32 R0, R0, 0x1f, RZ ;  /* 0x0000001f00007819 */ /* 0x000fc800000006ff */
[----:B------:R2:W3:Y:S01]  /*7a20*/  SYNCS.PHASECHK.TRANS64.TRYWAIT P1, [UR8+0x30850], R0 ;  /* 0x03085000ff0075a7 */ /* 0x0004e20008020148 */
[----:B------:R-:W-:Y:S05]  /*7a30*/  @!P0 BRA `(.L_x_2435) ;  /* 0x0000000000048947 */ /* 0x000fea0003800000 */
[----:B------:R-:W-:Y:S01]  /*7a40*/  BPT.TRAP 0x1 ;  /* 0x000000040000795c */ /* 0x000fe20000300000 */
.L_x_2435:
[----:B---3--:R-:W-:Y:S05]  /*7a50*/  @P1 BRA `(.L_x_2436) ;  /* 0x0000000000081947 */ /* 0x008fea0003800000 */
[----:B------:R-:W3:Y:S02]  /*7a60*/  SYNCS.PHASECHK.TRANS64.TRYWAIT P1, [UR8+0x30850], R0 ;  /* 0x03085000ff0075a7 */ /* 0x000ee40008020148 */
[----:B---3--:R-:W-:Y:S05]  /*7a70*/  @!P1 BRA `(.L_x_2437) ;  /* 0x000000ac00349947 */ /* 0x008fea0003800000 */
.L_x_2436:
        /* <DEDUP_REMOVED lines=37> */
.L_x_2438:
        /* <DEDUP_REMOVED lines=157> */
[----:B------:R-:W-:Y:S01]  /*86a0*/  FADD.FTZ R13, -R12, R13 ;  /* 0x0000000d0c0d7221 */ /* 0x000fe20000010100 */
[----:B-1----:R-:W-:-:S03]  /*86b0*/  FMNMX.FTZ R11, R157, R158, !PT ;  /* 0x0000009e9d0b7209 */ /* 0x002fc60007810000 */
[----:B------:R-:W-:Y:S02]  /*86c0*/  FMUL.FTZ R158, R13, UR14 ;  /* 0x0000000e0d9e7c20 */ /* 0x000fe40008410000 */
[----:B------:R-:W-:Y:S01]  /*86d0*/  FADD.FTZ R13, -R11, R14 ;  /* 0x0000000e0b0d7221 */ /* 0x000fe20000010100 */
[----:B------:R-:W-:Y:S01]  /*86e0*/  FMUL.FTZ R14, R12, UR14 ;  /* 0x0000000e0c0e7c20 */ /* 0x000fe20008410000 */
[----:B------:R-:W-:Y:S02]  /*86f0*/  MUFU.EX2 R0, R158 ;  /* 0x0000009e00007308 */ /* 0x000fe40000000800 */
[----:B------:R-:W-:Y:S01]  /*8700*/  FMUL.FTZ R2, R13, UR14 ;  /* 0x0000000e0d027c20 */ /* 0x000fe20008410000 */
[--C-:B------:R-:W-:Y:S01]  /*8710*/  FFMA.FTZ R13, R168, UR14, -R14.reuse ;  /* 0x0000000ea80d7c23 */ /* 0x100fe2000801080e */
        /* <DEDUP_REMOVED lines=22> */
[----:B------:R-:W-:Y:S01]  /*8880*/  FFMA.FTZ R155, R155, UR14, -R14 ;  /* 0x0000000e9b9b7c23 */ /* 0x000fe2000801080e */
[----:B------:R-:W-:Y:S01]  /*8890*/  FMUL.FTZ R14, R11, UR14 ;  /* 0x0000000e0b0e7c20 */ /* 0x000fe20008410000 */
[----:B------:R-:W-:Y:S03]  /*88a0*/  MUFU.EX2 R2, R2 ;  /* 0x0000000200027308 */ /* 0x000fe60000000800 */
        /* <DEDUP_REMOVED lines=26> */
[--C-:B------:R-:W-:Y:S01]  /*8a50*/  FFMA.FTZ R152, R152, UR14, -R14.reuse ;  /* 0x0000000e98987c23 */ /* 0x100fe2000801080e */
[----:B------:R-:W-:-:S02]  /*8a60*/  FFMA.FTZ R14, R153, UR14, -R14 ;  /* 0x0000000e990e7c23 */ /* 0x000fc4000801080e */
[----:B------:R-:W0:Y:S01]  /*8a70*/  MUFU.EX2 R20, R20 ;  /* 0x0000001400147308 */ /* 0x000e220000000800 */
[----:B-1----:R-:W-:-:S07]  /*8a80*/  FFMA.FTZ R3, R2, R3, R189 ;  /* 0x0000000302037223 */ /* 0x002fce00000100bd */
        /* <DEDUP_REMOVED lines=92> */
.L_x_2439:
        /* <DEDUP_REMOVED lines=35> */
.L_x_2429:
        /* <DEDUP_REMOVED lines=99> */
.L_x_2441:
[----:B------:R-:W-:Y:S01]  /*98b0*/  ULEA UR5, UR39, UR40, 0x3 ;  /* 0x0000002827057291 */ /* 0x000fe2000f8e183f */
[----:B------:R-:W-:-:S05]  /*98c0*/  IMAD.U32 R0, RZ, RZ, UR38 ;  /* 0x00000026ff007e24 */ /* 0x000fca000f8e00ff */
[----:B------:R-:W-:-:S04]  /*98d0*/  SHF.L.U32 R0, R0, 0x1f, RZ ;  /* 0x0000001f00007819 */ /* 0x000fc800000006ff */
[----:B------:R0:W1:Y:S01]  /*98e0*/  SYNCS.PHASECHK.TRANS64.TRYWAIT P1, [UR5+0x30850], R0 ;  /* 0x03085000ff0075a7 */ /* 0x0000620008020145 */
[----:B------:R-:W-:Y:S05]  /*98f0*/  @!P0 BRA `(.L_x_2442) ;  /* 0x0000000000048947 */ /* 0x000fea0003800000 */
[----:B------:R-:W-:Y:S01]  /*9900*/  BPT.TRAP 0x1 ;  /* 0x000000040000795c */ /* 0x000fe20000300000 */
.L_x_2442:
[----:B-1----:R-:W-:Y:S05]  /*9910*/  @P1 BRA `(.L_x_2443) ;  /* 0x0000000000081947 */ /* 0x002fea0003800000 */
[----:B------:R-:W1:Y:S02]  /*9920*/  SYNCS.PHASECHK.TRANS64.TRYWAIT P1, [UR5+0x30850], R0 ;  /* 0x03085000ff0075a7 */ /* 0x000e640008020145 */
[----:B-1----:R-:W-:Y:S05]  /*9930*/  @!P1 BRA `(.L_x_2444) ;  /* 0x0000008c009c9947 */ /* 0x002fea0003800000 */
.L_x_2443:
[----:B------:R-:W-:Y:S01]  /*9940*/  UIADD3 UR40, UR40, 0x400, URZ ;  /* 0x0000040028287890 */ /* 0x000fe2000fffe03f */
[----:B------:R-:W-:Y:S01]  /*9950*/  WARPGROUP.ARRIVE ;  /* 0x00000000000079c5 */ /* 0x000fe20000000000 */
[----:B------:R-:W-:Y:S01]  /*9960*/  UMOV UR7, 0x40000040 ;  /* 0x4000004000077882 */ /* 0x000fe20000000000 */
[----:B-1----:R-:W1:Y:S01]  /*9970*/  SHFL.BFLY PT, R5, R10, 0x2, 0x1f ;  /* 0x0c401f000a057f89 */ /* 0x002e6200000e0000 */
[----:B------:R-:W-:Y:S01]  /*9980*/  USHF.R.U32.HI UR40, URZ, 0x4, UR40 ;  /* 0x000000043f287899 */ /* 0x000fe20008011628 */
[----:B------:R-:W-:Y:S01]  /*9990*/  MOV R4, RZ ;  /* 0x000000ff00047202 */ /* 0x000fe20000000f00 */
[----:B------:R-:W-:Y:S01]  /*99a0*/  IMAD.MOV.U32 R8, RZ, RZ, RZ ;  /* 0x000000ffff087224 */ /* 0x000fe200078e00ff */
        /* <DEDUP_REMOVED lines=17> */
[----:B------:R-:W-:Y:S02]  /*9ac0*/  FSETP.NE.FTZ.AND P1, PT, R9, RZ, PT ;  /* 0x000000ff0900720b */ /* 0x000fe40003f35000 */
[----:B------:R-:W-:Y:S02]  /*9ad0*/  MOV R2, 0xff800000 ;  /* 0xff80000000027802 */ /* 0x000fe40000000f00 */
        /* <DEDUP_REMOVED lines=38> */
.L_x_2445:
[----:B------:R-:W0:Y:S01]  /*9d40*/  S2UR UR7, SR_CgaCtaId ;  /* 0x00000000000779c3 */ /* 0x000e220000008800 */
[----:B------:R-:W-:Y:S01]  /*9d50*/  R2UR UR6, R195 ;  /* 0x00000000c30672ca */ /* 0x000fe200000e0000 */
[----:B------:R-:W-:Y:S01]  /*9d60*/  UIADD3 UR4, UR5, 0x30860, URZ ;  /* 0x0003086005047890 */ /* 0x000fe2000fffe03f */
[----:B------:R-:W-:Y:S01]  /*9d70*/  FMUL.FTZ R129, R43, R8 ;  /* 0x000000082b817220 */ /* 0x000fe20000410000 */
[----:B------:R-:W-:Y:S01]  /*9d80*/  UIADD3 UR39, UR39, 0x1, URZ ;  /* 0x0000000127277890 */ /* 0x000fe2000fffe03f */
[----:B------:R-:W-:Y:S01]  /*9d90*/  FMUL.FTZ R6, R28, R4 ;  /* 0x000000041c067220 */ /* 0x000fe20000410000 */
[-C--:B------:R-:W-:Y:S01]  /*9da0*/  FMUL.FTZ R125, R46, R8.reuse ;  /* 0x000000082e7d7220 */ /* 0x080fe20000410000 */
[----:B------:R-:W-:Y:S01]  /*9db0*/  FMUL.FTZ R43, R99, R8 ;  /* 0x00000008632b7220 */ /* 0x000fe20000410000 */
        /* <DEDUP_REMOVED lines=101> */
.L_x_2409:
        /* <DEDUP_REMOVED lines=29> */
[----:B------:R-:W-:Y:S02]  /*a5e0*/  MOV R20, R42 ;  /* 0x0000002a00147202 */ /* 0x000fe40000000f00 */
[----:B0-----:R-:W-:-:S03]  /*a5f0*/  MOV R21, R5 ;  /* 0x0000000500157202 */ /* 0x001fc60000000f00 */
[----:B------:R-:W-:-:S06]  /*a600*/  IMAD.WIDE R4, R199, 0x2, R20 ;  /* 0x00000002c7047825 */ /* 0x000fcc00078e0214 */
[----:B------:R-:W-:Y:S01]  /*a610*/  USHF.L.U64.HI UR11, UR61, 0x2, UR4 ;  /* 0x000000023d0b7899 */ /* 0x000fe20008010204 */
[C---:B------:R-:W-:Y:S01]  /*a620*/  LOP3.LUT R29, R4.reuse, 0x380, RZ, 0xc0, !PT ;  /* 0x00000380041d7812 */ /* 0x040fe200078ec0ff */
[----:B------:R-:W-:Y:S01]  /*a630*/  UIADD3 UR4, UP1, UR10, UR8, URZ ;  /* 0x000000080a047290 */ /* 0x000fe2000ff3e03f */
[C---:B------:R-:W-:Y:S02]  /*a640*/  IADD3 R137, P6, R4.reuse, 0x60, RZ ;  /* 0x0000006004897810 */ /* 0x040fe40007fde0ff */
[C---:B------:R-:W-:Y:S01]  /*a650*/  IADD3 R47, P2, R4.reuse, 0x20, RZ ;  /* 0x00000020042f7810 */ /* 0x040fe20007f5e0ff */
[----:B------:R-:W-:Y:S01]  /*a660*/  UIADD3.X UR7, UR11, UR9, URZ, UP1, !UPT ;  /* 0x000000090b077290 */ /* 0x000fe20008ffe43f */
[C---:B------:R-:W-:Y:S01]  /*a670*/  IADD3 R103, P1, R4.reuse, 0x40, RZ ;  /* 0x0000004004677810 */ /* 0x040fe20007f3e0ff */
[--C-:B------:R-:W-:Y:S01]  /*a680*/  IMAD.X R13, RZ, RZ, R5.reuse, P6 ;  /* 0x000000ffff0d7224 */ /* 0x100fe200030e0605 */
[C---:B------:R-:W-:Y:S01]  /*a690*/  IADD3 R139, P5, R4.reuse, 0x4000, RZ ;  /* 0x00004000048b7810 */ /* 0x040fe20007fbe0ff */
[--C-:B------:R-:W-:Y:S01]  /*a6a0*/  IMAD.X R9, RZ, RZ, R5.reuse, P2 ;  /* 0x000000ffff097224 */ /* 0x100fe200010e0605 */
[----:B------:R-:W-:Y:S01]  /*a6b0*/  SHF.R.U64 R29, R29, 0x3, RZ ;  /* 0x000000031d1d7819 */ /* 0x000fe200000012ff */
[----:B------:R-:W-:Y:S01]  /*a6c0*/  IMAD.X R11, RZ, RZ, R5, P1 ;  /* 0x000000ffff0b7224 */ /* 0x000fe200008e0605 */
[C---:B------:R-:W-:Y:S01]  /*a6d0*/  IADD3 R141, P0, R4.reuse, 0x4020, RZ ;  /* 0x00004020048d7810 */ /* 0x040fe20007f1e0ff */
[----:B------:R-:W-:Y:S01]  /*a6e0*/  ULDC.64 UR8, c[0x0][0xc08] ;  /* 0x0003020000087ab9 */ /* 0x000fe20000000a00 */
[----:B------:R-:W-:-:S02]  /*a6f0*/  IADD3 R143, P4, R4, 0x4040, RZ ;  /* 0x00004040048f7810 */ /* 0x000fc40007f9e0ff */
[C---:B------:R-:W-:Y:S01]  /*a700*/  IADD3 R151, P6, R4.reuse, 0x8040, RZ ;  /* 0x0000804004977810 */ /* 0x040fe20007fde0ff */
[--C-:B------:R-:W-:Y:S01]  /*a710*/  IMAD.X R25, RZ, RZ, R5.reuse, P0 ;  /* 0x000000ffff197224 */ /* 0x100fe200000e0605 */
[----:B------:R-:W-:Y:S01]  /*a720*/  IADD3.X R15, RZ, R5, RZ, P5, !PT ;  /* 0x00000005ff0f7210 */ /* 0x000fe20002ffe4ff */
[--C-:B------:R-:W-:Y:S01]  /*a730*/  IMAD.X R27, RZ, RZ, R5.reuse, P4 ;  /* 0x000000ffff1b7224 */ /* 0x100fe200020e0605 */
[C---:B------:R-:W-:Y:S01]  /*a740*/  IADD3 R145, P3, R4.reuse, 0x4060, RZ ;  /* 0x0000406004917810 */ /* 0x040fe20007f7e0ff */
[--C-:B------:R-:W-:Y:S01]  /*a750*/  IMAD.X R37, RZ, RZ, R5.reuse, P6 ;  /* 0x000000ffff257224 */ /* 0x100fe200030e0605 */
[C---:B------:R-:W-:Y:S02]  /*a760*/  IADD3 R147, P2, R4.reuse, 0x8000, RZ ;  /* 0x0000800004937810 */ /* 0x040fe40007f5e0ff */
[C---:B------:R-:W-:Y:S01]  /*a770*/  IADD3 R149, P1, R4.reuse, 0x8020, RZ ;  /* 0x0000802004957810 */ /* 0x040fe20007f3e0ff */
[--C-:B------:R-:W-:Y:S01]  /*a780*/  IMAD.X R31, RZ, RZ, R5.reuse, P3 ;  /* 0x000000ffff1f7224 */ /* 0x100fe200018e0605 */
[----:B------:R-:W-:Y:S01]  /*a790*/  IADD3 R153, P5, R4, 0x8060, RZ ;  /* 0x0000806004997810 */ /* 0x000fe20007fbe0ff */
[----:B------:R-:W-:Y:S01]  /*a7a0*/  IMAD.X R33, RZ, RZ, R5, P2 ;  /* 0x000000ffff217224 */ /* 0x000fe200010e0605 */
[----:B------:R-:W-:-:S02]  /*a7b0*/  LOP3.LUT R4, R29, R4, RZ, 0x3c, !PT ;  /* 0x000000041d047212 */ /* 0x000fc400078e3cff */
[----:B------:R-:W-:Y:S01]  /*a7c0*/  LOP3.LUT R8, R47, 0x380, RZ, 0xc0, !PT ;  /* 0x000003802f087812 */ /* 0x000fe200078ec0ff */
[----:B------:R-:W-:Y:S01]  /*a7d0*/  IMAD.X R29, RZ, RZ, R5, P5 ;  /* 0x000000ffff1d7224 */ /* 0x000fe200028e0605 */
[----:B------:R-:W-:Y:S02]  /*a7e0*/  LOP3.LUT R10, R103, 0x380, RZ, 0xc0, !PT ;  /* 0x00000380670a7812 */ /* 0x000fe400078ec0ff */
[----:B------:R-:W-:Y:S02]  /*a7f0*/  LOP3.LUT R12, R137, 0x380, RZ, 0xc0, !PT ;  /* 0x00000380890c7812 */ /* 0x000fe400078ec0ff */
[----:B------:R-:W-:Y:S02]  /*a800*/  LOP3.LUT R14, R139, 0x380, RZ, 0xc0, !PT ;  /* 0x000003808b0e7812 */ /* 0x000fe400078ec0ff */
[----:B------:R-:W-:Y:S02]  /*a810*/  LOP3.LUT R24, R141, 0x380, RZ, 0xc0, !PT ;  /* 0x000003808d187812 */ /* 0x000fe400078ec0ff */
[----:B------:R-:W-:-:S02]  /*a820*/  LOP3.LUT R26, R143, 0x380, RZ, 0xc0, !PT ;  /* 0x000003808f1a7812 */ /* 0x000fc400078ec0ff */
[----:B------:R-:W-:Y:S02]  /*a830*/  LOP3.LUT R36, R151, 0x380, RZ, 0xc0, !PT ;  /* 0x0000038097247812 */ /* 0x000fe400078ec0ff */
[----:B------:R-:W-:Y:S02]  /*a840*/  LOP3.LUT R30, R145, 0x380, RZ, 0xc0, !PT ;  /* 0x00000380911e7812 */ /* 0x000fe400078ec0ff */
[----:B------:R-:W-:Y:S02]  /*a850*/  LOP3.LUT R38, R153, 0x380, RZ, 0xc0, !PT ;  /* 0x0000038099267812 */ /* 0x000fe400078ec0ff */
[----:B------:R-:W-:Y:S02]  /*a860*/  SHF.R.U64 R8, R8, 0x3, RZ ;  /* 0x0000000308087819 */ /* 0x000fe400000012ff */
[----:B------:R-:W-:Y:S02]  /*a870*/  SHF.R.U64 R10, R10, 0x3, RZ ;  /* 0x000000030a0a7819 */ /* 0x000fe400000012ff */
[----:B------:R-:W-:-:S02]  /*a880*/  LOP3.LUT R32, R147, 0x380, RZ, 0xc0, !PT ;  /* 0x0000038093207812 */ /* 0x000fc400078ec0ff */
[----:B------:R-:W-:Y:S02]  /*a890*/  MOV R136, R4 ;  /* 0x0000000400887202 */ /* 0x000fe40000000f00 */
[----:B------:R-:W-:Y:S02]  /*a8a0*/  LOP3.LUT R34, R149, 0x380, RZ, 0xc0, !PT ;  /* 0x0000038095227812 */ /* 0x000fe400078ec0ff */
[----:B------:R-:W-:Y:S02]  /*a8b0*/  IADD3.X R35, RZ, R5, RZ, P1, !PT ;  /* 0x00000005ff237210 */ /* 0x000fe40000ffe4ff */
[----:B------:R-:W-:Y:S02]  /*a8c0*/  SHF.R.U64 R12, R12, 0x3, RZ ;  /* 0x000000030c0c7819 */ /* 0x000fe400000012ff */
[----:B------:R-:W-:Y:S02]  /*a8d0*/  SHF.R.U64 R14, R14, 0x3, RZ ;  /* 0x000000030e0e7819 */ /* 0x000fe400000012ff */
[----:B------:R-:W-:-:S02]  /*a8e0*/  F2FP.BF16.F32.PACK_AB R4, R124, R7 ;  /* 0x000000077c04723e */ /* 0x000fc400000010ff */
[----:B------:R-:W-:Y:S02]  /*a8f0*/  SHF.R.U64 R24, R24, 0x3, RZ ;  /* 0x0000000318187819 */ /* 0x000fe400000012ff */
[----:B------:R-:W-:Y:S02]  /*a900*/  SHF.R.U64 R26, R26, 0x3, RZ ;  /* 0x000000031a1a7819 */ /* 0x000fe400000012ff */
[----:B------:R-:W-:Y:S02]  /*a910*/  F2FP.BF16.F32.PACK_AB R5, R135, R134 ;  /* 0x000000868705723e */ /* 0x000fe400000010ff */
[----:B------:R-:W-:Y:S02]  /*a920*/  SHF.R.U64 R36, R36, 0x3, RZ ;  /* 0x0000000324247819 */ /* 0x000fe400000012ff */
[----:B------:R-:W-:Y:S01]  /*a930*/  F2FP.BF16.F32.PACK_AB R7, R133, R28 ;  /* 0x0000001c8507723e */ /* 0x000fe200000010ff */
[----:B------:R-:W-:Y:S01]  /*a940*/  BAR.SYNC.DEFER_BLOCKING 0x1, 0x100 ;  /* 0x0044000000007b1d */ /* 0x000fe20000010000 */
[----:B------:R-:W-:-:S02]  /*a950*/  SHF.R.U64 R30, R30, 0x3, RZ ;  /* 0x000000031e1e7819 */ /* 0x000fc400000012ff */
[----:B------:R-:W-:Y:S02]  /*a960*/  SHF.R.U64 R38, R38, 0x3, RZ ;  /* 0x0000000326267819 */ /* 0x000fe400000012ff */
[----:B------:R-:W-:Y:S02]  /*a970*/  LOP3.LUT R8, R8, R47, RZ, 0x3c, !PT ;  /* 0x0000002f08087212 */ /* 0x000fe400078e3cff */
[----:B------:R-:W-:Y:S02]  /*a980*/  LOP3.LUT R10, R10, R103, RZ, 0x3c, !PT ;  /* 0x000000670a0a7212 */ /* 0x000fe400078e3cff */
[----:B------:R-:W-:Y:S02]  /*a990*/  SHF.R.U64 R32, R32, 0x3, RZ ;  /* 0x0000000320207819 */ /* 0x000fe400000012ff */
[----:B------:R-:W-:Y:S02]  /*a9a0*/  SHF.R.U64 R34, R34, 0x3, RZ ;  /* 0x0000000322227819 */ /* 0x000fe400000012ff */
[----:B------:R-:W-:-:S02]  /*a9b0*/  LOP3.LUT R12, R12, R137, RZ, 0x3c, !PT ;  /* 0x000000890c0c7212 */ /* 0x000fc400078e3cff */
[----:B------:R-:W-:Y:S02]  /*a9c0*/  LOP3.LUT R14, R14, R139, RZ, 0x3c, !PT ;  /* 0x0000008b0e0e7212 */ /* 0x000fe400078e3cff */
[----:B------:R-:W-:Y:S02]  /*a9d0*/  LOP3.LUT R24, R24, R141, RZ, 0x3c, !PT ;  /* 0x0000008d18187212 */ /* 0x000fe400078e3cff */
[----:B------:R-:W-:Y:S02]  /*a9e0*/  LOP3.LUT R26, R26, R143, RZ, 0x3c, !PT ;  /* 0x0000008f1a1a7212 */ /* 0x000fe400078e3cff */
[----:B------:R-:W-:Y:S02]  /*a9f0*/  LOP3.LUT R36, R36, R151, RZ, 0x3c, !PT ;  /* 0x0000009724247212 */ /* 0x000fe400078e3cff */
[----:B------:R-:W-:Y:S01]  /*aa00*/  LOP3.LUT R30, R30, R145, RZ, 0x3c, !PT ;  /* 0x000000911e1e7212 */ /* 0x000fe200078e3cff */
[----:B------:R0:W-:Y:S01]  /*aa10*/  STSM.16.M88.4 [R136], R4 ;  /* 0x0000000488007844 */ /* 0x0001e20000000200 */
[----:B------:R-:W-:-:S02]  /*aa20*/  LOP3.LUT R28, R38, R153, RZ, 0x3c, !PT ;  /* 0x00000099261c7212 */ /* 0x000fc400078e3cff */
[----:B------:R-:W-:Y:S02]  /*aa30*/  LOP3.LUT R32, R32, R147, RZ, 0x3c, !PT ;  /* 0x0000009320207212 */ /* 0x000fe400078e3cff */
[----:B------:R-:W-:Y:S02]  /*aa40*/  LOP3.LUT R34, R34, R149, RZ, 0x3c, !PT ;  /* 0x0000009522227212 */ /* 0x000fe400078e3cff */
[----:B------:R-:W-:Y:S02]  /*aa50*/  MOV R135, R8 ;  /* 0x0000000800877202 */ /* 0x000fe40000000f00 */
[----:B------:R-:W-:Y:S02]  /*aa60*/  MOV R134, R10 ;  /* 0x0000000a00867202 */ /* 0x000fe40000000f00 */
[----:B------:R-:W-:Y:S02]  /*aa70*/  MOV R133, R12 ;  /* 0x0000000c00857202 */ /* 0x000fe40000000f00 */
[----:B------:R-:W-:-:S02]  /*aa80*/  MOV R124, R14 ;  /* 0x0000000e007c7202 */ /* 0x000fc40000000f00 */
[----:B------:R-:W-:Y:S02]  /*aa90*/  F2FP.BF16.F32.PACK_AB R8, R41, R40 ;  /* 0x000000282908723e */ /* 0x000fe400000010ff */
[----:B0-----:R-:W-:Y:S02]  /*aaa0*/  F2FP.BF16.F32.PACK_AB R4, R121, R120 ;  /* 0x000000787904723e */ /* 0x001fe400000010ff */
[----:B------:R-:W-:Y:S02]  /*aab0*/  F2FP.BF16.F32.PACK_AB R5, R131, R128 ;  /* 0x000000808305723e */ /* 0x000fe400000010ff */
[----:B------:R-:W-:Y:S02]  /*aac0*/  F2FP.BF16.F32.PACK_AB R6, R122, R3 ;  /* 0x000000037a06723e */ /* 0x000fe400000010ff */
[----:B------:R-:W-:Y:S02]  /*aad0*/  F2FP.BF16.F32.PACK_AB R7, R132, R127 ;  /* 0x0000007f8407723e */ /* 0x000fe400000010ff */
[----:B------:R-:W-:-:S02]  /*aae0*/  F2FP.BF16.F32.PACK_AB R9, R129, R126 ;  /* 0x0000007e8109723e */ /* 0x000fc400000010ff */
[----:B------:R-:W-:Y:S01]  /*aaf0*/  F2FP.BF16.F32.PACK_AB R10, R45, R44 ;  /* 0x0000002c2d0a723e */ /* 0x000fe200000010ff */
[----:B------:R0:W-:Y:S01]  /*ab00*/  STSM.16.M88.4 [R135], R4 ;  /* 0x0000000487007844 */ /* 0x0001e20000000200 */
[----:B------:R-:W-:Y:S02]  /*ab10*/  F2FP.BF16.F32.PACK_AB R11, R130, R125 ;  /* 0x0000007d820b723e */ /* 0x000fe400000010ff */
[----:B------:R-:W-:Y:S02]  /*ab20*/  MOV R123, R24 ;  /* 0x00000018007b7202 */ /* 0x000fe40000000f00 */
[----:B------:R-:W-:Y:S01]  /*ab30*/  MOV R103, R26 ;  /* 0x0000001a00677202 */ /* 0x000fe20000000f00 */
[----:B------:R1:W-:Y:S01]  /*ab40*/  STSM.16.M88.4 [R134], R8 ;  /* 0x0000000886007844 */ /* 0x0003e20000000200 */
[----:B------:R-:W-:Y:S02]  /*ab50*/  MOV R37, R36 ;  /* 0x0000002400257202 */ /* 0x000fe40000000f00 */
[----:B------:R-:W-:-:S02]  /*ab60*/  F2FP.BF16.F32.PACK_AB R12, R49, R48 ;  /* 0x00000030310c723e */ /* 0x000fc400000010ff */
        /* <DEDUP_REMOVED lines=38> */
[----:B0-----:R-:W-:Y:S02]  /*add0*/  IMAD.U32 R4, RZ, RZ, UR4 ;  /* 0x00000004ff047e24 */ /* 0x001fe4000f8e00ff */
[----:B------:R-:W-:Y:S01]  /*ade0*/  IMAD.U32 R5, RZ, RZ, UR7 ;  /* 0x00000007ff057e24 */ /* 0x000fe2000f8e00ff */
[----:B------:R3:W-:Y:S01]  /*adf0*/  STSM.16.M88.4 [R36], R112 ;  /* 0x0000007024007844 */ /* 0x0007e20000000200 */
[----:B------:R-:W-:Y:S06]  /*ae00*/  BAR.SYNC.DEFER_BLOCKING 0x1, 0x100 ;  /* 0x0044000000007b1d */ /* 0x000fec0000010000 */
[----:B------:R-:W4:Y:S01]  /*ae10*/  @P0 LDG.E R3, desc[UR36][R4.64] ;  /* 0x0000002404030981 */ /* 0x000f22000c1e1900 */
[----:B------:R-:W-:Y:S01]  /*ae20*/  UISETP.NE.AND.EX UP1, UPT, UR9, URZ, UPT, UP1 ;  /* 0x0000003f0900728c */ /* 0x000fe2000bf25310 */
[----:B--2---:R-:W-:Y:S01]  /*ae30*/  ISETP.NE.AND P1, PT, R68, 0x1, PT ;  /* 0x000000014400780c */ /* 0x004fe20003f25270 */
[----:B------:R-:W-:Y:S01]  /*ae40*/  ULDC UR7, c[0x0][0xa88] ;  /* 0x0002a20000077ab9 */ /* 0x000fe20000000800 */
[----:B------:R-:W-:-:S03]  /*ae50*/  UMOV UR4, URZ ;  /* 0x0000003f00047c82 */ /* 0x000fc60008000000 */
[----:B------:R-:W-:-:S05]  /*ae60*/  PLOP3.LUT P2, PT, PT, PT, UP1, 0x80, 0x0 ;  /* 0x000000000000781c */ /* 0x000fca0003f4f018 */
[----:B------:R-:W-:-:S03]  /*ae70*/  @UP1 UIADD3 UR8, UP2, UR10, UR8, URZ ;  /* 0x000000080a081290 */ /* 0x000fc6000ff5e03f */
[----:B------:R-:W0:Y:S01]  /*ae80*/  @P1 LDC R6, c[0x0][0xbec] ;  /* 0x0002fb00ff061b82 */ /* 0x000e220000000800 */
[----:B------:R-:W-:Y:S02]  /*ae90*/  @UP1 UIADD3.X UR9, UR11, UR9, URZ, UP2, !UPT ;  /* 0x000000090b091290 */ /* 0x000fe400097fe43f */
[----:B-1----:R-:W-:-:S04]  /*aea0*/  IMAD.U32 R10, RZ, RZ, UR8 ;  /* 0x00000008ff0a7e24 */ /* 0x002fc8000f8e00ff */
[----:B------:R-:W-:Y:S01]  /*aeb0*/  IMAD.U32 R11, RZ, RZ, UR9 ;  /* 0x00000009ff0b7e24 */ /* 0x000fe2000f8e00ff */
[----:B------:R-:W1:Y:S01]  /*aec0*/  @P1 LDC R8, c[0x0][0xbf0] ;  /* 0x0002fc00ff081b82 */ /* 0x000e620000000800 */
[----:B----4-:R-:W-:Y:S02]  /*aed0*/  @P0 R2UR UR4, R3 ;  /* 0x00000000030402ca */ /* 0x010fe400000e0000 */
[----:B------:R-:W-:-:S06]  /*aee0*/  MOV R3, UR7 ;  /* 0x0000000700037c02 */ /* 0x000fcc0008000f00 */
[----:B------:R3:W5:Y:S01]  /*aef0*/  @P2 LDG.E R3, desc[UR36][R10.64] ;  /* 0x000000240a032981 */ /* 0x000762000c1e1900 */
[----:B01----:R-:W-:Y:S06]  /*af00*/  @P2 BRA `(.L_x_2448) ;  /* 0x0000000000102947 */ /* 0x003fec0003800000 */
[----:B------:R-:W-:Y:S05]  /*af10*/  @!P0 BRA `(.L_x_2448) ;  /* 0x00000000000c8947 */ /* 0x000fea0003800000 */
[----:B---3--:R-:W2:Y:S04]  /*af20*/  LDG.E R10, desc[UR36][R4.64] ;  /* 0x00000024040a7981 */ /* 0x008ea8000c1e1900 */
[----:B-----5:R-:W2:Y:S02]  /*af30*/  LDG.E R3, desc[UR36][R4.64+0x4] ;  /* 0x0000042404037981 */ /* 0x020ea4000c1e1900 */
[----:B--2---:R-:W-:-:S07]  /*af40*/  IMAD.IADD R3, R3, 0x1, -R10 ;  /* 0x0000000103037824 */ /* 0x004fce00078e0a0a */
.L_x_2448:
[----:B------:R-:W-:Y:S01]  /*af50*/  R2UR UR16, R192 ;  /* 0x00000000c01072ca */ /* 0x000fe200000e0000 */
[----:B------:R-:W-:Y:S01]  /*af60*/  ULDC.64 UR12, c[0x0][0xb90] ;  /* 0x0002e400000c7ab9 */ /* 0x000fe20000000a00 */
[----:B------:R-:W-:Y:S01]  /*af70*/  R2UR UR15, R194 ;  /* 0x00000000c20f72ca */ /* 0x000fe200000e0000 */
[----:B------:R-:W-:Y:S01]  /*af80*/  VIADD R9, R18, UR41 ;  /* 0x0000002912097c36 */ /* 0x000fe20008000000 */
[----:B------:R-:W-:Y:S01]  /*af90*/  USHF.R.S32.HI UR11, URZ, 0x1f, UR4 ;  /* 0x0000001f3f0b7899 */ /* 0x000fe20008011404 */
[----:B------:R-:W-:Y:S01]  /*afa0*/  VIADD R26, R198, UR41 ;  /* 0x00000029c61a7c36 */ /* 0x000fe20008000000 */
[----:B------:R-:W-:Y:S01]  /*afb0*/  UMOV UR10, UR4 ;  /* 0x00000004000a7c82 */ /* 0x000fe20008000000 */
[----:B------:R-:W-:Y:S01]  /*afc0*/  @P1 IMAD.HI.U32 R5, R9, R6, RZ ;  /* 0x0000000609051227 */ /* 0x000fe200078e00ff */
[----:B------:R-:W-:Y:S01]  /*afd0*/  MOV R4, R9 ;  /* 0x0000000900047202 */ /* 0x000fe20000000f00 */
[----:B------:R-:W-:Y:S02]  /*afe0*/  USEL UR61, UR61, URZ, !UP0 ;  /* 0x0000003f3d3d7287 */ /* 0x000fe4000c000000 */
[----:B-----5:R-:W-:Y:S01]  /*aff0*/  IMAD R43, R3, R68, RZ ;  /* 0x00000044032b7224 */ /* 0x020fe200078e02ff */
[----:B------:R-:W-:Y:S01]  /*b000*/  @P1 SHF.R.U32.HI R4, RZ, R8, R5 ;  /* 0x00000008ff041219 */ /* 0x000fe20000011605 */
[----:B------:R-:W-:Y:S01]  /*b010*/  USHF.R.S32.HI UR14, URZ, 0x1f, UR16 ;  /* 0x0000001f3f0e7899 */ /* 0x000fe20008011410 */
[----:B------:R-:W-:Y:S01]  /*b020*/  IMAD R5, R193, 0x40, R16 ;  /* 0x00000040c1057824 */ /* 0x000fe200078e0210 */
[----:B------:R-:W-:-:S02]  /*b030*/  UIMAD.WIDE.U32 UR8, UR16, UR12, UR10 ;  /* 0x0000000c100872a5 */ /* 0x000fc4000f8e000a */
[----:B------:R-:W-:Y:S01]  /*b040*/  UIMAD UR7, UR14, UR12, URZ ;  /* 0x0000000c0e0772a4 */ /* 0x000fe2000f8e023f */
[----:B------:R-:W-:Y:S01]  /*b050*/  IMAD.MOV R7, RZ, RZ, -R4 ;  /* 0x000000ffff077224 */ /* 0x000fe200078e0a04 */
[----:B------:R-:W-:Y:S01]  /*b060*/  USEL UR15, UR15, URZ, !UP0 ;  /* 0x0000003f0f0f7287 */ /* 0x000fe2000c000000 */
[----:B------:R-:W-:Y:S01]  /*b070*/  IMAD.WIDE R20, R5, 0x2, R20 ;  /* 0x0000000205147825 */ /* 0x000fe200078e0214 */
[----:B------:R-:W-:Y:S01]  /*b080*/  UIMAD UR7, UR16, UR13, UR7 ;  /* 0x0000000d100772a4 */ /* 0x000fe2000f8e0207 */
[----:B------:R-:W-:Y:S02]  /*b090*/  SHF.R.S32.HI R5, RZ, 0x1f, R4 ;  /* 0x0000001fff057819 */ /* 0x000fe40000011404 */
[----:B------:R-:W-:Y:S01]  /*b0a0*/  ULDC.64 UR12, c[0x0][0xb98] ;  /* 0x0002e600000c7ab9 */ /* 0x000fe20000000a00 */
[----:B------:R-:W-:Y:S01]  /*b0b0*/  UIADD3 UR9, UR9, UR7, URZ ;  /* 0x0000000709097290 */ /* 0x000fe2000fffe03f */
[----:B------:R-:W-:Y:S01]  /*b0c0*/  IMAD R7, R68, R7, R9 ;  /* 0x0000000744077224 */ /* 0x000fe200078e0209 */
[----:B------:R-:W-:Y:S01]  /*b0d0*/  UIMAD UR7, UR15, UR12, URZ ;  /* 0x0000000c0f0772a4 */ /* 0x000fe2000f8e023f */
[C---:B------:R-:W-:Y:S01]  /*b0e0*/  IADD3 R13, P2, R20.reuse, 0x1000, RZ ;  /* 0x00001000140d7810 */ /* 0x040fe20007f5e0ff */
[----:B------:R-:W-:Y:S01]  /*b0f0*/  UIMAD.WIDE.U32 UR8, UR61, UR12, UR8 ;  /* 0x0000000c3d0872a5 */ /* 0x000fe2000f8e0008 */
[----:B------:R-:W-:Y:S01]  /*b100*/  IADD3 R33, P3, R20, 0x6000, RZ ;  /* 0x0000600014217810 */ /* 0x000fe20007f7e0ff */
[----:B------:R-:W-:Y:S01]  /*b110*/  UIMAD UR7, UR61, UR13, UR7 ;  /* 0x0000000d3d0772a4 */ /* 0x000fe2000f8e0207 */
[----:B------:R-:W-:-:S02]  /*b120*/  SHF.R.S32.HI R6, RZ, 0x1f, R7 ;  /* 0x0000001fff067819 */ /* 0x000fc40000011407 */
[----:B------:R-:W-:Y:S01]  /*b130*/  LOP3.LUT R12, R13, 0x380, RZ, 0xc0, !PT ;  /* 0x000003800d0c7812 */ /* 0x000fe200078ec0ff */
[----:B------:R-:W-:Y:S01]  /*b140*/  ULDC.64 UR12, c[0x0][0xaa0] ;  /* 0x0002a800000c7ab9 */ /* 0x000fe20000000a00 */
[----:B------:R-:W-:Y:S01]  /*b150*/  IADD3 R4, P0, R4, UR8, RZ ;  /* 0x0000000804047c10 */ /* 0x000fe2000ff1e0ff */
[----:B------:R-:W-:Y:S01]  /*b160*/  IMAD.U32 R8, RZ, RZ, UR7 ;  /* 0x00000007ff087e24 */ /* 0x000fe2000f8e00ff */
[----:B------:R-:W-:Y:S02]  /*b170*/  SHF.R.U64 R12, R12, 0x3, RZ ;  /* 0x000000030c0c7819 */ /* 0x000fe400000012ff */
[----:B------:R-:W-:Y:S02]  /*b180*/  LOP3.LUT R32, R33, 0x380, RZ, 0xc0, !PT ;  /* 0x0000038021207812 */ /* 0x000fe400078ec0ff */
[----:B------:R-:W-:Y:S01]  /*b190*/  IADD3.X R5, R5, UR9, R8, P0, !PT ;  /* 0x0000000905057c10 */ /* 0x000fe200087fe408 */
[----:B------:R-:W-:Y:S01]  /*b1a0*/  ULDC.64 UR8, c[0x0][0xb88] ;  /* 0x0002e20000087ab9 */ /* 0x000fe20000000a00 */
[----:B------:R-:W-:Y:S01]  /*b1b0*/  LOP3.LUT R12, R12, R13, RZ, 0x3c, !PT ;  /* 0x0000000d0c0c7212 */ /* 0x000fe200078e3cff */
[----:B------:R-:W-:Y:S01]  /*b1c0*/  IMAD R6, R6, UR8, RZ ;  /* 0x0000000806067c24 */ /* 0x000fe2000f8e02ff */
[----:B------:R-:W-:Y:S01]  /*b1d0*/  IADD3.X R13, RZ, R21, RZ, P2, !PT ;  /* 0x00000015ff0d7210 */ /* 0x000fe200017fe4ff */
[----:B------:R-:W-:Y:S01]  /*b1e0*/  IMAD.WIDE.U32 R4, R7, UR8, R4 ;  /* 0x0000000807047c25 */ /* 0x000fe2000f8e0004 */
[----:B------:R-:W-:-:S02]  /*b1f0*/  IADD3 R25, P2, R20, 0x7000, RZ ;  /* 0x0000700014197810 */ /* 0x000fc40007f5e0ff */
[----:B------:R-:W-:Y:S01]  /*b200*/  SHF.R.U64 R32, R32, 0x3, RZ ;  /* 0x0000000320207819 */ /* 0x000fe200000012ff */
[----:B---3--:R-:W-:Y:S01]  /*b210*/  IMAD R11, R7, UR9, R6 ;  /* 0x00000009070b7c24 */ /* 0x008fe2000f8e0206 */
[----:B------:R-:W-:Y:S01]  /*b220*/  ULDC.64 UR8, c[0x0][0xb50] ;  /* 0x0002d40000087ab9 */ /* 0x000fe20000000a00 */
[----:B------:R-:W-:Y:S01]  /*b230*/  LOP3.LUT R24, R25, 0x380, RZ, 0xc0, !PT ;  /* 0x0000038019187812 */ /* 0x000fe200078ec0ff */
[----:B------:R-:W-:Y:S01]  /*b240*/  VIADD R6, R26, 0x8 ;  /* 0x000000081a067836 */ /* 0x000fe20000000000 */
[----:B------:R-:W-:Y:S01]  /*b250*/  LOP3.LUT R32, R32, R33, RZ, 0x3c, !PT ;  /* 0x0000002120207212 */ /* 0x000fe200078e3cff */
[----:B------:R-:W-:Y:S01]  /*b260*/  IMAD.IADD R5, R5, 0x1, R11 ;  /* 0x0000000105057824 */ /* 0x000fe200078e020b */
[----:B------:R-:W-:Y:S01]  /*b270*/  LEA R11, P0, R4, UR8, 0x2 ;  /* 0x00000008040b7c11 */ /* 0x000fe2000f8010ff */
[----:B------:R-:W-:Y:S01]  /*b280*/  IMAD.X R33, RZ, RZ, R21, P3 ;  /* 0x000000ffff217224 */ /* 0x000fe200018e0615 */
[----:B------:R-:W-:Y:S02]  /*b290*/  SHF.R.U64 R24, R24, 0x3, RZ ;  /* 0x0000000318187819 */ /* 0x000fe400000012ff */
[----:B------:R-:W-:Y:S01]  /*b2a0*/  LEA.HI.X R14, R4, UR9, R5, 0x2, P0 ;  /* 0x00000009040e7c11 */ /* 0x000fe200080f1405 */
[----:B------:R-:W-:Y:S01]  /*b2b0*/  SHFL.IDX PT, R36, R11, RZ, 0x1c1f ;  /* 0x001c1fff0b247589 */ /* 0x000fe200000e0000 */
[----:B------:R-:W-:-:S02]  /*b2c0*/  IADD3 R45, P0, R20, 0x5000, RZ ;  /* 0x00005000142d7810 */ /* 0x000fc40007f1e0ff */
[----:B------:R-:W-:Y:S01]  /*b2d0*/  IADD3 R10, P3, R20, 0xb000, RZ ;  /* 0x0000b000140a7810 */ /* 0x000fe20007f7e0ff */
[----:B------:R-:W0:Y:S01]  /*b2e0*/  SHFL.IDX PT, R37, R14, RZ, 0x1c1f ;  /* 0x001c1fff0e257589 */ /* 0x000e2200000e0000 */
[----:B------:R-:W-:Y:S02]  /*b2f0*/  LOP3.LUT R44, R45, 0x380, RZ, 0xc0, !PT ;  /* 0x000003802d2c7812 */ /* 0x000fe400078ec0ff */
[----:B------:R-:W-:Y:S01]  /*b300*/  LOP3.LUT R24, R24, R25, RZ, 0x3c, !PT ;  /* 0x0000001918187212 */ /* 0x000fe200078e3cff */
[----:B------:R-:W-:Y:S01]  /*b310*/  IMAD.X R25, RZ, RZ, R21, P2 ;  /* 0x000000ffff197224 */ /* 0x000fe200010e0615 */
[----:B------:R-:W-:Y:S01]  /*b320*/  SHF.R.U64 R44, R44, 0x3, RZ ;  /* 0x000000032c2c7819 */ /* 0x000fe200000012ff */
[----:B------:R-:W-:Y:S01]  /*b330*/  SHFL.IDX PT, R40, R11, 0x1, 0x1c1f ;  /* 0x003c1f000b287f89 */ /* 0x000fe200000e0000 */
[----:B------:R-:W-:Y:S02]  /*b340*/  LOP3.LUT R3, R10, 0x380, RZ, 0xc0, !PT ;  /* 0x000003800a037812 */ /* 0x000fe400078ec0ff */
[----:B------:R-:W-:Y:S01]  /*b350*/  IADD3 R9, P6, R20, 0x2000, RZ ;  /* 0x0000200014097810 */ /* 0x000fe20007fde0ff */
[----:B------:R-:W1:Y:S01]  /*b360*/  SHFL.IDX PT, R41, R14, 0x1, 0x1c1f ;  /* 0x003c1f000e297f89 */ /* 0x000e6200000e0000 */
[----:B------:R-:W-:-:S02]  /*b370*/  LOP3.LUT R44, R44, R45, RZ, 0x3c, !PT ;  /* 0x0000002d2c2c7212 */ /* 0x000fc400078e3cff */
[C---:B------:R-:W-:Y:S02]  /*b380*/  IADD3 R53, P4, R20.reuse, 0x4000, RZ ;  /* 0x0000400014357810 */ /* 0x040fe40007f9e0ff */
[----:B------:R-:W-:Y:S01]  /*b390*/  LOP3.LUT R7, R20, 0x380, RZ, 0xc0, !PT ;  /* 0x0000038014077812 */ /* 0x000fe200078ec0ff */
[----:B------:R-:W-:Y:S01]  /*b3a0*/  UIMAD UR7, UR11, UR12, URZ ;  /* 0x0000000c0b0772a4 */ /* 0x000fe2000f8e023f */
[----:B------:R-:W-:Y:S01]  /*b3b0*/  IADD3.X R45, RZ, R21, RZ, P0, !PT ;  /* 0x00000015ff2d7210 */ /* 0x000fe200007fe4ff */
[----:B------:R-:W-:Y:S01]  /*b3c0*/  UIMAD.WIDE.U32 UR8, UR4, UR12, URZ ;  /* 0x0000000c040872a5 */ /* 0x000fe2000f8e003f */
[----:B------:R-:W-:Y:S01]  /*b3d0*/  LOP3.LUT P0, RZ, R196, 0x3, RZ, 0xc0, !PT ;  /* 0x00000003c4ff7812 */ /* 0x000fe2000780c0ff */
[----:B------:R-:W-:Y:S01]  /*b3e0*/  ULDC.64 UR10, c[0x0][0xae8] ;  /* 0x0002ba00000a7ab9 */ /* 0x000fe20000000a00 */
[----:B------:R-:W-:Y:S01]  /*b3f0*/  SHF.R.U64 R3, R3, 0x3, RZ ;  /* 0x0000000303037819 */ /* 0x000fe200000012ff */
[----:B------:R-:W-:Y:S01]  /*b400*/  IMAD.X R49, RZ, RZ, R21, P3 ;  /* 0x000000ffff317224 */ /* 0x000fe200018e0615 */
[----:B------:R-:W-:-:S02]  /*b410*/  ISETP.GE.OR P2, PT, R26, R43, P0 ;  /* 0x0000002b1a00720c */ /* 0x000fc40000746670 */
[----:B------:R-:W-:Y:S02]  /*b420*/  IADD3 R5, P5, R20, 0x3000, RZ ;  /* 0x0000300014057810 */ /* 0x000fe40007fbe0ff */
[----:B------:R-:W-:Y:S02]  /*b430*/  LOP3.LUT R48, R3, R10, RZ, 0x3c, !PT ;  /* 0x0000000a03307212 */ /* 0x000fe400078e3cff */
[----:B------:R-:W2:Y:S01]  /*b440*/  @P1 LDC R3, c[0x0][0xbec] ;  /* 0x0002fb00ff031b82 */ /* 0x000ea20000000800 */
[----:B------:R-:W-:Y:S02]  /*b450*/  LOP3.LUT R8, R9, 0x380, RZ, 0xc0, !PT ;  /* 0x0000038009087812 */ /* 0x000fe400078ec0ff */
[----:B------:R-:W-:Y:S02]  /*b460*/  LOP3.LUT R4, R5, 0x380, RZ, 0xc0, !PT ;  /* 0x0000038005047812 */ /* 0x000fe400078ec0ff */
[----:B------:R-:W-:Y:S02]  /*b470*/  LOP3.LUT R52, R53, 0x380, RZ, 0xc0, !PT ;  /* 0x0000038035347812 */ /* 0x000fe400078ec0ff */
[----:B0-----:R0:W-:Y:S01]  /*b480*/  @!P2 ST.E desc[UR36][R36.64], R0 ;  /* 0x000000002400a985 */ /* 0x0011e2000c101924 */
[----:B------:R-:W-:-:S02]  /*b490*/  ISETP.GE.OR P0, PT, R6, R43, P0 ;  /* 0x0000002b0600720c */ /* 0x000fc40000706670 */
[----:B------:R-:W-:Y:S02]  /*b4a0*/  SHF.R.U64 R8, R8, 0x3, RZ ;  /* 0x0000000308087819 */ /* 0x000fe400000012ff */
[----:B------:R-:W-:Y:S02]  /*b4b0*/  SHF.R.U64 R4, R4, 0x3, RZ ;  /* 0x0000000304047819 */ /* 0x000fe400000012ff */
[----:B------:R-:W-:Y:S02]  /*b4c0*/  SHF.R.U64 R52, R52, 0x3, RZ ;  /* 0x0000000334347819 */ /* 0x000fe400000012ff */
[----:B------:R-:W-:Y:S02]  /*b4d0*/  SHF.R.U64 R7, R7, 0x3, RZ ;  /* 0x0000000307077819 */ /* 0x000fe400000012ff */
[----:B------:R-:W-:Y:S01]  /*b4e0*/  LOP3.LUT R8, R8, R9, RZ, 0x3c, !PT ;  /* 0x0000000908087212 */ /* 0x000fe200078e3cff */
[----:B0-----:R-:W0:Y:S01]  /*b4f0*/  @P1 LDC R37, c[0x0][0xbf0] ;  /* 0x0002fc00ff251b82 */ /* 0x001e220000000800 */
[----:B------:R-:W-:Y:S01]  /*b500*/  LOP3.LUT R4, R4, R5, RZ, 0x3c, !PT ;  /* 0x0000000504047212 */ /* 0x000fe200078e3cff */
[--C-:B------:R-:W-:Y:S01]  /*b510*/  IMAD.X R9, RZ, RZ, R21.reuse, P6 ;  /* 0x000000ffff097224 */ /* 0x100fe200030e0615 */
[----:B------:R-:W-:Y:S01]  /*b520*/  LOP3.LUT R52, R52, R53, RZ, 0x3c, !PT ;  /* 0x0000003534347212 */ /* 0x000fe200078e3cff */
[--C-:B------:R-:W-:Y:S01]  /*b530*/  IMAD.X R5, RZ, RZ, R21.reuse, P5 ;  /* 0x000000ffff057224 */ /* 0x100fe200028e0615 */
[C---:B------:R-:W-:Y:S01]  /*b540*/  IADD3 R65, P6, R20.reuse, 0x8000, RZ ;  /* 0x0000800014417810 */ /* 0x040fe20007fde0ff */
[----:B------:R-:W-:Y:S01]  /*b550*/  IMAD.X R53, RZ, RZ, R21, P4 ;  /* 0x000000ffff357224 */ /* 0x000fe200020e0615 */
[C---:B------:R-:W-:Y:S01]  /*b560*/  IADD3 R61, P5, R20.reuse, 0x9000, RZ ;  /* 0x00009000143d7810 */ /* 0x040fe20007fbe0ff */
[----:B------:R-:W-:Y:S01]  /*b570*/  UIMAD UR7, UR4, UR13, UR7 ;  /* 0x0000000d040772a4 */ /* 0x000fe2000f8e0207 */
[----:B------:R-:W-:Y:S01]  /*b580*/  IADD3 R57, P4, R20, 0xa000, RZ ;  /* 0x0000a00014397810 */ /* 0x000fe20007f9e0ff */
[----:B------:R-:W-:Y:S01]  /*b590*/  IMAD R0, R23, 0x20, R193 ;  /* 0x0000002017007824 */ /* 0x000fe200078e02c1 */
[----:B------:R-:W-:Y:S01]  /*b5a0*/  LOP3.LUT R20, R7, R20, RZ, 0x3c, !PT ;  /* 0x0000001407147212 */ /* 0x000fe200078e3cff */
[----:B------:R-:W-:Y:S01]  /*b5b0*/  UIADD3 UR9, UR9, UR7, URZ ;  /* 0x0000000709097290 */ /* 0x000fe2000fffe03f */
[----:B------:R-:W-:Y:S01]  /*b5c0*/  LOP3.LUT R64, R65, 0x380, RZ, 0xc0, !PT ;  /* 0x0000038041407812 */ /* 0x000fe200078ec0ff */
[----:B------:R-:W-:Y:S01]  /*b5d0*/  UIMAD UR4, UR14, UR10, URZ ;  /* 0x0000000a0e0472a4 */ /* 0x000fe2000f8e023f */
[----:B------:R-:W-:Y:S01]  /*b5e0*/  LOP3.LUT R60, R61, 0x380, RZ, 0xc0, !PT ;  /* 0x000003803d3c7812 */ /* 0x000fe200078ec0ff */
[----:B-1----:R1:W-:Y:S01]  /*b5f0*/  @!P0 ST.E desc[UR36][R40.64], R2 ;  /* 0x0000000228008985 */ /* 0x0023e2000c101924 */
[----:B------:R-:W-:Y:S01]  /*b600*/  LOP3.LUT R56, R57, 0x380, RZ, 0xc0, !PT ;  /* 0x0000038039387812 */ /* 0x000fe200078ec0ff */
[----:B------:R-:W-:Y:S01]  /*b610*/  UIMAD UR4, UR16, UR11, UR4 ;  /* 0x0000000b100472a4 */ /* 0x000fe2000f8e0204 */
[----:B------:R-:W-:Y:S01]  /*b620*/  SHF.R.U64 R64, R64, 0x3, RZ ;  /* 0x0000000340407819 */ /* 0x000fe200000012ff */
[----:B------:R3:W5:Y:S01]  /*b630*/  LD.E.128 R28, desc[UR36][R20.64] ;  /* 0x00000024141c7980 */ /* 0x000762000c101d00 */
[----:B------:R-:W-:Y:S01]  /*b640*/  UIMAD.WIDE.U32 UR8, UR16, UR10, UR8 ;  /* 0x0000000a100872a5 */ /* 0x000fe2000f8e0008 */
[----:B------:R-:W-:-:S02]  /*b650*/  SHF.R.U64 R60, R60, 0x3, RZ ;  /* 0x000000033c3c7819 */ /* 0x000fc400000012ff */
[----:B------:R-:W-:Y:S01]  /*b660*/  SHF.R.U64 R56, R56, 0x3, RZ ;  /* 0x0000000338387819 */ /* 0x000fe200000012ff */
[----:B------:R-:W-:Y:S01]  /*b670*/  ULDC.64 UR10, c[0x0][0xaf0] ;  /* 0x0002bc00000a7ab9 */ /* 0x000fe20000000a00 */
[----:B------:R-:W-:Y:S01]  /*b680*/  LOP3.LUT R64, R64, R65, RZ, 0x3c, !PT ;  /* 0x0000004140407212 */ /* 0x000fe200078e3cff */
[----:B------:R-:W5:Y:S01]  /*b690*/  LD.E.128 R12, desc[UR36][R12.64] ;  /* 0x000000240c0c7980 */ /* 0x000f62000c101d00 */
[----:B---3--:R-:W-:Y:S01]  /*b6a0*/  VIADD R20, R0, UR41 ;  /* 0x0000002900147c36 */ /* 0x008fe20008000000 */
[----:B------:R-:W-:Y:S01]  /*b6b0*/  UIADD3 UR9, UR9, UR4, URZ ;  /* 0x0000000409097290 */ /* 0x000fe2000fffe03f */
[----:B------:R-:W-:Y:S01]  /*b6c0*/  LOP3.LUT R60, R60, R61, RZ, 0x3c, !PT ;  /* 0x0000003d3c3c7212 */ /* 0x000fe200078e3cff */
[--C-:B------:R-:W-:Y:S01]  /*b6d0*/  IMAD.X R65, RZ, RZ, R21.reuse, P6 ;  /* 0x000000ffff417224 */ /* 0x100fe200030e0615 */
[----:B------:R-:W-:Y:S01]  /*b6e0*/  LOP3.LUT R56, R56, R57, RZ, 0x3c, !PT ;  /* 0x0000003938387212 */ /* 0x000fe200078e3cff */
[----:B--2---:R-:W-:Y:S01]  /*b6f0*/  @P1 IMAD.HI.U32 R0, R20, R3, RZ ;  /* 0x0000000314001227 */ /* 0x004fe200078e00ff */
[----:B------:R-:W-:Y:S01]  /*b700*/  UIMAD UR4, UR15, UR10, URZ ;  /* 0x0000000a0f0472a4 */ /* 0x000fe2000f8e023f */
[----:B------:R-:W-:Y:S01]  /*b710*/  IADD3.X R61, RZ, R21, RZ, P5, !PT ;  /* 0x00000015ff3d7210 */ /* 0x000fe20002ffe4ff */
[----:B------:R-:W5:Y:S01]  /*b720*/  LD.E.128 R8, desc[UR36][R8.64] ;  /* 0x0000002408087980 */ /* 0x000f62000c101d00 */
[----:B------:R-:W-:Y:S01]  /*b730*/  IMAD.X R57, RZ, RZ, R21, P4 ;  /* 0x000000ffff397224 */ /* 0x000fe200020e0615 */
[----:B------:R-:W-:Y:S01]  /*b740*/  MOV R21, R20 ;  /* 0x0000001400157202 */ /* 0x000fe20000000f00 */
[----:B------:R-:W-:Y:S01]  /*b750*/  UIMAD UR4, UR61, UR11, UR4 ;  /* 0x0000000b3d0472a4 */ /* 0x000fe2000f8e0204 */
[----:B0-----:R-:W-:Y:S01]  /*b760*/  @P1 SHF.R.U32.HI R21, RZ, R37, R0 ;  /* 0x00000025ff151219 */ /* 0x001fe20000011600 */
[----:B------:R-:W-:Y:S01]  /*b770*/  UIMAD.WIDE.U32 UR8, UR61, UR10, UR8 ;  /* 0x0000000a3d0872a5 */ /* 0x000fe2000f8e0008 */
[----:B------:R-:W5:Y:S02]  /*b780*/  LD.E.128 R4, desc[UR36][R4.64] ;  /* 0x0000002404047980 */ /* 0x000f64000c101d00 */
[--C-:B------:R-:W-:Y:S01]  /*b790*/  SHF.R.S32.HI R0, RZ, 0x1f, R21.reuse ;  /* 0x0000001fff007819 */ /* 0x100fe20000011415 */
[----:B------:R-:W-:Y:S01]  /*b7a0*/  UIADD3 UR4, UR9, UR4, URZ ;  /* 0x0000000409047290 */ /* 0x000fe2000fffe03f */
[----:B------:R-:W-:Y:S01]  /*b7b0*/  IMAD.MOV R37, RZ, RZ, -R21 ;  /* 0x000000ffff257224 */ /* 0x000fe200078e0a15 */
[----:B------:R-:W-:Y:S01]  /*b7c0*/  ULDC.64 UR10, c[0x0][0xae0] ;  /* 0x0002b800000a7ab9 */ /* 0x000fe20000000a00 */
[----:B------:R-:W-:Y:S01]  /*b7d0*/  IMAD.U32 R3, RZ, RZ, UR9 ;  /* 0x00000009ff037e24 */ /* 0x000fe2000f8e00ff */
[----:B------:R-:W5:Y:S01]  /*b7e0*/  LD.E.128 R52, desc[UR36][R52.64] ;  /* 0x0000002434347980 */ /* 0x000f62000c101d00 */
[----:B------:R-:W-:-:S02]  /*b7f0*/  IMAD R0, R0, UR10, RZ ;  /* 0x0000000a00007c24 */ /* 0x000fc4000f8e02ff */
[----:B------:R-:W-:Y:S01]  /*b800*/  IMAD R37, R68, R37, R20 ;  /* 0x0000002544257224 */ /* 0x000fe200078e0214 */
[----:B------:R-:W5:Y:S01]  /*b810*/  LD.E.128 R44, desc[UR36][R44.64] ;  /* 0x000000242c2c7980 */ /* 0x000f62000c101d00 */
[----:B-1----:R-:W-:Y:S01]  /*b820*/  IMAD.U32 R2, RZ, RZ, UR8 ;  /* 0x00000008ff027e24 */ /* 0x002fe2000f8e00ff */
[----:B------:R-:W-:Y:S01]  /*b830*/  ULDC.64 UR8, c[0x0][0xad8] ;  /* 0x0002b60000087ab9 */ /* 0x000fe20000000a00 */
[----:B------:R-:W-:Y:S01]  /*b840*/  IMAD.U32 R3, RZ, RZ, UR4 ;  /* 0x00000004ff037e24 */ /* 0x000fe2000f8e00ff */
[----:B------:R-:W5:Y:S01]  /*b850*/  LD.E.128 R32, desc[UR36][R32.64] ;  /* 0x0000002420207980 */ /* 0x000f62000c101d00 */
[C---:B------:R-:W-:Y:S01]  /*b860*/  IMAD R41, R21.reuse, UR11, R0 ;  /* 0x0000000b15297c24 */ /* 0x040fe2000f8e0200 */
[----:B------:R-:W-:Y:S02]  /*b870*/  SHF.R.S32.HI R0, RZ, 0x1f, R37 ;  /* 0x0000001fff007819 */ /* 0x000fe40000011425 */
[----:B------:R-:W5:Y:S01]  /*b880*/  LD.E.128 R24, desc[UR36][R24.64] ;  /* 0x0000002418187980 */ /* 0x000f62000c101d00 */
[----:B------:R-:W-:-:S03]  /*b890*/  IMAD.WIDE.U32 R2, R21, UR10, R2 ;  /* 0x0000000a15027c25 */ /* 0x000fc6000f8e0002 */
[----:B------:R-:W5:Y:S04]  /*b8a0*/  LD.E.128 R64, desc[UR36][R64.64] ;  /* 0x0000002440407980 */ /* 0x000f68000c101d00 */
[----:B------:R-:W5:Y:S04]  /*b8b0*/  LD.E.128 R60, desc[UR36][R60.64] ;  /* 0x000000243c3c7980 */ /* 0x000f68000c101d00 */
[----:B------:R-:W5:Y:S04]  /*b8c0*/  LD.E.128 R56, desc[UR36][R56.64] ;  /* 0x0000002438387980 */ /* 0x000f68000c101d00 */
[----:B------:R-:W5:Y:S01]  /*b8d0*/  LD.E.128 R48, desc[UR36][R48.64] ;  /* 0x0000002430307980 */ /* 0x000f62000c101d00 */
[----:B------:R-:W-:Y:S01]  /*b8e0*/  @!PT LDS RZ, [RZ] ;  /* 0x00000000fffff984 */ /* 0x000fe20000000800 */
[----:B------:R-:W-:Y:S01]  /*b8f0*/  @!PT LDS RZ, [RZ] ;  /* 0x00000000fffff984 */ /* 0x000fe20000000800 */
[----:B------:R-:W-:Y:S01]  /*b900*/  @!PT LDS RZ, [RZ] ;  /* 0x00000000fffff984 */ /* 0x000fe20000000800 */
[----:B------:R-:W-:Y:S01]  /*b910*/  @!PT LDS RZ, [RZ] ;  /* 0x00000000fffff984 */ /* 0x000fe20000000800 */
[----:B------:R0:W-:Y:S06]  /*b920*/  MEMBAR.ALL.CTA ;  /* 0x0000000000007992 */ /* 0x0001ec0000008000 */
[----:B0-----:R-:W0:Y:S01]  /*b930*/  FENCE.VIEW.ASYNC.S ;  /* 0x00000000000073c6 */ /* 0x001e220000000000 */
[----:B------:R-:W-:Y:S01]  /*b940*/  IMAD.IADD R3, R3, 0x1, R41 ;  /* 0x0000000103037824 */ /* 0x000fe200078e0229 */
[----:B------:R-:W-:Y:S01]  /*b950*/  IADD3 R68, R193, UR41, RZ ;  /* 0x00000029c1447c10 */ /* 0x000fe2000fffe0ff */
[----:B------:R-:W-:-:S02]  /*b960*/  IMAD R20, R0, UR8, RZ ;  /* 0x0000000800147c24 */ /* 0x000fc4000f8e02ff */
[----:B------:R-:W-:Y:S01]  /*b970*/  IMAD.WIDE.U32 R2, R37, UR8, R2 ;  /* 0x0000000825027c25 */ /* 0x000fe2000f8e0002 */
[----:B------:R-:W-:-:S03]  /*b980*/  ISETP.GE.AND P2, PT, R68, R43, PT ;  /* 0x0000002b4400720c */ /* 0x000fc60003f46270 */
[----:B------:R-:W-:Y:S01]  /*b990*/  IMAD R21, R37, UR9, R20 ;  /* 0x0000000925157c24 */ /* 0x000fe2000f8e0214 */
[----:B------:R-:W-:Y:S01]  /*b9a0*/  ULDC.64 UR8, c[0x0][0xa80] ;  /* 0x0002a00000087ab9 */ /* 0x000fe20000000a00 */
[----:B------:R-:W-:Y:S01]  /*b9b0*/  VIADD R0, R68, 0x20 ;  /* 0x0000002044007836 */ /* 0x000fe20000000000 */
[----:B------:R-:W-:Y:S01]  /*b9c0*/  LEA R38, P3, R2, UR8, 0x1 ;  /* 0x0000000802267c11 */ /* 0x000fe2000f8608ff */
[----:B------:R-:W-:Y:S01]  /*b9d0*/  VIADD R42, R42, 0x30820 ;  /* 0x000308202a2a7836 */ /* 0x000fe20000000000 */
[----:B------:R-:W-:Y:S02]  /*b9e0*/  IADD3 R3, R3, R21, RZ ;  /* 0x0000001503037210 */ /* 0x000fe40007ffe0ff */
[-C--:B------:R-:W-:Y:S01]  /*b9f0*/  ISETP.GE.AND P1, PT, R0, R43.reuse, PT ;  /* 0x0000002b0000720c */ /* 0x080fe20003f26270 */
[----:B------:R-:W-:Y:S01]  /*ba00*/  VIADD R0, R68, 0x40 ;  /* 0x0000004044007836 */ /* 0x000fe20000000000 */
        /* <DEDUP_REMOVED lines=21> */
.L_x_2450:
[----:B------:R-:W-:Y:S05]  /*bb60*/  BSYNC B1 ;  /* 0x0000000000017941 */ /* 0x000fea0003800000 */
.L_x_2449:
        /* <DEDUP_REMOVED lines=17> */
.L_x_2452:
[----:B------:R-:W-:Y:S05]  /*bc80*/  BSYNC B1 ;  /* 0x0000000000017941 */ /* 0x000fea0003800000 */
.L_x_2451:
        /* <DEDUP_REMOVED lines=17> */
.L_x_2454:
[----:B------:R-:W-:Y:S05]  /*bda0*/  BSYNC B1 ;  /* 0x0000000000017941 */ /* 0x000fea0003800000 */
.L_x_2453:
        /* <DEDUP_REMOVED lines=20> */
.L_x_2447:
[----:B------:R-:W-:Y:S01]  /*bef0*/  ULDC.64 UR8, c[0x0][0xc00] ;  /* 0x0003000000087ab9 */ /* 0x000fe20000000a00 */
[----:B------:R-:W-:Y:S01]  /*bf00*/  ULDC UR4, c[0x0][0xa88] ;  /* 0x0002a20000047ab9 */ /* 0x000fe20000000800 */
[----:B------:R-:W-:Y:S01]  /*bf10*/  UISETP.NE.U32.AND UP0, UPT, UR8, URZ, UPT ;  /* 0x0000003f0800728c */ /* 0x000fe2000bf05070 */
[----:B------:R-:W0:Y:S01]  /*bf20*/  LDC R11, c[0x0][0xbe8] ;  /* 0x0002fa00ff0b7b82 */ /* 0x000e220000000800 */
[----:B------:R-:W-:Y:S02]  /*bf30*/  R2UR UR7, R192 ;  /* 0x00000000c00772ca */ /* 0x000fe400000e0000 */
        /* <DEDUP_REMOVED lines=10> */
[----:B------:R-:W-:-:S05]  /*bfe0*/  IMAD.U32 R0, RZ, RZ, UR4 ;  /* 0x00000004ff007e24 */ /* 0x000fca000f8e00ff */
[----:B------:R-:W-:-:S05]  /*bff0*/  PLOP3.LUT P3, PT, PT, PT, UP1, 0x80, 0x0 ;  /* 0x000000000000781c */ /* 0x000fca0003f6f018 */
[----:B------:R-:W-:Y:S02]  /*c000*/  @UP1 ULDC.64 UR8, c[0x0][0xc08] ;  /* 0x0003020000081ab9 */ /* 0x000fe40000000a00 */
[----:B------:R-:W-:-:S06]  /*c010*/  @UP1 UIMAD.WIDE UR8, UR61, 0x4, UR8 ;  /* 0x000000043d0818a5 */ /* 0x000fcc000f8e0208 */
[----:B------:R-:W-:Y:S01]  /*c020*/  MOV R4, UR8 ;  /* 0x0000000800047c02 */ /* 0x000fe20008000f00 */
        /* <DEDUP_REMOVED lines=14> */
.L_x_2456:
[----:B------:R-:W-:Y:S01]  /*c110*/  R2UR UR7, R194 ;  /* 0x00000000c20772ca */ /* 0x000fe200000e0000 */
[----:B------:R-:W-:Y:S01]  /*c120*/  USEL UR61, UR61, URZ, !UP0 ;  /* 0x0000003f3d3d7287 */ /* 0x000fe2000c000000 */
[----:B------:R-:W-:Y:S11]  /*c130*/  BSSY B1, `(.L_x_2457) ;  /* 0x000002d000017945 */ /* 0x000ff60003800000 */
[----:B------:R-:W-:Y:S01]  /*c140*/  USEL UR12, UR7, URZ, !UP0 ;  /* 0x0000003f070c7287 */ /* 0x000fe2000c000000 */
[----:B------:R-:W-:Y:S11]  /*c150*/  @P1 BRA `(.L_x_2458) ;  /* 0x0000000000a81947 */ /* 0x000ff60003800000 */
[----:B------:R-:W0:Y:S01]  /*c160*/  S2R R3, SR_TID.X ;  /* 0x0000000000037919 */ /* 0x000e220000002100 */
[----:B------:R-:W1:Y:S01]  /*c170*/  LDC R7, c[0x0][0xbe8] ;  /* 0x0002fa00ff077b82 */ /* 0x000e620000000800 */
[----:B------:R-:W-:Y:S02]  /*c180*/  IMAD.U32 R4, RZ, RZ, UR41 ;  /* 0x00000029ff047e24 */ /* 0x000fe4000f8e00ff */
[----:B-1---5:R-:W-:-:S03]  /*c190*/  IMAD R2, R0, R7, RZ ;  /* 0x0000000700027224 */ /* 0x022fc600078e02ff */
[----:B0-----:R-:W-:-:S04]  /*c1a0*/  IADD3 R4, R4, -0x80, R3 ;  /* 0xffffff8004047810 */ /* 0x001fc80007ffe003 */
        /* <DEDUP_REMOVED lines=9> */
[----:B------:R-:W0:Y:S02]  /*c240*/  @P1 LDC R3, c[0x0][0xbec] ;  /* 0x0002fb00ff031b82 */ /* 0x000e240000000800 */
[----:B------:R-:W-:Y:S02]  /*c250*/  UIMAD.WIDE.U32 UR8, UR13, UR14, UR8 ;  /* 0x0000000e0d0872a5 */ /* 0x000fe4000f8e0008 */
[----:B------:R-:W-:-:S03]  /*c260*/  UIMAD UR7, UR13, UR15, UR7 ;  /* 0x0000000f0d0772a4 */ /* 0x000fc6000f8e0207 */
[----:B------:R-:W-:Y:S01]  /*c270*/  ULDC.64 UR14, c[0x0][0xb98] ;  /* 0x0002e600000e7ab9 */ /* 0x000fe20000000a00 */
[----:B------:R-:W1:Y:S01]  /*c280*/  @P1 LDC R6, c[0x0][0xbf0] ;  /* 0x0002fc00ff061b82 */ /* 0x000e620000000800 */
[----:B------:R-:W-:Y:S02]  /*c290*/  UIADD3 UR9, UR9, UR7, URZ ;  /* 0x0000000709097290 */ /* 0x000fe4000fffe03f */
[----:B------:R-:W-:Y:S02]  /*c2a0*/  UIMAD UR7, UR12, UR14, URZ ;  /* 0x0000000e0c0772a4 */ /* 0x000fe4000f8e023f */
[----:B------:R-:W-:Y:S02]  /*c2b0*/  UIMAD.WIDE.U32 UR8, UR61, UR14, UR8 ;  /* 0x0000000e3d0872a5 */ /* 0x000fe4000f8e0008 */
[----:B------:R-:W-:-:S03]  /*c2c0*/  UIMAD UR7, UR61, UR15, UR7 ;  /* 0x0000000f3d0772a4 */ /* 0x000fc6000f8e0207 */
[----:B------:R-:W-:Y:S01]  /*c2d0*/  ULDC.64 UR14, c[0x0][0xb88] ;  /* 0x0002e200000e7ab9 */ /* 0x000fe20000000a00 */
[----:B0-----:R-:W-:-:S05]  /*c2e0*/  @P1 IMAD.HI.U32 R3, R4, R3, RZ ;  /* 0x0000000304031227 */ /* 0x001fca00078e00ff */
[----:B-1----:R-:W-:Y:S01]  /*c2f0*/  @P1 SHF.R.U32.HI R2, RZ, R6, R3 ;  /* 0x00000006ff021219 */ /* 0x002fe20000011603 */
[----:B------:R-:W-:-:S03]  /*c300*/  IMAD.U32 R6, RZ, RZ, UR7 ;  /* 0x00000007ff067e24 */ /* 0x000fc6000f8e00ff */
[C---:B------:R-:W-:Y:S02]  /*c310*/  IADD3 R5, -R2.reuse, RZ, RZ ;  /* 0x000000ff02057210 */ /* 0x040fe40007ffe1ff */
[----:B------:R-:W-:Y:S02]  /*c320*/  SHF.R.S32.HI R3, RZ, 0x1f, R2 ;  /* 0x0000001fff037819 */ /* 0x000fe40000011402 */
[----:B------:R-:W-:Y:S01]  /*c330*/  IADD3 R2, P1, R2, UR8, RZ ;  /* 0x0000000802027c10 */ /* 0x000fe2000ff3e0ff */
[----:B------:R-:W-:-:S03]  /*c340*/  IMAD R5, R7, R5, R4 ;  /* 0x0000000507057224 */ /* 0x000fc600078e0204 */
[----:B------:R-:W-:Y:S01]  /*c350*/  IADD3.X R3, R3, UR9, R6, P1, !PT ;  /* 0x0000000903037c10 */ /* 0x000fe20008ffe406 */
[----:B------:R-:W-:Y:S01]  /*c360*/  ULDC.64 UR8, c[0x0][0xb50] ;  /* 0x0002d40000087ab9 */ /* 0x000fe20000000a00 */
[----:B------:R-:W-:Y:S01]  /*c370*/  SHF.R.S32.HI R4, RZ, 0x1f, R5 ;  /* 0x0000001fff047819 */ /* 0x000fe20000011405 */
[----:B------:R-:W-:-:S04]  /*c380*/  IMAD.WIDE.U32 R2, R5, UR14, R2 ;  /* 0x0000000e05027c25 */ /* 0x000fc8000f8e0002 */
[----:B------:R-:W-:-:S04]  /*c390*/  IMAD R4, R4, UR14, RZ ;  /* 0x0000000e04047c24 */ /* 0x000fc8000f8e02ff */
[----:B------:R-:W-:Y:S01]  /*c3a0*/  IMAD R7, R5, UR15, R4 ;  /* 0x0000000f05077c24 */ /* 0x000fe2000f8e0204 */
[----:B------:R-:W-:-:S03]  /*c3b0*/  LEA R4, P1, R2, UR8, 0x2 ;  /* 0x0000000802047c11 */ /* 0x000fc6000f8210ff */
[----:B------:R-:W-:-:S05]  /*c3c0*/  IMAD.IADD R3, R3, 0x1, R7 ;  /* 0x0000000103037824 */ /* 0x000fca00078e0207 */
[----:B------:R-:W-:Y:S01]  /*c3d0*/  LEA.HI.X R5, R2, UR9, R3, 0x2, P1 ;  /* 0x0000000902057c11 */ /* 0x000fe200088f1403 */
[----:B------:R-:W-:-:S05]  /*c3e0*/  IMAD.MOV.U32 R3, RZ, RZ, -0x800000 ;  /* 0xff800000ff037424 */ /* 0x000fca00078e00ff */
[----:B------:R0:W-:Y:S02]  /*c3f0*/  STG.E desc[UR36][R4.64], R3 ;  /* 0x0000000304007986 */ /* 0x0001e4000c101924 */
.L_x_2458:
[----:B------:R-:W-:Y:S05]  /*c400*/  BSYNC B1 ;  /* 0x0000000000017941 */ /* 0x000fea0003800000 */
.L_x_2457:
[----:B0-----:R-:W0:Y:S01]  /*c410*/  @P0 LDC R3, c[0x0][0xbf0] ;  /* 0x0002fc00ff030b82 */ /* 0x001e220000000800 */
[----:B------:R-:W-:Y:S01]  /*c420*/  ULDC.64 UR14, c[0x0][0xaa0] ;  /* 0x0002a800000e7ab9 */ /* 0x000fe20000000a00 */
[----:B------:R-:W-:Y:S01]  /*c430*/  R2UR UR13, R192 ;  /* 0x00000000c00d72ca */ /* 0x000fe200000e0000 */
[----:B------:R-:W-:Y:S01]  /*c440*/  UIMAD UR7, UR10, UR14, URZ ;  /* 0x0000000e0a0772a4 */ /* 0x000fe2000f8e023f */
[----:B------:R-:W-:Y:S01]  /*c450*/  IMAD R2, R23, 0x20, R193 ;  /* 0x0000002017027824 */ /* 0x000fe200078e02c1 */
[----:B------:R-:W-:Y:S01]  /*c460*/  UIMAD.WIDE.U32 UR8, UR4, UR14, URZ ;  /* 0x0000000e040872a5 */ /* 0x000fe2000f8e003f */
[----:B------:R-:W-:Y:S01]  /*c470*/  BSSY B1, `(.L_x_2459) ;  /* 0x000003c000017945 */ /* 0x000fe20003800000 */
[----:B------:R-:W-:Y:S02]  /*c480*/  UIMAD UR7, UR4, UR15, UR7 ;  /* 0x0000000f040772a4 */ /* 0x000fe4000f8e0207 */
[----:B------:R-:W-:Y:S01]  /*c490*/  IADD3 R6, R2, UR41, RZ ;  /* 0x0000002902067c10 */ /* 0x000fe2000fffe0ff */
[----:B------:R-:W-:Y:S01]  /*c4a0*/  ULDC.64 UR14, c[0x0][0xae8] ;  /* 0x0002ba00000e7ab9 */ /* 0x000fe20000000a00 */
[----:B------:R-:W-:-:S02]  /*c4b0*/  UIADD3 UR9, UR9, UR7, URZ ;  /* 0x0000000709097290 */ /* 0x000fc4000fffe03f */
[----:B------:R-:W-:Y:S01]  /*c4c0*/  UIMAD UR4, UR11, UR14, URZ ;  /* 0x0000000e0b0472a4 */ /* 0x000fe2000f8e023f */
[----:B------:R-:W-:Y:S01]  /*c4d0*/  @P0 IMAD.HI.U32 R2, R6, R9, RZ ;  /* 0x0000000906020227 */ /* 0x000fe200078e00ff */
[----:B------:R-:W-:Y:S02]  /*c4e0*/  UIMAD.WIDE.U32 UR8, UR13, UR14, UR8 ;  /* 0x0000000e0d0872a5 */ /* 0x000fe4000f8e0008 */
[----:B------:R-:W-:Y:S01]  /*c4f0*/  UIMAD UR4, UR13, UR15, UR4 ;  /* 0x0000000f0d0472a4 */ /* 0x000fe2000f8e0204 */
[----:B------:R-:W-:Y:S01]  /*c500*/  IMAD.MOV.U32 R5, RZ, RZ, R6 ;  /* 0x000000ffff057224 */ /* 0x000fe200078e0006 */
[----:B------:R-:W-:Y:S02]  /*c510*/  ULDC.64 UR10, c[0x0][0xaf0] ;  /* 0x0002bc00000a7ab9 */ /* 0x000fe40000000a00 */
[----:B------:R-:W-:Y:S02]  /*c520*/  UIADD3 UR9, UR9, UR4, URZ ;  /* 0x0000000409097290 */ /* 0x000fe4000fffe03f */
[----:B------:R-:W-:Y:S01]  /*c530*/  UIMAD UR4, UR12, UR10, URZ ;  /* 0x0000000a0c0472a4 */ /* 0x000fe2000f8e023f */
[----:B0-----:R-:W-:Y:S01]  /*c540*/  @P0 SHF.R.U32.HI R5, RZ, R3, R2 ;  /* 0x00000003ff050219 */ /* 0x001fe20000011602 */
[----:B------:R-:W-:-:S02]  /*c550*/  UIMAD.WIDE.U32 UR8, UR61, UR10, UR8 ;  /* 0x0000000a3d0872a5 */ /* 0x000fc4000f8e0008 */
[----:B------:R-:W-:Y:S01]  /*c560*/  UIMAD UR4, UR61, UR11, UR4 ;  /* 0x0000000b3d0472a4 */ /* 0x000fe2000f8e0204 */
[--C-:B------:R-:W-:Y:S01]  /*c570*/  SHF.R.S32.HI R2, RZ, 0x1f, R5.reuse ;  /* 0x0000001fff027819 */ /* 0x100fe20000011405 */
[----:B------:R-:W-:Y:S01]  /*c580*/  IMAD.MOV R7, RZ, RZ, -R5 ;  /* 0x000000ffff077224 */ /* 0x000fe200078e0a05 */
[----:B------:R-:W-:Y:S01]  /*c590*/  ULDC.64 UR10, c[0x0][0xae0] ;  /* 0x0002b800000a7ab9 */ /* 0x000fe20000000a00 */
[----:B------:R-:W-:Y:S02]  /*c5a0*/  UIADD3 UR4, UR9, UR4, URZ ;  /* 0x0000000409047290 */ /* 0x000fe4000fffe03f */
[----:B------:R-:W-:Y:S02]  /*c5b0*/  IMAD.U32 R3, RZ, RZ, UR9 ;  /* 0x00000009ff037e24 */ /* 0x000fe4000f8e00ff */
[----:B------:R-:W-:Y:S02]  /*c5c0*/  IMAD R4, R2, UR10, RZ ;  /* 0x0000000a02047c24 */ /* 0x000fe4000f8e02ff */
[----:B------:R-:W-:Y:S01]  /*c5d0*/  IMAD R7, R11, R7, R6 ;  /* 0x000000070b077224 */ /* 0x000fe200078e0206 */
[----:B------:R-:W-:Y:S01]  /*c5e0*/  MOV R3, UR4 ;  /* 0x0000000400037c02 */ /* 0x000fe20008000f00 */
[----:B------:R-:W-:Y:S01]  /*c5f0*/  IMAD.U32 R2, RZ, RZ, UR8 ;  /* 0x00000008ff027e24 */ /* 0x000fe2000f8e00ff */
[----:B------:R-:W-:Y:S01]  /*c600*/  ULDC.64 UR8, c[0x0][0xad8] ;  /* 0x0002b60000087ab9 */ /* 0x000fe20000000a00 */
[C---:B------:R-:W-:Y:S01]  /*c610*/  IMAD R9, R5.reuse, UR11, R4 ;  /* 0x0000000b05097c24 */ /* 0x040fe2000f8e0204 */
[----:B------:R-:W-:Y:S01]  /*c620*/  SHF.R.S32.HI R4, RZ, 0x1f, R7 ;  /* 0x0000001fff047819 */ /* 0x000fe20000011407 */
[----:B------:R-:W-:-:S04]  /*c630*/  IMAD.WIDE.U32 R2, R5, UR10, R2 ;  /* 0x0000000a05027c25 */ /* 0x000fc8000f8e0002 */
        /* <DEDUP_REMOVED lines=31> */
.L_x_2460:
[----:B------:R-:W-:Y:S05]  /*c830*/  BSYNC B1 ;  /* 0x0000000000017941 */ /* 0x000fea0003800000 */
.L_x_2459:
        /* <DEDUP_REMOVED lines=17> */
.L_x_2462:
[----:B------:R-:W-:Y:S05]  /*c950*/  BSYNC B1 ;  /* 0x0000000000017941 */ /* 0x000fea0003800000 */
.L_x_2461:
        /* <DEDUP_REMOVED lines=17> */
.L_x_2464:
[----:B------:R-:W-:Y:S05]  /*ca70*/  BSYNC B1 ;  /* 0x0000000000017941 */ /* 0x000fea0003800000 */
.L_x_2463:
        /* <DEDUP_REMOVED lines=18> */
.L_x_2455:
[----:B------:R-:W-:Y:S05]  /*cba0*/  BSYNC B0 ;  /* 0x0000000000007941 */ /* 0x000fea0003800000 */
.L_x_2446:
[----:B------:R-:W-:Y:S02]  /*cbb0*/  ULDC UR4, c[0x0][0xc3c] ;  /* 0x00030f0000047ab9 */ /* 0x000fe40000000800 */
[----:B------:R-:W-:-:S13]  /*cbc0*/  ISETP.GE.AND P0, PT, R39, UR4, PT ;  /* 0x0000000427007c0c */ /* 0x000fda000bf06270 */
[----:B------:R-:W-:Y:S05]  /*cbd0*/  @!P0 BRA `(.L_x_2465) ;  /* 0xffffff4000688947 */ /* 0x000fea000383ffff */
[----:B------:R-:W-:Y:S05]  /*cbe0*/  EXIT ;  /* 0x000000000000794d */ /* 0x000fea0003800000 */
.L_x_2404:
        /* <DEDUP_REMOVED lines=16> */
.L_x_2466:
        /* <DEDUP_REMOVED lines=40> */
.L_x_2472:
        /* <DEDUP_REMOVED lines=12> */
.L_x_2471:
[----:B------:R-:W-:Y:S05]  /*d030*/  BSYNC B0 ;  /* 0x0000000000007941 */ /* 0x000fea0003800000 */
.L_x_2470:
        /* <DEDUP_REMOVED lines=20> */
.L_x_2468:
[----:B------:R-:W-:-:S04]  /*d180*/  IMAD.IADD R11, R4, 0x1, -R3 ;  /* 0x00000001040b7824 */ /* 0x000fc800078e0a03 */
[----:B------:R-:W-:-:S05]  /*d190*/  IMAD R2, R6, UR5, R11 ;  /* 0x0000000506027c24 */ /* 0x000fca000f8e020b */
[----:B------:R-:W-:Y:S02]  /*d1a0*/  ISETP.GT.AND P0, PT, R2, UR6, PT ;  /* 0x0000000602007c0c */ /* 0x000fe4000bf04270 */
[----:B------:R-:W0:Y:S11]  /*d1b0*/  LDC.64 R2, c[0x0][0xc90] ;  /* 0x00032400ff027b82 */ /* 0x000e360000000a00 */
[----:B------:R-:W-:-:S04]  /*d1c0*/  VOTE.ANY R8, PT, !P0 ;  /* 0x0000000000087806 */ /* 0x000fc800040e0100 */
[----:B------:R-:W1:Y:S02]  /*d1d0*/  POPC R13, R8 ;  /* 0x00000008000d7309 */ /* 0x000e640000000000 */
[----:B-1----:R-:W-:-:S05]  /*d1e0*/  IADD3 R19, R13, UR4, RZ ;  /* 0x000000040d137c10 */ /* 0x002fca000fffe0ff */
        /* <DEDUP_REMOVED lines=13> */
.L_x_2473:
[----:B-1----:R-:W-:Y:S02]  /*d2c0*/  IMAD.MOV R2, RZ, RZ, -R3 ;  /* 0x000000ffff027224 */ /* 0x002fe400078e0a03 */
[----:B---3--:R-:W-:Y:S02]  /*d2d0*/  IMAD R16, R16, UR5, R11 ;  /* 0x0000000510107c24 */ /* 0x008fe4000f8e020b */
[----:B------:R-:W-:Y:S01]  /*d2e0*/  IMAD.MOV.U32 R11, RZ, RZ, R2 ;  /* 0x000000ffff0b7224 */ /* 0x000fe200078e0002 */
[----:B------:R-:W-:Y:S02]  /*d2f0*/  IABS R2, R4 ;  /* 0x0000000400027213 */ /* 0x000fe40000000000 */
[----:B--2---:R-:W-:Y:S01]  /*d300*/  IADD3 R9, -R16, UR6, RZ ;  /* 0x0000000610097c10 */ /* 0x004fe2000fffe1ff */
        /* <DEDUP_REMOVED lines=10> */
[----:B------:R-:W-:Y:S01]  /*d3b0*/  @!P1 IMAD.IADD R3, R3, 0x1, -R12 ;  /* 0x0000000103039824 */ /* 0x000fe200078e0a0c */
[----:B------:R-:W-:Y:S02]  /*d3c0*/  @!P1 IADD3 R2, R2, 0x1, RZ ;  /* 0x0000000102029810 */ /* 0x000fe40007ffe0ff */
[----:B------:R-:W-:Y:S02]  /*d3d0*/  ISETP.NE.AND P1, PT, R4, RZ, PT ;  /* 0x000000ff0400720c */ /* 0x000fe40003f25270 */
[----:B------:R-:W-:Y:S02]  /*d3e0*/  ISETP.GE.U32.AND P0, PT, R3, R12, PT ;  /* 0x0000000c0300720c */ /* 0x000fe40003f06070 */
[----:B------:R-:W-:-:S04]  /*d3f0*/  LOP3.LUT R3, R9, R4, RZ, 0x3c, !PT ;  /* 0x0000000409037212 */ /* 0x000fc800078e3cff */
[----:B------:R-:W-:-:S07]  /*d400*/  ISETP.GE.AND P2, PT, R3, RZ, PT ;  /* 0x000000ff0300720c */ /* 0x000fce0003f46270 */
[----:B------:R-:W-:-:S06]  /*d410*/  @P0 VIADD R2, R2, 0x1 ;  /* 0x0000000102020836 */ /* 0x000fcc0000000000 */
[----:B------:R-:W-:Y:S01]  /*d420*/  @!P2 IMAD.MOV R2, RZ, RZ, -R2 ;  /* 0x000000ffff02a224 */ /* 0x000fe200078e0a02 */
[----:B------:R-:W-:-:S05]  /*d430*/  @!P1 LOP3.LUT R2, RZ, R4, RZ, 0x33, !PT ;  /* 0x00000004ff029212 */ /* 0x000fca00078e33ff */
[----:B------:R-:W-:Y:S01]  /*d440*/  IMAD R11, R7, R2, RZ ;  /* 0x00000002070b7224 */ /* 0x000fe200078e02ff */
[----:B------:R-:W-:-:S03]  /*d450*/  IADD3 R2, -R2, RZ, RZ ;  /* 0x000000ff02027210 */ /* 0x000fc60007ffe1ff */
[----:B------:R-:W-:Y:S02]  /*d460*/  IMAD.MOV R6, RZ, RZ, -R11 ;  /* 0x000000ffff067224 */ /* 0x000fe400078e0a0b */
[----:B------:R-:W-:Y:S02]  /*d470*/  IMAD R4, R4, R2, R9 ;  /* 0x0000000204047224 */ /* 0x000fe400078e0209 */
[----:B------:R-:W-:Y:S01]  /*d480*/  IMAD.MOV.U32 R2, RZ, RZ, RZ ;  /* 0x000000ffff027224 */ /* 0x000fe200078e00ff */
[----:B------:R-:W-:Y:S02]  /*d490*/  VIADDMNMX R13, R6, UR5, R7, PT ;  /* 0x00000005060d7c46 */ /* 0x000fe4000b800107 */
[----:B------:R-:W-:Y:S02]  /*d4a0*/  IABS R9, R4 ;  /* 0x0000000400097213 */ /* 0x000fe40000000000 */
[-C--:B------:R-:W-:Y:S01]  /*d4b0*/  IABS R8, R13.reuse ;  /* 0x0000000d00087213 */ /* 0x080fe20000000000 */
[----:B------:R-:W-:Y:S01]  /*d4c0*/  IMAD.MOV R18, RZ, RZ, -R13 ;  /* 0x000000ffff127224 */ /* 0x000fe200078e0a0d */
[----:B0-----:R-:W-:-:S02]  /*d4d0*/  IABS R10, R13 ;  /* 0x0000000d000a7213 */ /* 0x001fc40000000000 */
[----:B------:R-:W0:Y:S08]  /*d4e0*/  I2F.RP R6, R8 ;  /* 0x0000000800067306 */ /* 0x000e300000209400 */
[----:B0-----:R-:W0:Y:S02]  /*d4f0*/  MUFU.RCP R6, R6 ;  /* 0x0000000600067308 */ /* 0x001e240000001000 */
[----:B0-----:R-:W-:-:S06]  /*d500*/  VIADD R3, R6, 0xffffffe ;  /* 0x0ffffffe06037836 */ /* 0x001fcc0000000000 */
[----:B------:R-:W0:Y:S02]  /*d510*/  F2I.FTZ.U32.TRUNC.NTZ R3, R3 ;  /* 0x0000000300037305 */ /* 0x000e24000021f000 */
[----:B0-----:R-:W-:-:S04]  /*d520*/  IMAD.MOV R7, RZ, RZ, -R3 ;  /* 0x000000ffff077224 */ /* 0x001fc800078e0a03 */
[----:B------:R-:W-:-:S04]  /*d530*/  IMAD R7, R7, R8, RZ ;  /* 0x0000000807077224 */ /* 0x000fc800078e02ff */
[----:B------:R-:W-:-:S04]  /*d540*/  IMAD.HI.U32 R2, R3, R7, R2 ;  /* 0x0000000703027227 */ /* 0x000fc800078e0002 */
[----:B------:R-:W-:Y:S02]  /*d550*/  IMAD.MOV R3, RZ, RZ, -R10 ;  /* 0x000000ffff037224 */ /* 0x000fe400078e0a0a */
        /* <DEDUP_REMOVED lines=14> */
[----:B------:R-:W-:-:S03]  /*d640*/  IMAD R18, R2, R18, R3 ;  /* 0x0000001202127224 */ /* 0x000fc600078e0203 */
[----:B------:R-:W-:Y:S01]  /*d650*/  IADD3 R17, R0, R17, RZ ;  /* 0x0000001100117210 */ /* 0x000fe20007ffe0ff */
[----:B------:R-:W-:Y:S06]  /*d660*/  BRA `(.L_x_2474) ;  /* 0x0000000000147947 */ /* 0x000fec0003800000 */
.L_x_2469:
[----:B------:R-:W-:Y:S01]  /*d670*/  ULDC UR4, c[0x0][0xc3c] ;  /* 0x00030f0000047ab9 */ /* 0x000fe20000000800 */
[----:B------:R-:W-:Y:S02]  /*d680*/  IMAD.MOV.U32 R17, RZ, RZ, RZ ;  /* 0x000000ffff117224 */ /* 0x000fe400078e00ff */
[----:B------:R-:W-:Y:S02]  /*d690*/  IMAD.U32 R16, RZ, RZ, UR6 ;  /* 0x00000006ff107e24 */ /* 0x000fe4000f8e00ff */
[----:B------:R-:W-:Y:S02]  /*d6a0*/  IMAD.MOV.U32 R18, RZ, RZ, RZ ;  /* 0x000000ffff127224 */ /* 0x000fe400078e00ff */
[----:B------:R-:W-:-:S07]  /*d6b0*/  IMAD.U32 R19, RZ, RZ, UR4 ;  /* 0x00000004ff137e24 */ /* 0x000fce000f8e00ff */
.L_x_2474:
[----:B------:R-:W-:-:S13]  /*d6c0*/  ISETP.NE.AND P0, PT, R5, RZ, PT ;  /* 0x000000ff0500720c */ /* 0x000fda0003f05270 */
[----:B------:R-:W0:Y:S01]  /*d6d0*/  @!P0 S2R R3, SR_CgaCtaId ;  /* 0x0000000000038919 */ /* 0x000e220000008800 */
[----:B------:R-:W-:-:S04]  /*d6e0*/  @!P0 MOV R0, 0x400 ;  /* 0x0000040000008802 */ /* 0x000fc80000000f00 */
[----:B0-----:R-:W-:-:S05]  /*d6f0*/  @!P0 LEA R0, R3, R0, 0x18 ;  /* 0x0000000003008211 */ /* 0x001fca00078ec0ff */
[----:B------:R1:W-:Y:S01]  /*d700*/  @!P0 STS.128 [R0+0x308d0], R16 ;  /* 0x0308d01000008388 */ /* 0x0003e20000000c00 */
[----:B------:R-:W-:Y:S06]  /*d710*/  BAR.ARV 0x5, 0x180 ;  /* 0x0146000000007b1d */ /* 0x000fec0000002000 */
.L_x_2467:
[----:B------:R2:W-:Y:S01]  /*d720*/  STL [R1+0x20], RZ ;  /* 0x000020ff01007387 */ /* 0x0005e20000100800 */
[----:B------:R-:W-:Y:S01]  /*d730*/  ULDC UR4, c[0x0][0xc3c] ;  /* 0x00030f0000047ab9 */ /* 0x000fe20000000800 */
[----:B------:R-:W-:Y:S01]  /*d740*/  MOV R28, 0x1 ;  /* 0x00000001001c7802 */ /* 0x000fe20000000f00 */
[----:B------:R-:W-:Y:S01]  /*d750*/  IMAD.MOV.U32 R27, RZ, RZ, RZ ;  /* 0x000000ffff1b7224 */ /* 0x000fe200078e00ff */
[----:B0-----:R-:W-:-:S13]  /*d760*/  ISETP.GE.AND P0, PT, R19, UR4, PT ;  /* 0x0000000413007c0c */ /* 0x001fda000bf06270 */
[----:B--2---:R-:W-:Y:S05]  /*d770*/  @P0 BRA `(.L_x_2475) ;  /* 0x0000004800900947 */ /* 0x004fea0003800000 */
[----:B-1----:R-:W2:Y:S01]  /*d780*/  LDL R0, [R1+0x28] ;  /* 0x0000280001007983 */ /* 0x002ea20000100800 */
[----:B------:R-:W0:Y:S01]  /*d790*/  S2UR UR5, SR_CgaCtaId ;  /* 0x00000000000579c3 */ /* 0x000e220000008800 */
[----:B------:R-:W-:Y:S01]  /*d7a0*/  BSSY B8, `(.L_x_2475) ;  /* 0x00004a1000087945 */ /* 0x000fe20003800000 */
[----:B------:R-:W-:Y:S01]  /*d7b0*/  IMAD.MOV.U32 R28, RZ, RZ, 0x1 ;  /* 0x00000001ff1c7424 */ /* 0x000fe200078e00ff */
[----:B------:R-:W1:Y:S01]  /*d7c0*/  S2R R4, SR_TID.X ;  /* 0x0000000000047919 */ /* 0x000e620000002100 */
[----:B------:R-:W-:Y:S01]  /*d7d0*/  MOV R27, RZ ;  /* 0x000000ff001b7202 */ /* 0x000fe20000000f00 */
        /* <DEDUP_REMOVED lines=17> */
[----:B------:R-:W-:-:S04]  /*d8f0*/  IMAD.U32 R22, RZ, RZ, UR4 ;  /* 0x00000004ff167e24 */ /* 0x000fc8000f8e00ff */
[----:B---3--:R-:W-:-:S07]  /*d900*/  IMAD R37, R36, 0x2, R22 ;  /* 0x0000000224257824 */ /* 0x008fce00078e0216 */
.L_x_2538:
[----:B0-----:R-:W0:Y:S02]  /*d910*/  LDC.64 R2, c[0x0][0xc88] ;  /* 0x00032200ff027b82 */ /* 0x001e240000000a00 */
[----:B0-----:R-:W-:-:S05]  /*d920*/  IMAD.WIDE R2, R19, 0x4, R2 ;  /* 0x0000000413027825 */ /* 0x001fca00078e0202 */
[----:B--2---:R-:W2:Y:S01]  /*d930*/  LDG.E R29, desc[UR36][R2.64] ;  /* 0x00000024021d7981 */ /* 0x004ea2000c1e1900 */
[----:B------:R-:W-:Y:S05]  /*d940*/  YIELD ;  /* 0x0000000000007946 */ /* 0x000fea0003800000 */
[----:B------:R-:W-:Y:S01]  /*d950*/  ULDC.64 UR4, c[0x0][0xa28] ;  /* 0x00028a0000047ab9 */ /* 0x000fe20000000a00 */
[----:B------:R-:W-:Y:S01]  /*d960*/  IMAD.MOV.U32 R30, RZ, RZ, RZ ;  /* 0x000000ffff1e7224 */ /* 0x000fe200078e00ff */
[----:B------:R-:W-:Y:S01]  /*d970*/  ISETP.NE.U32.AND P0, PT, RZ, UR4, PT ;  /* 0x00000004ff007c0c */ /* 0x000fe2000bf05070 */
[----:B------:R-:W-:-:S03]  /*d980*/  ULDC.64 UR6, c[0x0][0xa18] ;  /* 0x0002860000067ab9 */ /* 0x000fc60000000a00 */
[----:B------:R-:W-:Y:S02]  /*d990*/  ISETP.NE.AND.EX P0, PT, RZ, UR5, PT, P0 ;  /* 0x00000005ff007c0c */ /* 0x000fe4000bf05300 */
[----:B------:R-:W-:Y:S02]  /*d9a0*/  MOV R35, RZ ;  /* 0x000000ff00237202 */ /* 0x000fe40000000f00 */
[----:B--2---:R-:W-:-:S09]  /*d9b0*/  SHF.R.S32.HI R0, RZ, 0x1f, R29 ;  /* 0x0000001fff007819 */ /* 0x004fd2000001141d */
[C---:B------:R-:W-:Y:S01]  /*d9c0*/  @P0 LEA R2, P1, R29.reuse, UR4, 0x2 ;  /* 0x000000041d020c11 */ /* 0x040fe2000f8210ff */
[C---:B------:R-:W-:Y:S01]  /*d9d0*/  IMAD.SHL.U32 R24, R29.reuse, 0x4, RZ ;  /* 0x000000041d187824 */ /* 0x040fe200078e00ff */
[C-C-:B------:R-:W-:Y:S01]  /*d9e0*/  SHF.L.U64.HI R25, R29.reuse, 0x2, R0.reuse ;  /* 0x000000021d197819 */ /* 0x140fe20000010200 */
[----:B------:R0:W-:Y:S01]  /*d9f0*/  STL [R1+0x18], R0 ;  /* 0x0000180001007387 */ /* 0x0001e20000100800 */
[----:B------:R-:W-:Y:S01]  /*da00*/  @P0 LEA.HI.X R3, R29, UR5, R0, 0x2, P1 ;  /* 0x000000051d030c11 */ /* 0x000fe200088f1400 */
[----:B------:R-:W-:-:S04]  /*da10*/  ULDC.64 UR4, c[0x0][0xa00] ;  /* 0x0002800000047ab9 */ /* 0x000fc80000000a00 */
[----:B------:R1:W2:Y:S01]  /*da20*/  @P0 LDG.E R30, desc[UR36][R2.64] ;  /* 0x00000024021e0981 */ /* 0x0002a2000c1e1900 */
        /* <DEDUP_REMOVED lines=12> */
[----:B------:R-:W3:Y:S01]  /*daf0*/  @P0 LDG.E R4, desc[UR36][R4.64] ;  /* 0x0000002404040981 */ /* 0x000ee2000c1e1900 */
[----:B------:R-:W-:-:S03]  /*db00*/  UISETP.NE.U32.AND UP0, UPT, UR4, URZ, UPT ;  /* 0x0000003f0400728c */ /* 0x000fc6000bf05070 */
[----:B------:R-:W-:Y:S01]  /*db10*/  ULDC UR4, c[0x0][0x424] ;  /* 0x0001090000047ab9 */ /* 0x000fe20000000800 */
[----:B------:R-:W-:-:S03]  /*db20*/  UISETP.NE.AND.EX UP0, UPT, UR5, URZ, UPT, UP0 ;  /* 0x0000003f0500728c */ /* 0x000fc6000bf05300 */
[----:B------:R-:W-:Y:S01]  /*db30*/  ULDC UR5, c[0x0][0x2f0] ;  /* 0x0000bc0000057ab9 */ /* 0x000fe20000000800 */
[----:B------:R-:W-:-:S04]  /*db40*/  USEL UR4, UR4, 0x1, UP0 ;  /* 0x0000000104047887 */ /* 0x000fc80008000000 */
[----:B------:R-:W-:-:S06]  /*db50*/  UIMAD UR4, UR4, UR5, URZ ;  /* 0x00000005040472a4 */ /* 0x000fcc000f8e023f */
[----:B0-----:R-:W-:Y:S01]  /*db60*/  IMAD.U32 R0, RZ, RZ, UR4 ;  /* 0x00000004ff007e24 */ /* 0x001fe2000f8e00ff */
        /* <DEDUP_REMOVED lines=11> */
.L_x_2476:
        /* <DEDUP_REMOVED lines=9> */
.L_x_2477:
        /* <DEDUP_REMOVED lines=8> */
[----:B--2---:R-:W-:-:S07]  /*dd30*/  IADD3 R0, -R0, R5, RZ ;  /* 0x0000000500007210 */ /* 0x004fce0007ffe1ff */
.L_x_2478:
[----:B------:R-:W3:Y:S01]  /*dd40*/  LDL R5, [R1+0xc] ;  /* 0x00000c0001057983 */ /* 0x000ee20000100800 */
[----:B-12---:R-:W1:Y:S01]  /*dd50*/  LDC R2, c[0x0][0x448] ;  /* 0x00011200ff027b82 */ /* 0x006e620000000800 */
[----:B-----5:R-:W-:Y:S01]  /*dd60*/  IMAD.IADD R0, R0, 0x1, -R30 ;  /* 0x0000000100007824 */ /* 0x020fe200078e0a1e */
[----:B------:R-:W-:Y:S01]  /*dd70*/  LOP3.LUT R23, R23, 0xffffff7f, RZ, 0xc0, !PT ;  /* 0xffffff7f17177812 */ /* 0x000fe200078ec0ff */
[----:B------:R-:W-:Y:S03]  /*dd80*/  BSSY B7, `(.L_x_2479) ;  /* 0x0000381000077945 */ /* 0x000fe60003800000 */
[----:B------:R2:W-:Y:S01]  /*dd90*/  STL [R1], R0 ;  /* 0x0000000001007387 */ /* 0x0005e20000100800 */
[----:B-1----:R-:W-:Y:S01]  /*dda0*/  ISETP.NE.AND P0, PT, R2, 0x1, PT ;  /* 0x000000010200780c */ /* 0x002fe20003f05270 */
[----:B------:R-:W-:-:S04]  /*ddb0*/  IMAD.SHL.U32 R2, R17, 0x80, RZ ;  /* 0x0000008011027824 */ /* 0x000fc800078e00ff */
[----:B------:R-:W-:-:S08]  /*ddc0*/  VIADD R2, R2, 0x7f ;  /* 0x0000007f02027836 */ /* 0x000fd00000000000 */
[----:B------:R-:W1:Y:S01]  /*ddd0*/  @P0 LDC R3, c[0x0][0x44c] ;  /* 0x00011300ff030b82 */ /* 0x000e620000000800 */
[----:B------:R-:W-:-:S07]  /*dde0*/  @P0 LOP3.LUT R23, R23, 0x80, RZ, 0xfc, !PT ;  /* 0x0000008017170812 */ /* 0x000fce00078efcff */
[----:B0-----:R-:W0:Y:S01]  /*ddf0*/  @P0 LDC R4, c[0x0][0x450] ;  /* 0x00011400ff040b82 */ /* 0x001e220000000800 */
[----:B-1----:R-:W-:-:S05]  /*de00*/  @P0 IMAD.HI.U32 R3, R2, R3, RZ ;  /* 0x0000000302030227 */ /* 0x002fca00078e00ff */
[----:B0-----:R-:W-:Y:S02]  /*de10*/  @P0 SHF.R.U32.HI R2, RZ, R4, R3 ;  /* 0x00000004ff020219 */ /* 0x001fe40000011603 */
[C---:B---3--:R-:W-:Y:S01]  /*de20*/  IADD3 R3, R0.reuse, 0x60, -R5 ;  /* 0x0000006000037810 */ /* 0x048fe20007ffe805 */
[----:B--2---:R-:W-:-:S03]  /*de30*/  VIADD R0, R0, 0x5f ;  /* 0x0000005f00007836 */ /* 0x004fc60000000000 */
[----:B------:R-:W-:Y:S01]  /*de40*/  IADD3 R2, R3, R2, RZ ;  /* 0x0000000203027210 */ /* 0x000fe20007ffe0ff */
[----:B------:R-:W-:-:S04]  /*de50*/  IMAD.HI R0, R0, 0x2aaaaaab, RZ ;  /* 0x2aaaaaab00007827 */ /* 0x000fc800078e02ff */
[----:B------:R-:W-:Y:S01]  /*de60*/  IMAD.HI R2, R2, 0x2aaaaaab, RZ ;  /* 0x2aaaaaab02027827 */ /* 0x000fe200078e02ff */
[----:B------:R-:W-:-:S04]  /*de70*/  SHF.R.U32.HI R3, RZ, 0x1f, R0 ;  /* 0x0000001fff037819 */ /* 0x000fc80000011600 */
[----:B------:R-:W-:Y:S02]  /*de80*/  SHF.R.U32.HI R5, RZ, 0x1f, R2 ;  /* 0x0000001fff057819 */ /* 0x000fe40000011602 */
[----:B------:R-:W-:Y:S02]  /*de90*/  LEA.HI.SX32 R3, R0, R3, 0x1c ;  /* 0x0000000300037211 */ /* 0x000fe400078fe2ff */
[----:B------:R-:W-:-:S04]  /*dea0*/  LEA.HI.SX32 R2, R2, R5, 0x1c ;  /* 0x0000000502027211 */ /* 0x000fc800078fe2ff */
[----:B------:R-:W-:-:S04]  /*deb0*/  VIMNMX R4, R3, R2, PT ;  /* 0x0000000203047248 */ /* 0x000fc80003fe0100 */
[----:B------:R-:W-:Y:S01]  /*dec0*/  ISETP.GT.AND P0, PT, R4, RZ, PT ;  /* 0x000000ff0400720c */ /* 0x000fe20003f04270 */
[----:B------:R0:W-:-:S12]  /*ded0*/  STL [R1+0x10], R4 ;  /* 0x0000100401007387 */ /* 0x0001d80000100800 */
        /* <DEDUP_REMOVED lines=18> */
.L_x_2480:
        /* <DEDUP_REMOVED lines=9> */
[----:B------:R-:W-:Y:S01]  /*e090*/  MOV R7, UR9 ;  /* 0x0000000900077c02 */ /* 0x000fe20008000f00 */
[----:B------:R-:W0:Y:S01]  /*e0a0*/  LDC.64 R2, c[0x4][R2] ;  /* 0x0100000002027b82 */ /* 0x000e220000000a00 */
[----:B------:R-:W-:Y:S01]  /*e0b0*/  IMAD.U32 R5, RZ, RZ, UR7 ;  /* 0x00000007ff057e24 */ /* 0x000fe2000f8e00ff */
[----:B------:R-:W-:Y:S01]  /*e0c0*/  MOV R13, RZ ;  /* 0x000000ff000d7202 */ /* 0x000fe20000000f00 */
[----:B------:R-:W-:Y:S02]  /*e0d0*/  IMAD.U32 R6, RZ, RZ, UR8 ;  /* 0x00000008ff067e24 */ /* 0x000fe4000f8e00ff */
[----:B------:R-:W-:-:S02]  /*e0e0*/  IMAD.U32 R10, RZ, RZ, UR4 ;  /* 0x00000004ff0a7e24 */ /* 0x000fc4000f8e00ff */
[----:B------:R-:W-:Y:S02]  /*e0f0*/  IMAD.U32 R11, RZ, RZ, UR5 ;  /* 0x00000005ff0b7e24 */ /* 0x000fe4000f8e00ff */
[----:B------:R-:W-:Y:S02]  /*e100*/  IMAD.MOV.U32 R8, RZ, RZ, 0x70 ;  /* 0x00000070ff087424 */ /* 0x000fe400078e00ff */
[----:B------:R-:W-:-:S07]  /*e110*/  IMAD.MOV.U32 R12, RZ, RZ, 0x1 ;  /* 0x00000001ff0c7424 */ /* 0x000fce00078e00ff */
[----:B------:R-:W-:-:S07]  /*e120*/  LEPC R20, `(.L_x_2483) ;  /* 0x000000001014794e */ /* 0x000fce0000000000 */
[----:B0-----:R-:W-:Y:S05]  /*e130*/  CALL.ABS.NOINC R2 ;  /* 0x0000000002007343 */ /* 0x001fea0003c00000 */
.L_x_2483:
[----:B------:R-:W-:Y:S05]  /*e140*/  BSYNC B6 ;  /* 0x0000000000067941 */ /* 0x000fea0003800000 */
.L_x_2482:
        /* <DEDUP_REMOVED lines=8> */
[----:B------:R0:W1:Y:S01]  /*e1d0*/  LDC.64 R2, c[0x4][R26] ;  /* 0x010000001a027b82 */ /* 0x0000620000000a00 */
        /* <DEDUP_REMOVED lines=11> */
.L_x_2486:
[----:B------:R0:W1:Y:S01]  /*e290*/  LDC.64 R2, c[0x4][R26] ;  /* 0x010000001a027b82 */ /* 0x0000620000000a00 */
[----:B------:R-:W-:Y:S01]  /*e2a0*/  ULDC.64 UR6, c[0x4][0x88] ;  /* 0x0100220000067ab9 */ /* 0x000fe20000000a00 */
[----:B------:R-:W-:Y:S01]  /*e2b0*/  ULDC.64 UR8, c[0x4][0x90] ;  /* 0x0100240000087ab9 */ /* 0x000fe20000000a00 */
[----:B------:R-:W-:Y:S01]  /*e2c0*/  ULDC.64 UR4, c[0x4][0x18] ;  /* 0x0100060000047ab9 */ /* 0x000fe20000000a00 */
        /* <DEDUP_REMOVED lines=11> */
.L_x_2485:
[----:B------:R-:W-:Y:S05]  /*e380*/  BSYNC B6 ;  /* 0x0000000000067941 */ /* 0x000fea0003800000 */
.L_x_2484:
[----:B------:R-:W2:Y:S01]  /*e390*/  LDL R26, [R1+0x10] ;  /* 0x00001000011a7983 */ /* 0x000ea20000100800 */
[----:B------:R-:W-:Y:S01]  /*e3a0*/  ULDC.64 UR4, c[0x0][0x9f8] ;  /* 0x00027e0000047ab9 */ /* 0x000fe20000000a00 */
[----:B------:R-:W0:Y:S02]  /*e3b0*/  LDC R6, c[0x0][0x430] ;  /* 0x00010c00ff067b82 */ /* 0x000e240000000800 */
[----:B------:R-:W3:Y:S01]  /*e3c0*/  LDL R2, [R1] ;  /* 0x0000000001027983 */ /* 0x000ee20000100800 */
[----:B------:R-:W-:Y:S01]  /*e3d0*/  ISETP.NE.U32.AND P0, PT, RZ, UR4, PT ;  /* 0x00000004ff007c0c */ /* 0x000fe2000bf05070 */
[----:B------:R-:W1:Y:S03]  /*e3e0*/  S2R R20, SR_TID.X ;  /* 0x0000000000147919 */ /* 0x000e660000002100 */
[----:B------:R-:W-:-:S13]  /*e3f0*/  ISETP.NE.AND.EX P0, PT, RZ, UR5, PT, P0 ;  /* 0x00000005ff007c0c */ /* 0x000fda000bf05300 */
[----:B------:R-:W-:Y:S01]  /*e400*/  @P0 IADD3 R24, P1, R24, UR4, RZ ;  /* 0x0000000418180c10 */ /* 0x000fe2000ff3e0ff */
[----:B------:R-:W4:Y:S01]  /*e410*/  S2R R21, SR_TID.X ;  /* 0x0000000000157919 */ /* 0x000f220000002100 */
[----:B------:R-:W-:Y:S01]  /*e420*/  LOP3.LUT R23, R23, 0xffffffdf, RZ, 0xc0, !PT ;  /* 0xffffffdf17177812 */ /* 0x000fe200078ec0ff */
[----:B------:R-:W-:Y:S01]  /*e430*/  ULDC UR4, c[0x0][0x2f4] ;  /* 0x0000bd0000047ab9 */ /* 0x000fe20000000800 */
[----:B------:R-:W-:-:S05]  /*e440*/  @P0 IADD3.X R25, R25, UR5, RZ, P1, !PT ;  /* 0x0000000519190c10 */ /* 0x000fca0008ffe4ff */
[----:B------:R-:W3:Y:S01]  /*e450*/  @P0 LDG.E R31, desc[UR36][R24.64] ;  /* 0x00000024181f0981 */ /* 0x000ee2000c1e1900 */
[----:B0-----:R-:W-:Y:S02]  /*e460*/  ISETP.NE.AND P2, PT, R6, 0x1, PT ;  /* 0x000000010600780c */ /* 0x001fe40003f45270 */
[----:B-1----:R-:W-:-:S04]  /*e470*/  LOP3.LUT R20, R20, 0x7f, RZ, 0xc0, !PT ;  /* 0x0000007f14147812 */ /* 0x002fc800078ec0ff */
[----:B------:R-:W-:-:S07]  /*e480*/  SHF.R.U32.HI R0, RZ, 0x3, R20 ;  /* 0x00000003ff007819 */ /* 0x000fce0000011614 */
[----:B------:R-:W0:Y:S01]  /*e490*/  @P2 LDC R4, c[0x0][0x434] ;  /* 0x00010d00ff042b82 */ /* 0x000e220000000800 */
[----:B----4-:R-:W-:-:S04]  /*e4a0*/  SHF.L.U32 R20, R21, 0x4, RZ ;  /* 0x0000000415147819 */ /* 0x010fc800000006ff */
[----:B------:R-:W-:-:S03]  /*e4b0*/  LOP3.LUT R20, R0, 0x70, R20, 0xf8, !PT ;  /* 0x0000007000147812 */ /* 0x000fc600078ef814 */
[----:B------:R-:W1:Y:S01]  /*e4c0*/  @P2 LDC R0, c[0x0][0x438] ;  /* 0x00010e00ff002b82 */ /* 0x000e620000000800 */
        /* <DEDUP_REMOVED lines=8> */
[----:B0-----:R-:W-:-:S08]  /*e550*/  @P2 IMAD.HI.U32 R7, R5, R4, RZ ;  /* 0x0000000405072227 */ /* 0x001fd000078e00ff */
[----:B------:R-:W0:Y:S01]  /*e560*/  @!P0 LDC.64 R2, c[0x0][0x428] ;  /* 0x00010a00ff028b82 */ /* 0x000e220000000a00 */
[----:B------:R-:W-:Y:S01]  /*e570*/  IMAD.MOV.U32 R4, RZ, RZ, R5 ;  /* 0x000000ffff047224 */ /* 0x000fe200078e0005 */
[----:B-1----:R-:W-:-:S05]  /*e580*/  @P2 SHF.R.U32.HI R4, RZ, R0, R7 ;  /* 0x00000000ff042219 */ /* 0x002fca0000011607 */
[----:B------:R-:W-:-:S04]  /*e590*/  IMAD.MOV R0, RZ, RZ, -R4 ;  /* 0x000000ffff007224 */ /* 0x000fc800078e0a04 */
[----:B------:R-:W-:Y:S01]  /*e5a0*/  IMAD R0, R6, R0, R5 ;  /* 0x0000000006007224 */ /* 0x000fe200078e0205 */
[----:B------:R-:W-:Y:S02]  /*e5b0*/  SHF.R.S32.HI R6, RZ, 0x1f, R31 ;  /* 0x0000001fff067819 */ /* 0x000fe4000001141f */
[----:B------:R-:W-:-:S03]  /*e5c0*/  @!P0 SHF.R.S32.HI R5, RZ, 0x1f, R4 ;  /* 0x0000001fff058819 */ /* 0x000fc60000011404 */
[----:B------:R0:W-:Y:S02]  /*e5d0*/  STL [R1+0x8], R6 ;  /* 0x0000080601007387 */ /* 0x0001e40000100800 */
[-C--:B0-----:R-:W-:Y:S02]  /*e5e0*/  @!P0 IMAD R6, R6, R2.reuse, RZ ;  /* 0x0000000206068224 */ /* 0x081fe400078e02ff */
[----:B------:R-:W-:-:S04]  /*e5f0*/  @!P0 IMAD.WIDE.U32 R4, R31, R2, R4 ;  /* 0x000000021f048225 */ /* 0x000fc800078e0004 */
[----:B------:R-:W-:Y:S02]  /*e600*/  @!P0 IMAD R6, R31, R3, R6 ;  /* 0x000000031f068224 */ /* 0x000fe400078e0206 */
[----:B------:R-:W0:Y:S01]  /*e610*/  @!P0 LDC.64 R2, c[0x0][0x418] ;  /* 0x00010600ff028b82 */ /* 0x000e220000000a00 */
[----:B------:R-:W-:Y:S02]  /*e620*/  ISETP.GE.AND P2, PT, R32, UR4, PT ;  /* 0x0000000420007c0c */ /* 0x000fe4000bf46270 */
[----:B------:R-:W-:-:S11]  /*e630*/  @!P0 IADD3 R6, R5, R6, RZ ;  /* 0x0000000605068210 */ /* 0x000fd60007ffe0ff */
[----:B------:R-:W-:Y:S02]  /*e640*/  @P2 LOP3.LUT R23, R23, 0x4, RZ, 0xfc, !PT ;  /* 0x0000000417172812 */ /* 0x000fe400078efcff */
[----:B0-----:R-:W-:-:S04]  /*e650*/  @!P0 LEA R2, P1, R4, R2, 0x2 ;  /* 0x0000000204028211 */ /* 0x001fc800078210ff */
[----:B------:R-:W-:Y:S01]  /*e660*/  @!P0 LEA.HI.X R3, R4, R3, R6, 0x2, P1 ;  /* 0x0000000304038211 */ /* 0x000fe200008f1406 */
[----:B------:R-:W-:Y:S01]  /*e670*/  IMAD.MOV.U32 R4, RZ, RZ, RZ ;  /* 0x000000ffff047224 */ /* 0x000fe200078e00ff */
[----:B------:R-:W-:Y:S02]  /*e680*/  ISETP.GE.AND P1, PT, R34, UR4, PT ;  /* 0x0000000422007c0c */ /* 0x000fe4000bf26270 */
[----:B------:R-:W-:-:S03]  /*e690*/  LOP3.LUT R23, R23, 0xfffffffd, RZ, 0xc0, !PT ;  /* 0xfffffffd17177812 */ /* 0x000fc600078ec0ff */
[----:B------:R0:W5:Y:S01]  /*e6a0*/  @!P0 LDG.E R4, desc[UR36][R2.64] ;  /* 0x0000002402048981 */ /* 0x000162000c1e1900 */
[----:B------:R-:W-:-:S07]  /*e6b0*/  ISETP.GE.AND P0, PT, R33, UR4, PT ;  /* 0x0000000421007c0c */ /* 0x000fce000bf06270 */
[----:B------:R-:W-:-:S04]  /*e6c0*/  @P1 LOP3.LUT R23, R23, 0x2, RZ, 0xfc, !PT ;  /* 0x0000000217171812 */ /* 0x000fc800078efcff */
[----:B------:R-:W-:Y:S01]  /*e6d0*/  LOP3.LUT R23, R23, 0xfffffffe, RZ, 0xc0, !PT ;  /* 0xfffffffe17177812 */ /* 0x000fe200078ec0ff */
[----:B0-----:R-:W-:-:S03]  /*e6e0*/  IMAD.U32 R2, RZ, RZ, UR38 ;  /* 0x00000026ff027e24 */ /* 0x001fc6000f8e00ff */
[----:B------:R-:W-:Y:S01]  /*e6f0*/  @P0 LOP3.LUT R23, R23, 0x1, RZ, 0xfc, !PT ;  /* 0x0000000117170812 */ /* 0x000fe200078efcff */
[----:B------:R-:W-:Y:S06]  /*e700*/  BRA.DIV UR5, `(.L_x_2487) ;  /* 0x0000004205407947 */ /* 0x000fec000b800000 */
.L_x_2555:
[----:B------:R-:W-:Y:S02]  /*e710*/  ISETP.NE.AND P0, PT, R2, 0x3, PT ;  /* 0x000000030200780c */ /* 0x000fe40003f05270 */
[----:B------:R-:W-:Y:S02]  /*e720*/  ISETP.GT.U32.AND P1, PT, R20, 0x5f, PT ;  /* 0x0000005f1400780c */ /* 0x000fe40003f24070 */
[----:B------:R-:W-:Y:S02]  /*e730*/  LOP3.LUT R23, R23, 0xffffffef, RZ, 0xc0, !PT ;  /* 0xffffffef17177812 */ /* 0x000fe400078ec0ff */
[----:B------:R-:W-:-:S07]  /*e740*/  SHF.R.S32.HI R30, RZ, 0x1f, R18 ;  /* 0x0000001fff1e7819 */ /* 0x000fce0000011412 */
[----:B------:R-:W-:-:S04]  /*e750*/  @P0 LOP3.LUT R23, R23, 0x10, RZ, 0xfc, !PT ;  /* 0x0000001017170812 */ /* 0x000fc800078efcff */
[----:B------:R-:W-:-:S04]  /*e760*/  LOP3.LUT R23, R23, 0xfffffff7, RZ, 0xc0, !PT ;  /* 0xfffffff717177812 */ /* 0x000fc800078ec0ff */
[----:B------:R-:W-:Y:S01]  /*e770*/  @P1 LOP3.LUT R23, R23, 0x8, RZ, 0xfc, !PT ;  /* 0x0000000817171812 */ /* 0x000fe200078efcff */
[----:B------:R-:W-:Y:S06]  /*e780*/  @!P0 BRA `(.L_x_2488) ;  /* 0x0000000000048947 */ /* 0x000fec0003800000 */
[----:B------:R-:W-:Y:S01]  /*e790*/  BPT.TRAP 0x1 ;  /* 0x000000040000795c */ /* 0x000fe20000300000 */
.L_x_2488:
        /* <DEDUP_REMOVED lines=18> */
[----:B------:R-:W-:Y:S02]  /*e8c0*/  LEA R24, P0, R2, UR4, 0x1 ;  /* 0x0000000402187c11 */ /* 0x000fe4000f8008ff */
[----:B------:R-:W-:-:S04]  /*e8d0*/  IADD3 R7, R3, R7, RZ ;  /* 0x0000000703077210 */ /* 0x000fc80007ffe0ff */
[----:B------:R-:W-:Y:S01]  /*e8e0*/  LEA.HI.X R25, R2, UR5, R7, 0x1, P0 ;  /* 0x0000000502197c11 */ /* 0x000fe200080f0c07 */
[----:B------:R-:W-:Y:S01]  /*e8f0*/  IMAD R7, R27, 0x8, R22 ;  /* 0x000000081b077824 */ /* 0x000fe200078e0216 */
[----:B------:R-:W-:-:S04]  /*e900*/  SHF.L.U32 R2, R28, 0x1f, RZ ;  /* 0x0000001f1c027819 */ /* 0x000fc800000006ff */
[----:B------:R-:W0:Y:S02]  /*e910*/  SYNCS.PHASECHK.TRANS64.TRYWAIT P0, [R7+URZ+0x30840], R2 ;  /* 0x03084002070075a7 */ /* 0x000e24000800017f */
[----:B0-----:R-:W-:Y:S05]  /*e920*/  @!P0 BRA `(.L_x_2490) ;  /* 0x0000003c00e88947 */ /* 0x001fea0003800000 */
.L_x_2556:
[----:B------:R-:W-:Y:S05]  /*e930*/  BSYNC B0 ;  /* 0x0000000000007941 */ /* 0x000fea0003800000 */
.L_x_2489:
        /* <DEDUP_REMOVED lines=27> */
[----:B--2---:R-:W-:-:S05]  /*eaf0*/  IMAD R6, R26, -0x60, R9 ;  /* 0xffffffa01a067824 */ /* 0x004fca00078e0209 */
[----:B------:R-:W-:-:S04]  /*eb00*/  IADD3 R6, -R8, R6, RZ ;  /* 0x0000000608067210 */ /* 0x000fc80007ffe1ff */
        /* <DEDUP_REMOVED lines=30> */
[----:B0-----:R-:W-:-:S04]  /*ecf0*/  @P1 LEA R3, P0, R32, R3, 0x1 ;  /* 0x0000000320031211 */ /* 0x001fc800078008ff */
[----:B-1----:R-:W-:-:S04]  /*ed00*/  @P1 IADD3.X R2, RZ, R2, RZ, P0, !PT ;  /* 0x00000002ff021210 */ /* 0x002fc800007fe4ff */
        /* <DEDUP_REMOVED lines=20> */
[----:B------:R-:W-:Y:S01]  /*ee50*/  @P1 LEA R8, R5, R22, 0x1 ;  /* 0x0000001605081211 */ /* 0x000fe200078e08ff */
        /* <DEDUP_REMOVED lines=11> */
.L_x_2570:
        /* <DEDUP_REMOVED lines=12> */
.L_x_2492:
        /* <DEDUP_REMOVED lines=10> */
.L_x_2493:
        /* <DEDUP_REMOVED lines=15> */
[----:B0-----:R-:W-:Y:S02]  /*f160*/  VIADD R2, R22, 0x12400 ;  /* 0x0001240016027836 */ /* 0x001fe40000000000 */
[----:B------:R-:W-:-:S03]  /*f170*/  IMAD.IADD R35, R5, 0x1, R0 ;  /* 0x0000000105237824 */ /* 0x000fc600078e0200 */
[----:B------:R-:W-:-:S13]  /*f180*/  LOP3.LUT P0, RZ, R2, 0x3ff, RZ, 0xc0, !PT ;  /* 0x000003ff02ff7812 */ /* 0x000fda000780c0ff */
[----:B-1----:R-:W-:Y:S05]  /*f190*/  @!P0 BRA `(.L_x_2495) ;  /* 0x0000000000408947 */ /* 0x002fea0003800000 */
[----:B------:R-:W-:Y:S01]  /*f1a0*/  MOV R2, 0x0 ;  /* 0x0000000000027802 */ /* 0x000fe20000000f00 */
        /* <DEDUP_REMOVED lines=8> */
[----:B--2---:R-:W-:Y:S02]  /*f230*/  IMAD.U32 R7, RZ, RZ, UR9 ;  /* 0x00000009ff077e24 */ /* 0x004fe4000f8e00ff */
[----:B------:R-:W-:-:S02]  /*f240*/  IMAD.U32 R10, RZ, RZ, UR4 ;  /* 0x00000004ff0a7e24 */ /* 0x000fc4000f8e00ff */
[----:B------:R-:W-:Y:S02]  /*f250*/  IMAD.MOV.U32 R8, RZ, RZ, 0x70 ;  /* 0x00000070ff087424 */ /* 0x000fe400078e00ff */
[----:B------:R-:W-:Y:S02]  /*f260*/  IMAD.MOV.U32 R12, RZ, RZ, 0x1 ;  /* 0x00000001ff0c7424 */ /* 0x000fe400078e00ff */
[----:B------:R-:W-:-:S07]  /*f270*/  IMAD.MOV.U32 R13, RZ, RZ, RZ ;  /* 0x000000ffff0d7224 */ /* 0x000fce00078e00ff */
[----:B------:R-:W-:-:S07]  /*f280*/  LEPC R20, `(.L_x_2495) ;  /* 0x000000001014794e */ /* 0x000fce0000000000 */
[----:B0-----:R-:W-:Y:S05]  /*f290*/  CALL.ABS.NOINC R2 ;  /* 0x0000000002007343 */ /* 0x001fea0003c00000 */
.L_x_2495:
[----:B------:R-:W-:Y:S05]  /*f2a0*/  BSYNC B6 ;  /* 0x0000000000067941 */ /* 0x000fea0003800000 */
.L_x_2494:
[----:B------:R-:W3:Y:S01]  /*f2b0*/  LDL.LU.64 R2, [R1+0x18] ;  /* 0x0000180001027983 */ /* 0x000ee20000300a00 */
[----:B------:R-:W0:Y:S01]  /*f2c0*/  LDC R21, c[0x0][0x448] ;  /* 0x00011200ff157b82 */ /* 0x000e220000000800 */
[----:B------:R-:W-:Y:S02]  /*f2d0*/  ULDC.64 UR4, c[0x0][0x2d8] ;  /* 0x0000b60000047ab9 */ /* 0x000fe40000000a00 */
[----:B------:R-:W4:Y:S01]  /*f2e0*/  LDL.LU R20, [R1+0x24] ;  /* 0x0000240001147983 */ /* 0x000f220000300800 */
[----:B------:R-:W-:-:S03]  /*f2f0*/  IMAD R0, R30, UR4, RZ ;  /* 0x000000041e007c24 */ /* 0x000fc6000f8e02ff */
[----:B------:R1:W5:Y:S01]  /*f300*/  LDL R9, [R1+0xc] ;  /* 0x00000c0001097983 */ /* 0x0003620000100800 */
[----:B------:R-:W-:Y:S01]  /*f310*/  IMAD R5, R18, UR5, R0 ;  /* 0x0000000512057c24 */ /* 0x000fe2000f8e0200 */
[----:B------:R-:W2:Y:S01]  /*f320*/  S2R R4, SR_TID.X ;  /* 0x0000000000047919 */ /* 0x000ea20000002100 */
[----:B0-----:R-:W-:Y:S02]  /*f330*/  ISETP.NE.AND P6, PT, R21, 0x1, PT ;  /* 0x000000011500780c */ /* 0x001fe40003fc5270 */
[----:B------:R-:W0:Y:S11]  /*f340*/  S2R R21, SR_TID.X ;  /* 0x0000000000157919 */ /* 0x000e360000002100 */
[----:B------:R-:W1:Y:S01]  /*f350*/  @P6 LDC R6, c[0x0][0x44c] ;  /* 0x00011300ff066b82 */ /* 0x000e620000000800 */
[----:B--2---:R-:W-:-:S04]  /*f360*/  LOP3.LUT R4, R4, 0x7f, RZ, 0xc0, !PT ;  /* 0x0000007f04047812 */ /* 0x004fc800078ec0ff */
[----:B------:R-:W-:Y:S01]  /*f370*/  SHF.R.U32.HI R4, RZ, 0x3, R4 ;  /* 0x00000003ff047819 */ /* 0x000fe20000011604 */
[----:B0-----:R-:W-:-:S05]  /*f380*/  IMAD.SHL.U32 R21, R21, 0x10, RZ ;  /* 0x0000001015157824 */ /* 0x001fca00078e00ff */
[----:B------:R-:W-:-:S05]  /*f390*/  LOP3.LUT R21, R4, 0x70, R21, 0xf8, !PT ;  /* 0x0000007004157812 */ /* 0x000fca00078ef815 */
[----:B------:R-:W-:-:S04]  /*f3a0*/  IMAD R0, R17, 0x80, R21 ;  /* 0x0000008011007824 */ /* 0x000fc800078e0215 */
[----:B-1----:R-:W-:-:S04]  /*f3b0*/  @P6 IMAD.HI.U32 R6, R0, R6, RZ ;  /* 0x0000000600066227 */ /* 0x002fc800078e00ff */
[----:B------:R-:W-:Y:S02]  /*f3c0*/  IMAD.MOV.U32 R4, RZ, RZ, R0 ;  /* 0x000000ffff047224 */ /* 0x000fe400078e0000 */
[----:B---3--:R-:W-:Y:S02]  /*f3d0*/  IMAD.MOV.U32 R3, RZ, RZ, R35 ;  /* 0x000000ffff037224 */ /* 0x008fe400078e0023 */
[----:B------:R-:W-:Y:S01]  /*f3e0*/  IMAD.WIDE.U32 R2, R18, UR4, R2 ;  /* 0x0000000412027c25 */ /* 0x000fe2000f8e0002 */
[----:B------:R-:W-:-:S04]  /*f3f0*/  ULDC.64 UR4, c[0x0][0x2e0] ;  /* 0x0000b80000047ab9 */ /* 0x000fc80000000a00 */
[----:B------:R-:W-:Y:S02]  /*f400*/  IADD3 R3, R3, R5, RZ ;  /* 0x0000000503037210 */ /* 0x000fe40007ffe0ff */
[----:B------:R-:W0:Y:S01]  /*f410*/  @P6 LDC R5, c[0x0][0x450] ;  /* 0x00011400ff056b82 */ /* 0x000e220000000800 */
[----:B------:R-:W-:Y:S01]  /*f420*/  IMAD.WIDE.U32 R2, R29, UR4, R2 ;  /* 0x000000041d027c25 */ /* 0x000fe2000f8e0002 */
[----:B0-----:R-:W-:-:S03]  /*f430*/  @P6 SHF.R.U32.HI R4, RZ, R5, R6 ;  /* 0x00000005ff046219 */ /* 0x001fc60000011606 */
[----:B----4-:R-:W-:-:S04]  /*f440*/  IMAD R5, R20, UR4, RZ ;  /* 0x0000000414057c24 */ /* 0x010fc8000f8e02ff */
[----:B------:R-:W-:Y:S01]  /*f450*/  IMAD R5, R29, UR5, R5 ;  /* 0x000000051d057c24 */ /* 0x000fe2000f8e0205 */
[C---:B------:R-:W-:Y:S01]  /*f460*/  IADD3 R6, -R4.reuse, RZ, RZ ;  /* 0x000000ff04067210 */ /* 0x040fe20007ffe1ff */
[----:B------:R-:W0:Y:S01]  /*f470*/  S2R R20, SR_TID.X ;  /* 0x0000000000147919 */ /* 0x000e220000002100 */
[----:B------:R-:W-:Y:S01]  /*f480*/  ULDC.64 UR4, c[0x0][0x2d0] ;  /* 0x0000b40000047ab9 */ /* 0x000fe20000000a00 */
[----:B------:R-:W-:Y:S02]  /*f490*/  IMAD.IADD R3, R3, 0x1, R5 ;  /* 0x0000000103037824 */ /* 0x000fe400078e0205 */
[----:B------:R-:W1:Y:S01]  /*f4a0*/  LDC R5, c[0x0][0x448] ;  /* 0x00011200ff057b82 */ /* 0x000e620000000800 */
[----:B------:R-:W-:-:S04]  /*f4b0*/  IMAD.WIDE.U32 R2, R4, UR4, R2 ;  /* 0x0000000404027c25 */ /* 0x000fc8000f8e0002 */
[----:B-1----:R-:W-:Y:S01]  /*f4c0*/  IMAD R0, R5, R6, R0 ;  /* 0x0000000605007224 */ /* 0x002fe200078e0200 */
[----:B------:R-:W-:-:S05]  /*f4d0*/  SHF.R.S32.HI R6, RZ, 0x1f, R4 ;  /* 0x0000001fff067819 */ /* 0x000fca0000011404 */
        /* <DEDUP_REMOVED lines=21> */
[----:B-----5:R-:W-:Y:S02]  /*f630*/  IMAD R5, R9, R5, RZ ;  /* 0x0000000509057224 */ /* 0x020fe400078e02ff */
[----:B------:R-:W-:Y:S01]  /*f640*/  IMAD R17, R17, 0x80, R8 ;  /* 0x0000008011117824 */ /* 0x000fe200078e0208 */
[----:B------:R-:W1:Y:S03]  /*f650*/  SHFL.IDX PT, R2, R4, RZ, 0x181f ;  /* 0x00181fff04027589 */ /* 0x000e6600000e0000 */
[C---:B------:R-:W-:Y:S01]  /*f660*/  VIADD R6, R17.reuse, 0x10 ;  /* 0x0000001011067836 */ /* 0x040fe20000000000 */
[----:B------:R-:W-:-:S13]  /*f670*/  ISETP.GE.AND P1, PT, R17, R5, PT ;  /* 0x000000051100720c */ /* 0x000fda0003f26270 */
[----:B0-----:R-:W-:-:S05]  /*f680*/  @!P1 LEA R14, P4, R32, R14, 0x1 ;  /* 0x0000000e200e9211 */ /* 0x001fca00078808ff */
[----:B-1----:R-:W-:Y:S01]  /*f690*/  @!P1 IMAD.X R3, RZ, RZ, R2, P4 ;  /* 0x000000ffff039224 */ /* 0x002fe200020e0602 */
[----:B------:R-:W-:Y:S02]  /*f6a0*/  @!P1 MOV R2, R14 ;  /* 0x0000000e00029202 */ /* 0x000fe40000000f00 */
[----:B------:R-:W0:Y:S04]  /*f6b0*/  SHFL.IDX PT, R14, R0, 0x1, 0x181f ;  /* 0x00381f00000e7f89 */ /* 0x000e2800000e0000 */
[----:B------:R-:W-:Y:S04]  /*f6c0*/  @!P1 LDGSTS.E.BYPASS.LTC128B.128 [R37+0x12400], desc[UR36][R2.64], !P3 ;  /* 0x1240000002259fae */ /* 0x000fe8000d901d64 */
[----:B------:R-:W-:Y:S04]  /*f6d0*/  @!P1 LDGSTS.E.BYPASS.LTC128B.128 [R37+0x16400], desc[UR36][R2.64+0x80], !P2 ;  /* 0x1640008002259fae */ /* 0x000fe8000d101d64 */
[----:B------:R1:W-:Y:S01]  /*f6e0*/  @!P1 LDGSTS.E.BYPASS.LTC128B.128 [R37+0x1a400], desc[UR36][R2.64+0x100], !P0 ;  /* 0x1a40010002259fae */ /* 0x0003e2000c101d64 */
[----:B------:R-:W-:-:S02]  /*f6f0*/  ISETP.GE.AND P1, PT, R6, R5, PT ;  /* 0x000000050600720c */ /* 0x000fc40003f26270 */
[----:B------:R-:W-:Y:S01]  /*f700*/  IADD3 R6, R17, 0x20, RZ ;  /* 0x0000002011067810 */ /* 0x000fe20007ffe0ff */
[----:B-1----:R-:W1:Y:S10]  /*f710*/  SHFL.IDX PT, R2, R4, 0x1, 0x181f ;  /* 0x00381f0004027f89 */ /* 0x002e7400000e0000 */
[----:B0-----:R-:W-:-:S05]  /*f720*/  @!P1 LEA R14, P4, R32, R14, 0x1 ;  /* 0x0000000e200e9211 */ /* 0x001fca00078808ff */
[----:B-1----:R-:W-:Y:S02]  /*f730*/  @!P1 IMAD.X R7, RZ, RZ, R2, P4 ;  /* 0x000000ffff079224 */ /* 0x002fe400020e0602 */
[----:B------:R-:W-:Y:S02]  /*f740*/  @!P1 IMAD.MOV.U32 R2, RZ, RZ, R14 ;  /* 0x000000ffff029224 */ /* 0x000fe400078e000e */
[----:B------:R-:W-:Y:S01]  /*f750*/  @!P1 IMAD.MOV.U32 R3, RZ, RZ, R7 ;  /* 0x000000ffff039224 */ /* 0x000fe200078e0007 */
[----:B------:R-:W0:Y:S04]  /*f760*/  SHFL.IDX PT, R14, R0, 0x2, 0x181f ;  /* 0x00581f00000e7f89 */ /* 0x000e2800000e0000 */
[----:B------:R-:W-:Y:S04]  /*f770*/  @!P1 LDGSTS.E.BYPASS.LTC128B.128 [R37+0x12c00], desc[UR36][R2.64], !P3 ;  /* 0x12c0000002259fae */ /* 0x000fe8000d901d64 */
[----:B------:R-:W-:Y:S04]  /*f780*/  @!P1 LDGSTS.E.BYPASS.LTC128B.128 [R37+0x16c00], desc[UR36][R2.64+0x80], !P2 ;  /* 0x16c0008002259fae */ /* 0x000fe8000d101d64 */
[----:B------:R1:W-:Y:S01]  /*f790*/  @!P1 LDGSTS.E.BYPASS.LTC128B.128 [R37+0x1ac00], desc[UR36][R2.64+0x100], !P0 ;  /* 0x1ac0010002259fae */ /* 0x0003e2000c101d64 */
[----:B------:R-:W-:Y:S01]  /*f7a0*/  ISETP.GE.AND P1, PT, R6, R5, PT ;  /* 0x000000050600720c */ /* 0x000fe20003f26270 */
[----:B------:R-:W-:-:S02]  /*f7b0*/  VIADD R6, R17, 0x30 ;  /* 0x0000003011067836 */ /* 0x000fc40000000000 */
        /* <DEDUP_REMOVED lines=12> */
[----:B0-----:R-:W-:-:S04]  /*f880*/  @!P1 LEA R14, P4, R32, R14, 0x1 ;  /* 0x0000000e200e9211 */ /* 0x001fc800078808ff */
[----:B-1----:R-:W-:Y:S01]  /*f890*/  @!P1 IADD3.X R7, RZ, R2, RZ, P4, !PT ;  /* 0x00000002ff079210 */ /* 0x002fe200027fe4ff */
[----:B------:R-:W-:Y:S02]  /*f8a0*/  @!P1 IMAD.MOV.U32 R2, RZ, RZ, R14 ;  /* 0x000000ffff029224 */ /* 0x000fe400078e000e */
[----:B------:R-:W0:Y:S02]  /*f8b0*/  SHFL.IDX PT, R14, R0, 0x4, 0x181f ;  /* 0x00981f00000e7f89 */ /* 0x000e2400000e0000 */
[----:B------:R-:W-:-:S05]  /*f8c0*/  @!P1 IMAD.MOV.U32 R3, RZ, RZ, R7 ;  /* 0x000000ffff039224 */ /* 0x000fca00078e0007 */
[----:B------:R-:W-:Y:S04]  /*f8d0*/  @!P1 LDGSTS.E.BYPASS.LTC128B.128 [R37+0x13c00], desc[UR36][R2.64], !P3 ;  /* 0x13c0000002259fae */ /* 0x000fe8000d901d64 */
[----:B------:R-:W-:Y:S04]  /*f8e0*/  @!P1 LDGSTS.E.BYPASS.LTC128B.128 [R37+0x17c00], desc[UR36][R2.64+0x80], !P2 ;  /* 0x17c0008002259fae */ /* 0x000fe8000d101d64 */
[----:B------:R1:W-:Y:S01]  /*f8f0*/  @!P1 LDGSTS.E.BYPASS.LTC128B.128 [R37+0x1bc00], desc[UR36][R2.64+0x100], !P0 ;  /* 0x1bc0010002259fae */ /* 0x0003e2000c101d64 */
[----:B------:R-:W-:Y:S01]  /*f900*/  ISETP.GE.AND P1, PT, R6, R5, PT ;  /* 0x000000050600720c */ /* 0x000fe20003f26270 */
[----:B------:R-:W-:-:S02]  /*f910*/  VIADD R6, R17, 0x50 ;  /* 0x0000005011067836 */ /* 0x000fc40000000000 */
[----:B-1----:R-:W1:Y:S10]  /*f920*/  SHFL.IDX PT, R2, R4, 0x4, 0x181f ;  /* 0x00981f0004027f89 */ /* 0x002e7400000e0000 */
[----:B0-----:R-:W-:-:S05]  /*f930*/  @!P1 LEA R14, P4, R32, R14, 0x1 ;  /* 0x0000000e200e9211 */ /* 0x001fca00078808ff */
[----:B-1----:R-:W-:Y:S01]  /*f940*/  @!P1 IMAD.X R7, RZ, RZ, R2, P4 ;  /* 0x000000ffff079224 */ /* 0x002fe200020e0602 */
[----:B------:R-:W-:Y:S02]  /*f950*/  @!P1 MOV R2, R14 ;  /* 0x0000000e00029202 */ /* 0x000fe40000000f00 */
[----:B------:R-:W0:Y:S01]  /*f960*/  SHFL.IDX PT, R14, R0, 0x5, 0x181f ;  /* 0x00b81f00000e7f89 */ /* 0x000e2200000e0000 */
        /* <DEDUP_REMOVED lines=10> */
[----:B------:R-:W0:Y:S01]  /*fa10*/  SHFL.IDX PT, R14, R0, 0x6, 0x181f ;  /* 0x00d81f00000e7f89 */ /* 0x000e2200000e0000 */
[----:B------:R-:W-:-:S05]  /*fa20*/  @!P1 MOV R3, R7 ;  /* 0x0000000700039202 */ /* 0x000fca0000000f00 */
        /* <DEDUP_REMOVED lines=14> */
.L_x_2587:
[----:B-1----:R-:W-:Y:S01]  /*fb10*/  IADD3 R0, R17, 0x70, RZ ;  /* 0x0000007011007810 */ /* 0x002fe20007ffe0ff */
[----:B------:R-:W-:Y:S03]  /*fb20*/  BSSY B0, `(.L_x_2497) ;  /* 0x000000b000007945 */ /* 0x000fe60003800000 */
        /* <DEDUP_REMOVED lines=10> */
.L_x_2498:
[----:B------:R-:W-:Y:S05]  /*fbd0*/  BSYNC B0 ;  /* 0x0000000000007941 */ /* 0x000fea0003800000 */
.L_x_2497:
[----:B------:R-:W-:Y:S01]  /*fbe0*/  NOP ;  /* 0x0000000000007918 */ /* 0x000fe20000000000 */
[----:B------:R-:W-:-:S13]  /*fbf0*/  PLOP3.LUT P0, PT, PT, PT, PT, 0x80, 0x0 ;  /* 0x000000000000781c */ /* 0x000fda0003f0f070 */
.L_x_2499:
        /* <DEDUP_REMOVED lines=18> */
.L_x_2588:
[----:B------:R-:W-:Y:S05]  /*fd20*/  BSYNC B0 ;  /* 0x0000000000007941 */ /* 0x000fea0003800000 */
.L_x_2500:
[----:B------:R-:W3:Y:S01]  /*fd30*/  LDL R0, [R1+0x10] ;  /* 0x0000100001007983 */ /* 0x000ee20000100800 */
[----:B------:R-:W-:Y:S01]  /*fd40*/  BSSY B0, `(.L_x_2502) ;  /* 0x0000109000007945 */ /* 0x000fe20003800000 */
[----:B---3--:R-:W-:-:S13]  /*fd50*/  ISETP.GE.AND P0, PT, R0, 0x2, PT ;  /* 0x000000020000780c */ /* 0x008fda0003f06270 */
[----:B------:R-:W-:Y:S05]  /*fd60*/  @!P0 BRA `(.L_x_2503) ;  /* 0x0000001000188947 */ /* 0x000fea0003800000 */
[----:B------:R-:W-:Y:S01]  /*fd70*/  ULDC UR4, c[0x0][0x2f4] ;  /* 0x0000bd0000047ab9 */ /* 0x000fe20000000800 */
[----:B------:R-:W-:Y:S01]  /*fd80*/  VIADD R8, R0, 0xfffffffe ;  /* 0xfffffffe00087836 */ /* 0x000fe20000000000 */
[----:B------:R-:W-:Y:S01]  /*fd90*/  MOV R17, R28 ;  /* 0x0000001c00117202 */ /* 0x000fe20000000f00 */
[----:B------:R-:W-:Y:S01]  /*fda0*/  IMAD.MOV.U32 R10, RZ, RZ, R27 ;  /* 0x000000ffff0a7224 */ /* 0x000fe200078e001b */
[----:B------:R-:W-:Y:S01]  /*fdb0*/  ISETP.GE.AND P3, PT, R32, UR4, PT ;  /* 0x0000000420007c0c */ /* 0x000fe2000bf66270 */
[----:B------:R-:W-:Y:S01]  /*fdc0*/  IMAD.MOV.U32 R29, RZ, RZ, R26 ;  /* 0x000000ffff1d7224 */ /* 0x000fe200078e001a */
[----:B------:R-:W-:Y:S02]  /*fdd0*/  ISETP.GE.AND P2, PT, R34, UR4, PT ;  /* 0x0000000422007c0c */ /* 0x000fe4000bf46270 */
[----:B------:R-:W-:-:S13]  /*fde0*/  ISETP.GE.AND P1, PT, R33, UR4, PT ;  /* 0x0000000421007c0c */ /* 0x000fda000bf26270 */
.L_x_2516:
[----:B------:R-:W3:Y:S04]  /*fdf0*/  LDL R5, [R1+0x4] ;  /* 0x0000040001057983 */ /* 0x000ee80000100800 */
[----:B------:R-:W4:Y:S01]  /*fe00*/  LDL R12, [R1+0x8] ;  /* 0x00000800010c7983 */ /* 0x000f220000100800 */
[----:B------:R-:W1:Y:S01]  /*fe10*/  S2R R0, SR_TID.X ;  /* 0x0000000000007919 */ /* 0x000e620000002100 */
[----:B------:R-:W2:Y:S01]  /*fe20*/  S2R R4, SR_TID.X ;  /* 0x0000000000047919 */ /* 0x000ea20000002100 */
[----:B-1----:R-:W-:-:S04]  /*fe30*/  LOP3.LUT R0, R0, 0x7f, RZ, 0xc0, !PT ;  /* 0x0000007f00007812 */ /* 0x002fc800078ec0ff */
[----:B0-----:R-:W-:Y:S02]  /*fe40*/  SHF.R.U32.HI R3, RZ, 0x3, R0 ;  /* 0x00000003ff037819 */ /* 0x001fe40000011600 */
[----:B------:R-:W0:Y:S01]  /*fe50*/  LDC R0, c[0x0][0x430] ;  /* 0x00010c00ff007b82 */ /* 0x000e220000000800 */
[----:B--2---:R-:W-:-:S05]  /*fe60*/  IMAD.SHL.U32 R4, R4, 0x10, RZ ;  /* 0x0000001004047824 */ /* 0x004fca00078e00ff */
        /* <DEDUP_REMOVED lines=9> */
[----:B0-----:R-:W-:Y:S01]  /*ff00*/  @P0 IMAD.HI.U32 R0, R9, R0, RZ ;  /* 0x0000000009000227 */ /* 0x001fe200078e00ff */
[----:B------:R-:W-:-:S04]  /*ff10*/  MOV R11, R9 ;  /* 0x00000009000b7202 */ /* 0x000fc80000000f00 */
        /* <DEDUP_REMOVED lines=11> */
[----:B------:R-:W-:Y:S01]  /*ffd0*/  LOP3.LUT P4, RZ, R23, 0x10, RZ, 0xc0, !PT ;  /* 0x0000001017ff7812 */ /* 0x000fe2000788c0ff */
[----:B------:R-:W-:Y:S01]  /*ffe0*/  VIADD R27, R10, 0x1 ;  /* 0x000000010a1b7836 */ /* 0x000fe20000000000 */
[----:B------:R-:W-:Y:S01]  /*fff0*/  IADD3 R2, -R11, RZ, RZ ;  /* 0x000000ff0b027210 */ /* 0x000fe20007ffe1ff */
        /* <DEDUP_REMOVED lines=10> */
.L_x_2504:
[----:B------:R-:W-:Y:S01]  /*100a0*/  IMAD R7, R27, 0x8, R22 ;  /* 0x000000081b077824 */ /* 0x000fe200078e0216 */
[----:B------:R-:W-:Y:S01]  /*100b0*/  SHF.L.U32 R2, R28, 0x1f, RZ ;  /* 0x0000001f1c027819 */ /* 0x000fe200000006ff */
[----:B------:R-:W-:Y:S03]  /*100c0*/  BSSY B1, `(.L_x_2505) ;  /* 0x0000003000017945 */ /* 0x000fe60003800000 */
[----:B------:R-:W0:Y:S02]  /*100d0*/  SYNCS.PHASECHK.TRANS64.TRYWAIT P0, [R7+URZ+0x30840], R2 ;  /* 0x03084002070075a7 */ /* 0x000e24000800017f */
[----:B0-----:R-:W-:Y:S05]  /*100e0*/  @!P0 BRA `(.L_x_2506) ;  /* 0x0000003800f08947 */ /* 0x001fea0003800000 */
.L_x_2589:
[----:B------:R-:W-:Y:S05]  /*100f0*/  BSYNC B1 ;  /* 0x0000000000017941 */ /* 0x000fea0003800000 */
.L_x_2505:
        /* <DEDUP_REMOVED lines=65> */
.L_x_2603:
        /* <DEDUP_REMOVED lines=11> */
.L_x_2508:
        /* <DEDUP_REMOVED lines=10> */
.L_x_2509:
[----:B------:R2:W-:Y:S01]  /*10660*/  SYNCS.ARRIVE.TRANS64.A1T0 RZ, [R7+URZ+0x30830], RZ ;  /* 0x030830ff07ff79a7 */ /* 0x0005e2000810003f */
[----:B------:R-:W-:Y:S05]  /*10670*/  @!P5 BRA `(.L_x_2510) ;  /* 0x000000000004d947 */ /* 0x000fea0003800000 */
[----:B------:R-:W-:Y:S01]  /*10680*/  BPT.TRAP 0x1 ;  /* 0x000000040000795c */ /* 0x000fe20000300000 */
.L_x_2510:
[----:B-1----:R-:W2:Y:S01]  /*10690*/  LDL R3, [R1] ;  /* 0x0000000001037983 */ /* 0x002ea20000100800 */
[----:B------:R-:W-:Y:S01]  /*106a0*/  SHF.L.U32 R2, R17, 0x1f, RZ ;  /* 0x0000001f11027819 */ /* 0x000fe200000006ff */
[----:B0-----:R-:W-:Y:S01]  /*106b0*/  IMAD R6, R10, 0x8, R22 ;  /* 0x000000080a067824 */ /* 0x001fe200078e0216 */
[----:B------:R-:W-:Y:S03]  /*106c0*/  BSSY B1, `(.L_x_2511) ;  /* 0x0000004000017945 */ /* 0x000fe60003800000 */
[----:B------:R-:W0:Y:S01]  /*106d0*/  SYNCS.PHASECHK.TRANS64.TRYWAIT P0, [R6+URZ+0x30860], R2 ;  /* 0x03086002060075a7 */ /* 0x000e22000800017f */
[----:B--2---:R-:W-:Y:S01]  /*106e0*/  IMAD R7, R29, -0x60, R3 ;  /* 0xffffffa01d077824 */ /* 0x004fe200078e0203 */
[----:B0-----:R-:W-:Y:S06]  /*106f0*/  @!P0 BRA `(.L_x_2512) ;  /* 0x0000003c00608947 */ /* 0x001fec0003800000 */
.L_x_2604:
[----:B------:R-:W-:Y:S05]  /*10700*/  BSYNC B1 ;  /* 0x0000000000017941 */ /* 0x000fea0003800000 */
.L_x_2511:
[----:B------:R-:W1:Y:S01]  /*10710*/  S2R R3, SR_TID.X ;  /* 0x0000000000037919 */ /* 0x000e620000002100 */
[----:B------:R-:W-:Y:S01]  /*10720*/  UMOV UR4, 0xffffffff ;  /* 0xffffffff00047882 */ /* 0x000fe20000000000 */
[----:B------:R-:W-:Y:S01]  /*10730*/  IMAD R5, R10, 0x4800, R36 ;  /* 0x000048000a057824 */ /* 0x000fe200078e0224 */
[----:B-1----:R-:W-:-:S04]  /*10740*/  LOP3.LUT R3, R3, 0x7f, RZ, 0xc0, !PT ;  /* 0x0000007f03037812 */ /* 0x002fc800078ec0ff */
[----:B------:R-:W-:-:S04]  /*10750*/  SHF.R.U32.HI R3, RZ, 0x3, R3 ;  /* 0x00000003ff037819 */ /* 0x000fc80000011603 */
[----:B------:R-:W-:Y:S01]  /*10760*/  IADD3 R7, -R3, R7, RZ ;  /* 0x0000000703077210 */ /* 0x000fe20007ffe1ff */
        /* <DEDUP_REMOVED lines=54> */
.L_x_2618:
        /* <DEDUP_REMOVED lines=26> */
[----:B------:R-:W-:-:S04]  /*10c70*/  ULDC.64 UR4, c[0x0][0x318] ;  /* 0x0000c60000047ab9 */ /* 0x000fc80000000a00 */
[----:B------:R-:W-:Y:S02]  /*10c80*/  IADD3 R3, R5, R3, RZ ;  /* 0x0000000305037210 */ /* 0x000fe40007ffe0ff */
[----:B------:R-:W-:-:S04]  /*10c90*/  LEA R24, P0, R2, UR4, 0x1 ;  /* 0x0000000402187c11 */ /* 0x000fc8000f8008ff */
[----:B------:R-:W-:Y:S02]  /*10ca0*/  LEA.HI.X R25, R2, UR5, R3, 0x1, P0 ;  /* 0x0000000502197c11 */ /* 0x000fe400080f0c03 */
[----:B------:R-:W-:-:S13]  /*10cb0*/  PLOP3.LUT P0, PT, PT, PT, PT, 0x80, 0x0 ;  /* 0x000000000000781c */ /* 0x000fda0003f0f070 */
.L_x_2514:
        /* <DEDUP_REMOVED lines=10> */
.L_x_2515:
[C---:B------:R-:W-:Y:S01]  /*10d60*/  ISETP.GT.AND P0, PT, R26.reuse, RZ, PT ;  /* 0x000000ff1a00720c */ /* 0x040fe20003f04270 */
[----:B------:R1:W-:Y:S01]  /*10d70*/  SYNCS.ARRIVE.TRANS64.A1T0 RZ, [R6+URZ+0x30850], RZ ;  /* 0x030850ff06ff79a7 */ /* 0x0003e2000810003f */
[----:B------:R-:W-:Y:S02]  /*10d80*/  VIADD R8, R26, 0xffffffff ;  /* 0xffffffff1a087836 */ /* 0x000fe40000000000 */
[----:B------:R-:W-:Y:S02]  /*10d90*/  IMAD.MOV.U32 R17, RZ, RZ, R28 ;  /* 0x000000ffff117224 */ /* 0x000fe400078e001c */
[----:B------:R-:W-:Y:S02]  /*10da0*/  IMAD.MOV.U32 R10, RZ, RZ, R27 ;  /* 0x000000ffff0a7224 */ /* 0x000fe400078e001b */
[----:B------:R-:W-:-:S05]  /*10db0*/  IMAD.MOV.U32 R29, RZ, RZ, R26 ;  /* 0x000000ffff1d7224 */ /* 0x000fca00078e001a */
[----:B-1----:R-:W-:Y:S05]  /*10dc0*/  @P0 BRA `(.L_x_2516) ;  /* 0xfffffff000080947 */ /* 0x002fea000383ffff */
.L_x_2503:
[----:B------:R-:W-:Y:S05]  /*10dd0*/  BSYNC B0 ;  /* 0x0000000000007941 */ /* 0x000fea0003800000 */
.L_x_2502:
        /* <DEDUP_REMOVED lines=17> */
.L_x_2518:
[----:B------:R-:W-:Y:S05]  /*10ef0*/  BSYNC B0 ;  /* 0x0000000000007941 */ /* 0x000fea0003800000 */
.L_x_2517:
[----:B------:R-:W-:-:S13]  /*10f00*/  LOP3.LUT P0, RZ, R23, 0x10, RZ, 0xc0, !PT ;  /* 0x0000001017ff7812 */ /* 0x000fda000780c0ff */
[----:B------:R-:W-:Y:S05]  /*10f10*/  @!P0 BRA `(.L_x_2519) ;  /* 0x0000000000048947 */ /* 0x000fea0003800000 */
[----:B------:R-:W-:Y:S01]  /*10f20*/  BPT.TRAP 0x1 ;  /* 0x000000040000795c */ /* 0x000fe20000300000 */
.L_x_2519:
[----:B------:R-:W3:Y:S01]  /*10f30*/  LDL.LU R2, [R1] ;  /* 0x0000000001027983 */ /* 0x000ee20000300800 */
[----:B------:R-:W-:Y:S01]  /*10f40*/  LEA R0, R27, R22, 0x3 ;  /* 0x000000161b007211 */ /* 0x000fe200078e18ff */
[----:B------:R-:W-:Y:S01]  /*10f50*/  BSSY B0, `(.L_x_2520) ;  /* 0x0000005000007945 */ /* 0x000fe20003800000 */
[----:B0-----:R-:W-:-:S04]  /*10f60*/  SHF.L.U32 R3, R28, 0x1f, RZ ;  /* 0x0000001f1c037819 */ /* 0x001fc800000006ff */
[----:B------:R-:W0:Y:S01]  /*10f70*/  SYNCS.PHASECHK.TRANS64.TRYWAIT P0, [R0+URZ+0x30860], R3 ;  /* 0x03086003000075a7 */ /* 0x000e22000800017f */
[----:B---3--:R-:W-:Y:S01]  /*10f80*/  IMAD R6, R26, -0x60, R2 ;  /* 0xffffffa01a067824 */ /* 0x008fe200078e0202 */
[----:B0-----:R-:W-:Y:S06]  /*10f90*/  @!P0 BRA `(.L_x_2521) ;  /* 0x0000003c005c8947 */ /* 0x001fec0003800000 */
.L_x_2619:
[----:B------:R-:W-:Y:S05]  /*10fa0*/  BSYNC B0 ;  /* 0x0000000000007941 */ /* 0x000fea0003800000 */
.L_x_2520:
        /* <DEDUP_REMOVED lines=65> */
.L_x_2633:
        /* <DEDUP_REMOVED lines=13> */
.L_x_2523:
        /* <DEDUP_REMOVED lines=10> */
.L_x_2524:
[----:B------:R1:W-:Y:S01]  /*11530*/  SYNCS.ARRIVE.TRANS64.A1T0 RZ, [R0+URZ+0x30850], RZ ;  /* 0x030850ff00ff79a7 */ /* 0x0003e2000810003f */
[----:B------:R-:W-:-:S04]  /*11540*/  IADD3 R27, R27, 0x1, RZ ;  /* 0x000000011b1b7810 */ /* 0x000fc80007ffe0ff */
[----:B------:R-:W-:-:S04]  /*11550*/  ISETP.NE.AND P0, PT, R27, 0x2, PT ;  /* 0x000000021b00780c */ /* 0x000fc80003f05270 */
[----:B0-----:R-:W-:Y:S02]  /*11560*/  SEL R3, RZ, 0x1, P0 ;  /* 0x00000001ff037807 */ /* 0x001fe40000000000 */
[----:B------:R-:W-:Y:S02]  /*11570*/  SEL R27, R27, RZ, P0 ;  /* 0x000000ff1b1b7207 */ /* 0x000fe40000000000 */
[----:B-1----:R-:W-:-:S07]  /*11580*/  LOP3.LUT R28, R28, R3, RZ, 0x3c, !PT ;  /* 0x000000031c1c7212 */ /* 0x002fce00078e3cff */
.L_x_2481:
[----:B------:R-:W-:Y:S05]  /*11590*/  BSYNC B7 ;  /* 0x0000000000077941 */ /* 0x000fea0003800000 */
.L_x_2479:
        /* <DEDUP_REMOVED lines=8> */
[----:B------:R0:W1:Y:S01]  /*11620*/  LDS.128 R16, [R22+0x308d0] ;  /* 0x0308d00016107984 */ /* 0x0000620000000c00 */
[----:B------:R-:W-:Y:S06]  /*11630*/  BAR.ARV 0x4, 0x180 ;  /* 0x0106000000007b1d */ /* 0x000fec0000002000 */
[----:B------:R-:W-:Y:S05]  /*11640*/  BRA `(.L_x_2526) ;  /* 0x0000000800cc7947 */ /* 0x000fea0003800000 */
.L_x_2525:
[----:B------:R-:W0:Y:S01]  /*11650*/  S2R R0, SR_TID.X ;  /* 0x0000000000007919 */ /* 0x000e220000002100 */
[----:B------:R-:W-:Y:S01]  /*11660*/  UMOV UR4, 0xffffffff ;  /* 0xffffffff00047882 */ /* 0x000fe20000000000 */
[----:B0-----:R-:W-:-:S04]  /*11670*/  LOP3.LUT R8, R0, 0x1f, RZ, 0xc0, !PT ;  /* 0x0000001f00087812 */ /* 0x001fc800078ec0ff */
[----:B------:R-:W-:Y:S01]  /*11680*/  ISETP.NE.AND P0, PT, R8, 0x1f, PT ;  /* 0x0000001f0800780c */ /* 0x000fe20003f05270 */
[----:B------:R-:W-:-:S12]  /*11690*/  BRA.DIV UR4, `(.L_x_2527) ;  /* 0x0000003e04b47947 */ /* 0x000fd8000b800000 */
[----:B------:R-:W-:Y:S01]  /*116a0*/  IMAD.IADD R5, R19, 0x1, R8 ;  /* 0x0000000113057824 */ /* 0x000fe200078e0208 */
        /* <DEDUP_REMOVED lines=30> */
.L_x_2643:
[----:B------:R-:W-:Y:S02]  /*11890*/  ULDC UR4, c[0x0][0xc38] ;  /* 0x00030e0000047ab9 */ /* 0x000fe40000000800 */
[----:B------:R-:W-:-:S05]  /*118a0*/  MOV R7, UR4 ;  /* 0x0000000400077c02 */ /* 0x000fca0008000f00 */
[----:B-1----:R-:W-:-:S04]  /*118b0*/  IMAD R14, R14, R7, RZ ;  /* 0x000000070e0e7224 */ /* 0x002fc800078e02ff */
[----:B------:R-:W-:-:S05]  /*118c0*/  IMAD.IADD R9, R4, 0x1, R14 ;  /* 0x0000000104097824 */ /* 0x000fca00078e020e */
[----:B------:R-:W-:-:S13]  /*118d0*/  ISETP.GT.AND P6, PT, R9, R0, PT ;  /* 0x000000000900720c */ /* 0x000fda0003fc4270 */
[----:B------:R-:W-:Y:S05]  /*118e0*/  @P6 BRA `(.L_x_2528) ;  /* 0x00000000009c6947 */ /* 0x000fea0003800000 */
.L_x_2533:
        /* <DEDUP_REMOVED lines=14> */
.L_x_2531:
[----:B------:R-:W-:Y:S05]  /*119d0*/  BSYNC B0 ;  /* 0x0000000000007941 */ /* 0x000fea0003800000 */
.L_x_2530:
[----:B------:R-:W-:-:S03]  /*119e0*/  UMOV UR4, 0xffffffff ;  /* 0xffffffff00047882 */ /* 0x000fc60000000000 */
[----:B------:R-:W-:Y:S05]  /*119f0*/  BRA.DIV UR4, `(.L_x_2532) ;  /* 0x0000004204007947 */ /* 0x000fea000b800000 */
[----:B-----5:R-:W2:Y:S02]  /*11a00*/  SHFL.UP PT, R14, R5, 0x1, RZ ;  /* 0x04200000050e7989 */ /* 0x020ea400000e00ff */
[----:B--2---:R-:W-:-:S04]  /*11a10*/  SEL R14, R14, RZ, P1 ;  /* 0x000000ff0e0e7207 */ /* 0x004fc80000800000 */
[----:B------:R-:W-:-:S05]  /*11a20*/  IADD3 R13, R5, R14, RZ ;  /* 0x0000000e050d7210 */ /* 0x000fca0007ffe0ff */
        /* <DEDUP_REMOVED lines=11> */
[----:B0-----:R-:W-:-:S05]  /*11ae0*/  IMAD.IADD R6, R4, 0x1, R7 ;  /* 0x0000000104067824 */ /* 0x001fca00078e0207 */
[----:B------:R0:W1:Y:S02]  /*11af0*/  SHFL.IDX PT, R14, R6, 0x1f, 0x1f ;  /* 0x03e01f00060e7f89 */ /* 0x00006400000e0000 */
.L_x_2651:
[----:B------:R-:W-:Y:S02]  /*11b00*/  ULDC UR4, c[0x0][0xc38] ;  /* 0x00030e0000047ab9 */ /* 0x000fe40000000800 */
[----:B------:R-:W-:-:S05]  /*11b10*/  MOV R7, UR4 ;  /* 0x0000000400077c02 */ /* 0x000fca0008000f00 */
[----:B-1----:R-:W-:-:S04]  /*11b20*/  IMAD R14, R14, R7, RZ ;  /* 0x000000070e0e7224 */ /* 0x002fc800078e02ff */
[----:B------:R-:W-:-:S05]  /*11b30*/  IMAD.IADD R9, R14, 0x1, R9 ;  /* 0x000000010e097824 */ /* 0x000fca00078e0209 */
[----:B------:R-:W-:-:S13]  /*11b40*/  ISETP.GT.AND P6, PT, R9, R0, PT ;  /* 0x000000000900720c */ /* 0x000fda0003fc4270 */
[----:B------:R-:W-:Y:S05]  /*11b50*/  @!P6 BRA `(.L_x_2533) ;  /* 0xfffffffc0064e947 */ /* 0x000fea000383ffff */
.L_x_2528:
        /* <DEDUP_REMOVED lines=8> */
.L_x_2655:
[----:B------:R-:W-:Y:S01]  /*11be0*/  ISETP.NE.AND P0, PT, R2, RZ, PT ;  /* 0x000000ff0200720c */ /* 0x000fe20003f05270 */
[----:B------:R-:W-:-:S12]  /*11bf0*/  IMAD.MOV.U32 R14, RZ, RZ, RZ ;  /* 0x000000ffff0e7224 */ /* 0x000fd800078e00ff */
[----:B------:R-:W-:Y:S05]  /*11c00*/  @!P0 BRA `(.L_x_2535) ;  /* 0x0000000000108947 */ /* 0x000fea0003800000 */
[----:B------:R-:W-:Y:S01]  /*11c10*/  UMOV UR4, 0xffffffff ;  /* 0xffffffff00047882 */ /* 0x000fe20000000000 */
[----:B------:R-:W-:Y:S02]  /*11c20*/  VIADD R12, R4, 0xffffffff ;  /* 0xffffffff040c7836 */ /* 0x000fe40000000000 */
[----:B------:R-:W-:Y:S05]  /*11c30*/  BRA.DIV UR4, `(.L_x_2536) ;  /* 0x0000004204747947 */ /* 0x000fea000b800000 */
[----:B------:R3:W4:Y:S02]  /*11c40*/  SHFL.IDX PT, R14, R6, R12, 0x1f ;  /* 0x00001f0c060e7589 */ /* 0x00072400000e0000 */
.L_x_2535:
[----:B------:R-:W5:Y:S01]  /*11c50*/  LDC.64 R2, c[0x0][0xc90] ;  /* 0x00032400ff027b82 */ /* 0x000f620000000a00 */
[----:B------:R-:W-:-:S05]  /*11c60*/  IADD3 R19, R4, R19, RZ ;  /* 0x0000001304137210 */ /* 0x000fca0007ffe0ff */
[----:B-----5:R-:W-:-:S05]  /*11c70*/  IMAD.WIDE R2, R19, 0x4, R2 ;  /* 0x0000000413027825 */ /* 0x020fca00078e0202 */
[----:B0--3--:R0:W1:Y:S01]  /*11c80*/  LDG.E R6, desc[UR36][R2.64] ;  /* 0x0000002402067981 */ /* 0x009062000c1e1900 */
[----:B----4-:R-:W-:Y:S02]  /*11c90*/  IMAD R16, R14, R7, R16 ;  /* 0x000000070e107224 */ /* 0x010fe400078e0210 */
[----:B0-----:R-:W-:Y:S02]  /*11ca0*/  IMAD.MOV.U32 R2, RZ, RZ, RZ ;  /* 0x000000ffff027224 */ /* 0x001fe400078e00ff */
[----:B-12---:R-:W-:-:S05]  /*11cb0*/  IMAD R4, R5, R6, RZ ;  /* 0x0000000605047224 */ /* 0x006fca00078e02ff */
        /* <DEDUP_REMOVED lines=10> */
[----:B------:R-:W-:Y:S02]  /*11d60*/  IABS R3, R9 ;  /* 0x0000000900037213 */ /* 0x000fe40000000000 */
[----:B------:R-:W-:-:S03]  /*11d70*/  IADD3 R0, RZ, -R0, RZ ;  /* 0x80000000ff007210 */ /* 0x000fc60007ffe0ff */
        /* <DEDUP_REMOVED lines=13> */
[----:B------:R-:W-:-:S03]  /*11e50*/  IMAD.MOV R2, RZ, RZ, -R2 ;  /* 0x000000ffff027224 */ /* 0x000fc600078e0a02 */
[----:B------:R-:W-:Y:S01]  /*11e60*/  IADD3 R3, -R0, RZ, RZ ;  /* 0x000000ff00037210 */ /* 0x000fe20007ffe1ff */
[----:B------:R-:W-:-:S03]  /*11e70*/  IMAD R9, R4, R2, R9 ;  /* 0x0000000204097224 */ /* 0x000fc600078e0209 */
[----:B------:R-:W-:-:S04]  /*11e80*/  VIADDMNMX R6, R3, R7, R6, PT ;  /* 0x0000000703067246 */ /* 0x000fc80003800106 */
[-C--:B------:R-:W-:Y:S02]  /*11e90*/  IABS R7, R6.reuse ;  /* 0x0000000600077213 */ /* 0x080fe40000000000 */
[----:B------:R-:W-:Y:S02]  /*11ea0*/  IABS R4, R6 ;  /* 0x0000000600047213 */ /* 0x000fe40000000000 */
[----:B------:R-:W0:Y:S02]  /*11eb0*/  I2F.RP R8, R7 ;  /* 0x0000000700087306 */ /* 0x000e240000209400 */
[----:B------:R-:W-:-:S06]  /*11ec0*/  IADD3 R4, RZ, -R4, RZ ;  /* 0x80000004ff047210 */ /* 0x000fcc0007ffe0ff */
        /* <DEDUP_REMOVED lines=8> */
[C---:B------:R-:W-:Y:S02]  /*11f50*/  LOP3.LUT R3, R9.reuse, R6, RZ, 0x3c, !PT ;  /* 0x0000000609037212 */ /* 0x040fe400078e3cff */
[----:B------:R-:W-:Y:S01]  /*11f60*/  IADD3 R9, R9, R0, RZ ;  /* 0x0000000009097210 */ /* 0x000fe20007ffe0ff */
        /* <DEDUP_REMOVED lines=16> */
.L_x_2529:
[----:B------:R-:W-:Y:S01]  /*12070*/  UMOV UR4, URZ ;  /* 0x0000003f00047c82 */ /* 0x000fe20008000000 */
[----:B------:R-:W-:Y:S01]  /*12080*/  UMOV UR5, URZ ;  /* 0x0000003f00057c82 */ /* 0x000fe20008000000 */
[----:B------:R-:W-:Y:S01]  /*12090*/  ULDC UR6, c[0x0][0xc3c] ;  /* 0x00030f0000067ab9 */ /* 0x000fe20000000800 */
[----:B------:R-:W-:Y:S01]  /*120a0*/  IMAD.MOV.U32 R16, RZ, RZ, R0 ;  /* 0x000000ffff107224 */ /* 0x000fe200078e0000 */
[----:B------:R-:W-:Y:S01]  /*120b0*/  MOV R18, UR5 ;  /* 0x0000000500127c02 */ /* 0x000fe20008000f00 */
[----:B------:R-:W-:Y:S02]  /*120c0*/  IMAD.U32 R17, RZ, RZ, UR4 ;  /* 0x00000004ff117e24 */ /* 0x000fe4000f8e00ff */
[----:B------:R-:W-:-:S07]  /*120d0*/  IMAD.U32 R19, RZ, RZ, UR6 ;  /* 0x00000006ff137e24 */ /* 0x000fce000f8e00ff */
.L_x_2537:
[----:B------:R-:W1:Y:S01]  /*120e0*/  S2R R0, SR_TID.X ;  /* 0x0000000000007919 */ /* 0x000e620000002100 */
        /* <DEDUP_REMOVED lines=9> */
.L_x_2526:
[----:B------:R-:W-:Y:S02]  /*12180*/  ULDC UR4, c[0x0][0xc3c] ;  /* 0x00030f0000047ab9 */ /* 0x000fe40000000800 */
[----:B-1----:R-:W-:-:S13]  /*12190*/  ISETP.GE.AND P0, PT, R19, UR4, PT ;  /* 0x0000000413007c0c */ /* 0x002fda000bf06270 */
[----:B------:R-:W-:Y:S05]  /*121a0*/  @!P0 BRA `(.L_x_2538) ;  /* 0xffffffb400d88947 */ /* 0x000fea000383ffff */
[----:B------:R-:W-:Y:S05]  /*121b0*/  BSYNC B8 ;  /* 0x0000000000087941 */ /* 0x000fea0003800000 */
.L_x_2475:
[----:B-1----:R-:W3:Y:S01]  /*121c0*/  LDL.LU R0, [R1+0x20] ;  /* 0x0000200001007983 */ /* 0x002ee20000300800 */
[----:B------:R-:W-:Y:S01]  /*121d0*/  BSSY B0, `(.L_x_2539) ;  /* 0x000000b000007945 */ /* 0x000fe20003800000 */
[----:B------:R-:W1:Y:S01]  /*121e0*/  S2R R5, SR_CgaCtaId ;  /* 0x0000000000057919 */ /* 0x000e620000008800 */
[----:B---3--:R-:W-:-:S05]  /*121f0*/  VIADD R0, R0, 0x1 ;  /* 0x0000000100007836 */ /* 0x008fca0000000000 */
        /* <DEDUP_REMOVED lines=8> */
.L_x_2658:
[----:B------:R-:W-:Y:S05]  /*12280*/  BSYNC B0 ;  /* 0x0000000000007941 */ /* 0x000fea0003800000 */
.L_x_2539:
[----:B------:R-:W-:-:S03]  /*12290*/  UMOV UR4, 0xffffffff ;  /* 0xffffffff00047882 */ /* 0x000fc60000000000 */
[----:B------:R-:W-:Y:S05]  /*122a0*/  BRA.DIV UR4, `(.L_x_2541) ;  /* 0x0000003e04107947 */ /* 0x000fea000b800000 */
[----:B-1----:R-:W1:Y:S02]  /*122b0*/  S2R R0, SR_TID.X ;  /* 0x0000000000007919 */ /* 0x002e640000002100 */
[----:B-1----:R-:W-:-:S04]  /*122c0*/  SHF.R.U32.HI R0, RZ, 0x5, R0 ;  /* 0x00000005ff007819 */ /* 0x002fc80000011600 */
[----:B------:R-:W-:-:S05]  /*122d0*/  LOP3.LUT R0, R0, 0x3, RZ, 0xc0, !PT ;  /* 0x0000000300007812 */ /* 0x000fca00078ec0ff */
[----:B------:R1:W3:Y:S02]  /*122e0*/  SHFL.IDX PT, R14, R0, RZ, 0x1f ;  /* 0x00001fff000e7589 */ /* 0x0002e400000e0000 */
.L_x_2661:
[----:B---3--:R-:W-:Y:S01]  /*122f0*/  ISETP.NE.AND P0, PT, R14, RZ, PT ;  /* 0x000000ff0e00720c */ /* 0x008fe20003f05270 */
[----:B------:R-:W-:-:S12]  /*12300*/  BSSY B0, `(.L_x_2542) ;  /* 0x0000026000007945 */ /* 0x000fd80003800000 */
[----:B------:R-:W-:Y:S05]  /*12310*/  @P0 BRA `(.L_x_2543) ;  /* 0x0000000000900947 */ /* 0x000fea0003800000 */
[----:B------:R-:W-:-:S03]  /*12320*/  UMOV UR4, 0xffffffff ;  /* 0xffffffff00047882 */ /* 0x000fc60000000000 */
[----:B------:R-:W-:Y:S05]  /*12330*/  BRA.DIV UR4, `(.L_x_2544) ;  /* 0x0000003e04207947 */ /* 0x000fea000b800000 */
[----:B------:R-:W-:-:S13]  /*12340*/  ELECT P6, URZ, PT ;  /* 0x00000000003f782f */ /* 0x000fda00038c0000 */
.L_x_2664:
[----:B------:R-:W-:Y:S05]  /*12350*/  @!P6 BRA `(.L_x_2543) ;  /* 0x000000000080e947 */ /* 0x000fea0003800000 */
[----:B-1----:R-:W3:Y:S02]  /*12360*/  LDL R0, [R1+0x28] ;  /* 0x0000280001007983 */ /* 0x002ee40000100800 */
[----:B---3--:R-:W-:-:S13]  /*12370*/  R2UR UR4, R0 ;  /* 0x00000000000472ca */ /* 0x008fda00000e0000 */
[----:B------:R-:W-:-:S06]  /*12380*/  ULOP3.LUT UR4, UR4, 0x2, URZ, 0xfc, !UPT ;  /* 0x0000000204047892 */ /* 0x000fcc000f8efc3f */
[----:B------:R-:W-:-:S05]  /*12390*/  IMAD.U32 R0, RZ, RZ, UR4 ;  /* 0x00000004ff007e24 */ /* 0x000fca000f8e00ff */
[----:B------:R-:W-:-:S13]  /*123a0*/  ISETP.NE.AND P0, PT, R0, 0x3, PT ;  /* 0x000000030000780c */ /* 0x000fda0003f05270 */
[----:B------:R-:W-:Y:S05]  /*123b0*/  @!P0 BRA `(.L_x_2545) ;  /* 0x0000000000048947 */ /* 0x000fea0003800000 */
[----:B------:R-:W-:Y:S01]  /*123c0*/  BPT.TRAP 0x1 ;  /* 0x000000040000795c */ /* 0x000fe20000300000 */
.L_x_2545:
[C---:B------:R-:W-:Y:S01]  /*123d0*/  LEA R5, R27.reuse, R4, 0x3 ;  /* 0x000000041b057211 */ /* 0x040fe200078e18ff */
[----:B------:R-:W-:Y:S01]  /*123e0*/  VIADD R27, R27, 0x1 ;  /* 0x000000011b1b7836 */ /* 0x000fe20000000000 */
[----:B------:R-:W-:-:S04]  /*123f0*/  SHF.L.U32 R0, R28, 0x1f, RZ ;  /* 0x0000001f1c007819 */ /* 0x000fc800000006ff */
[----:B------:R-:W1:Y:S01]  /*12400*/  SYNCS.PHASECHK.TRANS64.TRYWAIT P1, [R5+URZ+0x30840], R0 ;  /* 0x03084000050075a7 */ /* 0x000e62000802017f */
[----:B------:R-:W-:-:S04]  /*12410*/  ISETP.NE.AND P2, PT, R27, 0x2, PT ;  /* 0x000000021b00780c */ /* 0x000fc80003f45270 */
[----:B------:R-:W-:Y:S01]  /*12420*/  SEL R3, RZ, 0x1, P2 ;  /* 0x00000001ff037807 */ /* 0x000fe20001000000 */
[----:B-1----:R-:W-:Y:S08]  /*12430*/  @!P1 BRA `(.L_x_2546) ;  /* 0x0000003c00009947 */ /* 0x002ff00003800000 */
.L_x_2665:
[----:B------:R-:W-:Y:S02]  /*12440*/  SEL R27, R27, RZ, P2 ;  /* 0x000000ff1b1b7207 */ /* 0x000fe40001000000 */
[----:B------:R-:W-:Y:S01]  /*12450*/  LOP3.LUT R2, R28, R3, RZ, 0x3c, !PT ;  /* 0x000000031c027212 */ /* 0x000fe200078e3cff */
[----:B------:R-:W-:Y:S06]  /*12460*/  @!P0 BRA `(.L_x_2547) ;  /* 0x0000000000048947 */ /* 0x000fec0003800000 */
[----:B------:R-:W-:Y:S01]  /*12470*/  BPT.TRAP 0x1 ;  /* 0x000000040000795c */ /* 0x000fe20000300000 */
.L_x_2547:
[----:B------:R-:W-:Y:S01]  /*12480*/  IMAD R27, R27, 0x8, R4 ;  /* 0x000000081b1b7824 */ /* 0x000fe200078e0204 */
[----:B------:R-:W-:-:S04]  /*12490*/  SHF.L.U32 R2, R2, 0x1f, RZ ;  /* 0x0000001f02027819 */ /* 0x000fc800000006ff */
[----:B------:R-:W3:Y:S02]  /*124a0*/  SYNCS.PHASECHK.TRANS64.TRYWAIT P1, [R27+URZ+0x30840], R2 ;  /* 0x030840021b0075a7 */ /* 0x000ee4000802017f */
[----:B---3--:R-:W-:Y:S05]  /*124b0*/  @!P1 BRA `(.L_x_2548) ;  /* 0x0000003800f49947 */ /* 0x008fea0003800000 */
.L_x_2666:
[----:B------:R-:W-:Y:S05]  /*124c0*/  @!P0 BRA `(.L_x_2549) ;  /* 0x0000000000048947 */ /* 0x000fea0003800000 */
[----:B------:R-:W-:Y:S01]  /*124d0*/  BPT.TRAP 0x1 ;  /* 0x000000040000795c */ /* 0x000fe20000300000 */
.L_x_2549:
[----:B------:R-:W4:Y:S02]  /*124e0*/  SYNCS.PHASECHK.TRANS64.TRYWAIT P1, [R5+URZ+0x30860], R0 ;  /* 0x03086000050075a7 */ /* 0x000f24000802017f */
[----:B----4-:R-:W-:Y:S05]  /*124f0*/  @!P1 BRA `(.L_x_2550) ;  /* 0x0000003800f89947 */ /* 0x010fea0003800000 */
.L_x_2667:
[----:B------:R-:W-:Y:S05]  /*12500*/  @!P0 BRA `(.L_x_2551) ;  /* 0x0000000000048947 */ /* 0x000fea0003800000 */
[----:B------:R-:W-:Y:S01]  /*12510*/  BPT.TRAP 0x1 ;  /* 0x000000040000795c */ /* 0x000fe20000300000 */
.L_x_2551:
[----:B------:R0:W0:Y:S02]  /*12520*/  SYNCS.PHASECHK.TRANS64.TRYWAIT P0, [R27+URZ+0x30860], R2 ;  /* 0x030860021b0075a7 */ /* 0x000024000800017f */
[----:B0-----:R-:W-:Y:S05]  /*12530*/  @!P0 NANOSLEEP.SYNCS 0x989680 ;  /* 0x009896800000895d */ /* 0x001fea0003900000 */
[----:B------:R-:W0:Y:S02]  /*12540*/  @!P0 SYNCS.PHASECHK.TRANS64 P0, [R27+URZ+0x30860], R2 ;  /* 0x030860021b0085a7 */ /* 0x000e24000800007f */
[----:B0-----:R-:W-:Y:S05]  /*12550*/  @!P0 BRA `(.L_x_2551) ;  /* 0xfffffffc00f08947 */ /* 0x001fea000383ffff */
.L_x_2543:
[----:B------:R-:W-:Y:S05]  /*12560*/  BSYNC B0 ;  /* 0x0000000000007941 */ /* 0x000fea0003800000 */
.L_x_2542:
[----:B------:R-:W-:Y:S05]  /*12570*/  EXIT ;  /* 0x000000000000794d */ /* 0x000fea0003800000 */
.L_x_2411:
[----:B0-----:R-:W-:-:S04]  /*12580*/  IMAD.U32 R3, RZ, RZ, UR40 ;  /* 0x00000028ff037e24 */ /* 0x001fc8000f8e00ff */
[----:B------:R0:W1:Y:S03]  /*12590*/  SYNCS.PHASECHK.TRANS64.TRYWAIT P1, [R3+URZ+0x30800], R0 ;  /* 0x03080000030075a7 */ /* 0x000066000802017f */
[----:B-1----:R-:W-:Y:S05]  /*125a0*/  @!P1 NANOSLEEP.SYNCS 0x989680 ;  /* 0x009896800000995d */ /* 0x002fea0003900000 */
[----:B------:R-:W1:Y:S02]  /*125b0*/  @!P1 SYNCS.PHASECHK.TRANS64 P1, [R3+URZ+0x30800], R0 ;  /* 0x03080000030095a7 */ /* 0x000e64000802007f */
[----:B-1----:R-:W-:Y:S05]  /*125c0*/  @!P1 BRA `(.L_x_2411) ;  /* 0xfffffffc00ec9947 */ /* 0x002fea000383ffff */
[----:B------:R-:W-:Y:S05]  /*125d0*/  BRA `(.L_x_2552) ;  /* 0xfffffef000f07947 */ /* 0x000fea000383ffff */
.L_x_2415:
[----:B-1----:R1:W2:Y:S02]  /*125e0*/  SYNCS.PHASECHK.TRANS64.TRYWAIT P1, [R0+URZ+0x30830], R3 ;  /* 0x03083003000075a7 */ /* 0x0022a4000802017f */
[----:B--2---:R-:W-:Y:S05]  /*125f0*/  @!P1 NANOSLEEP.SYNCS 0x989680 ;  /* 0x009896800000995d */ /* 0x004fea0003900000 */
[----:B------:R-:W2:Y:S02]  /*12600*/  @!P1 SYNCS.PHASECHK.TRANS64 P1, [R0+URZ+0x30830], R3 ;  /* 0x03083003000095a7 */ /* 0x000ea4000802007f */
[----:B--2---:R-:W-:Y:S05]  /*12610*/  @!P1 BRA `(.L_x_2415) ;  /* 0xfffffffc00f09947 */ /* 0x004fea000383ffff */
[----:B------:R-:W-:Y:S05]  /*12620*/  BRA `(.L_x_2414) ;  /* 0xfffffef4000c7947 */ /* 0x000fea000383ffff */
.L_x_2421:
[----:B-1----:R-:W-:-:S04]  /*12630*/  IMAD.U32 R12, RZ, RZ, UR8 ;  /* 0x00000008ff0c7e24 */ /* 0x002fc8000f8e00ff */
[----:B------:R1:W2:Y:S03]  /*12640*/  SYNCS.PHASECHK.TRANS64.TRYWAIT P1, [R12+URZ+0x30830], R11 ;  /* 0x0308300b0c0075a7 */ /* 0x0002a6000802017f */
[----:B--2---:R-:W-:Y:S05]  /*12650*/  @!P1 NANOSLEEP.SYNCS 0x989680 ;  /* 0x009896800000995d */ /* 0x004fea0003900000 */
[----:B------:R-:W2:Y:S02]  /*12660*/  @!P1 SYNCS.PHASECHK.TRANS64 P1, [R12+URZ+0x30830], R11 ;  /* 0x0308300b0c0095a7 */ /* 0x000ea4000802007f */
[----:B--2---:R-:W-:Y:S05]  /*12670*/  @!P1 BRA `(.L_x_2421) ;  /* 0xfffffffc00ec9947 */ /* 0x004fea000383ffff */
[----:B------:R-:W-:Y:S05]  /*12680*/  BRA `(.L_x_2420) ;  /* 0xffffff1800f87947 */ /* 0x000fea000383ffff */
.L_x_2425:
[----:B01----:R-:W-:-:S04]  /*12690*/  MOV R11, UR9 ;  /* 0x00000009000b7c02 */ /* 0x003fc80008000f00 */
[----:B------:R0:W1:Y:S03]  /*126a0*/  SYNCS.PHASECHK.TRANS64.TRYWAIT P1, [R11+URZ+0x30850], R0 ;  /* 0x030850000b0075a7 */ /* 0x000066000802017f */
[----:B-1----:R-:W-:Y:S05]  /*126b0*/  @!P1 NANOSLEEP.SYNCS 0x989680 ;  /* 0x009896800000995d */ /* 0x002fea0003900000 */
[----:B------:R-:W1:Y:S02]  /*126c0*/  @!P1 SYNCS.PHASECHK.TRANS64 P1, [R11+URZ+0x30850], R0 ;  /* 0x030850000b0095a7 */ /* 0x000e64000802007f */
[----:B-1----:R-:W-:Y:S05]  /*126d0*/  @!P1 BRA `(.L_x_2425) ;  /* 0xfffffffc00ec9947 */ /* 0x002fea000383ffff */
[----:B------:R-:W-:Y:S05]  /*126e0*/  BRA `(.L_x_2424) ;  /* 0xffffff2400c07947 */ /* 0x000fea000383ffff */
.L_x_2433:
[----:B-1----:R-:W-:-:S04]  /*126f0*/  IMAD.U32 R12, RZ, RZ, UR8 ;  /* 0x00000008ff0c7e24 */ /* 0x002fc8000f8e00ff */
[----:B------:R1:W2:Y:S03]  /*12700*/  SYNCS.PHASECHK.TRANS64.TRYWAIT P1, [R12+URZ+0x30830], R11 ;  /* 0x0308300b0c0075a7 */ /* 0x0002a6000802017f */
[----:B--2---:R-:W-:Y:S05]  /*12710*/  @!P1 NANOSLEEP.SYNCS 0x989680 ;  /* 0x009896800000995d */ /* 0x004fea0003900000 */
[----:B------:R-:W2:Y:S02]  /*12720*/  @!P1 SYNCS.PHASECHK.TRANS64 P1, [R12+URZ+0x30830], R11 ;  /* 0x0308300b0c0095a7 */ /* 0x000ea4000802007f */
[----:B--2---:R-:W-:Y:S05]  /*12730*/  @!P1 BRA `(.L_x_2433) ;  /* 0xfffffffc00ec9947 */ /* 0x004fea000383ffff */
[----:B------:R-:W-:Y:S05]  /*12740*/  BRA `(.L_x_2432) ;  /* 0xffffff4400ec7947 */ /* 0x000fea000383ffff */
.L_x_2437:
[----:B01----:R-:W-:-:S04]  /*12750*/  IMAD.U32 R11, RZ, RZ, UR8 ;  /* 0x00000008ff0b7e24 */ /* 0x003fc8000f8e00ff */
[----:B------:R0:W1:Y:S03]  /*12760*/  SYNCS.PHASECHK.TRANS64.TRYWAIT P1, [R11+URZ+0x30850], R0 ;  /* 0x030850000b0075a7 */ /* 0x000066000802017f */
[----:B-1----:R-:W-:Y:S05]  /*12770*/  @!P1 NANOSLEEP.SYNCS 0x989680 ;  /* 0x009896800000995d */ /* 0x002fea0003900000 */
[----:B------:R-:W1:Y:S02]  /*12780*/  @!P1 SYNCS.PHASECHK.TRANS64 P1, [R11+URZ+0x30850], R0 ;  /* 0x030850000b0095a7 */ /* 0x000e64000802007f */
[----:B-1----:R-:W-:Y:S05]  /*12790*/  @!P1 BRA `(.L_x_2437) ;  /* 0xfffffffc00ec9947 */ /* 0x002fea000383ffff */
[----:B------:R-:W-:Y:S05]  /*127a0*/  BRA `(.L_x_2436) ;  /* 0xffffff5000b47947 */ /* 0x000fea000383ffff */
.L_x_2444:
[----:B-1----:R-:W-:-:S04]  /*127b0*/  IMAD.U32 R5, RZ, RZ, UR5 ;  /* 0x00000005ff057e24 */ /* 0x002fc8000f8e00ff */
[----:B------:R1:W2:Y:S03]  /*127c0*/  SYNCS.PHASECHK.TRANS64.TRYWAIT P1, [R5+URZ+0x30850], R0 ;  /* 0x03085000050075a7 */ /* 0x0002a6000802017f */
[----:B--2---:R-:W-:Y:S05]  /*127d0*/  @!P1 NANOSLEEP.SYNCS 0x989680 ;  /* 0x009896800000995d */ /* 0x004fea0003900000 */
[----:B------:R-:W2:Y:S02]  /*127e0*/  @!P1 SYNCS.PHASECHK.TRANS64 P1, [R5+URZ+0x30850], R0 ;  /* 0x03085000050095a7 */ /* 0x000ea4000802007f */
[----:B--2---:R-:W-:Y:S05]  /*127f0*/  @!P1 BRA `(.L_x_2444) ;  /* 0xfffffffc00ec9947 */ /* 0x004fea000383ffff */
[----:B------:R-:W-:Y:S05]  /*12800*/  BRA `(.L_x_2443) ;  /* 0xffffff70004c7947 */ /* 0x000fea000383ffff */
.L_x_2487:
[----:B------:R-:W-:Y:S01]  /*12810*/  SHF.R.U32.HI R8, RZ, 0x5, R21 ;  /* 0x00000005ff087819 */ /* 0x000fe20000011615 */
[----:B------:R-:W-:Y:S01]  /*12820*/  BSSY B0, `(.L_x_2553) ;  /* 0x0000009000007945 */ /* 0x000fe20003800000 */
[----:B------:R-:W-:Y:S01]  /*12830*/  MOV R12, RZ ;  /* 0x000000ff000c7202 */ /* 0x000fe20000000f00 */
[----:B------:R-:W-:Y:S01]  /*12840*/  IMAD.MOV.U32 R11, RZ, RZ, 0x1f ;  /* 0x0000001fff0b7424 */ /* 0x000fe200078e00ff */
[----:B------:R-:W-:Y:S01]  /*12850*/  LOP3.LUT R8, R8, 0x3, RZ, 0xc0, !PT ;  /* 0x0000000308087812 */ /* 0x000fe200078ec0ff */
[----:B------:R-:W-:-:S04]  /*12860*/  IMAD.MOV.U32 R15, RZ, RZ, -0x1 ;  /* 0xffffffffff0f7424 */ /* 0x000fc800078e00ff */
[----:B------:R-:W-:-:S07]  /*12870*/  IMAD.MOV.U32 R13, RZ, RZ, R8 ;  /* 0x000000ffff0d7224 */ /* 0x000fce00078e0008 */
[----:B-----5:R-:W-:Y:S05]  /*12880*/  WARPSYNC.COLLECTIVE R15, `(.L_x_2554) ;  /* 0x000000000f087348 */ /* 0x020fea0003c00000 */
[----:B------:R0:W1:Y:S02]  /*12890*/  SHFL.IDX P6, R14, R13, R12, R11 ;  /* 0x0000000c0d0e7389 */ /* 0x00006400000c000b */
[----:B01---5:R-:W-:Y:S01]  /*128a0*/  ENDCOLLECTIVE ;  /* 0x000000000000791b */ /* 0x023fe20003800000 */
.L_x_2554:
[----:B------:R-:W-:Y:S05]  /*128b0*/  BSYNC B0 ;  /* 0x0000000000007941 */ /* 0x000fea0003800000 */
.L_x_2553:
[----:B------:R-:W-:Y:S05]  /*128c0*/  BRA `(.L_x_2555) ;  /* 0xffffffbc00907947 */ /* 0x000fea000383ffff */
.L_x_2490:
[----:B0-----:R0:W1:Y:S02]  /*128d0*/  SYNCS.PHASECHK.TRANS64.TRYWAIT P0, [R7+URZ+0x30840], R2 ;  /* 0x03084002070075a7 */ /* 0x001064000800017f */
[----:B-1----:R-:W-:Y:S05]  /*128e0*/  @!P0 NANOSLEEP.SYNCS 0x989680 ;  /* 0x009896800000895d */ /* 0x002fea0003900000 */
[----:B------:R-:W1:Y:S02]  /*128f0*/  @!P0 SYNCS.PHASECHK.TRANS64 P0, [R7+URZ+0x30840], R2 ;  /* 0x03084002070085a7 */ /* 0x000e64000800007f */
[----:B-1----:R-:W-:Y:S05]  /*12900*/  @!P0 BRA `(.L_x_2490) ;  /* 0xfffffffc00f08947 */ /* 0x002fea000383ffff */
[----:B------:R-:W-:Y:S05]  /*12910*/  BRA `(.L_x_2556) ;  /* 0xffffffc000047947 */ /* 0x000fea000383ffff */
.L_x_2491:
        /* <DEDUP_REMOVED lines=8> */
.L_x_2558:
[----:B------:R-:W-:Y:S05]  /*129a0*/  BSYNC B0 ;  /* 0x0000000000007941 */ /* 0x000fea0003800000 */
.L_x_2557:
        /* <DEDUP_REMOVED lines=9> */
.L_x_2559:
[----:B------:R-:W-:Y:S01]  /*12a40*/  MOV R13, R0 ;  /* 0x00000000000d7202 */ /* 0x000fe20000000f00 */
[----:B------:R-:W-:Y:S02]  /*12a50*/  IMAD.MOV.U32 R12, RZ, RZ, 0x1 ;  /* 0x00000001ff0c7424 */ /* 0x000fe400078e00ff */
[----:B------:R-:W-:-:S07]  /*12a60*/  IMAD.MOV.U32 R3, RZ, RZ, R14 ;  /* 0x000000ffff037224 */ /* 0x000fce00078e000e */
[----:B------:R-:W-:Y:S05]  /*12a70*/  WARPSYNC.COLLECTIVE R15, `(.L_x_2560) ;  /* 0x000000000f087348 */ /* 0x000fea0003c00000 */
[----:B------:R0:W1:Y:S02]  /*12a80*/  SHFL.IDX P6, R14, R13, R12, R11 ;  /* 0x0000000c0d0e7389 */ /* 0x00006400000c000b */
[----:B01----:R-:W-:Y:S01]  /*12a90*/  ENDCOLLECTIVE ;  /* 0x000000000000791b */ /* 0x003fe20003800000 */
.L_x_2560:
        /* <DEDUP_REMOVED lines=17> */
.L_x_2561:
[----:B------:R-:W-:Y:S02]  /*12bb0*/  @P1 IMAD R8, R5, 0x2, R22 ;  /* 0x0000000205081824 */ /* 0x000fe400078e0216 */
[----:B------:R-:W-:Y:S02]  /*12bc0*/  IMAD.MOV.U32 R13, RZ, RZ, R0 ;  /* 0x000000ffff0d7224 */ /* 0x000fe400078e0000 */
[----:B------:R-:W-:Y:S02]  /*12bd0*/  IMAD.MOV.U32 R12, RZ, RZ, 0x2 ;  /* 0x00000002ff0c7424 */ /* 0x000fe400078e00ff */
[----:B------:R-:W-:-:S07]  /*12be0*/  IMAD.MOV.U32 R3, RZ, RZ, R14 ;  /* 0x000000ffff037224 */ /* 0x000fce00078e000e */
[----:B------:R-:W-:Y:S05]  /*12bf0*/  WARPSYNC.COLLECTIVE R15, `(.L_x_2562) ;  /* 0x000000000f087348 */ /* 0x000fea0003c00000 */
[----:B------:R0:W1:Y:S02]  /*12c00*/  SHFL.IDX P6, R14, R13, R12, R11 ;  /* 0x0000000c0d0e7389 */ /* 0x00006400000c000b */
[----:B01----:R-:W-:Y:S01]  /*12c10*/  ENDCOLLECTIVE ;  /* 0x000000000000791b */ /* 0x003fe20003800000 */
.L_x_2562:
[----:B------:R-:W-:-:S04]  /*12c20*/  @P1 LEA R3, P0, R32, R3, 0x1 ;  /* 0x0000000320031211 */ /* 0x000fc800078008ff */
[----:B------:R-:W-:-:S04]  /*12c30*/  @P1 IADD3.X R2, RZ, R2, RZ, P0, !PT ;  /* 0x00000002ff021210 */ /* 0x000fc800007fe4ff */
        /* <DEDUP_REMOVED lines=15> */
.L_x_2563:
[----:B------:R-:W-:Y:S02]  /*12d30*/  @P1 IMAD R8, R5, 0x2, R22 ;  /* 0x0000000205081824 */ /* 0x000fe400078e0216 */
[----:B------:R-:W-:Y:S01]  /*12d40*/  IMAD.MOV.U32 R13, RZ, RZ, R0 ;  /* 0x000000ffff0d7224 */ /* 0x000fe200078e0000 */
[----:B------:R-:W-:Y:S01]  /*12d50*/  MOV R12, 0x3 ;  /* 0x00000003000c7802 */ /* 0x000fe20000000f00 */
[----:B------:R-:W-:-:S07]  /*12d60*/  IMAD.MOV.U32 R3, RZ, RZ, R14 ;  /* 0x000000ffff037224 */ /* 0x000fce00078e000e */
[----:B------:R-:W-:Y:S05]  /*12d70*/  WARPSYNC.COLLECTIVE R15, `(.L_x_2564) ;  /* 0x000000000f087348 */ /* 0x000fea0003c00000 */
[----:B------:R0:W1:Y:S02]  /*12d80*/  SHFL.IDX P6, R14, R13, R12, R11 ;  /* 0x0000000c0d0e7389 */ /* 0x00006400000c000b */
[----:B01----:R-:W-:Y:S01]  /*12d90*/  ENDCOLLECTIVE ;  /* 0x000000000000791b */ /* 0x003fe20003800000 */
.L_x_2564:
        /* <DEDUP_REMOVED lines=17> */
.L_x_2565:
[----:B------:R-:W-:Y:S01]  /*12eb0*/  @P1 LEA R8, R5, R22, 0x1 ;  /* 0x0000001605081211 */ /* 0x000fe200078e08ff */
[----:B------:R-:W-:Y:S02]  /*12ec0*/  IMAD.MOV.U32 R13, RZ, RZ, R0 ;  /* 0x000000ffff0d7224 */ /* 0x000fe400078e0000 */
[----:B------:R-:W-:Y:S02]  /*12ed0*/  IMAD.MOV.U32 R12, RZ, RZ, 0x4 ;  /* 0x00000004ff0c7424 */ /* 0x000fe400078e00ff */
[----:B------:R-:W-:-:S07]  /*12ee0*/  IMAD.MOV.U32 R3, RZ, RZ, R14 ;  /* 0x000000ffff037224 */ /* 0x000fce00078e000e */
[----:B------:R-:W-:Y:S05]  /*12ef0*/  WARPSYNC.COLLECTIVE R15, `(.L_x_2566) ;  /* 0x000000000f087348 */ /* 0x000fea0003c00000 */
[----:B------:R0:W1:Y:S02]  /*12f00*/  SHFL.IDX P6, R14, R13, R12, R11 ;  /* 0x0000000c0d0e7389 */ /* 0x00006400000c000b */
[----:B01----:R-:W-:Y:S01]  /*12f10*/  ENDCOLLECTIVE ;  /* 0x000000000000791b */ /* 0x003fe20003800000 */
.L_x_2566:
        /* <DEDUP_REMOVED lines=17> */
.L_x_2567:
[----:B------:R-:W-:Y:S02]  /*13030*/  @P1 IMAD R8, R5, 0x2, R22 ;  /* 0x0000000205081824 */ /* 0x000fe400078e0216 */
[----:B------:R-:W-:Y:S02]  /*13040*/  IMAD.MOV.U32 R13, RZ, RZ, R0 ;  /* 0x000000ffff0d7224 */ /* 0x000fe400078e0000 */
[----:B------:R-:W-:Y:S01]  /*13050*/  IMAD.MOV.U32 R12, RZ, RZ, 0x5 ;  /* 0x00000005ff0c7424 */ /* 0x000fe200078e00ff */
[----:B------:R-:W-:-:S07]  /*13060*/  MOV R3, R14 ;  /* 0x0000000e00037202 */ /* 0x000fce0000000f00 */
[----:B------:R-:W-:Y:S05]  /*13070*/  WARPSYNC.COLLECTIVE R15, `(.L_x_2568) ;  /* 0x000000000f087348 */ /* 0x000fea0003c00000 */
[----:B------:R0:W1:Y:S02]  /*13080*/  SHFL.IDX P6, R14, R13, R12, R11 ;  /* 0x0000000c0d0e7389 */ /* 0x00006400000c000b */
[----:B01----:R-:W-:Y:S01]  /*13090*/  ENDCOLLECTIVE ;  /* 0x000000000000791b */ /* 0x003fe20003800000 */
.L_x_2568:
[----:B------:R-:W-:-:S05]  /*130a0*/  @P1 LEA R3, P0, R32, R3, 0x1 ;  /* 0x0000000320031211 */ /* 0x000fca00078008ff */
[----:B------:R-:W-:-:S05]  /*130b0*/  @P1 IMAD.X R2, RZ, RZ, R2, P0 ;  /* 0x000000ffff021224 */ /* 0x000fca00000e0602 */
[----:B------:R-:W-:Y:S01]  /*130c0*/  @P1 LOP3.LUT R3, R3, R2, RZ, 0x3c, !PT ;  /* 0x0000000203031212 */ /* 0x000fe200078e3cff */
[----:B------:R-:W-:-:S03]  /*130d0*/  IMAD.MOV.U32 R13, RZ, RZ, R4 ;  /* 0x000000ffff0d7224 */ /* 0x000fc600078e0004 */
[----:B------:R-:W-:-:S04]  /*130e0*/  @P1 LOP3.LUT R2, R3, R2, RZ, 0x3c, !PT ;  /* 0x0000000203021212 */ /* 0x000fc800078e3cff */
[----:B------:R-:W-:Y:S02]  /*130f0*/  @P1 LOP3.LUT R3, R3, R2, RZ, 0x3c, !PT ;  /* 0x0000000203031212 */ /* 0x000fe400078e3cff */
[----:B------:R-:W-:-:S03]  /*13100*/  MOV R0, R14 ;  /* 0x0000000e00007202 */ /* 0x000fc60000000f00 */
[----:B------:R-:W-:Y:S01]  /*13110*/  @!PT LDS RZ, [RZ] ;  /* 0x00000000fffff984 */ /* 0x000fe20000000800 */
[----:B------:R-:W-:Y:S01]  /*13120*/  @!PT LDS RZ, [RZ] ;  /* 0x00000000fffff984 */ /* 0x000fe20000000800 */
[----:B------:R-:W-:Y:S01]  /*13130*/  @!PT LDS RZ, [RZ] ;  /* 0x00000000fffff984 */ /* 0x000fe20000000800 */
[----:B------:R0:W-:Y:S04]  /*13140*/  @P1 LDGSTS.E.BYPASS.LTC128B.128 [R8+0x20400], desc[UR36][R2.64], !P4 ;  /* 0x2040000002081fae */ /* 0x0001e8000e101d64 */
[----:B0-----:R-:W-:Y:S05]  /*13150*/  WARPSYNC.COLLECTIVE R15, `(.L_x_2569) ;  /* 0x000000000f087348 */ /* 0x001fea0003c00000 */
[----:B------:R1:W2:Y:S02]  /*13160*/  SHFL.IDX P6, R14, R13, R12, R11 ;  /* 0x0000000c0d0e7389 */ /* 0x0002a400000c000b */
[----:B012---:R-:W-:Y:S01]  /*13170*/  ENDCOLLECTIVE ;  /* 0x000000000000791b */ /* 0x007fe20003800000 */
.L_x_2569:
[----:B------:R-:W-:Y:S01]  /*13180*/  @!PT LDS RZ, [RZ] ;  /* 0x00000000fffff984 */ /* 0x000fe20000000800 */
[----:B------:R-:W-:Y:S01]  /*13190*/  @!PT LDS RZ, [RZ] ;  /* 0x00000000fffff984 */ /* 0x000fe20000000800 */
[----:B------:R-:W-:Y:S01]  /*131a0*/  @!PT LDS RZ, [RZ] ;  /* 0x00000000fffff984 */ /* 0x000fe20000000800 */
[----:B------:R-:W-:Y:S04]  /*131b0*/  @P1 LDGSTS.E.BYPASS.LTC128B.128 [R8+0x23400], desc[UR36][R2.64+0x80], !P3 ;  /* 0x2340008002081fae */ /* 0x000fe8000d901d64 */
[----:B------:R0:W-:Y:S02]  /*131c0*/  @P1 LDGSTS.E.BYPASS.LTC128B.128 [R8+0x26400], desc[UR36][R2.64+0x100], !P2 ;  /* 0x2640010002081fae */ /* 0x0001e4000d101d64 */
[----:B0-----:R-:W-:Y:S01]  /*131d0*/  IMAD.MOV.U32 R2, RZ, RZ, R14 ;  /* 0x000000ffff027224 */ /* 0x001fe200078e000e */
[----:B------:R-:W-:Y:S06]  /*131e0*/  BRA `(.L_x_2570) ;  /* 0xffffffbc00487947 */ /* 0x000fec000383ffff */
.L_x_2496:
[----:B------:R-:W-:Y:S01]  /*131f0*/  IMAD.MOV.U32 R13, RZ, RZ, R4 ;  /* 0x000000ffff0d7224 */ /* 0x000fe200078e0004 */
[----:B------:R-:W-:Y:S01]  /*13200*/  MOV R11, 0x181f ;  /* 0x0000181f000b7802 */ /* 0x000fe20000000f00 */
[----:B------:R-:W-:Y:S02]  /*13210*/  IMAD.MOV.U32 R12, RZ, RZ, RZ ;  /* 0x000000ffff0c7224 */ /* 0x000fe400078e00ff */
[----:B------:R-:W-:Y:S02]  /*13220*/  IMAD.MOV.U32 R15, RZ, RZ, -0x1 ;  /* 0xffffffffff0f7424 */ /* 0x000fe400078e00ff */
[----:B-----5:R-:W-:Y:S02]  /*13230*/  IMAD R5, R9, R5, RZ ;  /* 0x0000000509057224 */ /* 0x020fe400078e02ff */
[----:B------:R-:W-:-:S07]  /*13240*/  IMAD R17, R17, 0x80, R8 ;  /* 0x0000008011117824 */ /* 0x000fce00078e0208 */
[----:B------:R-:W-:Y:S05]  /*13250*/  WARPSYNC.COLLECTIVE R15, `(.L_x_2571) ;  /* 0x000000000f087348 */ /* 0x000fea0003c00000 */
[----:B------:R0:W1:Y:S02]  /*13260*/  SHFL.IDX P6, R14, R13, R12, R11 ;  /* 0x0000000c0d0e7389 */ /* 0x00006400000c000b */
[----:B01----:R-:W-:Y:S01]  /*13270*/  ENDCOLLECTIVE ;  /* 0x000000000000791b */ /* 0x003fe20003800000 */
.L_x_2571:
[C---:B------:R-:W-:Y:S01]  /*13280*/  VIADD R6, R17.reuse, 0x10 ;  /* 0x0000001011067836 */ /* 0x040fe20000000000 */
[----:B------:R-:W-:Y:S01]  /*13290*/  ISETP.GE.AND P1, PT, R17, R5, PT ;  /* 0x000000051100720c */ /* 0x000fe20003f26270 */
[----:B------:R-:W-:Y:S02]  /*132a0*/  IMAD.MOV.U32 R13, RZ, RZ, R0 ;  /* 0x000000ffff0d7224 */ /* 0x000fe400078e0000 */
[----:B------:R-:W-:-:S10]  /*132b0*/  IMAD.MOV.U32 R2, RZ, RZ, R14 ;  /* 0x000000ffff027224 */ /* 0x000fd400078e000e */
[----:B------:R-:W-:Y:S05]  /*132c0*/  WARPSYNC.COLLECTIVE R15, `(.L_x_2572) ;  /* 0x000000000f087348 */ /* 0x000fea0003c00000 */
[----:B------:R0:W1:Y:S02]  /*132d0*/  SHFL.IDX P6, R14, R13, R12, R11 ;  /* 0x0000000c0d0e7389 */ /* 0x00006400000c000b */
[----:B01----:R-:W-:Y:S01]  /*132e0*/  ENDCOLLECTIVE ;  /* 0x000000000000791b */ /* 0x003fe20003800000 */
.L_x_2572:
        /* <DEDUP_REMOVED lines=8> */
.L_x_2573:
[----:B------:R-:W-:Y:S01]  /*13370*/  @!PT LDS RZ, [RZ] ;  /* 0x00000000fffff984 */ /* 0x000fe20000000800 */
[----:B------:R-:W-:Y:S01]  /*13380*/  @!PT LDS RZ, [RZ] ;  /* 0x00000000fffff984 */ /* 0x000fe20000000800 */
[----:B------:R-:W-:Y:S01]  /*13390*/  @!PT LDS RZ, [RZ] ;  /* 0x00000000fffff984 */ /* 0x000fe20000000800 */
[----:B------:R-:W-:Y:S04]  /*133a0*/  @!P1 LDGSTS.E.BYPASS.LTC128B.128 [R37+0x12400], desc[UR36][R2.64], !P3 ;  /* 0x1240000002259fae */ /* 0x000fe8000d901d64 */
[----:B------:R-:W-:Y:S04]  /*133b0*/  @!P1 LDGSTS.E.BYPASS.LTC128B.128 [R37+0x16400], desc[UR36][R2.64+0x80], !P2 ;  /* 0x1640008002259fae */ /* 0x000fe8000d101d64 */
[----:B------:R0:W-:Y:S01]  /*133c0*/  @!P1 LDGSTS.E.BYPASS.LTC128B.128 [R37+0x1a400], desc[UR36][R2.64+0x100], !P0 ;  /* 0x1a40010002259fae */ /* 0x0001e2000c101d64 */
[----:B------:R-:W-:Y:S01]  /*133d0*/  ISETP.GE.AND P1, PT, R6, R5, PT ;  /* 0x000000050600720c */ /* 0x000fe20003f26270 */
[----:B------:R-:W-:Y:S01]  /*133e0*/  IMAD.MOV.U32 R13, RZ, RZ, R0 ;  /* 0x000000ffff0d7224 */ /* 0x000fe200078e0000 */
[----:B------:R-:W-:-:S02]  /*133f0*/  IADD3 R6, R17, 0x20, RZ ;  /* 0x0000002011067810 */ /* 0x000fc40007ffe0ff */
[----:B0-----:R-:W-:-:S09]  /*13400*/  MOV R2, R14 ;  /* 0x0000000e00027202 */ /* 0x001fd20000000f00 */
[----:B------:R-:W-:Y:S05]  /*13410*/  WARPSYNC.COLLECTIVE R15, `(.L_x_2574) ;  /* 0x000000000f087348 */ /* 0x000fea0003c00000 */
[----:B------:R0:W1:Y:S02]  /*13420*/  SHFL.IDX P6, R14, R13, R12, R11 ;  /* 0x0000000c0d0e7389 */ /* 0x00006400000c000b */
[----:B01----:R-:W-:Y:S01]  /*13430*/  ENDCOLLECTIVE ;  /* 0x000000000000791b */ /* 0x003fe20003800000 */
.L_x_2574:
        /* <DEDUP_REMOVED lines=8> */
.L_x_2575:
[----:B------:R-:W-:-:S05]  /*134c0*/  @!P1 IMAD.MOV.U32 R3, RZ, RZ, R7 ;  /* 0x000000ffff039224 */ /* 0x000fca00078e0007 */
        /* <DEDUP_REMOVED lines=8> */
[----:B------:R-:W-:Y:S02]  /*13550*/  VIADD R6, R17, 0x30 ;  /* 0x0000003011067836 */ /* 0x000fe40000000000 */
[----:B0-----:R-:W-:-:S10]  /*13560*/  IMAD.MOV.U32 R2, RZ, RZ, R14 ;  /* 0x000000ffff027224 */ /* 0x001fd400078e000e */
[----:B------:R-:W-:Y:S05]  /*13570*/  WARPSYNC.COLLECTIVE R15, `(.L_x_2576) ;  /* 0x000000000f087348 */ /* 0x000fea0003c00000 */
[----:B------:R0:W1:Y:S02]  /*13580*/  SHFL.IDX P6, R14, R13, R12, R11 ;  /* 0x0000000c0d0e7389 */ /* 0x00006400000c000b */
[----:B01----:R-:W-:Y:S01]  /*13590*/  ENDCOLLECTIVE ;  /* 0x000000000000791b */ /* 0x003fe20003800000 */
.L_x_2576:
        /* <DEDUP_REMOVED lines=8> */
.L_x_2577:
        /* <DEDUP_REMOVED lines=14> */
.L_x_2578:
        /* <DEDUP_REMOVED lines=8> */
.L_x_2579:
[----:B------:R-:W-:-:S05]  /*13780*/  @!P1 MOV R3, R7 ;  /* 0x0000000700039202 */ /* 0x000fca0000000f00 */
[----:B------:R-:W-:Y:S01]  /*13790*/  @!PT LDS RZ, [RZ] ;  /* 0x00000000fffff984 */ /* 0x000fe20000000800 */
[----:B------:R-:W-:Y:S01]  /*137a0*/  @!PT LDS RZ, [RZ] ;  /* 0x00000000fffff984 */ /* 0x000fe20000000800 */
[----:B------:R-:W-:Y:S01]  /*137b0*/  @!PT LDS RZ, [RZ] ;  /* 0x00000000fffff984 */ /* 0x000fe20000000800 */
[----:B------:R-:W-:Y:S04]  /*137c0*/  @!P1 LDGSTS.E.BYPASS.LTC128B.128 [R37+0x13c00], desc[UR36][R2.64], !P3 ;  /* 0x13c0000002259fae */ /* 0x000fe8000d901d64 */
[----:B------:R-:W-:Y:S01]  /*137d0*/  @!P1 LDGSTS.E.BYPASS.LTC128B.128 [R37+0x17c00], desc[UR36][R2.64+0x80], !P2 ;  /* 0x17c0008002259fae */ /* 0x000fe2000d101d64 */
[----:B------:R-:W-:-:S03]  /*137e0*/  MOV R13, R0 ;  /* 0x00000000000d7202 */ /* 0x000fc60000000f00 */
[----:B------:R0:W-:Y:S01]  /*137f0*/  @!P1 LDGSTS.E.BYPASS.LTC128B.128 [R37+0x1bc00], desc[UR36][R2.64+0x100], !P0 ;  /* 0x1bc0010002259fae */ /* 0x0001e2000c101d64 */
[----:B------:R-:W-:Y:S01]  /*13800*/  ISETP.GE.AND P1, PT, R6, R5, PT ;  /* 0x000000050600720c */ /* 0x000fe20003f26270 */
[----:B------:R-:W-:Y:S02]  /*13810*/  VIADD R6, R17, 0x50 ;  /* 0x0000005011067836 */ /* 0x000fe40000000000 */
[----:B0-----:R-:W-:-:S10]  /*13820*/  IMAD.MOV.U32 R2, RZ, RZ, R14 ;  /* 0x000000ffff027224 */ /* 0x001fd400078e000e */
[----:B------:R-:W-:Y:S05]  /*13830*/  WARPSYNC.COLLECTIVE R15, `(.L_x_2580) ;  /* 0x000000000f087348 */ /* 0x000fea0003c00000 */
[----:B------:R0:W1:Y:S02]  /*13840*/  SHFL.IDX P6, R14, R13, R12, R11 ;  /* 0x0000000c0d0e7389 */ /* 0x00006400000c000b */
[----:B01----:R-:W-:Y:S01]  /*13850*/  ENDCOLLECTIVE ;  /* 0x000000000000791b */ /* 0x003fe20003800000 */
.L_x_2580:
        /* <DEDUP_REMOVED lines=8> */
.L_x_2581:
        /* <DEDUP_REMOVED lines=14> */
.L_x_2582:
        /* <DEDUP_REMOVED lines=8> */
.L_x_2583:
        /* <DEDUP_REMOVED lines=13> */
.L_x_2584:
        /* <DEDUP_REMOVED lines=8> */
.L_x_2585:
        /* <DEDUP_REMOVED lines=12> */
.L_x_2586:
[----:B------:R-:W-:Y:S05]  /*13c50*/  BRA `(.L_x_2587) ;  /* 0xffffffbc00ac7947 */ /* 0x000fea000383ffff */
.L_x_2501:
[----:B0-----:R0:W1:Y:S02]  /*13c60*/  SYNCS.PHASECHK.TRANS64.TRYWAIT P0, [R22+URZ+0x30820], R3 ;  /* 0x03082003160075a7 */ /* 0x001064000800017f */
[----:B-1----:R-:W-:Y:S05]  /*13c70*/  @!P0 NANOSLEEP.SYNCS 0x989680 ;  /* 0x009896800000895d */ /* 0x002fea0003900000 */
[----:B------:R-:W1:Y:S02]  /*13c80*/  @!P0 SYNCS.PHASECHK.TRANS64 P0, [R22+URZ+0x30820], R3 ;  /* 0x03082003160085a7 */ /* 0x000e64000800007f */
[----:B-1----:R-:W-:Y:S05]  /*13c90*/  @!P0 BRA `(.L_x_2501) ;  /* 0xfffffffc00f08947 */ /* 0x002fea000383ffff */
[----:B------:R-:W-:Y:S05]  /*13ca0*/  BRA `(.L_x_2588) ;  /* 0xffffffc0001c7947 */ /* 0x000fea000383ffff */
.L_x_2506:
[----:B0-----:R0:W1:Y:S02]  /*13cb0*/  SYNCS.PHASECHK.TRANS64.TRYWAIT P0, [R7+URZ+0x30840], R2 ;  /* 0x03084002070075a7 */ /* 0x001064000800017f */
[----:B-1----:R-:W-:Y:S05]  /*13cc0*/  @!P0 NANOSLEEP.SYNCS 0x989680 ;  /* 0x009896800000895d */ /* 0x002fea0003900000 */
[----:B------:R-:W1:Y:S02]  /*13cd0*/  @!P0 SYNCS.PHASECHK.TRANS64 P0, [R7+URZ+0x30840], R2 ;  /* 0x03084002070085a7 */ /* 0x000e64000800007f */
[----:B-1----:R-:W-:Y:S05]  /*13ce0*/  @!P0 BRA `(.L_x_2506) ;  /* 0xfffffffc00f08947 */ /* 0x002fea000383ffff */
[----:B------:R-:W-:Y:S05]  /*13cf0*/  BRA `(.L_x_2589) ;  /* 0xffffffc000fc7947 */ /* 0x000fea000383ffff */
.L_x_2507:
        /* <DEDUP_REMOVED lines=8> */
.L_x_2591:
[----:B------:R-:W-:Y:S05]  /*13d80*/  BSYNC B1 ;  /* 0x0000000000017941 */ /* 0x000fea0003800000 */
.L_x_2590:
[----:B------:R-:W-:Y:S01]  /*13d90*/  IMAD.MOV.U32 R13, RZ, RZ, R8 ;  /* 0x000000ffff0d7224 */ /* 0x000fe200078e0008 */
[----:B------:R-:W-:Y:S01]  /*13da0*/  MOV R12, RZ ;  /* 0x000000ff000c7202 */ /* 0x000fe20000000f00 */
[----:B------:R-:W-:Y:S01]  /*13db0*/  IMAD.MOV.U32 R11, RZ, RZ, 0x181f ;  /* 0x0000181fff0b7424 */ /* 0x000fe200078e00ff */
[----:B------:R-:W-:Y:S01]  /*13dc0*/  LOP3.LUT R23, R23, 0xfffffdff, RZ, 0xc0, !PT ;  /* 0xfffffdff17177812 */ /* 0x000fe200078ec0ff */
[----:B------:R-:W-:Y:S02]  /*13dd0*/  IMAD.MOV.U32 R15, RZ, RZ, -0x1 ;  /* 0xffffffffff0f7424 */ /* 0x000fe400078e00ff */
[----:B------:R-:W-:Y:S01]  /*13de0*/  IMAD.MOV.U32 R3, RZ, RZ, R14 ;  /* 0x000000ffff037224 */ /* 0x000fe200078e000e */
[----:B------:R-:W-:Y:S01]  /*13df0*/  @P1 LOP3.LUT R23, R23, 0x200, RZ, 0xfc, !PT ;  /* 0x0000020017171812 */ /* 0x000fe200078efcff */
[----:B------:R-:W-:-:S07]  /*13e00*/  IMAD.SHL.U32 R4, R32, 0x2, RZ ;  /* 0x0000000220047824 */ /* 0x000fce00078e00ff */
[----:B------:R-:W-:Y:S05]  /*13e10*/  WARPSYNC.COLLECTIVE R15, `(.L_x_2592) ;  /* 0x000000000f087348 */ /* 0x000fea0003c00000 */
[----:B------:R0:W1:Y:S02]  /*13e20*/  SHFL.IDX P6, R14, R13, R12, R11 ;  /* 0x0000000c0d0e7389 */ /* 0x00006400000c000b */
[----:B01----:R-:W-:Y:S01]  /*13e30*/  ENDCOLLECTIVE ;  /* 0x000000000000791b */ /* 0x003fe20003800000 */
.L_x_2592:
[----:B------:R-:W-:Y:S01]  /*13e40*/  IMAD R5, R5, 0x2, R22 ;  /* 0x0000000205057824 */ /* 0x000fe200078e0216 */
[----:B------:R-:W-:Y:S01]  /*13e50*/  LOP3.LUT P1, RZ, R23, 0x4, RZ, 0xc0, !PT ;  /* 0x0000000417ff7812 */ /* 0x000fe2000782c0ff */
[----:B------:R-:W-:Y:S02]  /*13e60*/  IMAD.MOV.U32 R13, RZ, RZ, R6 ;  /* 0x000000ffff0d7224 */ /* 0x000fe400078e0006 */
[----:B------:R-:W-:Y:S02]  /*13e70*/  IMAD.MOV.U32 R12, RZ, RZ, 0x1 ;  /* 0x00000001ff0c7424 */ /* 0x000fe400078e00ff */
[----:B------:R-:W-:-:S08]  /*13e80*/  IMAD.MOV.U32 R2, RZ, RZ, R14 ;  /* 0x000000ffff027224 */ /* 0x000fd000078e000e */
[----:B------:R-:W-:Y:S05]  /*13e90*/  WARPSYNC.COLLECTIVE R15, `(.L_x_2593) ;  /* 0x000000000f087348 */ /* 0x000fea0003c00000 */
[----:B------:R0:W1:Y:S02]  /*13ea0*/  SHFL.IDX P6, R14, R13, R12, R11 ;  /* 0x0000000c0d0e7389 */ /* 0x00006400000c000b */
[----:B01----:R-:W-:Y:S01]  /*13eb0*/  ENDCOLLECTIVE ;  /* 0x000000000000791b */ /* 0x003fe20003800000 */
.L_x_2593:
[----:B------:R-:W-:-:S04]  /*13ec0*/  IADD3 R2, P0, R2, R4, RZ ;  /* 0x0000000402027210 */ /* 0x000fc80007f1e0ff */
[----:B------:R-:W-:-:S05]  /*13ed0*/  IADD3.X R3, RZ, R3, RZ, P0, !PT ;  /* 0x00000003ff037210 */ /* 0x000fca00007fe4ff */
[----:B------:R-:W-:Y:S01]  /*13ee0*/  @!PT LDS RZ, [RZ] ;  /* 0x00000000fffff984 */ /* 0x000fe20000000800 */
[----:B------:R-:W-:Y:S01]  /*13ef0*/  @!PT LDS RZ, [RZ] ;  /* 0x00000000fffff984 */ /* 0x000fe20000000800 */
[----:B------:R-:W-:Y:S01]  /*13f00*/  @!PT LDS RZ, [RZ] ;  /* 0x00000000fffff984 */ /* 0x000fe20000000800 */
[----:B------:R-:W-:Y:S01]  /*13f10*/  LDGSTS.E.BYPASS.LTC128B.128 [R5+0x1e400], desc[UR36][R2.64], !P1 ;  /* 0x1e40000002057fae */ /* 0x000fe2000c901d64 */
[----:B------:R-:W-:-:S03]  /*13f20*/  MOV R13, R8 ;  /* 0x00000008000d7202 */ /* 0x000fc60000000f00 */
[----:B------:R-:W-:Y:S04]  /*13f30*/  LDGSTS.E.BYPASS.LTC128B.128 [R5+0x21400], desc[UR36][R2.64+0x80], !P5 ;  /* 0x2140008002057fae */ /* 0x000fe8000e901d64 */
[----:B------:R0:W-:Y:S02]  /*13f40*/  LDGSTS.E.BYPASS.LTC128B.128 [R5+0x24400], desc[UR36][R2.64+0x100], !P4 ;  /* 0x2440010002057fae */ /* 0x0001e4000e101d64 */
[----:B0-----:R-:W-:-:S07]  /*13f50*/  IMAD.MOV.U32 R3, RZ, RZ, R14 ;  /* 0x000000ffff037224 */ /* 0x001fce00078e000e */
[----:B------:R-:W-:Y:S05]  /*13f60*/  WARPSYNC.COLLECTIVE R15, `(.L_x_2594) ;  /* 0x000000000f087348 */ /* 0x000fea0003c00000 */
[----:B------:R0:W1:Y:S02]  /*13f70*/  SHFL.IDX P6, R14, R13, R12, R11 ;  /* 0x0000000c0d0e7389 */ /* 0x00006400000c000b */
[----:B01----:R-:W-:Y:S01]  /*13f80*/  ENDCOLLECTIVE ;  /* 0x000000000000791b */ /* 0x003fe20003800000 */
.L_x_2594:
[----:B------:R-:W-:Y:S02]  /*13f90*/  IMAD.MOV.U32 R13, RZ, RZ, R6 ;  /* 0x000000ffff0d7224 */ /* 0x000fe400078e0006 */
[----:B------:R-:W-:Y:S02]  /*13fa0*/  IMAD.MOV.U32 R12, RZ, RZ, 0x2 ;  /* 0x00000002ff0c7424 */ /* 0x000fe400078e00ff */
[----:B------:R-:W-:-:S07]  /*13fb0*/  IMAD.MOV.U32 R2, RZ, RZ, R14 ;  /* 0x000000ffff027224 */ /* 0x000fce00078e000e */
[----:B------:R-:W-:Y:S05]  /*13fc0*/  WARPSYNC.COLLECTIVE R15, `(.L_x_2595) ;  /* 0x000000000f087348 */ /* 0x000fea0003c00000 */
[----:B------:R0:W1:Y:S02]  /*13fd0*/  SHFL.IDX P6, R14, R13, R12, R11 ;  /* 0x0000000c0d0e7389 */ /* 0x00006400000c000b */
[----:B01----:R-:W-:Y:S01]  /*13fe0*/  ENDCOLLECTIVE ;  /* 0x000000000000791b */ /* 0x003fe20003800000 */
.L_x_2595:
        /* <DEDUP_REMOVED lines=9> */
[----:B------:R-:W-:-:S07]  /*14080*/  MOV R35, R14 ;  /* 0x0000000e00237202 */ /* 0x000fce0000000f00 */
[----:B0-----:R-:W-:Y:S05]  /*14090*/  WARPSYNC.COLLECTIVE R15, `(.L_x_2596) ;  /* 0x000000000f087348 */ /* 0x001fea0003c00000 */
[----:B------:R1:W2:Y:S02]  /*140a0*/  SHFL.IDX P6, R14, R13, R12, R11 ;  /* 0x0000000c0d0e7389 */ /* 0x0002a400000c000b */
[----:B012---:R-:W-:Y:S01]  /*140b0*/  ENDCOLLECTIVE ;  /* 0x000000000000791b */ /* 0x007fe20003800000 */
.L_x_2596:
[----:B------:R-:W-:Y:S01]  /*140c0*/  IMAD.MOV.U32 R13, RZ, RZ, R6 ;  /* 0x000000ffff0d7224 */ /* 0x000fe200078e0006 */
[----:B------:R-:W-:Y:S01]  /*140d0*/  MOV R12, 0x3 ;  /* 0x00000003000c7802 */ /* 0x000fe20000000f00 */
[----:B------:R-:W-:-:S07]  /*140e0*/  IMAD.MOV.U32 R2, RZ, RZ, R14 ;  /* 0x000000ffff027224 */ /* 0x000fce00078e000e */
[----:B------:R-:W-:Y:S05]  /*140f0*/  WARPSYNC.COLLECTIVE R15, `(.L_x_2597) ;  /* 0x000000000f087348 */ /* 0x000fea0003c00000 */
[----:B------:R0:W1:Y:S02]  /*14100*/  SHFL.IDX P6, R14, R13, R12, R11 ;  /* 0x0000000c0d0e7389 */ /* 0x00006400000c000b */
[----:B01----:R-:W-:Y:S01]  /*14110*/  ENDCOLLECTIVE ;  /* 0x000000000000791b */ /* 0x003fe20003800000 */
.L_x_2597:
        /* <DEDUP_REMOVED lines=13> */
.L_x_2598:
[----:B------:R-:W-:Y:S01]  /*141f0*/  MOV R13, R6 ;  /* 0x00000006000d7202 */ /* 0x000fe20000000f00 */
[----:B------:R-:W-:Y:S02]  /*14200*/  IMAD.MOV.U32 R12, RZ, RZ, 0x4 ;  /* 0x00000004ff0c7424 */ /* 0x000fe400078e00ff */
[----:B------:R-:W-:-:S07]  /*14210*/  IMAD.MOV.U32 R2, RZ, RZ, R14 ;  /* 0x000000ffff027224 */ /* 0x000fce00078e000e */
[----:B------:R-:W-:Y:S05]  /*14220*/  WARPSYNC.COLLECTIVE R15, `(.L_x_2599) ;  /* 0x000000000f087348 */ /* 0x000fea0003c00000 */
[----:B------:R0:W1:Y:S02]  /*14230*/  SHFL.IDX P6, R14, R13, R12, R11 ;  /* 0x0000000c0d0e7389 */ /* 0x00006400000c000b */
[----:B01----:R-:W-:Y:S01]  /*14240*/  ENDCOLLECTIVE ;  /* 0x000000000000791b */ /* 0x003fe20003800000 */
.L_x_2599:
        /* <DEDUP_REMOVED lines=13> */
.L_x_2600:
[----:B------:R-:W-:Y:S02]  /*14320*/  IMAD.MOV.U32 R13, RZ, RZ, R6 ;  /* 0x000000ffff0d7224 */ /* 0x000fe400078e0006 */
[----:B------:R-:W-:Y:S02]  /*14330*/  IMAD.MOV.U32 R12, RZ, RZ, 0x5 ;  /* 0x00000005ff0c7424 */ /* 0x000fe400078e00ff */
[----:B------:R-:W-:-:S07]  /*14340*/  IMAD.MOV.U32 R2, RZ, RZ, R14 ;  /* 0x000000ffff027224 */ /* 0x000fce00078e000e */
[----:B------:R-:W-:Y:S05]  /*14350*/  WARPSYNC.COLLECTIVE R15, `(.L_x_2601) ;  /* 0x000000000f087348 */ /* 0x000fea0003c00000 */
[----:B------:R0:W1:Y:S02]  /*14360*/  SHFL.IDX P6, R14, R13, R12, R11 ;  /* 0x0000000c0d0e7389 */ /* 0x00006400000c000b */
[----:B01----:R-:W-:Y:S01]  /*14370*/  ENDCOLLECTIVE ;  /* 0x000000000000791b */ /* 0x003fe20003800000 */
.L_x_2601:
[----:B------:R-:W-:-:S04]  /*14380*/  IADD3 R2, P0, R2, R4, RZ ;  /* 0x0000000402027210 */ /* 0x000fc80007f1e0ff */
[----:B------:R-:W-:-:S05]  /*14390*/  IADD3.X R3, RZ, R35, RZ, P0, !PT ;  /* 0x00000023ff037210 */ /* 0x000fca00007fe4ff */
[----:B------:R-:W-:Y:S01]  /*143a0*/  @!PT LDS RZ, [RZ] ;  /* 0x00000000fffff984 */ /* 0x000fe20000000800 */
[----:B------:R-:W-:Y:S01]  /*143b0*/  @!PT LDS RZ, [RZ] ;  /* 0x00000000fffff984 */ /* 0x000fe20000000800 */
[----:B------:R-:W-:Y:S01]  /*143c0*/  @!PT LDS RZ, [RZ] ;  /* 0x00000000fffff984 */ /* 0x000fe20000000800 */
[----:B------:R0:W-:Y:S01]  /*143d0*/  LDGSTS.E.BYPASS.LTC128B.128 [R5+0x20400], desc[UR36][R2.64], !P1 ;  /* 0x2040000002057fae */ /* 0x0001e2000c901d64 */
[----:B------:R-:W-:Y:S01]  /*143e0*/  LOP3.LUT P1, RZ, R23, 0x200, RZ, 0xc0, !PT ;  /* 0x0000020017ff7812 */ /* 0x000fe2000782c0ff */
[----:B------:R-:W-:Y:S02]  /*143f0*/  IMAD.MOV.U32 R13, RZ, RZ, R8 ;  /* 0x000000ffff0d7224 */ /* 0x000fe400078e0008 */
[----:B------:R0:W-:Y:S04]  /*14400*/  LDGSTS.E.BYPASS.LTC128B.128 [R5+0x23400], desc[UR36][R2.64+0x80], !P5 ;  /* 0x2340008002057fae */ /* 0x0001e8000e901d64 */
[----:B------:R0:W-:Y:S01]  /*14410*/  LDGSTS.E.BYPASS.LTC128B.128 [R5+0x26400], desc[UR36][R2.64+0x100], !P4 ;  /* 0x2640010002057fae */ /* 0x0001e2000e101d64 */
[----:B------:R-:W-:-:S07]  /*14420*/  IMAD.MOV.U32 R35, RZ, RZ, R14 ;  /* 0x000000ffff237224 */ /* 0x000fce00078e000e */
[----:B0-----:R-:W-:Y:S05]  /*14430*/  WARPSYNC.COLLECTIVE R15, `(.L_x_2602) ;  /* 0x000000000f087348 */ /* 0x001fea0003c00000 */
[----:B------:R1:W2:Y:S02]  /*14440*/  SHFL.IDX P6, R14, R13, R12, R11 ;  /* 0x0000000c0d0e7389 */ /* 0x0002a400000c000b */
[----:B012---:R-:W-:Y:S01]  /*14450*/  ENDCOLLECTIVE ;  /* 0x000000000000791b */ /* 0x007fe20003800000 */
.L_x_2602:
[----:B------:R-:W-:Y:S01]  /*14460*/  MOV R2, R14 ;  /* 0x0000000e00027202 */ /* 0x000fe20000000f00 */
[----:B------:R-:W-:Y:S06]  /*14470*/  BRA `(.L_x_2603) ;  /* 0xffffffc000247947 */ /* 0x000fec000383ffff */
.L_x_2512:
[----:B0-----:R0:W1:Y:S02]  /*14480*/  SYNCS.PHASECHK.TRANS64.TRYWAIT P0, [R6+URZ+0x30860], R2 ;  /* 0x03086002060075a7 */ /* 0x001064000800017f */
[----:B-1----:R-:W-:Y:S05]  /*14490*/  @!P0 NANOSLEEP.SYNCS 0x989680 ;  /* 0x009896800000895d */ /* 0x002fea0003900000 */
[----:B------:R-:W1:Y:S02]  /*144a0*/  @!P0 SYNCS.PHASECHK.TRANS64 P0, [R6+URZ+0x30860], R2 ;  /* 0x03086002060085a7 */ /* 0x000e64000800007f */
[----:B-1----:R-:W-:Y:S05]  /*144b0*/  @!P0 BRA `(.L_x_2512) ;  /* 0xfffffffc00f08947 */ /* 0x002fea000383ffff */
[----:B------:R-:W-:Y:S05]  /*144c0*/  BRA `(.L_x_2604) ;  /* 0xffffffc0008c7947 */ /* 0x000fea000383ffff */
.L_x_2513:
        /* <DEDUP_REMOVED lines=8> */
.L_x_2606:
[----:B------:R-:W-:Y:S05]  /*14550*/  BSYNC B1 ;  /* 0x0000000000017941 */ /* 0x000fea0003800000 */
.L_x_2605:
[----:B------:R-:W-:Y:S01]  /*14560*/  IMAD.MOV.U32 R13, RZ, RZ, R24 ;  /* 0x000000ffff0d7224 */ /* 0x000fe200078e0018 */
[----:B------:R-:W-:Y:S01]  /*14570*/  MOV R3, R14 ;  /* 0x0000000e00037202 */ /* 0x000fe20000000f00 */
[----:B------:R-:W-:Y:S02]  /*14580*/  IMAD.MOV.U32 R12, RZ, RZ, RZ ;  /* 0x000000ffff0c7224 */ /* 0x000fe400078e00ff */
[----:B------:R-:W-:Y:S02]  /*14590*/  IMAD.MOV.U32 R11, RZ, RZ, 0x181f ;  /* 0x0000181fff0b7424 */ /* 0x000fe400078e00ff */
[----:B------:R-:W-:Y:S02]  /*145a0*/  IMAD.MOV.U32 R15, RZ, RZ, -0x1 ;  /* 0xffffffffff0f7424 */ /* 0x000fe400078e00ff */
[----:B------:R-:W-:-:S07]  /*145b0*/  IMAD R5, R5, 0x2, R22 ;  /* 0x0000000205057824 */ /* 0x000fce00078e0216 */
[----:B------:R-:W-:Y:S05]  /*145c0*/  WARPSYNC.COLLECTIVE R15, `(.L_x_2607) ;  /* 0x000000000f087348 */ /* 0x000fea0003c00000 */
[----:B------:R0:W1:Y:S02]  /*145d0*/  SHFL.IDX P6, R14, R13, R12, R11 ;  /* 0x0000000c0d0e7389 */ /* 0x00006400000c000b */
[----:B01----:R-:W-:Y:S01]  /*145e0*/  ENDCOLLECTIVE ;  /* 0x000000000000791b */ /* 0x003fe20003800000 */
.L_x_2607:
[----:B------:R-:W-:Y:S02]  /*145f0*/  IMAD.MOV.U32 R13, RZ, RZ, R25 ;  /* 0x000000ffff0d7224 */ /* 0x000fe400078e0019 */
[----:B------:R-:W-:Y:S01]  /*14600*/  IMAD.MOV.U32 R12, RZ, RZ, 0x1 ;  /* 0x00000001ff0c7424 */ /* 0x000fe200078e00ff */
[----:B------:R-:W-:-:S07]  /*14610*/  MOV R2, R14 ;  /* 0x0000000e00027202 */ /* 0x000fce0000000f00 */
[----:B------:R-:W-:Y:S05]  /*14620*/  WARPSYNC.COLLECTIVE R15, `(.L_x_2608) ;  /* 0x000000000f087348 */ /* 0x000fea0003c00000 */
[----:B------:R0:W1:Y:S02]  /*14630*/  SHFL.IDX P6, R14, R13, R12, R11 ;  /* 0x0000000c0d0e7389 */ /* 0x00006400000c000b */
[----:B01----:R-:W-:Y:S01]  /*14640*/  ENDCOLLECTIVE ;  /* 0x000000000000791b */ /* 0x003fe20003800000 */
.L_x_2608:
        /* <DEDUP_REMOVED lines=16> */
.L_x_2609:
[----:B------:R-:W-:Y:S01]  /*14750*/  IMAD.MOV.U32 R13, RZ, RZ, R25 ;  /* 0x000000ffff0d7224 */ /* 0x000fe200078e0019 */
[----:B------:R-:W-:Y:S01]  /*14760*/  MOV R12, 0x2 ;  /* 0x00000002000c7802 */ /* 0x000fe20000000f00 */
[----:B------:R-:W-:-:S07]  /*14770*/  IMAD.MOV.U32 R2, RZ, RZ, R14 ;  /* 0x000000ffff027224 */ /* 0x000fce00078e000e */
[----:B------:R-:W-:Y:S05]  /*14780*/  WARPSYNC.COLLECTIVE R15, `(.L_x_2610) ;  /* 0x000000000f087348 */ /* 0x000fea0003c00000 */
[----:B------:R0:W1:Y:S02]  /*14790*/  SHFL.IDX P6, R14, R13, R12, R11 ;  /* 0x0000000c0d0e7389 */ /* 0x00006400000c000b */
[----:B01----:R-:W-:Y:S01]  /*147a0*/  ENDCOLLECTIVE ;  /* 0x000000000000791b */ /* 0x003fe20003800000 */
.L_x_2610:
        /* <DEDUP_REMOVED lines=16> */
.L_x_2611:
[----:B------:R-:W-:Y:S01]  /*148b0*/  MOV R13, R25 ;  /* 0x00000019000d7202 */ /* 0x000fe20000000f00 */
[----:B------:R-:W-:Y:S02]  /*148c0*/  IMAD.MOV.U32 R12, RZ, RZ, 0x3 ;  /* 0x00000003ff0c7424 */ /* 0x000fe400078e00ff */
[----:B------:R-:W-:-:S07]  /*148d0*/  IMAD.MOV.U32 R2, RZ, RZ, R14 ;  /* 0x000000ffff027224 */ /* 0x000fce00078e000e */
[----:B------:R-:W-:Y:S05]  /*148e0*/  WARPSYNC.COLLECTIVE R15, `(.L_x_2612) ;  /* 0x000000000f087348 */ /* 0x000fea0003c00000 */
[----:B------:R0:W1:Y:S02]  /*148f0*/  SHFL.IDX P6, R14, R13, R12, R11 ;  /* 0x0000000c0d0e7389 */ /* 0x00006400000c000b */
[----:B01----:R-:W-:Y:S01]  /*14900*/  ENDCOLLECTIVE ;  /* 0x000000000000791b */ /* 0x003fe20003800000 */
.L_x_2612:
        /* <DEDUP_REMOVED lines=16> */
.L_x_2613:
[----:B------:R-:W-:Y:S02]  /*14a10*/  IMAD.MOV.U32 R13, RZ, RZ, R25 ;  /* 0x000000ffff0d7224 */ /* 0x000fe400078e0019 */
[----:B------:R-:W-:Y:S02]  /*14a20*/  IMAD.MOV.U32 R12, RZ, RZ, 0x4 ;  /* 0x00000004ff0c7424 */ /* 0x000fe400078e00ff */
[----:B------:R-:W-:-:S07]  /*14a30*/  IMAD.MOV.U32 R2, RZ, RZ, R14 ;  /* 0x000000ffff027224 */ /* 0x000fce00078e000e */
[----:B------:R-:W-:Y:S05]  /*14a40*/  WARPSYNC.COLLECTIVE R15, `(.L_x_2614) ;  /* 0x000000000f087348 */ /* 0x000fea0003c00000 */
[----:B------:R0:W1:Y:S02]  /*14a50*/  SHFL.IDX P6, R14, R13, R12, R11 ;  /* 0x0000000c0d0e7389 */ /* 0x00006400000c000b */
[----:B01----:R-:W-:Y:S01]  /*14a60*/  ENDCOLLECTIVE ;  /* 0x000000000000791b */ /* 0x003fe20003800000 */
.L_x_2614:
        /* <DEDUP_REMOVED lines=16> */
.L_x_2615:
[----:B------:R-:W-:Y:S02]  /*14b70*/  IMAD.MOV.U32 R13, RZ, RZ, R25 ;  /* 0x000000ffff0d7224 */ /* 0x000fe400078e0019 */
[----:B------:R-:W-:Y:S01]  /*14b80*/  IMAD.MOV.U32 R12, RZ, RZ, 0x5 ;  /* 0x00000005ff0c7424 */ /* 0x000fe200078e00ff */
[----:B------:R-:W-:-:S07]  /*14b90*/  MOV R2, R14 ;  /* 0x0000000e00027202 */ /* 0x000fce0000000f00 */
[----:B------:R-:W-:Y:S05]  /*14ba0*/  WARPSYNC.COLLECTIVE R15, `(.L_x_2616) ;  /* 0x000000000f087348 */ /* 0x000fea0003c00000 */
[----:B------:R0:W1:Y:S02]  /*14bb0*/  SHFL.IDX P6, R14, R13, R12, R11 ;  /* 0x0000000c0d0e7389 */ /* 0x00006400000c000b */
[----:B01----:R-:W-:Y:S01]  /*14bc0*/  ENDCOLLECTIVE ;  /* 0x000000000000791b */ /* 0x003fe20003800000 */
.L_x_2616:
[----:B------:R-:W-:-:S05]  /*14bd0*/  IADD3 R2, P0, R2, R4, RZ ;  /* 0x0000000402027210 */ /* 0x000fca0007f1e0ff */
        /* <DEDUP_REMOVED lines=12> */
.L_x_2617:
[----:B------:R-:W-:Y:S01]  /*14ca0*/  @!PT LDS RZ, [RZ] ;  /* 0x00000000fffff984 */ /* 0x000fe20000000800 */
[----:B------:R-:W-:Y:S01]  /*14cb0*/  @!PT LDS RZ, [RZ] ;  /* 0x00000000fffff984 */ /* 0x000fe20000000800 */
[----:B------:R-:W-:Y:S01]  /*14cc0*/  @!PT LDS RZ, [RZ] ;  /* 0x00000000fffff984 */ /* 0x000fe20000000800 */
[----:B------:R1:W-:Y:S01]  /*14cd0*/  LDGSTS.E.BYPASS.LTC128B.128 [R5+0x5400], desc[UR36][R2.64+0x80], !P0 ;  /* 0x0540008002057fae */ /* 0x0003e2000c101d64 */
[----:B------:R-:W-:-:S13]  /*14ce0*/  ISETP.LT.OR P0, PT, R7, 0x41, P1 ;  /* 0x000000410700780c */ /* 0x000fda0000f01670 */
[----:B------:R1:W-:Y:S01]  /*14cf0*/  LDGSTS.E.BYPASS.LTC128B.128 [R5+0x8400], desc[UR36][R2.64+0x100], !P0 ;  /* 0x0840010002057fae */ /* 0x0003e2000c101d64 */
[----:B------:R-:W-:Y:S05]  /*14d00*/  BRA `(.L_x_2618) ;  /* 0xffffffbc00707947 */ /* 0x000fea000383ffff */
.L_x_2521:
[----:B0-----:R0:W1:Y:S02]  /*14d10*/  SYNCS.PHASECHK.TRANS64.TRYWAIT P0, [R0+URZ+0x30860], R3 ;  /* 0x03086003000075a7 */ /* 0x001064000800017f */
[----:B-1----:R-:W-:Y:S05]  /*14d20*/  @!P0 NANOSLEEP.SYNCS 0x989680 ;  /* 0x009896800000895d */ /* 0x002fea0003900000 */
[----:B------:R-:W1:Y:S02]  /*14d30*/  @!P0 SYNCS.PHASECHK.TRANS64 P0, [R0+URZ+0x30860], R3 ;  /* 0x03086003000085a7 */ /* 0x000e64000800007f */
[----:B-1----:R-:W-:Y:S05]  /*14d40*/  @!P0 BRA `(.L_x_2521) ;  /* 0xfffffffc00f08947 */ /* 0x002fea000383ffff */
[----:B------:R-:W-:Y:S05]  /*14d50*/  BRA `(.L_x_2619) ;  /* 0xffffffc000907947 */ /* 0x000fea000383ffff */
.L_x_2522:
[----:B------:R-:W-:Y:S01]  /*14d60*/  BSSY B0, `(.L_x_2620) ;  /* 0x0000008000007945 */ /* 0x000fe20003800000 */
[----:B------:R-:W-:Y:S02]  /*14d70*/  IMAD.MOV.U32 R13, RZ, RZ, R25 ;  /* 0x000000ffff0d7224 */ /* 0x000fe400078e0019 */
[----:B------:R-:W-:Y:S02]  /*14d80*/  IMAD.MOV.U32 R12, RZ, RZ, RZ ;  /* 0x000000ffff0c7224 */ /* 0x000fe400078e00ff */
[----:B------:R-:W-:Y:S02]  /*14d90*/  IMAD.MOV.U32 R11, RZ, RZ, 0x181f ;  /* 0x0000181fff0b7424 */ /* 0x000fe400078e00ff */
[----:B------:R-:W-:-:S07]  /*14da0*/  IMAD.MOV.U32 R15, RZ, RZ, -0x1 ;  /* 0xffffffffff0f7424 */ /* 0x000fce00078e00ff */
[----:B0-2---:R-:W-:Y:S05]  /*14db0*/  WARPSYNC.COLLECTIVE R15, `(.L_x_2621) ;  /* 0x000000000f087348 */ /* 0x005fea0003c00000 */
[----:B--2---:R1:W2:Y:S02]  /*14dc0*/  SHFL.IDX P6, R14, R13, R12, R11 ;  /* 0x0000000c0d0e7389 */ /* 0x0042a400000c000b */
[----:B012---:R-:W-:Y:S01]  /*14dd0*/  ENDCOLLECTIVE ;  /* 0x000000000000791b */ /* 0x007fe20003800000 */
.L_x_2621:
[----:B------:R-:W-:Y:S05]  /*14de0*/  BSYNC B0 ;  /* 0x0000000000007941 */ /* 0x000fea0003800000 */
.L_x_2620:
[----:B------:R-:W-:Y:S01]  /*14df0*/  IMAD.MOV.U32 R13, RZ, RZ, R24 ;  /* 0x000000ffff0d7224 */ /* 0x000fe200078e0018 */
[----:B------:R-:W-:Y:S01]  /*14e00*/  MOV R3, R14 ;  /* 0x0000000e00037202 */ /* 0x000fe20000000f00 */
[----:B------:R-:W-:Y:S01]  /*14e10*/  IMAD.MOV.U32 R12, RZ, RZ, RZ ;  /* 0x000000ffff0c7224 */ /* 0x000fe200078e00ff */
[----:B------:R-:W-:Y:S01]  /*14e20*/  SHF.L.U32 R5, R32, 0x1, RZ ;  /* 0x0000000120057819 */ /* 0x000fe200000006ff */
[----:B------:R-:W-:Y:S02]  /*14e30*/  IMAD.MOV.U32 R11, RZ, RZ, 0x181f ;  /* 0x0000181fff0b7424 */ /* 0x000fe400078e00ff */
[----:B------:R-:W-:Y:S02]  /*14e40*/  IMAD.MOV.U32 R15, RZ, RZ, -0x1 ;  /* 0xffffffffff0f7424 */ /* 0x000fe400078e00ff */
[----:B------:R-:W-:-:S07]  /*14e50*/  IMAD R4, R7, 0x2, R22 ;  /* 0x0000000207047824 */ /* 0x000fce00078e0216 */
[----:B------:R-:W-:Y:S05]  /*14e60*/  WARPSYNC.COLLECTIVE R15, `(.L_x_2622) ;  /* 0x000000000f087348 */ /* 0x000fea0003c00000 */
[----:B------:R0:W1:Y:S02]  /*14e70*/  SHFL.IDX P6, R14, R13, R12, R11 ;  /* 0x0000000c0d0e7389 */ /* 0x00006400000c000b */
[----:B01----:R-:W-:Y:S01]  /*14e80*/  ENDCOLLECTIVE ;  /* 0x000000000000791b */ /* 0x003fe20003800000 */
.L_x_2622:
[----:B------:R-:W-:Y:S02]  /*14e90*/  ULDC UR4, c[0x0][0x2f4] ;  /* 0x0000bd0000047ab9 */ /* 0x000fe40000000800 */
        /* <DEDUP_REMOVED lines=12> */
.L_x_2623:
        /* <DEDUP_REMOVED lines=13> */
.L_x_2624:
[----:B------:R-:W-:Y:S02]  /*15030*/  IMAD.MOV.U32 R13, RZ, RZ, R25 ;  /* 0x000000ffff0d7224 */ /* 0x000fe400078e0019 */
[----:B------:R-:W-:Y:S01]  /*15040*/  IMAD.MOV.U32 R12, RZ, RZ, 0x2 ;  /* 0x00000002ff0c7424 */ /* 0x000fe200078e00ff */
[----:B------:R-:W-:-:S13]  /*15050*/  IADD3 R2, P4, R14, R5, RZ ;  /* 0x000000050e027210 */ /* 0x000fda0007f9e0ff */
[----:B------:R-:W-:Y:S05]  /*15060*/  WARPSYNC.COLLECTIVE R15, `(.L_x_2625) ;  /* 0x000000000f087348 */ /* 0x000fea0003c00000 */
[----:B------:R0:W1:Y:S02]  /*15070*/  SHFL.IDX P6, R14, R13, R12, R11 ;  /* 0x0000000c0d0e7389 */ /* 0x00006400000c000b */
[----:B01----:R-:W-:Y:S01]  /*15080*/  ENDCOLLECTIVE ;  /* 0x000000000000791b */ /* 0x003fe20003800000 */
.L_x_2625:
        /* <DEDUP_REMOVED lines=15> */
.L_x_2626:
[----:B------:R-:W-:Y:S02]  /*15180*/  IMAD.MOV.U32 R13, RZ, RZ, R25 ;  /* 0x000000ffff0d7224 */ /* 0x000fe400078e0019 */
[----:B------:R-:W-:Y:S01]  /*15190*/  IMAD.MOV.U32 R12, RZ, RZ, 0x3 ;  /* 0x00000003ff0c7424 */ /* 0x000fe200078e00ff */
[----:B------:R-:W-:-:S13]  /*151a0*/  IADD3 R2, P4, R14, R5, RZ ;  /* 0x000000050e027210 */ /* 0x000fda0007f9e0ff */
[----:B------:R-:W-:Y:S05]  /*151b0*/  WARPSYNC.COLLECTIVE R15, `(.L_x_2627) ;  /* 0x000000000f087348 */ /* 0x000fea0003c00000 */
[----:B------:R0:W1:Y:S02]  /*151c0*/  SHFL.IDX P6, R14, R13, R12, R11 ;  /* 0x0000000c0d0e7389 */ /* 0x00006400000c000b */
[----:B01----:R-:W-:Y:S01]  /*151d0*/  ENDCOLLECTIVE ;  /* 0x000000000000791b */ /* 0x003fe20003800000 */
.L_x_2627:
        /* <DEDUP_REMOVED lines=15> */
.L_x_2628:
[----:B------:R-:W-:Y:S02]  /*152d0*/  IMAD.MOV.U32 R13, RZ, RZ, R25 ;  /* 0x000000ffff0d7224 */ /* 0x000fe400078e0019 */
[----:B------:R-:W-:Y:S01]  /*152e0*/  IMAD.MOV.U32 R12, RZ, RZ, 0x4 ;  /* 0x00000004ff0c7424 */ /* 0x000fe200078e00ff */
[----:B------:R-:W-:-:S13]  /*152f0*/  IADD3 R2, P4, R14, R5, RZ ;  /* 0x000000050e027210 */ /* 0x000fda0007f9e0ff */
[----:B------:R-:W-:Y:S05]  /*15300*/  WARPSYNC.COLLECTIVE R15, `(.L_x_2629) ;  /* 0x000000000f087348 */ /* 0x000fea0003c00000 */
[----:B------:R0:W1:Y:S02]  /*15310*/  SHFL.IDX P6, R14, R13, R12, R11 ;  /* 0x0000000c0d0e7389 */ /* 0x00006400000c000b */
[----:B01----:R-:W-:Y:S01]  /*15320*/  ENDCOLLECTIVE ;  /* 0x000000000000791b */ /* 0x003fe20003800000 */
.L_x_2629:
        /* <DEDUP_REMOVED lines=15> */
.L_x_2630:
[----:B------:R-:W-:Y:S02]  /*15420*/  IMAD.MOV.U32 R13, RZ, RZ, R25 ;  /* 0x000000ffff0d7224 */ /* 0x000fe400078e0019 */
[----:B------:R-:W-:Y:S01]  /*15430*/  IMAD.MOV.U32 R12, RZ, RZ, 0x5 ;  /* 0x00000005ff0c7424 */ /* 0x000fe200078e00ff */
[----:B------:R-:W-:-:S13]  /*15440*/  IADD3 R2, P4, R14, R5, RZ ;  /* 0x000000050e027210 */ /* 0x000fda0007f9e0ff */
[----:B------:R-:W-:Y:S05]  /*15450*/  WARPSYNC.COLLECTIVE R15, `(.L_x_2631) ;  /* 0x000000000f087348 */ /* 0x000fea0003c00000 */
[----:B------:R0:W1:Y:S02]  /*15460*/  SHFL.IDX P6, R14, R13, R12, R11 ;  /* 0x0000000c0d0e7389 */ /* 0x00006400000c000b */
[----:B01----:R-:W-:Y:S01]  /*15470*/  ENDCOLLECTIVE ;  /* 0x000000000000791b */ /* 0x003fe20003800000 */
.L_x_2631:
        /* <DEDUP_REMOVED lines=14> */
.L_x_2632:
[----:B------:R-:W-:Y:S05]  /*15560*/  BRA `(.L_x_2633) ;  /* 0xffffffbc00947947 */ /* 0x000fea000383ffff */
.L_x_2527:
        /* <DEDUP_REMOVED lines=8> */
.L_x_2635:
[----:B------:R-:W-:Y:S05]  /*155f0*/  BSYNC B0 ;  /* 0x0000000000007941 */ /* 0x000fea0003800000 */
.L_x_2634:
        /* <DEDUP_REMOVED lines=9> */
.L_x_2636:
        /* <DEDUP_REMOVED lines=13> */
[----:B------:R-:W-:-:S04]  /*15760*/  ISETP.NE.AND P1, PT, R8, RZ, PT ;  /* 0x000000ff0800720c */ /* 0x000fc80003f25270 */
[----:B------:R-:W-:-:S09]  /*15770*/  MOV R13, R5 ;  /* 0x00000005000d7202 */ /* 0x000fd20000000f00 */
[----:B------:R-:W-:Y:S05]  /*15780*/  WARPSYNC.COLLECTIVE R15, `(.L_x_2637) ;  /* 0x000000000f087348 */ /* 0x000fea0003c00000 */
[----:B------:R0:W1:Y:S02]  /*15790*/  SHFL.UP P6, R14, R13, R12, R11 ;  /* 0x0400000c0d0e7389 */ /* 0x00006400000c000b */
[----:B01----:R-:W-:Y:S01]  /*157a0*/  ENDCOLLECTIVE ;  /* 0x000000000000791b */ /* 0x003fe20003800000 */
.L_x_2637:
[----:B------:R-:W-:Y:S01]  /*157b0*/  IMAD.MOV.U32 R12, RZ, RZ, 0x2 ;  /* 0x00000002ff0c7424 */ /* 0x000fe200078e00ff */
[----:B------:R-:W-:-:S05]  /*157c0*/  SEL R6, R14, RZ, P1 ;  /* 0x000000ff0e067207 */ /* 0x000fca0000800000 */
[----:B------:R-:W-:-:S04]  /*157d0*/  IMAD.IADD R6, R5, 0x1, R6 ;  /* 0x0000000105067824 */ /* 0x000fc800078e0206 */
[----:B------:R-:W-:-:S07]  /*157e0*/  IMAD.MOV.U32 R13, RZ, RZ, R6 ;  /* 0x000000ffff0d7224 */ /* 0x000fce00078e0006 */
[----:B------:R-:W-:Y:S05]  /*157f0*/  WARPSYNC.COLLECTIVE R15, `(.L_x_2638) ;  /* 0x000000000f087348 */ /* 0x000fea0003c00000 */
[----:B------:R0:W1:Y:S02]  /*15800*/  SHFL.UP P6, R14, R13, R12, R11 ;  /* 0x0400000c0d0e7389 */ /* 0x00006400000c000b */
[----:B01----:R-:W-:Y:S01]  /*15810*/  ENDCOLLECTIVE ;  /* 0x000000000000791b */ /* 0x003fe20003800000 */
.L_x_2638:
[----:B------:R-:W-:Y:S01]  /*15820*/  IMAD.MOV.U32 R12, RZ, RZ, 0x4 ;  /* 0x00000004ff0c7424 */ /* 0x000fe200078e00ff */
[----:B------:R-:W-:-:S04]  /*15830*/  SEL R7, R14, RZ, P2 ;  /* 0x000000ff0e077207 */ /* 0x000fc80001000000 */
[----:B------:R-:W-:-:S05]  /*15840*/  IADD3 R7, R6, R7, RZ ;  /* 0x0000000706077210 */ /* 0x000fca0007ffe0ff */
[----:B------:R-:W-:-:S07]  /*15850*/  IMAD.MOV.U32 R13, RZ, RZ, R7 ;  /* 0x000000ffff0d7224 */ /* 0x000fce00078e0007 */
[----:B------:R-:W-:Y:S05]  /*15860*/  WARPSYNC.COLLECTIVE R15, `(.L_x_2639) ;  /* 0x000000000f087348 */ /* 0x000fea0003c00000 */
[----:B------:R0:W1:Y:S02]  /*15870*/  SHFL.UP P6, R14, R13, R12, R11 ;  /* 0x0400000c0d0e7389 */ /* 0x00006400000c000b */
[----:B01----:R-:W-:Y:S01]  /*15880*/  ENDCOLLECTIVE ;  /* 0x000000000000791b */ /* 0x003fe20003800000 */
.L_x_2639:
[----:B------:R-:W-:Y:S02]  /*15890*/  MOV R12, 0x8 ;  /* 0x00000008000c7802 */ /* 0x000fe40000000f00 */
[----:B------:R-:W-:-:S05]  /*158a0*/  SEL R2, R14, RZ, P3 ;  /* 0x000000ff0e027207 */ /* 0x000fca0001800000 */
[----:B------:R-:W-:-:S04]  /*158b0*/  IMAD.IADD R2, R7, 0x1, R2 ;  /* 0x0000000107027824 */ /* 0x000fc800078e0202 */
[----:B------:R-:W-:-:S07]  /*158c0*/  IMAD.MOV.U32 R13, RZ, RZ, R2 ;  /* 0x000000ffff0d7224 */ /* 0x000fce00078e0002 */
[----:B------:R-:W-:Y:S05]  /*158d0*/  WARPSYNC.COLLECTIVE R15, `(.L_x_2640) ;  /* 0x000000000f087348 */ /* 0x000fea0003c00000 */
[----:B------:R0:W1:Y:S02]  /*158e0*/  SHFL.UP P6, R14, R13, R12, R11 ;  /* 0x0400000c0d0e7389 */ /* 0x00006400000c000b */
[----:B01----:R-:W-:Y:S01]  /*158f0*/  ENDCOLLECTIVE ;  /* 0x000000000000791b */ /* 0x003fe20003800000 */
.L_x_2640:
[----:B------:R-:W-:Y:S01]  /*15900*/  IMAD.MOV.U32 R12, RZ, RZ, 0x10 ;  /* 0x00000010ff0c7424 */ /* 0x000fe200078e00ff */
[----:B------:R-:W-:-:S05]  /*15910*/  SEL R3, R14, RZ, P4 ;  /* 0x000000ff0e037207 */ /* 0x000fca0002000000 */
[----:B------:R-:W-:-:S04]  /*15920*/  IMAD.IADD R3, R2, 0x1, R3 ;  /* 0x0000000102037824 */ /* 0x000fc800078e0203 */
[----:B------:R-:W-:-:S07]  /*15930*/  IMAD.MOV.U32 R13, RZ, RZ, R3 ;  /* 0x000000ffff0d7224 */ /* 0x000fce00078e0003 */
[----:B------:R-:W-:Y:S05]  /*15940*/  WARPSYNC.COLLECTIVE R15, `(.L_x_2641) ;  /* 0x000000000f087348 */ /* 0x000fea0003c00000 */
[----:B------:R0:W1:Y:S02]  /*15950*/  SHFL.UP P6, R14, R13, R12, R11 ;  /* 0x0400000c0d0e7389 */ /* 0x00006400000c000b */
[----:B01----:R-:W-:Y:S01]  /*15960*/  ENDCOLLECTIVE ;  /* 0x000000000000791b */ /* 0x003fe20003800000 */
.L_x_2641:
        /* <DEDUP_REMOVED lines=8> */
.L_x_2642:
[----:B------:R-:W-:Y:S05]  /*159f0*/  BRA `(.L_x_2643) ;  /* 0xffffffbc00a47947 */ /* 0x000fea000383ffff */
.L_x_2532:
[----:B------:R-:W-:Y:S01]  /*15a00*/  BSSY B0, `(.L_x_2644) ;  /* 0x0000008000007945 */ /* 0x000fe20003800000 */
[----:B-----5:R-:W-:Y:S01]  /*15a10*/  IMAD.MOV.U32 R13, RZ, RZ, R5 ;  /* 0x000000ffff0d7224 */ /* 0x020fe200078e0005 */
[----:B------:R-:W-:Y:S01]  /*15a20*/  MOV R11, RZ ;  /* 0x000000ff000b7202 */ /* 0x000fe20000000f00 */
[----:B------:R-:W-:Y:S02]  /*15a30*/  IMAD.MOV.U32 R12, RZ, RZ, 0x1 ;  /* 0x00000001ff0c7424 */ /* 0x000fe400078e00ff */
[----:B------:R-:W-:-:S07]  /*15a40*/  IMAD.MOV.U32 R15, RZ, RZ, -0x1 ;  /* 0xffffffffff0f7424 */ /* 0x000fce00078e00ff */
[----:B01----:R-:W-:Y:S05]  /*15a50*/  WARPSYNC.COLLECTIVE R15, `(.L_x_2645) ;  /* 0x000000000f087348 */ /* 0x003fea0003c00000 */
[----:B------:R2:W3:Y:S02]  /*15a60*/  SHFL.UP P6, R14, R13, R12, R11 ;  /* 0x0400000c0d0e7389 */ /* 0x0004e400000c000b */
[----:B0123--:R-:W-:Y:S01]  /*15a70*/  ENDCOLLECTIVE ;  /* 0x000000000000791b */ /* 0x00ffe20003800000 */
.L_x_2645:
[----:B------:R-:W-:Y:S05]  /*15a80*/  BSYNC B0 ;  /* 0x0000000000007941 */ /* 0x000fea0003800000 */
.L_x_2644:
        /* <DEDUP_REMOVED lines=8> */
.L_x_2646:
[----:B------:R-:W-:Y:S01]  /*15b10*/  IMAD.MOV.U32 R12, RZ, RZ, 0x4 ;  /* 0x00000004ff0c7424 */ /* 0x000fe200078e00ff */
[----:B------:R-:W-:-:S05]  /*15b20*/  SEL R2, R14, RZ, P2 ;  /* 0x000000ff0e027207 */ /* 0x000fca0001000000 */
[----:B------:R-:W-:-:S04]  /*15b30*/  IMAD.IADD R2, R13, 0x1, R2 ;  /* 0x000000010d027824 */ /* 0x000fc800078e0202 */
[----:B------:R-:W-:-:S07]  /*15b40*/  IMAD.MOV.U32 R13, RZ, RZ, R2 ;  /* 0x000000ffff0d7224 */ /* 0x000fce00078e0002 */
[----:B------:R-:W-:Y:S05]  /*15b50*/  WARPSYNC.COLLECTIVE R15, `(.L_x_2647) ;  /* 0x000000000f087348 */ /* 0x000fea0003c00000 */
[----:B------:R0:W1:Y:S02]  /*15b60*/  SHFL.UP P6, R14, R13, R12, R11 ;  /* 0x0400000c0d0e7389 */ /* 0x00006400000c000b */
[----:B01----:R-:W-:Y:S01]  /*15b70*/  ENDCOLLECTIVE ;  /* 0x000000000000791b */ /* 0x003fe20003800000 */
.L_x_2647:
[----:B------:R-:W-:Y:S01]  /*15b80*/  IMAD.MOV.U32 R12, RZ, RZ, 0x8 ;  /* 0x00000008ff0c7424 */ /* 0x000fe200078e00ff */
[----:B------:R-:W-:-:S05]  /*15b90*/  SEL R3, R14, RZ, P3 ;  /* 0x000000ff0e037207 */ /* 0x000fca0001800000 */
[----:B------:R-:W-:-:S05]  /*15ba0*/  IMAD.IADD R3, R2, 0x1, R3 ;  /* 0x0000000102037824 */ /* 0x000fca00078e0203 */
[----:B------:R-:W-:-:S07]  /*15bb0*/  MOV R13, R3 ;  /* 0x00000003000d7202 */ /* 0x000fce0000000f00 */
[----:B------:R-:W-:Y:S05]  /*15bc0*/  WARPSYNC.COLLECTIVE R15, `(.L_x_2648) ;  /* 0x000000000f087348 */ /* 0x000fea0003c00000 */
[----:B------:R0:W1:Y:S02]  /*15bd0*/  SHFL.UP P6, R14, R13, R12, R11 ;  /* 0x0400000c0d0e7389 */ /* 0x00006400000c000b */
[----:B01----:R-:W-:Y:S01]  /*15be0*/  ENDCOLLECTIVE ;  /* 0x000000000000791b */ /* 0x003fe20003800000 */
.L_x_2648:
[----:B------:R-:W-:Y:S01]  /*15bf0*/  IMAD.MOV.U32 R12, RZ, RZ, 0x10 ;  /* 0x00000010ff0c7424 */ /* 0x000fe200078e00ff */
[----:B------:R-:W-:-:S05]  /*15c00*/  SEL R4, R14, RZ, P4 ;  /* 0x000000ff0e047207 */ /* 0x000fca0002000000 */
[----:B------:R-:W-:-:S04]  /*15c10*/  IMAD.IADD R4, R3, 0x1, R4 ;  /* 0x0000000103047824 */ /* 0x000fc800078e0204 */
[----:B------:R-:W-:-:S07]  /*15c20*/  IMAD.MOV.U32 R13, RZ, RZ, R4 ;  /* 0x000000ffff0d7224 */ /* 0x000fce00078e0004 */
[----:B------:R-:W-:Y:S05]  /*15c30*/  WARPSYNC.COLLECTIVE R15, `(.L_x_2649) ;  /* 0x000000000f087348 */ /* 0x000fea0003c00000 */
[----:B------:R0:W1:Y:S02]  /*15c40*/  SHFL.UP P6, R14, R13, R12, R11 ;  /* 0x0400000c0d0e7389 */ /* 0x00006400000c000b */
[----:B01----:R-:W-:Y:S01]  /*15c50*/  ENDCOLLECTIVE ;  /* 0x000000000000791b */ /* 0x003fe20003800000 */
.L_x_2649:
        /* <DEDUP_REMOVED lines=8> */
.L_x_2650:
[----:B------:R-:W-:Y:S05]  /*15ce0*/  BRA `(.L_x_2651) ;  /* 0xffffffbc00847947 */ /* 0x000fea000383ffff */
.L_x_2534:
[----:B------:R-:W-:Y:S01]  /*15cf0*/  BSSY B0, `(.L_x_2652) ;  /* 0x0000006000007945 */ /* 0x000fe20003800000 */
[----:B------:R-:W-:Y:S01]  /*15d00*/  PLOP3.LUT P6, PT, P6, PT, PT, 0x8, 0x0 ;  /* 0x000000000000781c */ /* 0x000fe200037ce170 */
[----:B------:R-:W-:-:S12]  /*15d10*/  IMAD.MOV.U32 R15, RZ, RZ, -0x1 ;  /* 0xffffffffff0f7424 */ /* 0x000fd800078e00ff */
[----:B0-----:R-:W-:Y:S05]  /*15d20*/  WARPSYNC.COLLECTIVE R15, `(.L_x_2653) ;  /* 0x000000000f087348 */ /* 0x001fea0003c00000 */
[----:B------:R-:W-:Y:S01]  /*15d30*/  VOTE.ANY R14, PT, P6 ;  /* 0x00000000000e7806 */ /* 0x000fe200030e0100 */
[----:B0-----:R-:W-:Y:S06]  /*15d40*/  ENDCOLLECTIVE ;  /* 0x000000000000791b */ /* 0x001fec0003800000 */
.L_x_2653:
[----:B------:R-:W-:Y:S05]  /*15d50*/  BSYNC B0 ;  /* 0x0000000000007941 */ /* 0x000fea0003800000 */
.L_x_2652:
[----:B------:R-:W-:Y:S01]  /*15d60*/  MOV R2, R14 ;  /* 0x0000000e00027202 */ /* 0x000fe20000000f00 */
[----:B------:R-:W-:Y:S02]  /*15d70*/  IMAD.MOV.U32 R13, RZ, RZ, R5 ;  /* 0x000000ffff0d7224 */ /* 0x000fe400078e0005 */
[----:B------:R-:W-:Y:S01]  /*15d80*/  IMAD.MOV.U32 R11, RZ, RZ, 0x1f ;  /* 0x0000001fff0b7424 */ /* 0x000fe200078e00ff */
[----:B------:R-:W0:Y:S01]  /*15d90*/  POPC R4, R2 ;  /* 0x0000000200047309 */ /* 0x000e220000000000 */
[----:B------:R-:W-:Y:S02]  /*15da0*/  IMAD.MOV.U32 R15, RZ, RZ, -0x1 ;  /* 0xffffffffff0f7424 */ /* 0x000fe400078e00ff */
[----:B0-----:R-:W-:-:S07]  /*15db0*/  IMAD.MOV.U32 R12, RZ, RZ, R4 ;  /* 0x000000ffff0c7224 */ /* 0x001fce00078e0004 */
[----:B------:R-:W-:Y:S05]  /*15dc0*/  WARPSYNC.COLLECTIVE R15, `(.L_x_2654) ;  /* 0x000000000f087348 */ /* 0x000fea0003c00000 */
[----:B------:R0:W1:Y:S02]  /*15dd0*/  SHFL.IDX P6, R14, R13, R12, R11 ;  /* 0x0000000c0d0e7389 */ /* 0x00006400000c000b */
[----:B01----:R-:W-:Y:S01]  /*15de0*/  ENDCOLLECTIVE ;  /* 0x000000000000791b */ /* 0x003fe20003800000 */
.L_x_2654:
[----:B------:R-:W-:Y:S01]  /*15df0*/  MOV R5, R14 ;  /* 0x0000000e00057202 */ /* 0x000fe20000000f00 */
[----:B------:R-:W-:Y:S06]  /*15e00*/  BRA `(.L_x_2655) ;  /* 0xffffffbc00747947 */ /* 0x000fec000383ffff */
.L_x_2536:
[----:B------:R-:W-:Y:S01]  /*15e10*/  BSSY B0, `(.L_x_2656) ;  /* 0x0000007000007945 */ /* 0x000fe20003800000 */
[----:B------:R-:W-:Y:S02]  /*15e20*/  IMAD.MOV.U32 R13, RZ, RZ, R6 ;  /* 0x000000ffff0d7224 */ /* 0x000fe400078e0006 */
[----:B------:R-:W-:Y:S02]  /*15e30*/  IMAD.MOV.U32 R11, RZ, RZ, 0x1f ;  /* 0x0000001fff0b7424 */ /* 0x000fe400078e00ff */
[----:B------:R-:W-:-:S07]  /*15e40*/  IMAD.MOV.U32 R15, RZ, RZ, -0x1 ;  /* 0xffffffffff0f7424 */ /* 0x000fce00078e00ff */
[----:B012---:R-:W-:Y:S05]  /*15e50*/  WARPSYNC.COLLECTIVE R15, `(.L_x_2657) ;  /* 0x000000000f087348 */ /* 0x007fea0003c00000 */
[----:B------:R3:W4:Y:S02]  /*15e60*/  SHFL.IDX P6, R14, R13, R12, R11 ;  /* 0x0000000c0d0e7389 */ /* 0x00072400000c000b */
[----:B01234-:R-:W-:Y:S01]  /*15e70*/  ENDCOLLECTIVE ;  /* 0x000000000000791b */ /* 0x01ffe20003800000 */
.L_x_2657:
[----:B------:R-:W-:Y:S05]  /*15e80*/  BSYNC B0 ;  /* 0x0000000000007941 */ /* 0x000fea0003800000 */
.L_x_2656:
[----:B------:R-:W-:Y:S05]  /*15e90*/  BRA `(.L_x_2535) ;  /* 0xffffffbc006c7947 */ /* 0x000fea000383ffff */
.L_x_2540:
[----:B-1----:R1:W3:Y:S02]  /*15ea0*/  SYNCS.PHASECHK.TRANS64.TRYWAIT P0, [R4+URZ+0x30820], R0 ;  /* 0x03082000040075a7 */ /* 0x0022e4000800017f */
[----:B---3--:R-:W-:Y:S05]  /*15eb0*/  @!P0 NANOSLEEP.SYNCS 0x989680 ;  /* 0x009896800000895d */ /* 0x008fea0003900000 */
[----:B------:R-:W3:Y:S02]  /*15ec0*/  @!P0 SYNCS.PHASECHK.TRANS64 P0, [R4+URZ+0x30820], R0 ;  /* 0x03082000040085a7 */ /* 0x000ee4000800007f */
[----:B---3--:R-:W-:Y:S05]  /*15ed0*/  @!P0 BRA `(.L_x_2540) ;  /* 0xfffffffc00f08947 */ /* 0x008fea000383ffff */
[----:B------:R-:W-:Y:S05]  /*15ee0*/  BRA `(.L_x_2658) ;  /* 0xffffffc000e47947 */ /* 0x000fea000383ffff */
.L_x_2541:
[----:B------:R-:W3:Y:S01]  /*15ef0*/  S2R R2, SR_TID.X ;  /* 0x0000000000027919 */ /* 0x000ee20000002100 */
[----:B------:R-:W-:Y:S01]  /*15f00*/  BSSY B0, `(.L_x_2659) ;  /* 0x000000a000007945 */ /* 0x000fe20003800000 */
[----:B------:R-:W-:Y:S01]  /*15f10*/  MOV R12, RZ ;  /* 0x000000ff000c7202 */ /* 0x000fe20000000f00 */
[----:B------:R-:W-:Y:S02]  /*15f20*/  IMAD.MOV.U32 R11, RZ, RZ, 0x1f ;  /* 0x0000001fff0b7424 */ /* 0x000fe400078e00ff */
[----:B------:R-:W-:Y:S01]  /*15f30*/  IMAD.MOV.U32 R15, RZ, RZ, -0x1 ;  /* 0xffffffffff0f7424 */ /* 0x000fe200078e00ff */
[----:B---3--:R-:W-:-:S04]  /*15f40*/  SHF.R.U32.HI R2, RZ, 0x5, R2 ;  /* 0x00000005ff027819 */ /* 0x008fc80000011602 */
[----:B------:R-:W-:-:S05]  /*15f50*/  LOP3.LUT R2, R2, 0x3, RZ, 0xc0, !PT ;  /* 0x0000000302027812 */ /* 0x000fca00078ec0ff */
[----:B------:R-:W-:-:S07]  /*15f60*/  IMAD.MOV.U32 R13, RZ, RZ, R2 ;  /* 0x000000ffff0d7224 */ /* 0x000fce00078e0002 */
[----:B012---:R-:W-:Y:S05]  /*15f70*/  WARPSYNC.COLLECTIVE R15, `(.L_x_2660) ;  /* 0x000000000f087348 */ /* 0x007fea0003c00000 */
[----:B------:R3:W4:Y:S02]  /*15f80*/  SHFL.IDX P6, R14, R13, R12, R11 ;  /* 0x0000000c0d0e7389 */ /* 0x00072400000c000b */
[----:B01234-:R-:W-:Y:S01]  /*15f90*/  ENDCOLLECTIVE ;  /* 0x000000000000791b */ /* 0x01ffe20003800000 */
.L_x_2660:
[----:B------:R-:W-:Y:S05]  /*15fa0*/  BSYNC B0 ;  /* 0x0000000000007941 */ /* 0x000fea0003800000 */
.L_x_2659:
[----:B------:R-:W-:Y:S05]  /*15fb0*/  BRA `(.L_x_2661) ;  /* 0xffffffc000cc7947 */ /* 0x000fea000383ffff */
.L_x_2544:
[----:B------:R-:W-:Y:S01]  /*15fc0*/  BSSY B1, `(.L_x_2662) ;  /* 0x0000006000017945 */ /* 0x000fe20003800000 */
[----:B------:R-:W-:-:S07]  /*15fd0*/  IMAD.MOV.U32 R15, RZ, RZ, -0x1 ;  /* 0xffffffffff0f7424 */ /* 0x000fce00078e00ff */
[----:B012---:R-:W-:Y:S05]  /*15fe0*/  WARPSYNC.COLLECTIVE R15, `(.L_x_2663) ;  /* 0x000000000f0c7348 */ /* 0x007fea0003c00000 */
[----:B------:R-:W-:Y:S02]  /*15ff0*/  ELECT P6, UR62, PT ;  /* 0x00000000003e782f */ /* 0x000fe400038c0000 */
[----:B------:R-:W-:Y:S01]  /*16000*/  MOV R14, UR62 ;  /* 0x0000003e000e7c02 */ /* 0x000fe20008000f00 */
[----:B012---:R-:W-:Y:S10]  /*16010*/  ENDCOLLECTIVE ;  /* 0x000000000000791b */ /* 0x007ff40003800000 */
.L_x_2663:
[----:B------:R-:W-:Y:S05]  /*16020*/  BSYNC B1 ;  /* 0x0000000000017941 */ /* 0x000fea0003800000 */
.L_x_2662:
[----:B------:R-:W-:Y:S05]  /*16030*/  BRA `(.L_x_2664) ;  /* 0xffffffc000c47947 */ /* 0x000fea000383ffff */
.L_x_2546:
[----:B-1----:R1:W3:Y:S02]  /*16040*/  SYNCS.PHASECHK.TRANS64.TRYWAIT P1, [R5+URZ+0x30840], R0 ;  /* 0x03084000050075a7 */ /* 0x0022e4000802017f */
[----:B---3--:R-:W-:Y:S05]  /*16050*/  @!P1 NANOSLEEP.SYNCS 0x989680 ;  /* 0x009896800000995d */ /* 0x008fea0003900000 */
[----:B------:R-:W3:Y:S02]  /*16060*/  @!P1 SYNCS.PHASECHK.TRANS64 P1, [R5+URZ+0x30840], R0 ;  /* 0x03084000050095a7 */ /* 0x000ee4000802007f */
[----:B---3--:R-:W-:Y:S05]  /*16070*/  @!P1 BRA `(.L_x_2546) ;  /* 0xfffffffc00f09947 */ /* 0x008fea000383ffff */
[----:B------:R-:W-:Y:S05]  /*16080*/  BRA `(.L_x_2665) ;  /* 0xffffffc000ec7947 */ /* 0x000fea000383ffff */
.L_x_2548:
[----:B---3--:R3:W4:Y:S02]  /*16090*/  SYNCS.PHASECHK.TRANS64.TRYWAIT P1, [R27+URZ+0x30840], R2 ;  /* 0x030840021b0075a7 */ /* 0x008724000802017f */
[----:B----4-:R-:W-:Y:S05]  /*160a0*/  @!P1 NANOSLEEP.SYNCS 0x989680 ;  /* 0x009896800000995d */ /* 0x010fea0003900000 */
[----:B------:R-:W4:Y:S02]  /*160b0*/  @!P1 SYNCS.PHASECHK.TRANS64 P1, [R27+URZ+0x30840], R2 ;  /* 0x030840021b0095a7 */ /* 0x000f24000802007f */
[----:B----4-:R-:W-:Y:S05]  /*160c0*/  @!P1 BRA `(.L_x_2548) ;  /* 0xfffffffc00f09947 */ /* 0x010fea000383ffff */
[----:B------:R-:W-:Y:S05]  /*160d0*/  BRA `(.L_x_2666) ;  /* 0xffffffc000f87947 */ /* 0x000fea000383ffff */
.L_x_2550:
[----:B----4-:R4:W0:Y:S02]  /*160e0*/  SYNCS.PHASECHK.TRANS64.TRYWAIT P1, [R5+URZ+0x30860], R0 ;  /* 0x03086000050075a7 */ /* 0x010824000802017f */
[----:B0-----:R-:W-:Y:S05]  /*160f0*/  @!P1 NANOSLEEP.SYNCS 0x989680 ;  /* 0x009896800000995d */ /* 0x001fea0003900000 */
[----:B------:R-:W0:Y:S02]  /*16100*/  @!P1 SYNCS.PHASECHK.TRANS64 P1, [R5+URZ+0x30860], R0 ;  /* 0x03086000050095a7 */ /* 0x000e24000802007f */
[----:B0-----:R-:W-:Y:S05]  /*16110*/  @!P1 BRA `(.L_x_2550) ;  /* 0xfffffffc00f09947 */ /* 0x001fea000383ffff */
[----:B------:R-:W-:Y:S05]  /*16120*/  BRA `(.L_x_2667) ;  /* 0xffffffc000f47947 */ /* 0x000fea000383ffff */
.L_x_2668:
        /* <DEDUP_REMOVED lines=13> */
.L_x_3228:


//--------------------- .text._ZN7cutlass13device_kernelIN5flash11enable_sm90INS1_16FlashAttnFwdSm90INS1_25CollectiveMainloopFwdSm90ILi2EN4cute5tupleIJNS5_1CILi1EEES8_S8_EEENS6_IJNS7_ILi128EEENS7_ILi96EEENS7_ILi192EEEEEELi192ENS_10bfloat16_tEfNS_4arch4Sm90ELb1ELb0ELb1ELb1ELb1ELb1ELb0ELb1ELb1ELb1ELb0ELb0EEENS1_21CollectiveEpilogueFwdINS6_IJSA_SC_SB_EEES9_SE_SG_Li256ELb1ELb1ELb0ELb0EEENS1_36VarlenDynamicPersistentTileSchedulerILi128ELi96ELi256ELi128ELb0ELb1ELb1ELb1ELb1ELb1EEEEEEEEEvNT_6ParamsE --------------------------
	.section	.text._ZN7cutlass13device_kernelIN5flash11enable_sm90INS1_16FlashAttnFwdSm90INS1_25CollectiveMainloopFwdSm90ILi2EN4cute5tupleIJNS5_1CILi1EEES8_S8_EEENS6_IJNS7_ILi128EEENS7_ILi96EEENS7_ILi192EEEEEELi192ENS_10bfloat16_tEfNS_4arch4Sm90ELb1ELb0ELb1ELb1ELb1ELb1ELb0ELb1ELb1ELb1ELb0ELb0EEENS1_21CollectiveEpilogueFwdINS6_IJSA_SC_SB_EEES9_SE_SG_Li256ELb1ELb1ELb0ELb0EEENS1_36VarlenDynamicPersistentTileSchedulerILi128ELi96ELi256ELi128ELb0ELb1ELb1ELb1ELb1ELb1EEEEEEEEEvNT_6ParamsE,"ax",@progbits
	.align	128
.text._ZN7cutlass13device_kernelIN5flash11enable_sm90INS1_16FlashAttnFwdSm90INS1_25CollectiveMainloopFwdSm90ILi2EN4cute5tupleIJNS5_1CILi1EEES8_S8_EEENS6_IJNS7_ILi128EEENS7_ILi96EEENS7_ILi192EEEEEELi192ENS_10bfloat16_tEfNS_4arch4Sm90ELb1ELb0ELb1ELb1ELb1ELb1ELb0ELb1ELb1ELb1ELb0ELb0EEENS1_21CollectiveEpilogueFwdINS6_IJSA_SC_SB_EEES9_SE_SG_Li256ELb1ELb1ELb0ELb0EEENS1_36VarlenDynamicPersistentTileSchedulerILi128ELi96ELi256ELi128ELb0ELb1ELb1ELb1ELb1ELb1EEEEEEEEEvNT_6ParamsE:
        .type           _ZN7cutlass13device_kernelIN5flash11enable_sm90INS1_16FlashAttnFwdSm90INS1_25CollectiveMainloopFwdSm90ILi2EN4cute5tupleIJNS5_1CILi1EEES8_S8_EEENS6_IJNS7_ILi128EEENS7_ILi96EEENS7_ILi192EEEEEELi192ENS_10bfloat16_tEfNS_4arch4Sm90ELb1ELb0ELb1ELb1ELb1ELb1ELb0ELb1ELb1ELb1ELb0ELb0EEENS1_21CollectiveEpilogueFwdINS6_IJSA_SC_SB_EEES9_SE_SG_Li256ELb1ELb1ELb0ELb0EEENS1_36VarlenDynamicPersistentTileSchedulerILi128ELi96ELi256ELi128ELb0ELb1ELb1ELb1ELb1ELb1EEEEEEEEEvNT_6ParamsE,@function
        .size           _ZN7cutlass13device_kernelIN5flash11enable_sm90INS1_16FlashAttnFwdSm90INS1_25CollectiveMainloopFwdSm90ILi2EN4cute5tupleIJNS5_1CILi1EEES8_S8_EEENS6_IJNS7_ILi128EEENS7_ILi96EEENS7_ILi192EEEEEELi192ENS_10bfloat16_tEfNS_4arch4Sm90ELb1ELb0ELb1ELb1ELb1ELb1ELb0ELb1ELb1ELb1ELb0ELb0EEENS1_21CollectiveEpilogueFwdINS6_IJSA_SC_SB_EEES9_SE_SG_Li256ELb1ELb1ELb0ELb0EEENS1_36VarlenDynamicPersistentTileSchedulerILi128ELi96ELi256ELi128ELb0ELb1ELb1ELb1ELb1ELb1EEEEEEEEEvNT_6ParamsE,(.L_x_3229 - _ZN7cutlass13device_kernelIN5flash11enable_sm90INS1_16FlashAttnFwdSm90INS1_25CollectiveMainloopFwdSm90ILi2EN4cute5tupleIJNS5_1CILi1EEES8_S8_EEENS6_IJNS7_ILi128EEENS7_ILi96EEENS7_ILi192EEEEEELi192ENS_10bfloat16_tEfNS_4arch4Sm90ELb1ELb0ELb1ELb1ELb1ELb1ELb0ELb1ELb1ELb1ELb0ELb0EEENS1_21CollectiveEpilogueFwdINS6_IJSA_SC_SB_EEES9_SE_SG_Li256ELb1ELb1ELb0ELb0EEENS1_36VarlenDynamicPersistentTileSchedulerILi128ELi96ELi256ELi128ELb0ELb1ELb1ELb1ELb1ELb1EEEEEEEEEvNT_6ParamsE)
        .other          _ZN7cutlass13device_kernelIN5flash11enable_sm90INS1_16FlashAttnFwdSm90INS1_25CollectiveMainloopFwdSm90ILi2EN4cute5tupleIJNS5_1CILi1EEES8_S8_EEENS6_IJNS7_ILi128EEENS7_ILi96EEENS7_ILi192EEEEEELi192ENS_10bfloat16_tEfNS_4arch4Sm90ELb1ELb0ELb1ELb1ELb1ELb1ELb0ELb1ELb1ELb1ELb0ELb0EEENS1_21CollectiveEpilogueFwdINS6_IJSA_SC_SB_EEES9_SE_SG_Li256ELb1ELb1ELb0ELb0EEENS1_36VarlenDynamicPersistentTileSchedulerILi128ELi96ELi256ELi128ELb0ELb1ELb1ELb1ELb1ELb1EEEEEEEEEvNT_6ParamsE,@"STO_CUDA_ENTRY STV_DEFAULT"
_ZN7cutlass13device_kernelIN5flash11enable_sm90INS1_16FlashAttnFwdSm90INS1_25CollectiveMainloopFwdSm90ILi2EN4cute5tupleIJNS5_1CILi1EEES8_S8_EEENS6_IJNS7_ILi128EEENS7_ILi96EEENS7_ILi192EEEEEELi192ENS_10bfloat16_tEfNS_4arch4Sm90ELb1ELb0ELb1ELb1ELb1ELb1ELb0ELb1ELb1ELb1ELb0ELb0EEENS1_21CollectiveEpilogueFwdINS6_IJSA_SC_SB_EEES9_SE_SG_Li256ELb1ELb1ELb0ELb0EEENS1_36VarlenDynamicPersistentTileSchedulerILi128ELi96ELi256ELi128ELb0ELb1ELb1ELb1ELb1ELb1EEEEEEEEEvNT_6ParamsE:
        /* <DEDUP_REMOVED lines=18> */
.L_x_2670:
[----:B------:R-:W-:Y:S05]  /*0120*/  BSYNC B0 ;  /* 0x0000000000007941 */ /* 0x000fea0003800000 */
.L_x_2669:
        /* <DEDUP_REMOVED lines=41> */
.L_x_2671:
        /* <DEDUP_REMOVED lines=22> */
.L_x_2672:
        /* <DEDUP_REMOVED lines=18> */
.L_x_2673:
        /* <DEDUP_REMOVED lines=22> */
.L_x_2674:
        /* <DEDUP_REMOVED lines=22> */
.L_x_2675:
[----:B0-----:R-:W-:Y:S01]  /*0900*/  UMOV UR4, 0x1 ;  /* 0x0000000100047882 */ /* 0x001fe20000000000 */
[----:B------:R-:W-:Y:S01]  /*0910*/  PLOP3.LUT P0, PT, PT, PT, UP0, 0x80, 0x0 ;  /* 0x000000000000781c */ /* 0x000fe20003f0f008 */
[----:B------:R-:W-:Y:S01]  /*0920*/  USEL UR4, UR4, 0x2, !UP0 ;  /* 0x0000000204047887 */ /* 0x000fe2000c000000 */
[----:B------:R-:W-:Y:S01]  /*0930*/  NOP ;  /* 0x0000000000007918 */ /* 0x000fe20000000000 */
[----:B------:R-:W-:Y:S01]  /*0940*/  ULDC.64 UR60, c[0x0][0x208] ;  /* 0x00008200003c7ab9 */ /* 0x000fe20000000a00 */
[----:B------:R-:W-:Y:S03]  /*0950*/  BSSY B9, `(.L_x_2676) ;  /* 0x0002526000097945 */ /* 0x000fe60003800000 */
[----:B------:R-:W-:-:S05]  /*0960*/  IMAD.U32 R3, RZ, RZ, UR4 ;  /* 0x00000004ff037e24 */ /* 0x000fca000f8e00ff */
[----:B------:R0:W-:Y:S01]  /*0970*/  STL [R1+0x88], R3 ;  /* 0x0000880301007387 */ /* 0x0001e20000100800 */
[----:B-12-4-:R-:W-:Y:S06]  /*0980*/  BAR.SYNC.DEFER_BLOCKING 0x0 ;  /* 0x0000000000007b1d */ /* 0x016fec0000010000 */
[----:B------:R-:W-:Y:S05]  /*0990*/  @!P0 BRA `(.L_x_2677) ;  /* 0x000001e000488947 */ /* 0x000fea0003800000 */
.L_x_2678:
[----:B------:R-:W-:-:S08]  /*09a0*/  NOP ;  /* 0x0000000000007918 */ /* 0x000fd00000000000 */
[----:B------:R-:W1:Y:S02]  /*09b0*/  USETMAXREG.TRY_ALLOC.CTAPOOL UP0, 0xe8 ;  /* 0x000000e8000079c8 */ /* 0x000e640008000600 */
[----:B-1----:R-:W-:-:S13]  /*09c0*/  PLOP3.LUT P0, PT, PT, PT, UP0, 0x80, 0x0 ;  /* 0x000000000000781c */ /* 0x002fda0003f0f008 */
[----:B------:R-:W-:Y:S05]  /*09d0*/  @!P0 BRA `(.L_x_2678) ;  /* 0xfffffffc00f08947 */ /* 0x000fea000383ffff */
[----:B------:R-:W1:Y:S08]  /*09e0*/  S2UR UR4, SR_CgaCtaId ;  /* 0x00000000000479c3 */ /* 0x000e700000008800 */
[----:B------:R-:W-:Y:S06]  /*09f0*/  BAR.ARV 0x8, 0x180 ;  /* 0x0206000000007b1d */ /* 0x000fec0000002000 */
[----:B------:R-:W-:-:S02]  /*0a00*/  MOV R2, 0x400 ;  /* 0x0000040000027802 */ /* 0x000fc40000000f00 */
[----:B------:R-:W-:Y:S01]  /*0a10*/  BAR.SYNC.DEFER_BLOCKING 0x5, 0x180 ;  /* 0x0146000000007b1d */ /* 0x000fe20000010000 */
[----:B-1----:R-:W-:-:S05]  /*0a20*/  IMAD.U32 R217, RZ, RZ, UR4 ;  /* 0x00000004ffd97e24 */ /* 0x002fca000f8e00ff */
[----:B------:R-:W-:Y:S01]  /*0a30*/  ULDC UR4, c[0x0][0xc3c] ;  /* 0x00030f0000047ab9 */ /* 0x000fe20000000800 */
[----:B------:R-:W-:-:S05]  /*0a40*/  LEA R2, R217, R2, 0x18 ;  /* 0x00000002d9027211 */ /* 0x000fca00078ec0ff */
[----:B------:R-:W1:Y:S01]  /*0a50*/  LDS.128 R28, [R2+0x308d0] ;  /* 0x0308d000021c7984 */ /* 0x000e620000000c00 */
[----:B------:R-:W-:Y:S06]  /*0a60*/  BAR.ARV 0x4, 0x180 ;  /* 0x0106000000007b1d */ /* 0x000fec0000002000 */
[----:B-1----:R-:W-:-:S13]  /*0a70*/  ISETP.GE.AND P0, PT, R31, UR4, PT ;  /* 0x000000041f007c0c */ /* 0x002fda000bf06270 */
[----:B------:R-:W-:Y:S05]  /*0a80*/  @P0 BRA `(.L_x_2679) ;  /* 0x0000025000480947 */ /* 0x000fea0003800000 */
[----:B0-----:R-:W2:Y:S01]  /*0a90*/  LDL R3, [R1+0x88] ;  /* 0x0000880001037983 */ /* 0x001ea20000100800 */
[----:B------:R-:W-:Y:S01]  /*0aa0*/  VIADD R0, R0, 0xffffff80 ;  /* 0xffffff8000007836 */ /* 0x000fe20000000000 */
[----:B------:R-:W-:Y:S01]  /*0ab0*/  R2UR UR4, R2 ;  /* 0x00000000020472ca */ /* 0x000fe200000e0000 */
[----:B------:R-:W-:Y:S01]  /*0ac0*/  IMAD.MOV.U32 R18, RZ, RZ, RZ ;  /* 0x000000ffff127224 */ /* 0x000fe200078e00ff */
[----:B------:R-:W-:Y:S01]  /*0ad0*/  MOV R199, RZ ;  /* 0x000000ff00c77202 */ /* 0x000fe20000000f00 */
[----:B------:R-:W-:Y:S02]  /*0ae0*/  IMAD.MOV.U32 R204, RZ, RZ, RZ ;  /* 0x000000ffffcc7224 */ /* 0x000fe400078e00ff */
[----:B------:R-:W-:-:S08]  /*0af0*/  IMAD.MOV.U32 R196, RZ, RZ, RZ ;  /* 0x000000ffffc47224 */ /* 0x000fd000078e00ff */
[----:B------:R-:W-:Y:S01]  /*0b00*/  UIADD3 UR4, UR4, 0x12400, URZ ;  /* 0x0001240004047890 */ /* 0x000fe2000fffe03f */
[----:B--2---:R-:W-:Y:S02]  /*0b10*/  R2UR UR5, R3 ;  /* 0x00000000030572ca */ /* 0x004fe400000e0000 */
[----:B------:R-:W-:-:S04]  /*0b20*/  SHF.R.S32.HI R3, RZ, 0x1f, R0 ;  /* 0x0000001fff037819 */ /* 0x000fc80000011400 */
[----:B------:R-:W-:-:S04]  /*0b30*/  LEA.HI R4, R3, R0, RZ, 0x7 ;  /* 0x0000000003047211 */ /* 0x000fc800078f38ff */
[----:B------:R-:W-:Y:S02]  /*0b40*/  LOP3.LUT R5, R4, 0xffffff80, RZ, 0xc0, !PT ;  /* 0xffffff8004057812 */ /* 0x000fe400078ec0ff */
[----:B------:R-:W-:Y:S01]  /*0b50*/  SHF.R.S32.HI R14, RZ, 0x7, R4 ;  /* 0x00000007ff0e7819 */ /* 0x000fe20000011404 */
[----:B------:R-:W-:Y:S02]  /*0b60*/  ULOP3.LUT UR5, UR5, 0x1, URZ, 0xfc, !UPT ;  /* 0x0000000105057892 */ /* 0x000fe4000f8efc3f */
[----:B------:R-:W-:Y:S01]  /*0b70*/  IMAD.IADD R15, R0, 0x1, -R5 ;  /* 0x00000001000f7824 */ /* 0x000fe200078e0a05 */
[----:B------:R-:W-:Y:S02]  /*0b80*/  LEA.HI R5, R3, R0, RZ, 0x4 ;  /* 0x0000000003057211 */ /* 0x000fe400078f20ff */
[----:B------:R-:W-:Y:S02]  /*0b90*/  LEA.HI R4, R4, R14, RZ, 0x1 ;  /* 0x0000000e04047211 */ /* 0x000fe400078f08ff */
[----:B------:R-:W-:Y:S01]  /*0ba0*/  SHF.R.S32.HI R8, RZ, 0x1f, R15 ;  /* 0x0000001fff087819 */ /* 0x000fe2000001140f */
[----:B------:R-:W-:Y:S01]  /*0bb0*/  STL [R1+0x60], R15 ;  /* 0x0000600f01007387 */ /* 0x000fe20000100800 */
[----:B------:R-:W-:-:S02]  /*0bc0*/  SHF.R.S32.HI R6, RZ, 0x4, R5 ;  /* 0x00000004ff067819 */ /* 0x000fc40000011405 */
[CC--:B------:R-:W-:Y:S01]  /*0bd0*/  LEA.HI R9, R8.reuse, R15.reuse, RZ, 0x2 ;  /* 0x0000000f08097211 */ /* 0x0c0fe200078f10ff */
[----:B------:R0:W-:Y:S01]  /*0be0*/  STL [R1+0x7c], R14 ;  /* 0x00007c0e01007387 */ /* 0x0001e20000100800 */
[----:B------:R-:W-:Y:S02]  /*0bf0*/  LEA.HI R8, R8, R15, RZ, 0x5 ;  /* 0x0000000f08087211 */ /* 0x000fe400078f28ff */
[--C-:B------:R-:W-:Y:S02]  /*0c00*/  SHF.R.S32.HI R10, RZ, 0x2, R9.reuse ;  /* 0x00000002ff0a7819 */ /* 0x100fe40000011409 */
[----:B------:R-:W-:Y:S02]  /*0c10*/  SHF.R.S32.HI R7, RZ, 0x1f, R9 ;  /* 0x0000001fff077819 */ /* 0x000fe40000011409 */
[----:B------:R-:W-:Y:S02]  /*0c20*/  SHF.R.S32.HI R8, RZ, 0x5, R8 ;  /* 0x00000005ff087819 */ /* 0x000fe40000011408 */
[----:B------:R-:W-:-:S02]  /*0c30*/  LEA.HI R11, R7, R10, RZ, 0x3 ;  /* 0x0000000a070b7211 */ /* 0x000fc400078f18ff */
[----:B------:R-:W-:Y:S02]  /*0c40*/  LEA.HI R7, R5, R6, RZ, 0x1 ;  /* 0x0000000605077211 */ /* 0x000fe400078f08ff */
[----:B------:R-:W-:Y:S02]  /*0c50*/  LOP3.LUT R11, R11, 0xfffffff8, RZ, 0xc0, !PT ;  /* 0xfffffff80b0b7812 */ /* 0x000fe400078ec0ff */
[----:B------:R-:W-:Y:S02]  /*0c60*/  LOP3.LUT R7, R7, 0x1ffffffe, RZ, 0xc0, !PT ;  /* 0x1ffffffe07077812 */ /* 0x000fe400078ec0ff */
[----:B------:R-:W-:Y:S01]  /*0c70*/  LOP3.LUT R5, R5, 0x3fffff0, RZ, 0xc0, !PT ;  /* 0x03fffff005057812 */ /* 0x000fe200078ec0ff */
[----:B------:R-:W-:Y:S01]  /*0c80*/  IMAD.IADD R11, R10, 0x1, -R11 ;  /* 0x000000010a0b7824 */ /* 0x000fe200078e0a0b */
[CC--:B------:R-:W-:Y:S01]  /*0c90*/  LEA.HI R10, R3.reuse, R0.reuse, RZ, 0x2 ;  /* 0x00000000030a7211 */ /* 0x0c0fe200078f10ff */
[----:B------:R-:W-:Y:S01]  /*0ca0*/  IMAD.IADD R7, R6, 0x1, -R7 ;  /* 0x0000000106077824 */ /* 0x000fe200078e0a07 */
[----:B------:R-:W-:Y:S01]  /*0cb0*/  LEA.HI R6, R3, R0, RZ, 0x5 ;  /* 0x0000000003067211 */ /* 0x000fe200078f28ff */
[----:B------:R-:W-:Y:S01]  /*0cc0*/  IMAD R11, R8, 0x10, R11 ;  /* 0x00000010080b7824 */ /* 0x000fe200078e020b */
[----:B------:R-:W-:Y:S01]  /*0cd0*/  LOP3.LUT R13, R10, 0xfffffffc, RZ, 0xc0, !PT ;  /* 0xfffffffc0a0d7812 */ /* 0x000fe200078ec0ff */
[----:B------:R-:W-:Y:S01]  /*0ce0*/  IMAD.IADD R5, R0, 0x1, -R5 ;  /* 0x0000000100057824 */ /* 0x000fe200078e0a05 */
[----:B------:R-:W-:-:S02]  /*0cf0*/  SHF.R.S32.HI R6, RZ, 0x5, R6 ;  /* 0x00000005ff067819 */ /* 0x000fc40000011406 */
[----:B------:R-:W-:Y:S01]  /*0d00*/  LEA.HI R8, R3, R0, RZ, 0x3 ;  /* 0x0000000003087211 */ /* 0x000fe200078f18ff */
[----:B------:R-:W-:Y:S01]  /*0d10*/  IMAD.IADD R20, R0, 0x1, -R13 ;  /* 0x0000000100147824 */ /* 0x000fe200078e0a0d */
[--C-:B------:R-:W-:Y:S01]  /*0d20*/  SHF.R.S32.HI R203, RZ, 0x2, R10.reuse ;  /* 0x00000002ffcb7819 */ /* 0x100fe2000001140a */
[----:B------:R-:W-:Y:S01]  /*0d30*/  IMAD R12, R6, 0x10, R5 ;  /* 0x00000010060c7824 */ /* 0x000fe200078e0205 */
[----:B------:R-:W-:Y:S01]  /*0d40*/  LOP3.LUT R3, R8, 0xfffffff8, RZ, 0xc0, !PT ;  /* 0xfffffff808037812 */ /* 0x000fe200078ec0ff */
[----:B------:R-:W-:Y:S01]  /*0d50*/  IMAD.SHL.U32 R192, R20, 0x4, RZ ;  /* 0x0000000414c07824 */ /* 0x000fe200078e00ff */
[----:B------:R-:W-:Y:S01]  /*0d60*/  SHF.R.S32.HI R10, RZ, 0x1f, R10 ;  /* 0x0000001fff0a7819 */ /* 0x000fe2000001140a */
[C---:B------:R-:W-:Y:S01]  /*0d70*/  VIADD R5, R203.reuse, 0x40 ;  /* 0x00000040cb057836 */ /* 0x040fe20000000000 */
[----:B------:R-:W-:Y:S01]  /*0d80*/  LOP3.LUT R4, R4, 0x3fffffe, RZ, 0xc0, !PT ;  /* 0x03fffffe04047812 */ /* 0x000fe200078ec0ff */
[----:B------:R-:W-:Y:S01]  /*0d90*/  IMAD.IADD R19, R0, 0x1, -R3 ;  /* 0x0000000100137824 */ /* 0x000fe200078e0a03 */
[----:B------:R-:W-:Y:S01]  /*0da0*/  LEA.HI R10, R10, R203, RZ, 0x3 ;  /* 0x000000cb0a0a7211 */ /* 0x000fe200078f18ff */
[C---:B------:R-:W-:Y:S01]  /*0db0*/  VIADD R206, R192.reuse, 0x20 ;  /* 0x00000020c0ce7836 */ /* 0x040fe20000000000 */
[----:B------:R-:W-:Y:S01]  /*0dc0*/  SHF.R.S32.HI R0, RZ, 0x1f, R5 ;  /* 0x0000001fff007819 */ /* 0x000fe20000011405 */
[----:B------:R-:W-:Y:S01]  /*0dd0*/  VIADD R205, R192, 0x40 ;  /* 0x00000040c0cd7836 */ /* 0x000fe20000000000 */
[----:B------:R-:W-:Y:S01]  /*0de0*/  LOP3.LUT R10, R10, 0xfffffff8, RZ, 0xc0, !PT ;  /* 0xfffffff80a0a7812 */ /* 0x000fe200078ec0ff */
[----:B------:R-:W-:Y:S01]  /*0df0*/  IMAD.IADD R195, R192, 0x1, R206 ;  /* 0x00000001c0c37824 */ /* 0x000fe200078e02ce */
[----:B------:R-:W-:Y:S01]  /*0e00*/  LEA.HI R0, R0, R5, RZ, 0x3 ;  /* 0x0000000500007211 */ /* 0x000fe200078f18ff */
[----:B------:R-:W-:Y:S01]  /*0e10*/  IMAD.IADD R194, R192, 0x1, R205 ;  /* 0x00000001c0c27824 */ /* 0x000fe200078e02cd */
[----:B------:R-:W-:Y:S01]  /*0e20*/  STL [R1+0x54], R20 ;  /* 0x0000541401007387 */ /* 0x000fe20000100800 */
[----:B------:R-:W-:Y:S01]  /*0e30*/  IMAD.IADD R228, R203, 0x1, -R10 ;  /* 0x00000001cbe47824 */ /* 0x000fe200078e0a0a */
[----:B------:R-:W-:Y:S01]  /*0e40*/  SHF.R.S32.HI R8, RZ, 0x3, R8 ;  /* 0x00000003ff087819 */ /* 0x000fe20000011408 */
[----:B------:R-:W-:Y:S01]  /*0e50*/  IMAD.SHL.U32 R223, R0, 0x40, RZ ;  /* 0x0000004000df7824 */ /* 0x000fe200078e00ff */
[----:B------:R-:W-:Y:S01]  /*0e60*/  SHF.R.S32.HI R0, RZ, 0x1f, R195 ;  /* 0x0000001fff007819 */ /* 0x000fe200000114c3 */
[----:B------:R-:W-:Y:S01]  /*0e70*/  IMAD.SHL.U32 R219, R228, 0x40, RZ ;  /* 0x00000040e4db7824 */ /* 0x000fe200078e00ff */
[----:B------:R-:W-:Y:S01]  /*0e80*/  SHF.R.S32.HI R3, RZ, 0x1f, R194 ;  /* 0x0000001fff037819 */ /* 0x000fe200000114c2 */
[----:B------:R-:W-:Y:S01]  /*0e90*/  IMAD.SHL.U32 R216, R5, 0x40, RZ ;  /* 0x0000004005d87824 */ /* 0x000fe200078e00ff */
[-C--:B------:R-:W-:Y:S01]  /*0ea0*/  LEA.HI R197, R0, R195.reuse, RZ, 0x3 ;  /* 0x000000c300c57211 */ /* 0x080fe200078f18ff */
[----:B------:R-:W-:Y:S01]  /*0eb0*/  IMAD.IADD R4, R14, 0x1, -R4 ;  /* 0x000000010e047824 */ /* 0x000fe200078e0a04 */
[----:B------:R-:W-:Y:S01]  /*0ec0*/  LEA.HI R0, R0, R195, RZ, 0x6 ;  /* 0x000000c300007211 */ /* 0x000fe200078f30ff */
[----:B------:R-:W-:Y:S01]  /*0ed0*/  IMAD R12, R12, 0x8, R7 ;  /* 0x000000080c0c7824 */ /* 0x000fe200078e0207 */
[-C--:B------:R-:W-:Y:S01]  /*0ee0*/  LEA.HI R5, R3, R194.reuse, RZ, 0x6 ;  /* 0x000000c203057211 */ /* 0x080fe200078f30ff */
[----:B0-----:R-:W-:Y:S01]  /*0ef0*/  IMAD R14, R4, 0x40, R11 ;  /* 0x00000040040e7824 */ /* 0x001fe200078e020b */
[----:B------:R-:W-:Y:S01]  /*0f00*/  LOP3.LUT R219, R219, 0x1c0, RZ, 0xc0, !PT ;  /* 0x000001c0dbdb7812 */ /* 0x000fe200078ec0ff */
[----:B------:R-:W-:Y:S01]  /*0f10*/  IMAD.SHL.U32 R222, R6, 0x200, RZ ;  /* 0x0000020006de7824 */ /* 0x000fe200078e00ff */
[----:B------:R-:W-:Y:S01]  /*0f20*/  LEA.HI R3, R3, R194, RZ, 0x3 ;  /* 0x000000c203037211 */ /* 0x000fe200078f18ff */
[----:B------:R-:W-:Y:S01]  /*0f30*/  IMAD.SHL.U32 R4, R0, 0x80, RZ ;  /* 0x0000008000047824 */ /* 0x000fe200078e00ff */
[----:B------:R-:W-:Y:S01]  /*0f40*/  LOP3.LUT R216, R216, 0x1c0, RZ, 0xc0, !PT ;  /* 0x000001c0d8d87812 */ /* 0x000fe200078ec0ff */
[----:B------:R-:W-:Y:S01]  /*0f50*/  IMAD.SHL.U32 R7, R5, 0x80, RZ ;  /* 0x0000008005077824 */ /* 0x000fe200078e00ff */
[----:B------:R-:W-:Y:S01]  /*0f60*/  SHF.R.U32.HI R221, RZ, 0x3, R219 ;  /* 0x00000003ffdd7819 */ /* 0x000fe200000116db */
[----:B------:R0:W-:Y:S01]  /*0f70*/  STL [R1+0x3c], R19 ;  /* 0x00003c1301007387 */ /* 0x0001e20000100800 */
[C---:B------:R-:W-:Y:S01]  /*0f80*/  LOP3.LUT R0, R219.reuse, 0x38, R197, 0xf8, !PT ;  /* 0x00000038db007812 */ /* 0x040fe200078ef8c5 */
[----:B------:R-:W-:Y:S01]  /*0f90*/  IMAD.SHL.U32 R16, R20, 0x8, RZ ;  /* 0x0000000814107824 */ /* 0x000fe200078e00ff */
[--C-:B------:R-:W-:Y:S01]  /*0fa0*/  LOP3.LUT R6, R219, 0x38, R3.reuse, 0xf8, !PT ;  /* 0x00000038db067812 */ /* 0x100fe200078ef803 */
[----:B------:R-:W-:Y:S01]  /*0fb0*/  STL [R1+0x80], R14 ;  /* 0x0000800e01007387 */ /* 0x000fe20000100800 */
[----:B------:R-:W-:Y:S01]  /*0fc0*/  SHF.R.U32.HI R13, RZ, 0x3, R216 ;  /* 0x00000003ff0d7819 */ /* 0x000fe200000116d8 */
[----:B------:R-:W-:Y:S01]  /*0fd0*/  IMAD.SHL.U32 R224, R19, 0x8, RZ ;  /* 0x0000000813e07824 */ /* 0x000fe200078e00ff */
[C---:B------:R-:W-:Y:S01]  /*0fe0*/  LOP3.LUT R11, R216.reuse, 0x38, R3, 0xf8, !PT ;  /* 0x00000038d80b7812 */ /* 0x040fe200078ef803 */
[----:B------:R-:W-:Y:S01]  /*0ff0*/  STL [R1+0x50], RZ ;  /* 0x000050ff01007387 */ /* 0x000fe20000100800 */
[----:B------:R-:W-:Y:S01]  /*1000*/  LOP3.LUT R10, R216, 0x38, R197, 0xf8, !PT ;  /* 0x00000038d80a7812 */ /* 0x000fe200078ef8c5 */
[----:B------:R-:W-:Y:S01]  /*1010*/  VIADD R22, R16, 0x60 ;  /* 0x0000006010167836 */ /* 0x000fe20000000000 */
[-C--:B------:R-:W-:Y:S01]  /*1020*/  LOP3.LUT R5, R0, R221.reuse, RZ, 0x3c, !PT ;  /* 0x000000dd00057212 */ /* 0x080fe200078e3cff */
[C---:B0-----:R-:W-:Y:S01]  /*1030*/  VIADD R19, R16.reuse, 0x80 ;  /* 0x0000008010137836 */ /* 0x041fe20000000000 */
[----:B------:R-:W-:Y:S01]  /*1040*/  LOP3.LUT R7, R7, 0xffffe000, RZ, 0xc0, !PT ;  /* 0xffffe00007077812 */ /* 0x000fe200078ec0ff */
[----:B------:R-:W-:Y:S01]  /*1050*/  VIADD R23, R16, 0xa0 ;  /* 0x000000a010177836 */ /* 0x000fe20000000000 */
[----:B------:R-:W-:Y:S01]  /*1060*/  LOP3.LUT R6, R6, R221, RZ, 0x3c, !PT ;  /* 0x000000dd06067212 */ /* 0x000fe200078e3cff */
[C---:B------:R-:W-:Y:S01]  /*1070*/  VIADD R208, R192.reuse, 0x10 ;  /* 0x00000010c0d07836 */ /* 0x040fe20000000000 */
[----:B------:R-:W-:Y:S01]  /*1080*/  LOP3.LUT R223, R223, 0xfffffe00, RZ, 0xc0, !PT ;  /* 0xfffffe00dfdf7812 */ /* 0x000fe200078ec0ff */
[C---:B------:R-:W-:Y:S01]  /*1090*/  VIADD R207, R192.reuse, 0x30 ;  /* 0x00000030c0cf7836 */ /* 0x040fe20000000000 */
[----:B------:R-:W-:Y:S01]  /*10a0*/  LOP3.LUT R0, R11, R13, RZ, 0x3c, !PT ;  /* 0x0000000d0b007212 */ /* 0x000fe200078e3cff */
[----:B------:R-:W-:Y:S01]  /*10b0*/  VIADD R215, R192, 0x50 ;  /* 0x00000050c0d77836 */ /* 0x000fe20000000000 */
[----:B------:R-:W-:-:S02]  /*10c0*/  LOP3.LUT R4, R4, 0xffffe000, RZ, 0xc0, !PT ;  /* 0xffffe00004047812 */ /* 0x000fc400078ec0ff */
[----:B------:R-:W-:Y:S02]  /*10d0*/  LOP3.LUT R10, R10, R13, RZ, 0x3c, !PT ;  /* 0x0000000d0a0a7212 */ /* 0x000fe400078e3cff */
[-CC-:B------:R-:W-:Y:S02]  /*10e0*/  IADD3 R6, R6, R7.reuse, R222.reuse ;  /* 0x0000000706067210 */ /* 0x180fe40007ffe0de */
[--C-:B------:R-:W-:Y:S01]  /*10f0*/  IADD3 R7, R0, R7, R223.reuse ;  /* 0x0000000700077210 */ /* 0x100fe20007ffe0df */
[----:B------:R-:W-:Y:S01]  /*1100*/  IMAD.U32 R0, RZ, RZ, UR5 ;  /* 0x00000005ff007e24 */ /* 0x000fe2000f8e00ff */
[-C--:B------:R-:W-:Y:S02]  /*1110*/  IADD3 R5, R5, R4.reuse, R222 ;  /* 0x0000000405057210 */ /* 0x080fe40007ffe0de */
[----:B------:R-:W-:Y:S01]  /*1120*/  IADD3 R10, R10, R4, R223 ;  /* 0x000000040a0a7210 */ /* 0x000fe20007ffe0df */
[----:B------:R-:W-:Y:S01]  /*1130*/  IMAD.U32 R4, RZ, RZ, UR4 ;  /* 0x00000004ff047e24 */ /* 0x000fe2000f8e00ff */
[----:B------:R0:W-:Y:S01]  /*1140*/  STL [R1+0x4], R0 ;  /* 0x0000040001007387 */ /* 0x0001e20000100800 */
[----:B------:R-:W-:-:S02]  /*1150*/  SHF.R.S32.HI R198, RZ, 0x3, R3 ;  /* 0x00000003ffc67819 */ /* 0x000fc40000011403 */
[----:B------:R-:W-:Y:S01]  /*1160*/  LEA R3, R5, UR4, 0x1 ;  /* 0x0000000405037c11 */ /* 0x000fe2000f8e08ff */
[----:B------:R1:W-:Y:S01]  /*1170*/  STL [R1+0x5c], R8 ;  /* 0x00005c0801007387 */ /* 0x0003e20000100800 */
[----:B------:R-:W-:Y:S02]  /*1180*/  LEA R5, R10, UR4, 0x1 ;  /* 0x000000040a057c11 */ /* 0x000fe4000f8e08ff */
[----:B------:R-:W-:Y:S01]  /*1190*/  LOP3.LUT R229, R9, 0x7ffffffc, RZ, 0xc0, !PT ;  /* 0x7ffffffc09e57812 */ /* 0x000fe200078ec0ff */
[----:B------:R2:W-:Y:S01]  /*11a0*/  STL [R1+0x78], R4 ;  /* 0x0000780401007387 */ /* 0x0005e20000100800 */
[----:B------:R-:W-:Y:S02]  /*11b0*/  SHF.R.S32.HI R17, RZ, 0x1f, R16 ;  /* 0x0000001fff117819 */ /* 0x000fe40000011410 */
[----:B0-----:R-:W-:Y:S01]  /*11c0*/  LEA.HI R0, R20, R20, RZ, 0x1 ;  /* 0x0000001414007211 */ /* 0x001fe200078f08ff */
[----:B------:R-:W-:Y:S01]  /*11d0*/  IMAD.IADD R229, R15, 0x1, -R229 ;  /* 0x000000010fe57824 */ /* 0x000fe200078e0ae5 */
[----:B------:R-:W-:Y:S01]  /*11e0*/  SHF.R.S32.HI R202, RZ, 0x1f, R22 ;  /* 0x0000001fffca7819 */ /* 0x000fe20000011416 */
[----:B-1----:R-:W-:Y:S01]  /*11f0*/  VIADD R8, R224, 0x80 ;  /* 0x00000080e0087836 */ /* 0x002fe20000000000 */
[----:B------:R-:W-:-:S02]  /*1200*/  LOP3.LUT R0, R0, 0x1ffffffe, RZ, 0xc0, !PT ;  /* 0x1ffffffe00007812 */ /* 0x000fc400078ec0ff */
[----:B------:R-:W-:Y:S01]  /*1210*/  SHF.R.S32.HI R201, RZ, 0x1f, R19 ;  /* 0x0000001fffc97819 */ /* 0x000fe20000011413 */
[----:B--2---:R-:W-:Y:S01]  /*1220*/  VIADD R4, R224, 0x40 ;  /* 0x00000040e0047836 */ /* 0x004fe20000000000 */
[----:B------:R-:W-:Y:S01]  /*1230*/  LOP3.LUT R4, R216, 0x38, R16, 0xf8, !PT ;  /* 0x00000038d8047812 */ /* 0x000fe200078ef810 */
[----:B------:R-:W-:Y:S01]  /*1240*/  IMAD.IADD R0, R20, 0x1, -R0 ;  /* 0x0000000114007824 */ /* 0x000fe200078e0a00 */
[----:B------:R-:W-:Y:S01]  /*1250*/  SHF.R.S32.HI R8, RZ, 0x1f, R8 ;  /* 0x0000001fff087819 */ /* 0x000fe20000011408 */
[----:B------:R-:W-:Y:S01]  /*1260*/  IMAD.SHL.U32 R8, R12, 0x8, RZ ;  /* 0x000000080c087824 */ /* 0x000fe200078e00ff */
[----:B------:R-:W-:Y:S01]  /*1270*/  LOP3.LUT R4, R223, R4, R13, 0xf6, !PT ;  /* 0x00000004df047212 */ /* 0x000fe200078ef60d */
[----:B------:R-:W-:Y:S01]  /*1280*/  IMAD R0, R0, 0x8, R14 ;  /* 0x0000000800007824 */ /* 0x000fe200078e020e */
[----:B------:R-:W-:Y:S02]  /*1290*/  SHF.R.S32.HI R200, RZ, 0x1f, R23 ;  /* 0x0000001fffc87819 */ /* 0x000fe40000011417 */
[----:B------:R-:W-:Y:S01]  /*12a0*/  LEA R4, R4, UR4, 0x1 ;  /* 0x0000000404047c11 */ /* 0x000fe2000f8e08ff */
[----:B------:R-:W-:Y:S01]  /*12b0*/  STL [R1+0x84], R8 ;  /* 0x0000840801007387 */ /* 0x000fe20000100800 */
[----:B------:R-:W-:-:S03]  /*12c0*/  SHF.R.S32.HI R197, RZ, 0x3, R197 ;  /* 0x00000003ffc57819 */ /* 0x000fc600000114c5 */
[----:B------:R0:W-:Y:S04]  /*12d0*/  STL [R1+0x70], R4 ;  /* 0x0000700401007387 */ /* 0x0001e80000100800 */
[----:B------:R1:W-:Y:S04]  /*12e0*/  STL [R1+0x74], R3 ;  /* 0x0000740301007387 */ /* 0x0003e80000100800 */
[----:B------:R2:W-:Y:S01]  /*12f0*/  STL [R1+0x68], R5 ;  /* 0x0000680501007387 */ /* 0x0005e20000100800 */
[----:B0-----:R-:W-:Y:S02]  /*1300*/  LEA R4, R6, UR4, 0x1 ;  /* 0x0000000406047c11 */ /* 0x001fe4000f8e08ff */
[----:B-1----:R-:W-:-:S03]  /*1310*/  LEA R3, R7, UR4, 0x1 ;  /* 0x0000000407037c11 */ /* 0x002fc6000f8e08ff */
[----:B------:R2:W-:Y:S04]  /*1320*/  STL [R1+0x6c], R4 ;  /* 0x00006c0401007387 */ /* 0x0005e80000100800 */
[----:B------:R2:W-:Y:S04]  /*1330*/  STL [R1+0x38], R0 ;  /* 0x0000380001007387 */ /* 0x0005e80000100800 */
[----:B------:R2:W-:Y:S02]  /*1340*/  STL [R1+0x64], R3 ;  /* 0x0000640301007387 */ /* 0x0005e40000100800 */
.L_x_2915:
[----:B0-234-:R-:W0:Y:S01]  /*1350*/  LDC.64 R4, c[0x0][0xc88] ;  /* 0x00032200ff047b82 */ /* 0x01de220000000a00 */
[----:B------:R-:W-:Y:S01]  /*1360*/  ULDC.64 UR4, c[0x0][0xa28] ;  /* 0x00028a0000047ab9 */ /* 0x000fe20000000a00 */
[----:B------:R-:W-:Y:S01]  /*1370*/  ULDC.64 UR8, c[0x0][0xa18] ;  /* 0x0002860000087ab9 */ /* 0x000fe20000000a00 */
[----:B------:R-:W-:Y:S01]  /*1380*/  ULDC.64 UR6, c[0x0][0xa08] ;  /* 0x0002820000067ab9 */ /* 0x000fe20000000a00 */
[----:B0-----:R-:W-:-:S05]  /*1390*/  IMAD.WIDE R4, R31, 0x4, R4 ;  /* 0x000000041f047825 */ /* 0x001fca00078e0204 */
[----:B------:R-:W2:Y:S01]  /*13a0*/  LDG.E R3, desc[UR60][R4.64] ;  /* 0x0000003c04037981 */ /* 0x000ea2000c1e1900 */
        /* <DEDUP_REMOVED lines=15> */
[----:B------:R-:W-:Y:S01]  /*14a0*/  IADD3 R8, P4, R32, UR6, RZ ;  /* 0x0000000620087c10 */ /* 0x000fe2000ff9e0ff */
[----:B-1----:R1:W-:Y:S01]  /*14b0*/  STL [R1+0x44], R32 ;  /* 0x0000442001007387 */ /* 0x0023e20000100800 */
[----:B0-----:R-:W-:-:S02]  /*14c0*/  IMAD.MOV.U32 R0, RZ, RZ, RZ ;  /* 0x000000ffff007224 */ /* 0x001fc400078e00ff */
[----:B------:R-:W-:Y:S01]  /*14d0*/  IADD3.X R9, R28, UR7, RZ, P4, !PT ;  /* 0x000000071c097c10 */ /* 0x000fe2000a7fe4ff */
[----:B------:R-:W-:Y:S01]  /*14e0*/  IMAD.U32 R226, RZ, RZ, UR4 ;  /* 0x00000004ffe27e24 */ /* 0x000fe2000f8e00ff */
[----:B------:R1:W-:Y:S01]  /*14f0*/  STL [R1+0x48], R28 ;  /* 0x0000481c01007387 */ /* 0x0003e20000100800 */
[----:B------:R-:W-:-:S03]  /*1500*/  ULDC.64 UR4, c[0x0][0x418] ;  /* 0x0001060000047ab9 */ /* 0x000fc60000000a00 */
[----:B------:R1:W5:Y:S01]  /*1510*/  @P2 LDG.E R0, desc[UR60][R4.64] ;  /* 0x0000003c04002981 */ /* 0x000362000c1e1900 */
[----:B------:R-:W-:-:S03]  /*1520*/  @P1 IADD3 R6, P2, R32, UR8, RZ ;  /* 0x0000000820061c10 */ /* 0x000fc6000ff5e0ff */
[----:B------:R1:W5:Y:S01]  /*1530*/  @P0 LDG.E R126, desc[UR60][R8.64] ;  /* 0x0000003c087e0981 */ /* 0x000362000c1e1900 */
[----:B------:R-:W-:-:S03]  /*1540*/  @P1 IADD3.X R7, R28, UR9, RZ, P2, !PT ;  /* 0x000000091c071c10 */ /* 0x000fc600097fe4ff */
[----:B------:R1:W-:Y:S01]  /*1550*/  STL [R1+0x40], R30 ;  /* 0x0000401e01007387 */ /* 0x0003e20000100800 */
[----:B------:R-:W-:Y:S01]  /*1560*/  UISETP.NE.U32.AND UP0, UPT, UR4, URZ, UPT ;  /* 0x0000003f0400728c */ /* 0x000fe2000bf05070 */
[----:B------:R-:W-:Y:S02]  /*1570*/  ULDC.64 UR8, c[0x0][0xa20] ;  /* 0x0002880000087ab9 */ /* 0x000fe40000000a00 */
[----:B------:R1:W5:Y:S01]  /*1580*/  @P1 LDG.E R226, desc[UR60][R6.64] ;  /* 0x0000003c06e21981 */ /* 0x000362000c1e1900 */
[----:B------:R-:W-:Y:S01]  /*1590*/  UISETP.NE.AND.EX UP0, UPT, UR5, URZ, UPT, UP0 ;  /* 0x0000003f0500728c */ /* 0x000fe2000bf05300 */
[----:B------:R-:W-:Y:S01]  /*15a0*/  ISETP.NE.U32.AND P2, PT, RZ, UR8, PT ;  /* 0x00000008ff007c0c */ /* 0x000fe2000bf45070 */
[----:B------:R-:W-:Y:S01]  /*15b0*/  ULDC UR4, c[0x0][0x424] ;  /* 0x0001090000047ab9 */ /* 0x000fe20000000800 */
[----:B------:R-:W-:Y:S01]  /*15c0*/  ULDC UR5, c[0x0][0x2f0] ;  /* 0x0000bc0000057ab9 */ /* 0x000fe20000000800 */
[----:B------:R-:W-:Y:S01]  /*15d0*/  USEL UR4, UR4, 0x1, UP0 ;  /* 0x0000000104047887 */ /* 0x000fe20008000000 */
[----:B------:R-:W-:Y:S01]  /*15e0*/  ISETP.NE.AND.EX P2, PT, RZ, UR9, PT, P2 ;  /* 0x00000009ff007c0c */ /* 0x000fe2000bf45320 */
[----:B------:R-:W-:-:S02]  /*15f0*/  IMAD.MOV.U32 R25, RZ, RZ, R3 ;  /* 0x000000ffff197224 */ /* 0x000fc400078e0003 */
[----:B------:R-:W-:-:S03]  /*1600*/  UIMAD UR4, UR4, UR5, URZ ;  /* 0x00000005040472a4 */ /* 0x000fc6000f8e023f */
[----:B------:R-:W-:Y:S01]  /*1610*/  ULDC UR5, c[0x0][0x348] ;  /* 0x0000d20000057ab9 */ /* 0x000fe20000000800 */
[----:B-1----:R-:W-:Y:S08]  /*1620*/  @P1 BRA `(.L_x_2680) ;  /* 0x0000000000241947 */ /* 0x002ff00003800000 */
        /* <DEDUP_REMOVED lines=9> */
.L_x_2680:
[----:B------:R-:W-:Y:S02]  /*16c0*/  IMAD.U32 R24, RZ, RZ, UR5 ;  /* 0x00000005ff187e24 */ /* 0x000fe4000f8e00ff */
[----:B------:R-:W-:Y:S01]  /*16d0*/  IMAD.U32 R27, RZ, RZ, UR4 ;  /* 0x00000004ff1b7e24 */ /* 0x000fe2000f8e00ff */
[----:B------:R-:W-:Y:S06]  /*16e0*/  @!P2 BRA `(.L_x_2681) ;  /* 0x000000000010a947 */ /* 0x000fec0003800000 */
[----:B------:R-:W-:-:S04]  /*16f0*/  IADD3 R4, P0, R32, UR8, RZ ;  /* 0x0000000820047c10 */ /* 0x000fc8000ff1e0ff */
[----:B------:R-:W-:-:S05]  /*1700*/  IADD3.X R5, R28, UR9, RZ, P0, !PT ;  /* 0x000000091c057c10 */ /* 0x000fca00087fe4ff */
[----:B------:R0:W5:Y:S01]  /*1710*/  LDG.E R27, desc[UR60][R4.64] ;  /* 0x0000003c041b7981 */ /* 0x000162000c1e1900 */
[----:B------:R-:W-:Y:S05]  /*1720*/  BRA `(.L_x_2682) ;  /* 0x0000000000107947 */ /* 0x000fea0003800000 */
.L_x_2681:
[----:B------:R-:W-:Y:S05]  /*1730*/  @!P0 BRA `(.L_x_2682) ;  /* 0x00000000000c8947 */ /* 0x000fea0003800000 */
[----:B------:R-:W2:Y:S04]  /*1740*/  LDG.E R4, desc[UR60][R8.64] ;  /* 0x0000003c08047981 */ /* 0x000ea8000c1e1900 */
[----:B------:R-:W2:Y:S02]  /*1750*/  LDG.E R27, desc[UR60][R8.64+0x4] ;  /* 0x0000043c081b7981 */ /* 0x000ea4000c1e1900 */
[----:B--2---:R-:W-:-:S07]  /*1760*/  IMAD.IADD R27, R27, 0x1, -R4 ;  /* 0x000000011b1b7824 */ /* 0x004fce00078e0a04 */
.L_x_2682:
[----:B------:R-:W-:Y:S01]  /*1770*/  ULDC.64 UR4, c[0x0][0xa10] ;  /* 0x0002840000047ab9 */ /* 0x000fe20000000a00 */
[----:B------:R-:W1:Y:S01]  /*1780*/  LDC R9, c[0x0][0x448] ;  /* 0x00011200ff097b82 */ /* 0x000e620000000800 */
[----:B------:R-:W-:-:S04]  /*1790*/  ISETP.NE.U32.AND P0, PT, RZ, UR4, PT ;  /* 0x00000004ff007c0c */ /* 0x000fc8000bf05070 */
[----:B------:R-:W-:Y:S01]  /*17a0*/  ISETP.NE.AND.EX P0, PT, RZ, UR5, PT, P0 ;  /* 0x00000005ff007c0c */ /* 0x000fe2000bf05300 */
[----:B------:R-:W-:-:S12]  /*17b0*/  ULDC.64 UR4, c[0x0][0xa30] ;  /* 0x00028c0000047ab9 */ /* 0x000fd80000000a00 */
[----:B0-----:R-:W0:Y:S02]  /*17c0*/  @P0 LDC.64 R4, c[0x0][0xa10] ;  /* 0x00028400ff040b82 */ /* 0x001e240000000a00 */
[----:B0-----:R-:W-:-:S05]  /*17d0*/  @P0 IMAD.WIDE R4, R25, 0x4, R4 ;  /* 0x0000000419040825 */ /* 0x001fca00078e0204 */
[----:B------:R-:W2:Y:S04]  /*17e0*/  @P0 LDG.E R3, desc[UR60][R4.64] ;  /* 0x0000003c04030981 */ /* 0x000ea8000c1e1900 */
[----:B------:R0:W2:Y:S01]  /*17f0*/  @P0 LDG.E R8, desc[UR60][R4.64+0x4] ;  /* 0x0000043c04080981 */ /* 0x0000a2000c1e1900 */
[----:B------:R-:W-:Y:S01]  /*1800*/  ISETP.NE.U32.AND P1, PT, RZ, UR4, PT ;  /* 0x00000004ff007c0c */ /* 0x000fe2000bf25070 */
[----:B-----5:R-:W-:-:S03]  /*1810*/  IMAD.MOV.U32 R138, RZ, RZ, R27 ;  /* 0x000000ffff8a7224 */ /* 0x020fc600078e001b */
[----:B------:R-:W-:-:S13]  /*1820*/  ISETP.NE.AND.EX P1, PT, RZ, UR5, PT, P1 ;  /* 0x00000005ff007c0c */ /* 0x000fda000bf25310 */
[----:B------:R-:W-:-:S04]  /*1830*/  @P1 IADD3 R6, P2, R32, UR4, RZ ;  /* 0x0000000420061c10 */ /* 0x000fc8000ff5e0ff */
[----:B------:R-:W-:-:S05]  /*1840*/  @P1 IADD3.X R7, R28, UR5, RZ, P2, !PT ;  /* 0x000000051c071c10 */ /* 0x000fca00097fe4ff */
[----:B------:R3:W5:Y:S01]  /*1850*/  @P1 LDG.E R138, desc[UR60][R6.64] ;  /* 0x0000003c068a1981 */ /* 0x000762000c1e1900 */
[----:B-1----:R-:W-:Y:S01]  /*1860*/  ISETP.NE.AND P1, PT, R9, 0x1, PT ;  /* 0x000000010900780c */ /* 0x002fe20003f25270 */
[----:B------:R-:W-:Y:S01]  /*1870*/  IMAD.SHL.U32 R225, R29, 0x80, RZ ;  /* 0x000000801de17824 */ /* 0x000fe200078e00ff */
[----:B------:R-:W-:-:S03]  /*1880*/  PLOP3.LUT P2, PT, PT, PT, PT, 0x80, 0x0 ;  /* 0x000000000000781c */ /* 0x000fc60003f4f070 */
[----:B0-----:R-:W-:-:S08]  /*1890*/  VIADD R4, R225, 0x7f ;  /* 0x0000007fe1047836 */ /* 0x001fd00000000000 */
[----:B------:R-:W0:Y:S08]  /*18a0*/  @P1 LDC R9, c[0x0][0x44c] ;  /* 0x00011300ff091b82 */ /* 0x000e300000000800 */
[----:B------:R-:W1:Y:S01]  /*18b0*/  @P1 LDC R5, c[0x0][0x450] ;  /* 0x00011400ff051b82 */ /* 0x000e620000000800 */
[----:B--2---:R-:W-:Y:S02]  /*18c0*/  @P0 IMAD.IADD R24, R8, 0x1, -R3 ;  /* 0x0000000108180824 */ /* 0x004fe400078e0a03 */
[----:B------:R-:W-:-:S02]  /*18d0*/  IMAD.IADD R8, R27, 0x1, -R0 ;  /* 0x000000011b087824 */ /* 0x000fc400078e0a00 */
[----:B0-----:R-:W-:-:S03]  /*18e0*/  @P1 IMAD.HI.U32 R0, R4, R9, RZ ;  /* 0x0000000904001227 */ /* 0x001fc600078e00ff */
[----:B------:R-:W-:Y:S01]  /*18f0*/  IADD3 R227, R8, R24, RZ ;  /* 0x0000001808e37210 */ /* 0x000fe20007ffe0ff */
[----:B------:R-:W-:Y:S01]  /*1900*/  IMAD.MOV R124, RZ, RZ, -R8 ;  /* 0x000000ffff7c7224 */ /* 0x000fe200078e0a08 */
[----:B-1----:R-:W-:Y:S02]  /*1910*/  @P1 SHF.R.U32.HI R4, RZ, R5, R0 ;  /* 0x00000005ff041219 */ /* 0x002fe40000011600 */
[C---:B------:R-:W-:Y:S01]  /*1920*/  IADD3 R139, R227.reuse, 0x60, -R226 ;  /* 0x00000060e38b7810 */ /* 0x040fe20007ffe8e2 */
[----:B------:R-:W-:Y:S01]  /*1930*/  VIADD R0, R227, 0x5f ;  /* 0x0000005fe3007836 */ /* 0x000fe20000000000 */
[----:B------:R-:W-:-:S03]  /*1940*/  VIMNMX R124, RZ, R124, !PT ;  /* 0x0000007cff7c7248 */ /* 0x000fc60007fe0100 */
[----:B------:R-:W-:Y:S02]  /*1950*/  IMAD.IADD R4, R139, 0x1, R4 ;  /* 0x000000018b047824 */ /* 0x000fe400078e0204 */
[----:B------:R-:W-:-:S04]  /*1960*/  IMAD.HI R0, R0, 0x2aaaaaab, RZ ;  /* 0x2aaaaaab00007827 */ /* 0x000fc800078e02ff */
[----:B------:R-:W-:Y:S01]  /*1970*/  IMAD.HI R4, R4, 0x2aaaaaab, RZ ;  /* 0x2aaaaaab04047827 */ /* 0x000fe200078e02ff */
[----:B------:R-:W-:-:S04]  /*1980*/  SHF.R.U32.HI R3, RZ, 0x1f, R0 ;  /* 0x0000001fff037819 */ /* 0x000fc80000011600 */
[----:B------:R-:W-:Y:S02]  /*1990*/  SHF.R.U32.HI R5, RZ, 0x1f, R4 ;  /* 0x0000001fff057819 */ /* 0x000fe40000011604 */
[----:B------:R-:W-:Y:S02]  /*19a0*/  LEA.HI.SX32 R140, R0, R3, 0x1c ;  /* 0x00000003008c7211 */ /* 0x000fe400078fe2ff */
[----:B------:R-:W-:-:S04]  /*19b0*/  LEA.HI.SX32 R5, R4, R5, 0x1c ;  /* 0x0000000504057211 */ /* 0x000fc800078fe2ff */
[----:B------:R-:W-:-:S05]  /*19c0*/  VIMNMX R5, R140, R5, PT ;  /* 0x000000058c057248 */ /* 0x000fca0003fe0100 */
        /* <DEDUP_REMOVED lines=11> */
[----:B---3--:R-:W-:Y:S05]  /*1a80*/  @!P0 BRA `(.L_x_2683) ;  /* 0x00000094007c8947 */ /* 0x008fea0003800000 */
        /* <DEDUP_REMOVED lines=20> */
.L_x_2685:
[----:B------:R-:W-:Y:S05]  /*1bd0*/  BSYNC B6 ;  /* 0x0000000000067941 */ /* 0x000fea0003800000 */
.L_x_2684:
        /* <DEDUP_REMOVED lines=20> */
.L_x_2687:
[----:B------:R-:W-:Y:S05]  /*1d20*/  BSYNC B6 ;  /* 0x0000000000067941 */ /* 0x000fea0003800000 */
.L_x_2686:
[----:B------:R-:W2:Y:S01]  /*1d30*/  LDL R14, [R1+0x54] ;  /* 0x00005400010e7983 */ /* 0x000ea20000100800 */
[----:B------:R-:W-:Y:S01]  /*1d40*/  ULDC.64 UR4, c[0x0][0x9f8] ;  /* 0x00027e0000047ab9 */ /* 0x000fe20000000a00 */
[----:B------:R-:W0:Y:S01]  /*1d50*/  LDC.64 R96, c[0x0][0x3f8] ;  /* 0x0000fe00ff607b82 */ /* 0x000e220000000a00 */
[----:B------:R-:W-:Y:S01]  /*1d60*/  ISETP.NE.U32.AND P0, PT, RZ, UR4, PT ;  /* 0x00000004ff007c0c */ /* 0x000fe2000bf05070 */
[----:B------:R-:W3:Y:S03]  /*1d70*/  LDL.LU R13, [R1] ;  /* 0x00000000010d7983 */ /* 0x000ee60000300800 */
[----:B------:R-:W-:-:S03]  /*1d80*/  ISETP.NE.AND.EX P0, PT, RZ, UR5, PT, P0 ;  /* 0x00000005ff007c0c */ /* 0x000fc6000bf05300 */
[----:B------:R-:W1:Y:S08]  /*1d90*/  LDC R121, c[0x0][0x3f4] ;  /* 0x0000fd00ff797b82 */ /* 0x000e700000000800 */
[----:B------:R-:W4:Y:S02]  /*1da0*/  LDC.64 R90, c[0x0][0x408] ;  /* 0x00010200ff5a7b82 */ /* 0x000f240000000a00 */
[----:B------:R-:W-:Y:S01]  /*1db0*/  @P0 IADD3 R4, P1, R32, UR4, RZ ;  /* 0x0000000420040c10 */ /* 0x000fe2000ff3e0ff */
[----:B------:R-:W-:-:S03]  /*1dc0*/  ULDC UR4, c[0x0][0x2f4] ;  /* 0x0000bd0000047ab9 */ /* 0x000fc60000000800 */
[----:B------:R-:W-:-:S05]  /*1dd0*/  @P0 IADD3.X R5, R28, UR5, RZ, P1, !PT ;  /* 0x000000051c050c10 */ /* 0x000fca0008ffe4ff */
[----:B------:R0:W2:Y:S01]  /*1de0*/  @P0 LDG.E R25, desc[UR60][R4.64] ;  /* 0x0000003c04190981 */ /* 0x0000a2000c1e1900 */
[----:B------:R-:W-:Y:S02]  /*1df0*/  ISETP.GE.AND P1, PT, R195, UR4, PT ;  /* 0x00000004c3007c0c */ /* 0x000fe4000bf26270 */
[----:B------:R-:W-:Y:S02]  /*1e00*/  ISETP.GE.AND P0, PT, R16, UR4, PT ;  /* 0x0000000410007c0c */ /* 0x000fe4000bf06270 */
[----:B------:R-:W-:Y:S02]  /*1e10*/  SEL R3, RZ, 0xffffffff, P1 ;  /* 0xffffffffff037807 */ /* 0x000fe40000800000 */
[----:B------:R-:W-:-:S03]  /*1e20*/  SEL R0, RZ, 0x1, P0 ;  /* 0x00000001ff007807 */ /* 0x000fc60000000000 */
[----:B------:R-:W-:Y:S01]  /*1e30*/  IMAD.SHL.U32 R3, R3, 0x2, RZ ;  /* 0x0000000203037824 */ /* 0x000fe200078e00ff */
[----:B------:R-:W-:Y:S02]  /*1e40*/  ISETP.GE.AND P0, PT, R194, UR4, PT ;  /* 0x00000004c2007c0c */ /* 0x000fe4000bf06270 */
[----:B------:R-:W-:Y:S02]  /*1e50*/  ISETP.GE.AND P1, PT, R22, UR4, PT ;  /* 0x0000000416007c0c */ /* 0x000fe4000bf26270 */
[----:B------:R-:W-:Y:S02]  /*1e60*/  LOP3.LUT R0, R3, 0x2, R0, 0xe2, !PT ;  /* 0x0000000203007812 */ /* 0x000fe400078ee200 */
[----:B0-----:R-:W-:Y:S02]  /*1e70*/  SHF.R.S32.HI R5, RZ, 0x1f, R203 ;  /* 0x0000001fff057819 */ /* 0x001fe400000114cb */
[----:B------:R-:W-:Y:S02]  /*1e80*/  SEL R3, RZ, 0x4, P0 ;  /* 0x00000004ff037807 */ /* 0x000fe40000000000 */
[----:B------:R-:W-:-:S02]  /*1e90*/  SEL R4, RZ, 0x8, P1 ;  /* 0x00000008ff047807 */ /* 0x000fc40000800000 */
[----:B------:R-:W-:Y:S01]  /*1ea0*/  ISETP.GE.AND P2, PT, R19, UR4, PT ;  /* 0x0000000413007c0c */ /* 0x000fe2000bf46270 */
[----:B------:R-:W-:Y:S01]  /*1eb0*/  IMAD R6, R5, R96, RZ ;  /* 0x0000006005067224 */ /* 0x000fe200078e02ff */
[----:B------:R-:W-:Y:S02]  /*1ec0*/  SHF.R.S32.HI R193, RZ, 0x1f, R192 ;  /* 0x0000001fffc17819 */ /* 0x000fe400000114c0 */
[----:B------:R-:W-:Y:S02]  /*1ed0*/  LOP3.LUT R0, R4, R0, R3, 0xfe, !PT ;  /* 0x0000000004007212 */ /* 0x000fe400078efe03 */
[----:B------:R-:W-:Y:S02]  /*1ee0*/  SEL R3, RZ, 0x10, P2 ;  /* 0x00000010ff037807 */ /* 0x000fe40001000000 */
[----:B-1----:R-:W-:Y:S01]  /*1ef0*/  ISETP.GE.AND P0, PT, R16, R121, PT ;  /* 0x000000791000720c */ /* 0x002fe20003f06270 */
[C---:B------:R-:W-:Y:S01]  /*1f00*/  IMAD R7, R203.reuse, R97, R6 ;  /* 0x00000061cb077224 */ /* 0x040fe200078e0206 */
[----:B------:R-:W-:Y:S01]  /*1f10*/  LOP3.LUT R9, R0, R3, RZ, 0xfc, !PT ;  /* 0x0000000300097212 */ /* 0x000fe200078efcff */
[----:B------:R-:W-:Y:S01]  /*1f20*/  IMAD.WIDE.U32 R100, R203, R96, R192 ;  /* 0x00000060cb647225 */ /* 0x000fe200078e00c0 */
[----:B------:R-:W-:-:S03]  /*1f30*/  ISETP.GE.AND P1, PT, R195, R121, PT ;  /* 0x00000079c300720c */ /* 0x000fc60003f26270 */
[----:B------:R-:W-:Y:S01]  /*1f40*/  IMAD.WIDE.U32 R98, R203, R96, R16 ;  /* 0x00000060cb627225 */ /* 0x000fe200078e0010 */
[----:B------:R-:W-:-:S03]  /*1f50*/  SEL R3, R121, RZ, P0 ;  /* 0x000000ff79037207 */ /* 0x000fc60000000000 */
[-C--:B----4-:R-:W-:Y:S02]  /*1f60*/  IMAD R0, R5, R90.reuse, RZ ;  /* 0x0000005a05007224 */ /* 0x090fe400078e02ff */
[----:B------:R-:W-:Y:S02]  /*1f70*/  IMAD.IADD R101, R101, 0x1, R7 ;  /* 0x0000000165657824 */ /* 0x000fe400078e0207 */
[----:B------:R-:W-:Y:S01]  /*1f80*/  IMAD.IADD R99, R7, 0x1, R99 ;  /* 0x0000000107637824 */ /* 0x000fe200078e0263 */
[----:B------:R-:W-:Y:S01]  /*1f90*/  ISETP.GE.AND P3, PT, R194, R121, PT ;  /* 0x00000079c200720c */ /* 0x000fe20003f66270 */
[----:B------:R-:W-:Y:S01]  /*1fa0*/  IMAD R7, R203, R91, R0 ;  /* 0x0000005bcb077224 */ /* 0x000fe200078e0200 */
[C---:B------:R-:W-:Y:S01]  /*1fb0*/  SEL R0, R121.reuse, RZ, P1 ;  /* 0x000000ff79007207 */ /* 0x040fe20000800000 */
[----:B------:R-:W-:Y:S01]  /*1fc0*/  IMAD.IADD R3, R16, 0x1, R3 ;  /* 0x0000000110037824 */ /* 0x000fe200078e0203 */
[----:B------:R-:W-:Y:S01]  /*1fd0*/  SEL R5, R121, RZ, P3 ;  /* 0x000000ff79057207 */ /* 0x000fe20001800000 */
[----:B------:R-:W-:-:S04]  /*1fe0*/  IMAD.WIDE.U32 R92, R203, R90, R16 ;  /* 0x0000005acb5c7225 */ /* 0x000fc800078e0010 */
[----:B------:R-:W-:Y:S01]  /*1ff0*/  IMAD.IADD R4, R195, 0x1, R0 ;  /* 0x00000001c3047824 */ /* 0x000fe200078e0200 */
[----:B------:R-:W-:Y:S01]  /*2000*/  SHF.R.S32.HI R0, RZ, 0x1f, R3 ;  /* 0x0000001fff007819 */ /* 0x000fe20000011403 */
[----:B------:R-:W-:Y:S01]  /*2010*/  IMAD.WIDE.U32 R94, R203, R90, R192 ;  /* 0x0000005acb5e7225 */ /* 0x000fe200078e00c0 */
[----:B------:R-:W-:-:S03]  /*2020*/  LOP3.LUT P2, RZ, R228, 0x4, RZ, 0xc0, !PT ;  /* 0x00000004e4ff7812 */ /* 0x000fc6000784c0ff */
[----:B------:R-:W-:Y:S01]  /*2030*/  IMAD.IADD R10, R194, 0x1, R5 ;  /* 0x00000001c20a7824 */ /* 0x000fe200078e0205 */
[CC--:B------:R-:W-:Y:S01]  /*2040*/  LEA.HI R5, R0.reuse, R3.reuse, RZ, 0x3 ;  /* 0x0000000300057211 */ /* 0x0c0fe200078f18ff */
[----:B------:R-:W-:Y:S01]  /*2050*/  IMAD.IADD R95, R95, 0x1, R7 ;  /* 0x000000015f5f7824 */ /* 0x000fe200078e0207 */
[----:B------:R-:W-:Y:S02]  /*2060*/  LEA.HI R0, R0, R3, RZ, 0x6 ;  /* 0x0000000300007211 */ /* 0x000fe400078f30ff */
[----:B------:R-:W-:Y:S02]  /*2070*/  IADD3 R93, R7, R93, RZ ;  /* 0x0000005d075d7210 */ /* 0x000fe40007ffe0ff */
[----:B------:R-:W-:Y:S02]  /*2080*/  SHF.R.S32.HI R7, RZ, 0x1f, R4 ;  /* 0x0000001fff077819 */ /* 0x000fe40000011404 */
[----:B------:R-:W-:Y:S01]  /*2090*/  SHF.R.S32.HI R3, RZ, 0x6, R0 ;  /* 0x00000006ff037819 */ /* 0x000fe20000011400 */
[----:B------:R-:W0:Y:S01]  /*20a0*/  S2R R141, SR_TID.X ;  /* 0x00000000008d7919 */ /* 0x000e220000002100 */
[----:B------:R-:W-:-:S02]  /*20b0*/  LEA.HI R8, R7, R4, RZ, 0x6 ;  /* 0x0000000407087211 */ /* 0x000fc400078f30ff */
[----:B------:R-:W-:Y:S02]  /*20c0*/  LEA.HI R6, R7, R4, RZ, 0x3 ;  /* 0x0000000407067211 */ /* 0x000fe400078f18ff */
[--C-:B------:R-:W-:Y:S02]  /*20d0*/  LOP3.LUT R0, R219, 0x38, R5.reuse, 0xf8, !PT ;  /* 0x00000038db007812 */ /* 0x100fe400078ef805 */
[----:B------:R-:W-:Y:S02]  /*20e0*/  LOP3.LUT R7, R216, 0x38, R5, 0xf8, !PT ;  /* 0x00000038d8077812 */ /* 0x000fe400078ef805 */
[----:B------:R-:W-:Y:S01]  /*20f0*/  SHF.R.U32.HI R15, RZ, 0x3, R216 ;  /* 0x00000003ff0f7819 */ /* 0x000fe200000116d8 */
[C---:B------:R-:W-:Y:S01]  /*2100*/  IMAD R136, R3.reuse, 0x1800, R222 ;  /* 0x0000180003887824 */ /* 0x040fe200078e02de */
[----:B------:R-:W-:Y:S01]  /*2110*/  SHF.R.S32.HI R11, RZ, 0x1f, R10 ;  /* 0x0000001fff0b7819 */ /* 0x000fe2000001140a */
[----:B------:R-:W-:Y:S01]  /*2120*/  IMAD R133, R3, 0x1800, R223 ;  /* 0x0000180003857824 */ /* 0x000fe200078e02df */
[----:B------:R-:W-:-:S02]  /*2130*/  SHF.R.S32.HI R8, RZ, 0x6, R8 ;  /* 0x00000006ff087819 */ /* 0x000fc40000011408 */
[----:B------:R-:W-:Y:S02]  /*2140*/  LOP3.LUT R4, R219, 0x38, R6, 0xf8, !PT ;  /* 0x00000038db047812 */ /* 0x000fe400078ef806 */
[----:B------:R-:W-:Y:S02]  /*2150*/  LOP3.LUT R3, R0, R221, RZ, 0x3c, !PT ;  /* 0x000000dd00037212 */ /* 0x000fe400078e3cff */
[----:B------:R-:W-:Y:S02]  /*2160*/  LOP3.LUT R0, R7, R15, RZ, 0x3c, !PT ;  /* 0x0000000f07007212 */ /* 0x000fe400078e3cff */
[CC--:B------:R-:W-:Y:S02]  /*2170*/  LEA.HI R12, R11.reuse, R10.reuse, RZ, 0x3 ;  /* 0x0000000a0b0c7211 */ /* 0x0c0fe400078f18ff */
[----:B------:R-:W-:Y:S01]  /*2180*/  LEA.HI R10, R11, R10, RZ, 0x6 ;  /* 0x0000000a0b0a7211 */ /* 0x000fe200078f30ff */
[----:B------:R-:W-:Y:S01]  /*2190*/  IMAD R135, R8, 0x1800, R222 ;  /* 0x0000180008877824 */ /* 0x000fe200078e02de */
[----:B------:R-:W-:Y:S01]  /*21a0*/  LOP3.LUT R4, R4, R221, RZ, 0x3c, !PT ;  /* 0x000000dd04047212 */ /* 0x000fe200078e3cff */
[----:B------:R-:W-:Y:S01]  /*21b0*/  IMAD.IADD R136, R136, 0x1, R3 ;  /* 0x0000000188887824 */ /* 0x000fe200078e0203 */
[----:B------:R-:W-:Y:S01]  /*21c0*/  LOP3.LUT R3, R216, 0x38, R6, 0xf8, !PT ;  /* 0x00000038d8037812 */ /* 0x000fe200078ef806 */
[----:B------:R-:W-:Y:S01]  /*21d0*/  IMAD.IADD R133, R133, 0x1, R0 ;  /* 0x0000000185857824 */ /* 0x000fe200078e0200 */
[----:B-----5:R-:W-:-:S02]  /*21e0*/  SHF.R.S32.HI R11, RZ, 0x1f, R138 ;  /* 0x0000001fff0b7819 */ /* 0x020fc4000001148a */
[----:B------:R-:W-:Y:S02]  /*21f0*/  SHF.R.S32.HI R10, RZ, 0x6, R10 ;  /* 0x00000006ff0a7819 */ /* 0x000fe4000001140a */
[----:B------:R-:W-:Y:S01]  /*2200*/  LOP3.LUT R0, R219, 0x38, R12, 0xf8, !PT ;  /* 0x00000038db007812 */ /* 0x000fe200078ef80c */
[----:B------:R-:W-:Y:S01]  /*2210*/  IMAD.IADD R135, R135, 0x1, R4 ;  /* 0x0000000187877824 */ /* 0x000fe200078e0204 */
[----:B------:R-:W-:Y:S02]  /*2220*/  LOP3.LUT R7, R216, 0x38, R12, 0xf8, !PT ;  /* 0x00000038d8077812 */ /* 0x000fe400078ef80c */
[----:B------:R-:W-:Y:S01]  /*2230*/  LOP3.LUT R4, R3, R15, RZ, 0x3c, !PT ;  /* 0x0000000f03047212 */ /* 0x000fe200078e3cff */
[----:B------:R-:W-:Y:S01]  /*2240*/  IMAD R132, R10, 0x1800, R222 ;  /* 0x000018000a847824 */ /* 0x000fe200078e02de */
[----:B------:R-:W-:Y:S01]  /*2250*/  LOP3.LUT R3, R0, R221, RZ, 0x3c, !PT ;  /* 0x000000dd00037212 */ /* 0x000fe200078e3cff */
[----:B------:R-:W-:Y:S01]  /*2260*/  IMAD R0, R11, R96, RZ ;  /* 0x000000600b007224 */ /* 0x000fe200078e02ff */
[----:B------:R-:W-:Y:S01]  /*2270*/  LOP3.LUT R7, R7, R15, RZ, 0x3c, !PT ;  /* 0x0000000f07077212 */ /* 0x000fe200078e3cff */
[----:B------:R-:W-:-:S02]  /*2280*/  IMAD R11, R11, R90, RZ ;  /* 0x0000005a0b0b7224 */ /* 0x000fc400078e02ff */
[--C-:B------:R-:W-:Y:S02]  /*2290*/  IMAD R131, R8, 0x1800, R223.reuse ;  /* 0x0000180008837824 */ /* 0x100fe400078e02df */
[----:B------:R-:W-:Y:S01]  /*22a0*/  IMAD R130, R10, 0x1800, R223 ;  /* 0x000018000a827824 */ /* 0x000fe200078e02df */
[----:B------:R-:W-:Y:S01]  /*22b0*/  SHF.L.U64.HI R106, R90, 0x6, R91 ;  /* 0x000000065a6a7819 */ /* 0x000fe2000001025b */
[----:B------:R-:W-:Y:S02]  /*22c0*/  IMAD.IADD R132, R132, 0x1, R3 ;  /* 0x0000000184847824 */ /* 0x000fe400078e0203 */
[----:B------:R-:W-:Y:S02]  /*22d0*/  IMAD R3, R91, 0x60, RZ ;  /* 0x000000605b037824 */ /* 0x000fe400078e02ff */
[----:B------:R-:W-:Y:S02]  /*22e0*/  IMAD R11, R138, R91, R11 ;  /* 0x0000005b8a0b7224 */ /* 0x000fe400078e020b */
[----:B------:R-:W-:-:S02]  /*22f0*/  IMAD.SHL.U32 R107, R90, 0x40, RZ ;  /* 0x000000405a6b7824 */ /* 0x000fc400078e00ff */
[----:B------:R-:W-:-:S04]  /*2300*/  IMAD.WIDE.U32 R94, R138, R90, R94 ;  /* 0x0000005a8a5e7225 */ /* 0x000fc800078e005e */
[----:B------:R-:W-:-:S04]  /*2310*/  IMAD.WIDE.U32 R92, R138, R90, R92 ;  /* 0x0000005a8a5c7225 */ /* 0x000fc800078e005c */
[----:B------:R-:W-:Y:S01]  /*2320*/  IMAD.IADD R131, R131, 0x1, R4 ;  /* 0x0000000183837824 */ /* 0x000fe200078e0204 */
[----:B------:R-:W-:Y:S01]  /*2330*/  LOP3.LUT R4, R219, 0x18, R16, 0xf8, !PT ;  /* 0x00000018db047812 */ /* 0x000fe200078ef810 */
[----:B------:R-:W-:Y:S02]  /*2340*/  IMAD.IADD R130, R130, 0x1, R7 ;  /* 0x0000000182827824 */ /* 0x000fe400078e0207 */
[----:B------:R-:W-:-:S04]  /*2350*/  IMAD.WIDE.U32 R90, R90, 0x60, RZ ;  /* 0x000000605a5a7825 */ /* 0x000fc800078e00ff */
[C---:B------:R-:W-:Y:S02]  /*2360*/  IMAD R7, R138.reuse, R97, R0 ;  /* 0x000000618a077224 */ /* 0x040fe400078e0200 */
[----:B------:R-:W-:-:S04]  /*2370*/  IMAD.WIDE.U32 R100, R138, R96, R100 ;  /* 0x000000608a647225 */ /* 0x000fc800078e0064 */
[----:B------:R-:W-:Y:S01]  /*2380*/  IMAD.WIDE.U32 R98, R138, R96, R98 ;  /* 0x000000608a627225 */ /* 0x000fe200078e0062 */
[----:B------:R-:W-:Y:S02]  /*2390*/  SHF.L.U64.HI R104, R96, 0x6, R97 ;  /* 0x0000000660687819 */ /* 0x000fe40000010261 */
[----:B------:R-:W-:Y:S01]  /*23a0*/  LOP3.LUT R129, R4, R221, RZ, 0x3c, !PT ;  /* 0x000000dd04817212 */ /* 0x000fe200078e3cff */
[----:B------:R-:W-:Y:S01]  /*23b0*/  IMAD.IADD R126, R126, 0x1, R27 ;  /* 0x000000017e7e7824 */ /* 0x000fe200078e021b */
[----:B------:R-:W-:Y:S01]  /*23c0*/  SHF.R.S32.HI R114, RZ, 0x3, R5 ;  /* 0x00000003ff727819 */ /* 0x000fe20000011405 */
[----:B------:R-:W-:Y:S01]  /*23d0*/  IMAD.IADD R128, R91, 0x1, R3 ;  /* 0x000000015b807824 */ /* 0x000fe200078e0203 */
[----:B------:R-:W-:Y:S01]  /*23e0*/  SHF.R.S32.HI R113, RZ, 0x3, R6 ;  /* 0x00000003ff717819 */ /* 0x000fe20000011406 */
[----:B------:R-:W-:Y:S01]  /*23f0*/  IMAD R127, R97, 0x60, RZ ;  /* 0x00000060617f7824 */ /* 0x000fe200078e02ff */
[----:B------:R-:W-:Y:S01]  /*2400*/  LOP3.LUT R5, R5, 0xfffffff8, RZ, 0xc0, !PT ;  /* 0xfffffff805057812 */ /* 0x000fe200078ec0ff */
[----:B------:R-:W-:Y:S01]  /*2410*/  IMAD.SHL.U32 R105, R96, 0x40, RZ ;  /* 0x0000004060697824 */ /* 0x000fe200078e00ff */
[----:B------:R-:W-:Y:S01]  /*2420*/  LOP3.LUT R6, R6, 0xfffffff8, RZ, 0xc0, !PT ;  /* 0xfffffff806067812 */ /* 0x000fe200078ec0ff */
[----:B------:R-:W-:-:S02]  /*2430*/  IMAD.IADD R103, R101, 0x1, R7 ;  /* 0x0000000165677824 */ /* 0x000fc400078e0207 */
[----:B------:R-:W-:Y:S01]  /*2440*/  IMAD.IADD R3, R7, 0x1, R99 ;  /* 0x0000000107037824 */ /* 0x000fe200078e0263 */
[----:B------:R-:W-:Y:S01]  /*2450*/  LOP3.LUT R7, R12, 0xfffffff8, RZ, 0xc0, !PT ;  /* 0xfffffff80c077812 */ /* 0x000fe200078ec0ff */
[----:B------:R-:W-:Y:S01]  /*2460*/  IMAD.WIDE.U32 R96, R96, 0x60, RZ ;  /* 0x0000006060607825 */ /* 0x000fe200078e00ff */
[----:B------:R-:W-:Y:S02]  /*2470*/  SHF.R.S32.HI R0, RZ, 0x1f, R30 ;  /* 0x0000001fff007819 */ /* 0x000fe4000001141e */
[----:B0-----:R-:W-:Y:S01]  /*2480*/  LEA.HI R141, R141, 0x8, RZ, 0x19 ;  /* 0x000000088d8d7811 */ /* 0x001fe200078fc8ff */
[----:B------:R-:W-:Y:S01]  /*2490*/  IMAD.SHL.U32 R121, R121, 0x2, RZ ;  /* 0x0000000279797824 */ /* 0x000fe200078e00ff */
[----:B------:R-:W-:Y:S01]  /*24a0*/  SHF.R.S32.HI R112, RZ, 0x3, R12 ;  /* 0x00000003ff707819 */ /* 0x000fe2000001140c */
[----:B------:R-:W-:Y:S01]  /*24b0*/  IMAD.IADD R129, R222, 0x1, R129 ;  /* 0x00000001de817824 */ /* 0x000fe200078e0281 */
[----:B------:R-:W-:Y:S01]  /*24c0*/  SHF.R.S32.HI R110, RZ, 0x1f, R5 ;  /* 0x0000001fff6e7819 */ /* 0x000fe20000011405 */
[----:B------:R-:W-:Y:S01]  /*24d0*/  IMAD.IADD R127, R97, 0x1, R127 ;  /* 0x00000001617f7824 */ /* 0x000fe200078e027f */
[----:B------:R-:W-:Y:S01]  /*24e0*/  SHF.R.S32.HI R109, RZ, 0x1f, R6 ;  /* 0x0000001fff6d7819 */ /* 0x000fe20000011406 */
[----:B------:R-:W-:Y:S01]  /*24f0*/  IMAD.IADD R102, R95, 0x1, R11 ;  /* 0x000000015f667824 */ /* 0x000fe200078e020b */
[----:B------:R-:W-:Y:S01]  /*2500*/  SHF.R.S32.HI R108, RZ, 0x1f, R7 ;  /* 0x0000001fff6c7819 */ /* 0x000fe20000011407 */
[----:B------:R-:W-:Y:S01]  /*2510*/  IMAD.IADD R4, R11, 0x1, R93 ;  /* 0x000000010b047824 */ /* 0x000fe200078e025d */
[----:B---3--:R-:W-:-:S04]  /*2520*/  LOP3.LUT R13, R13, 0xfffffffe, RZ, 0xc0, !PT ;  /* 0xfffffffe0d0d7812 */ /* 0x008fc800078ec0ff */
[----:B------:R-:W-:-:S04]  /*2530*/  @P3 LOP3.LUT R13, R13, 0x1, RZ, 0xfc, !PT ;  /* 0x000000010d0d3812 */ /* 0x000fc800078efcff */
[----:B------:R-:W-:-:S04]  /*2540*/  LOP3.LUT R13, R13, 0xfffffffb, RZ, 0xc0, !PT ;  /* 0xfffffffb0d0d7812 */ /* 0x000fc800078ec0ff */
[----:B------:R-:W-:-:S05]  /*2550*/  @P2 LOP3.LUT R13, R13, 0x4, RZ, 0xfc, !PT ;  /* 0x000000040d0d2812 */ /* 0x000fca00078efcff */
[----:B------:R0:W-:Y:S01]  /*2560*/  STL [R1], R13 ;  /* 0x0000000d01007387 */ /* 0x0001e20000100800 */
[----:B------:R-:W-:-:S04]  /*2570*/  ISETP.GE.AND P2, PT, R23, UR4, PT ;  /* 0x0000000417007c0c */ /* 0x000fc8000bf46270 */
[----:B------:R-:W-:-:S04]  /*2580*/  SEL R8, RZ, 0x20, P2 ;  /* 0x00000020ff087807 */ /* 0x000fc80001000000 */
[C---:B------:R-:W-:Y:S02]  /*2590*/  LOP3.LUT R27, R9.reuse, R8, RZ, 0xfc, !PT ;  /* 0x00000008091b7212 */ /* 0x040fe400078efcff */
[----:B------:R-:W-:Y:S01]  /*25a0*/  LOP3.LUT R8, R9, 0x1, RZ, 0xc0, !PT ;  /* 0x0000000109087812 */ /* 0x000fe200078ec0ff */
[----:B--2---:R-:W-:Y:S01]  /*25b0*/  IMAD R111, R14, 0x40, R203 ;  /* 0x000000400e6f7824 */ /* 0x004fe200078e02cb */
[C---:B------:R-:W-:Y:S02]  /*25c0*/  LOP3.LUT R9, R27.reuse, 0x2, RZ, 0xc0, !PT ;  /* 0x000000021b097812 */ /* 0x040fe400078ec0ff */
[C---:B------:R-:W-:Y:S02]  /*25d0*/  LOP3.LUT R10, R27.reuse, 0x4, RZ, 0xc0, !PT ;  /* 0x000000041b0a7812 */ /* 0x040fe400078ec0ff */
[C---:B------:R-:W-:Y:S02]  /*25e0*/  LOP3.LUT R20, R27.reuse, 0x8, RZ, 0xc0, !PT ;  /* 0x000000081b147812 */ /* 0x040fe400078ec0ff */
[----:B------:R-:W-:-:S02]  /*25f0*/  LOP3.LUT R21, R27, 0x10, RZ, 0xc0, !PT ;  /* 0x000000101b157812 */ /* 0x000fc400078ec0ff */
[----:B------:R-:W-:Y:S02]  /*2600*/  SHF.R.S32.HI R125, RZ, 0x1f, R25 ;  /* 0x0000001fff7d7819 */ /* 0x000fe40000011419 */
[----:B0-----:R-:W-:-:S07]  /*2610*/  LOP3.LUT R27, R27, 0x20, RZ, 0xc0, !PT ;  /* 0x000000201b1b7812 */ /* 0x001fce00078ec0ff */
.L_x_2793:
[----:B--2-4-:R-:W2:Y:S01]  /*2620*/  LDL.LU R34, [R1] ;  /* 0x0000000001227983 */ /* 0x014ea20000300800 */
[----:B------:R-:W0:Y:S01]  /*2630*/  LDC R32, c[0x0][0x430] ;  /* 0x00010c00ff207b82 */ /* 0x000e220000000800 */
[----:B------:R-:W-:-:S04]  /*2640*/  VIADD R26, R26, 0xffffffff ;  /* 0xffffffff1a1a7836 */ /* 0x000fc80000000000 */
[----:B------:R-:W-:-:S03]  /*2650*/  IMAD R11, R26, 0x60, R111 ;  /* 0x000000601a0b7824 */ /* 0x000fc600078e026f */
        /* <DEDUP_REMOVED lines=14> */
[----:B------:R-:W-:Y:S02]  /*2740*/  @!P2 IMAD R31, R25, R15, R28 ;  /* 0x0000000f191fa224 */ /* 0x000fe400078e021c */
[----:B------:R-:W-:-:S04]  /*2750*/  @!P2 IMAD.MOV.U32 R28, RZ, RZ, R11 ;  /* 0x000000ffff1ca224 */ /* 0x000fc800078e000b */
[----:B------:R-:W-:-:S04]  /*2760*/  @!P2 IMAD.WIDE.U32 R14, R25, R14, R28 ;  /* 0x0000000e190ea225 */ /* 0x000fc800078e001c */
[----:B------:R-:W-:Y:S01]  /*2770*/  @!P2 IMAD.IADD R15, R15, 0x1, R31 ;  /* 0x000000010f0fa824 */ /* 0x000fe200078e021f */
[----:B---3--:R-:W-:Y:S01]  /*2780*/  @!P2 LEA R12, P3, R14, R12, 0x2 ;  /* 0x0000000c0e0ca211 */ /* 0x008fe200078610ff */
[----:B------:R-:W-:-:S03]  /*2790*/  IMAD.MOV.U32 R28, RZ, RZ, RZ ;  /* 0x000000ffff1c7224 */ /* 0x000fc600078e00ff */
        /* <DEDUP_REMOVED lines=11> */
[----:B------:R-:W-:-:S05]  /*2850*/  @P4 VIADD R84, R14, 0xffffffe0 ;  /* 0xffffffe00e544836 */ /* 0x000fca0000000000 */
[----:B------:R-:W-:Y:S02]  /*2860*/  LEA R84, R84, R115, 0x1 ;  /* 0x0000007354547211 */ /* 0x000fe400078e08ff */
        /* <DEDUP_REMOVED lines=12> */
[-C--:B------:R-:W-:Y:S02]  /*2930*/  IMAD R32, R128, R26.reuse, RZ ;  /* 0x0000001a80207224 */ /* 0x080fe400078e02ff */
[----:B------:R-:W-:Y:S01]  /*2940*/  IMAD R11, R29, UR5, R14 ;  /* 0x000000051d0b7c24 */ /* 0x000fe2000f8e020e */
[----:B------:R-:W-:Y:S01]  /*2950*/  ULDC.64 UR4, c[0x0][0x310] ;  /* 0x0000c40000047ab9 */ /* 0x000fe20000000a00 */
[----:B------:R-:W-:-:S02]  /*2960*/  IMAD R14, R127, R26, RZ ;  /* 0x0000001a7f0e7224 */ /* 0x000fc400078e02ff */
[----:B------:R-:W-:Y:S02]  /*2970*/  IMAD R15, R86, UR4, RZ ;  /* 0x00000004560f7c24 */ /* 0x000fe4000f8e02ff */
[----:B------:R-:W-:Y:S01]  /*2980*/  IMAD.IADD R13, R13, 0x1, R11 ;  /* 0x000000010d0d7824 */ /* 0x000fe200078e020b */
[----:B------:R-:W-:Y:S01]  /*2990*/  SHF.R.S32.HI R11, RZ, 0x1f, R26 ;  /* 0x0000001fff0b7819 */ /* 0x000fe2000001141a */
[C---:B------:R-:W-:Y:S02]  /*29a0*/  IMAD R15, R28.reuse, UR5, R15 ;  /* 0x000000051c0f7c24 */ /* 0x040fe4000f8e020f */
        /* <DEDUP_REMOVED lines=8> */
[----:B------:R-:W-:Y:S01]  /*2a30*/  IMAD.IADD R119, R33, 0x1, R119 ;  /* 0x0000000121777824 */ /* 0x000fe200078e0277 */
[----:B------:R-:W-:Y:S01]  /*2a40*/  LEA R120, P3, R32, UR4, 0x1 ;  /* 0x0000000420787c11 */ /* 0x000fe2000f8608ff */
[----:B------:R-:W-:Y:S02]  /*2a50*/  IMAD R35, R11, R96, R14 ;  /* 0x000000600b237224 */ /* 0x000fe400078e020e */
[----:B------:R-:W-:Y:S01]  /*2a60*/  IMAD R87, R26, -0x60, R24 ;  /* 0xffffffa01a577824 */ /* 0x000fe200078e0218 */
[----:B------:R-:W-:Y:S01]  /*2a70*/  LEA.HI.X R119, R32, UR5, R119, 0x1, P3 ;  /* 0x0000000520777c11 */ /* 0x000fe200098f0c77 */
[----:B------:R-:W-:-:S03]  /*2a80*/  IMAD.WIDE.U32 R14, R96, R26, RZ ;  /* 0x0000001a600e7225 */ /* 0x000fc600078e00ff */
[----:B------:R-:W-:Y:S01]  /*2a90*/  VIMNMX R87, R87, 0x60, PT ;  /* 0x0000006057577848 */ /* 0x000fe20003fe0100 */
        /* <DEDUP_REMOVED lines=60> */
.L_x_2692:
[----:B------:R-:W-:Y:S05]  /*2e60*/  BSYNC B1 ;  /* 0x0000000000017941 */ /* 0x000fea0003800000 */
.L_x_2691:
        /* <DEDUP_REMOVED lines=57> */
.L_x_2694:
[----:B------:R-:W-:Y:S05]  /*3200*/  BSYNC B1 ;  /* 0x0000000000017941 */ /* 0x000fea0003800000 */
.L_x_2693:
[----:B------:R-:W2:Y:S01]  /*3210*/  LDL R11, [R1+0x4] ;  /* 0x00000400010b7983 */ /* 0x000ea20000100800 */
[----:B0-----:R-:W-:Y:S01]  /*3220*/  IMAD.MOV.U32 R12, RZ, RZ, R61 ;  /* 0x000000ffff0c7224 */ /* 0x001fe200078e003d */
        /* <DEDUP_REMOVED lines=31> */
[----:B-----5:R-:W-:Y:S01]  /*3420*/  IMAD.MOV.U32 R14, RZ, RZ, R37 ;  /* 0x000000ffff0e7224 */ /* 0x020fe200078e0025 */
[----:B------:R-:W-:Y:S01]  /*3430*/  PRMT R181, R12, 0x7610, R181 ;  /* 0x000076100cb57816 */ /* 0x000fe200000000b5 */
[----:B------:R-:W-:Y:S01]  /*3440*/  IMAD.MOV.U32 R12, RZ, RZ, R33 ;  /* 0x000000ffff0c7224 */ /* 0x000fe200078e0021 */
[----:B------:R-:W-:Y:S01]  /*3450*/  PRMT R154, R13, 0x7610, R154 ;  /* 0x000076100d9a7816 */ /* 0x000fe2000000009a */
[----:B------:R-:W-:Y:S01]  /*3460*/  IMAD.MOV.U32 R13, RZ, RZ, R36 ;  /* 0x000000ffff0d7224 */ /* 0x000fe200078e0024 */
[----:B------:R-:W-:Y:S01]  /*3470*/  PRMT R134, R14, 0x7610, R134 ;  /* 0x000076100e867816 */ /* 0x000fe20000000086 */
[----:B------:R-:W-:-:S05]  /*3480*/  IMAD.MOV.U32 R14, RZ, RZ, R44 ;  /* 0x000000ffff0e7224 */ /* 0x000fca00078e002c */
        /* <DEDUP_REMOVED lines=8> */
[----:B------:R-:W-:Y:S02]  /*3510*/  PRMT R158, R14, 0x7610, R158 ;  /* 0x000076100e9e7816 */ /* 0x000fe4000000009e */
[----:B--2---:R-:W-:Y:S01]  /*3520*/  R2UR UR4, R11 ;  /* 0x000000000b0472ca */ /* 0x004fe200000e0000 */
[----:B------:R-:W-:-:S05]  /*3530*/  IMAD.MOV.U32 R11, RZ, RZ, R60 ;  /* 0x000000ffff0b7224 */ /* 0x000fca00078e003c */
[----:B------:R-:W-:Y:S01]  /*3540*/  PRMT R170, R11, 0x7610, R170 ;  /* 0x000076100baa7816 */ /* 0x000fe200000000aa */
[----:B------:R-:W-:-:S05]  /*3550*/  IMAD.MOV.U32 R11, RZ, RZ, R64 ;  /* 0x000000ffff0b7224 */ /* 0x000fca00078e0040 */
[----:B------:R-:W-:Y:S01]  /*3560*/  PRMT R174, R11, 0x7610, R174 ;  /* 0x000076100bae7816 */ /* 0x000fe200000000ae */
[----:B------:R-:W-:Y:S01]  /*3570*/  IMAD.MOV.U32 R11, RZ, RZ, R72 ;  /* 0x000000ffff0b7224 */ /* 0x000fe200078e0048 */
[----:B------:R-:W-:-:S04]  /*3580*/  UISETP.NE.AND UP0, UPT, UR4, 0x3, UPT ;  /* 0x000000030400788c */ /* 0x000fc8000bf05270 */
[----:B------:R-:W-:Y:S01]  /*3590*/  PRMT R162, R11, 0x7610, R162 ;  /* 0x000076100ba27816 */ /* 0x000fe200000000a2 */
[----:B------:R-:W-:Y:S01]  /*35a0*/  IMAD.MOV.U32 R11, RZ, RZ, R58 ;  /* 0x000000ffff0b7224 */ /* 0x000fe200078e003a */
[----:B------:R-:W-:-:S04]  /*35b0*/  PLOP3.LUT P2, PT, PT, PT, UP0, 0x80, 0x0 ;  /* 0x000000000000781c */ /* 0x000fc80003f4f008 */
[----:B------:R-:W-:Y:S01]  /*35c0*/  PRMT R167, R11, 0x7610, R167 ;  /* 0x000076100ba77816 */ /* 0x000fe200000000a7 */
[----:B------:R-:W-:-:S05]  /*35d0*/  IMAD.MOV.U32 R11, RZ, RZ, R66 ;  /* 0x000000ffff0b7224 */ /* 0x000fca00078e0042 */
[----:B------:R-:W-:Y:S01]  /*35e0*/  PRMT R116, R116, 0x5410, R11 ;  /* 0x0000541074747816 */ /* 0x000fe2000000000b */
[----:B------:R-:W-:-:S03]  /*35f0*/  IMAD.MOV.U32 R11, RZ, RZ, R74 ;  /* 0x000000ffff0b7224 */ /* 0x000fc600078e004a */
[----:B------:R-:W-:Y:S01]  /*3600*/  PRMT R116, R12, 0x7610, R116 ;  /* 0x000076100c747816 */ /* 0x000fe20000000074 */
[----:B------:R-:W-:Y:S01]  /*3610*/  IMAD.MOV.U32 R12, RZ, RZ, R40 ;  /* 0x000000ffff0c7224 */ /* 0x000fe200078e0028 */
[----:B------:R-:W-:Y:S01]  /*3620*/  PRMT R123, R123, 0x5410, R11 ;  /* 0x000054107b7b7816 */ /* 0x000fe2000000000b */
[----:B------:R-:W-:-:S03]  /*3630*/  IMAD.MOV.U32 R11, RZ, RZ, R32 ;  /* 0x000000ffff0b7224 */ /* 0x000fc600078e0020 */
        /* <DEDUP_REMOVED lines=31> */
[----:B------:R-:W-:Y:S06]  /*3830*/  @!P2 BRA `(.L_x_2695) ;  /* 0x000000000004a947 */ /* 0x000fec0003800000 */
[----:B------:R-:W-:Y:S01]  /*3840*/  BPT.TRAP 0x1 ;  /* 0x000000040000795c */ /* 0x000fe20000300000 */
.L_x_2695:
[----:B------:R-:W-:Y:S01]  /*3850*/  IMAD R88, R18, 0x8, R2 ;  /* 0x0000000812587824 */ /* 0x000fe200078e0202 */
[----:B------:R-:W-:Y:S01]  /*3860*/  SHF.L.U32 R89, R204, 0x1f, RZ ;  /* 0x0000001fcc597819 */ /* 0x000fe200000006ff */
[----:B------:R-:W-:Y:S03]  /*3870*/  BSSY B1, `(.L_x_2696) ;  /* 0x0000003000017945 */ /* 0x000fe60003800000 */
[----:B------:R-:W0:Y:S02]  /*3880*/  SYNCS.PHASECHK.TRANS64.TRYWAIT P5, [R88+URZ+0x30890], R89 ;  /* 0x03089059580075a7 */ /* 0x000e2400080a017f */
[----:B0-----:R-:W-:Y:S05]  /*3890*/  @!P5 BRA `(.L_x_2697) ;  /* 0x0000022000ccd947 */ /* 0x001fea0003800000 */
.L_x_3040:
[----:B------:R-:W-:Y:S05]  /*38a0*/  BSYNC B1 ;  /* 0x0000000000017941 */ /* 0x000fea0003800000 */
.L_x_2696:
[----:B------:R-:W-:-:S03]  /*38b0*/  UMOV UR4, 0xffffffff ;  /* 0xffffffff00047882 */ /* 0x000fc60000000000 */
[----:B------:R-:W-:Y:S05]  /*38c0*/  BRA.DIV UR4, `(.L_x_2698) ;  /* 0x0000022204d47947 */ /* 0x000fea000b800000 */
[----:B------:R1:W2:Y:S04]  /*38d0*/  SHFL.IDX PT, R82, R119, RZ, 0x1c1f ;  /* 0x001c1fff77527589 */ /* 0x0002a800000e0000 */
[----:B------:R1:W3:Y:S02]  /*38e0*/  SHFL.IDX PT, R11, R120, RZ, 0x1c1f ;  /* 0x001c1fff780b7589 */ /* 0x0002e400000e0000 */
.L_x_3044:
        /* <DEDUP_REMOVED lines=26> */
[----:B------:R-:W-:Y:S02]  /*3a90*/  PRMT R13, R83, 0x5432, R152 ;  /* 0x00005432530d7816 */ /* 0x000fe40000000098 */
[----:B------:R-:W-:Y:S02]  /*3aa0*/  PRMT R152, R157, 0x5410, R153 ;  /* 0x000054109d987816 */ /* 0x000fe40000000099 */
[----:B------:R-:W-:Y:S01]  /*3ab0*/  LOP3.LUT R154, R14, 0xffff0000, RZ, 0xc0, !PT ;  /* 0xffff00000e9a7812 */ /* 0x000fe200078ec0ff */
[C---:B------:R-:W-:Y:S01]  /*3ac0*/  IMAD.U32 R155, R13.reuse, 0x10000, RZ ;  /* 0x000100000d9b7824 */ /* 0x040fe200078e00ff */
[----:B------:R-:W-:Y:S01]  /*3ad0*/  LOP3.LUT R13, R13, 0xffff0000, RZ, 0xc0, !PT ;  /* 0xffff00000d0d7812 */ /* 0x000fe200078ec0ff */
[----:B------:R-:W-:Y:S01]  /*3ae0*/  IMAD.U32 R153, R152, 0x10000, RZ ;  /* 0x0001000098997824 */ /* 0x000fe200078e00ff */
[----:B------:R-:W-:Y:S01]  /*3af0*/  F2FP.BF16.F32.PACK_AB R77, R77, R78 ;  /* 0x0000004e4d4d723e */ /* 0x000fe200000010ff */
[----:B------:R-:W-:-:S02]  /*3b00*/  IMAD.U32 R14, R14, 0x10000, RZ ;  /* 0x000100000e0e7824 */ /* 0x000fc400078e00ff */
[C---:B------:R-:W-:Y:S01]  /*3b10*/  FMUL.FTZ R157, R154.reuse, R153 ;  /* 0x000000999a9d7220 */ /* 0x040fe20000410000 */
[----:B------:R-:W-:-:S03]  /*3b20*/  FMUL.FTZ R154, R154, R155 ;  /* 0x0000009b9a9a7220 */ /* 0x000fc60000410000 */
[C---:B------:R-:W-:Y:S01]  /*3b30*/  FFMA.FTZ R157, R14.reuse, R155, -R157 ;  /* 0x0000009b0e9d7223 */ /* 0x040fe2000001089d */
[----:B------:R-:W-:Y:S01]  /*3b40*/  FFMA.FTZ R154, R14, R153, R154 ;  /* 0x000000990e9a7223 */ /* 0x000fe2000001009a */
[----:B------:R-:W-:Y:S02]  /*3b50*/  LOP3.LUT R153, R152, 0xffff0000, RZ, 0xc0, !PT ;  /* 0xffff000098997812 */ /* 0x000fe400078ec0ff */
[C---:B------:R-:W-:Y:S02]  /*3b60*/  LOP3.LUT R14, R15.reuse, 0xffff0000, RZ, 0xc0, !PT ;  /* 0xffff00000f0e7812 */ /* 0x040fe400078ec0ff */
[----:B------:R-:W-:-:S03]  /*3b70*/  SHF.L.U32 R152, R15, 0x10, RZ ;  /* 0x000000100f987819 */ /* 0x000fc600000006ff */
        /* <DEDUP_REMOVED lines=15> */
.L_x_2704:
[----:B------:R-:W-:Y:S05]  /*3c70*/  BSYNC B3 ;  /* 0x0000000000037941 */ /* 0x000fea0003800000 */
.L_x_2703:
[----:B0-----:R4:W-:Y:S02]  /*3c80*/  ST.E.128 desc[UR60][R80.64], R12 ;  /* 0x0000000c50007985 */ /* 0x0019e4000c101d3c */
.L_x_2702:
[----:B------:R-:W-:Y:S05]  /*3c90*/  BSYNC B2 ;  /* 0x0000000000027941 */ /* 0x000fea0003800000 */
.L_x_2701:
[----:B------:R-:W-:Y:S01]  /*3ca0*/  ISETP.NE.AND P3, PT, R9, RZ, PT ;  /* 0x000000ff0900720c */ /* 0x000fe20003f65270 */
[----:B------:R-:W-:-:S12]  /*3cb0*/  BSSY B2, `(.L_x_2705) ;  /* 0x000003a000027945 */ /* 0x000fd80003800000 */
[----:B------:R-:W-:Y:S05]  /*3cc0*/  @!P3 BRA `(.L_x_2706) ;  /* 0x0000000000e0b947 */ /* 0x000fea0003800000 */
[----:B----4-:R4:W0:Y:S01]  /*3cd0*/  LDS.128 R12, [R84+0x1e000] ;  /* 0x01e00000540c7984 */ /* 0x0108220000000c00 */
[----:B------:R-:W-:Y:S01]  /*3ce0*/  ISETP.GE.AND P3, PT, R208, R118, PT ;  /* 0x00000076d000720c */ /* 0x000fe20003f66270 */
[----:B------:R-:W-:Y:S01]  /*3cf0*/  IMAD.SHL.U32 R79, R197, 0x8, RZ ;  /* 0x00000008c54f7824 */ /* 0x000fe200078e00ff */
[----:B------:R-:W-:Y:S01]  /*3d00*/  BSSY B3, `(.L_x_2707) ;  /* 0x0000033000037945 */ /* 0x000fe20003800000 */
[----:B---3--:R-:W-:Y:S02]  /*3d10*/  IMAD.MOV.U32 R76, RZ, RZ, R11 ;  /* 0x000000ffff4c7224 */ /* 0x008fe400078e000b */
[----:B--2---:R-:W-:Y:S02]  /*3d20*/  IMAD.MOV.U32 R77, RZ, RZ, R82 ;  /* 0x000000ffff4d7224 */ /* 0x004fe400078e0052 */
[----:B------:R-:W-:-:S06]  /*3d30*/  IMAD.WIDE R76, R79, 0x2, R76 ;  /* 0x000000024f4c7825 */ /* 0x000fcc00078e024c */
[----:B----4-:R-:W-:Y:S05]  /*3d40*/  @P3 BRA `(.L_x_2708) ;  /* 0x0000000000b83947 */ /* 0x010fea0003800000 */
[----:B------:R-:W-:Y:S02]  /*3d50*/  SHF.R.U64 R79, R72, 0x10, R73 ;  /* 0x00000010484f7819 */ /* 0x000fe40000001249 */
[----:B------:R-:W-:Y:S02]  /*3d60*/  SHF.R.U64 R72, R74, 0x10, R75 ;  /* 0x000000104a487819 */ /* 0x000fe4000000124b */
        /* <DEDUP_REMOVED lines=8> */
[CC--:B------:R-:W-:Y:S01]  /*3df0*/  FMUL.FTZ R152, R78.reuse, R79.reuse ;  /* 0x0000004f4e987220 */ /* 0x0c0fe20000410000 */
[----:B------:R-:W-:Y:S01]  /*3e00*/  SHF.R.U32.HI R73, RZ, 0x10, R73 ;  /* 0x00000010ff497819 */ /* 0x000fe20000011649 */
[-C--:B------:R-:W-:Y:S01]  /*3e10*/  FMUL.FTZ R154, R78, R80.reuse ;  /* 0x000000504e9a7220 */ /* 0x080fe20000410000 */
[----:B------:R-:W-:Y:S01]  /*3e20*/  IMAD.U32 R75, R13, 0x10000, RZ ;  /* 0x000100000d4b7824 */ /* 0x000fe200078e00ff */
[----:B------:R-:W-:Y:S01]  /*3e30*/  PRMT R78, R181, 0x5410, R81 ;  /* 0x00005410b54e7816 */ /* 0x000fe20000000051 */
[----:B------:R-:W-:Y:S01]  /*3e40*/  IMAD.U32 R81, R12, 0x10000, RZ ;  /* 0x000100000c517824 */ /* 0x000fe200078e00ff */
[----:B------:R-:W-:Y:S01]  /*3e50*/  PRMT R73, R178, 0x5410, R73 ;  /* 0x00005410b2497816 */ /* 0x000fe20000000049 */
[C---:B------:R-:W-:Y:S01]  /*3e60*/  FFMA.FTZ R80, R75.reuse, R80, -R152 ;  /* 0x000000504b507223 */ /* 0x040fe20000010898 */
[----:B------:R-:W-:Y:S01]  /*3e70*/  LOP3.LUT R13, R14, 0xffff0000, RZ, 0xc0, !PT ;  /* 0xffff00000e0d7812 */ /* 0x000fe200078ec0ff */
[----:B------:R-:W-:Y:S01]  /*3e80*/  FFMA.FTZ R75, R75, R79, R154 ;  /* 0x0000004f4b4b7223 */ /* 0x000fe2000001009a */
[C---:B------:R-:W-:Y:S01]  /*3e90*/  IMAD.U32 R152, R78.reuse, 0x10000, RZ ;  /* 0x000100004e987824 */ /* 0x040fe200078e00ff */
[----:B------:R-:W-:Y:S01]  /*3ea0*/  LOP3.LUT R78, R78, 0xffff0000, RZ, 0xc0, !PT ;  /* 0xffff00004e4e7812 */ /* 0x000fe200078ec0ff */
[C---:B------:R-:W-:Y:S01]  /*3eb0*/  IMAD.U32 R154, R73.reuse, 0x10000, RZ ;  /* 0x00010000499a7824 */ /* 0x040fe200078e00ff */
[----:B------:R-:W-:Y:S01]  /*3ec0*/  LOP3.LUT R73, R73, 0xffff0000, RZ, 0xc0, !PT ;  /* 0xffff000049497812 */ /* 0x000fe200078ec0ff */
[----:B------:R-:W-:-:S02]  /*3ed0*/  IMAD.U32 R79, R14, 0x10000, RZ ;  /* 0x000100000e4f7824 */ /* 0x000fc400078e00ff */
[----:B------:R-:W-:Y:S01]  /*3ee0*/  FMUL.FTZ R160, R13, R152 ;  /* 0x000000980da07220 */ /* 0x000fe20000410000 */
[----:B------:R-:W-:Y:S01]  /*3ef0*/  LOP3.LUT R14, R15, 0xffff0000, RZ, 0xc0, !PT ;  /* 0xffff00000f0e7812 */ /* 0x000fe200078ec0ff */
[-C--:B------:R-:W-:Y:S01]  /*3f00*/  FMUL.FTZ R162, R13, R154.reuse ;  /* 0x0000009a0da27220 */ /* 0x080fe20000410000 */
[----:B------:R-:W-:Y:S01]  /*3f10*/  LOP3.LUT R12, R12, 0xffff0000, RZ, 0xc0, !PT ;  /* 0xffff00000c0c7812 */ /* 0x000fe200078ec0ff */
[----:B------:R-:W-:Y:S01]  /*3f20*/  FFMA.FTZ R160, R79, R154, -R160 ;  /* 0x0000009a4fa07223 */ /* 0x000fe200000108a0 */
[----:B------:R-:W-:Y:S02]  /*3f30*/  IMAD.U32 R15, R15, 0x10000, RZ ;  /* 0x000100000f0f7824 */ /* 0x000fe400078e00ff */
[----:B------:R-:W-:Y:S01]  /*3f40*/  FFMA.FTZ R79, R79, R152, R162 ;  /* 0x000000984f4f7223 */ /* 0x000fe200000100a2 */
        /* <DEDUP_REMOVED lines=14> */
.L_x_2708:
[----:B------:R-:W-:Y:S05]  /*4030*/  BSYNC B3 ;  /* 0x0000000000037941 */ /* 0x000fea0003800000 */
.L_x_2707:
[----:B0-----:R0:W-:Y:S02]  /*4040*/  ST.E.128 desc[UR60][R76.64], R12 ;  /* 0x0000000c4c007985 */ /* 0x0011e4000c101d3c */
.L_x_2706:
[----:B------:R-:W-:Y:S05]  /*4050*/  BSYNC B2 ;  /* 0x0000000000027941 */ /* 0x000fea0003800000 */
.L_x_2705:
        /* <DEDUP_REMOVED lines=56> */
.L_x_2712:
[----:B------:R-:W-:Y:S05]  /*43e0*/  BSYNC B3 ;  /* 0x0000000000037941 */ /* 0x000fea0003800000 */
.L_x_2711:
[----:B----4-:R0:W-:Y:S02]  /*43f0*/  ST.E.128 desc[UR60][R72.64], R12 ;  /* 0x0000000c48007985 */ /* 0x0101e4000c101d3c */
.L_x_2710:
[----:B------:R-:W-:Y:S05]  /*4400*/  BSYNC B2 ;  /* 0x0000000000027941 */ /* 0x000fea0003800000 */
.L_x_2709:
        /* <DEDUP_REMOVED lines=10> */
[----:B------:R-:W-:Y:S02]  /*44b0*/  SHF.R.U64 R71, R64, 0x10, R65 ;  /* 0x0000001040477819 */ /* 0x000fe40000001241 */
[----:B------:R-:W-:Y:S02]  /*44c0*/  SHF.R.U32.HI R67, RZ, 0x10, R67 ;  /* 0x00000010ff437819 */ /* 0x000fe40000011643 */
[----:B------:R-:W-:Y:S02]  /*44d0*/  PRMT R70, R116, 0x5432, R70 ;  /* 0x0000543274467816 */ /* 0x000fe40000000046 */
[----:B------:R-:W-:Y:S01]  /*44e0*/  SHF.R.U32.HI R73, RZ, 0x10, R65 ;  /* 0x00000010ff497819 */ /* 0x000fe20000011641 */
[----:B----4-:R-:W-:Y:S01]  /*44f0*/  IMAD.U32 R65, R14, 0x10000, RZ ;  /* 0x000100000e417824 */ /* 0x010fe200078e00ff */
        /* <DEDUP_REMOVED lines=12> */
[----:B------:R-:W-:Y:S01]  /*45c0*/  FMUL.FTZ R77, R77, R76 ;  /* 0x0000004c4d4d7220 */ /* 0x000fe20000410000 */
[----:B------:R-:W-:Y:S01]  /*45d0*/  SHF.L.U32 R72, R15, 0x10, RZ ;  /* 0x000000100f487819 */ /* 0x000fe200000006ff */
[----:B------:R-:W-:-:S02]  /*45e0*/  IMAD.U32 R15, R13, 0x10000, RZ ;  /* 0x000100000d0f7824 */ /* 0x000fc400078e00ff */
[----:B------:R-:W-:Y:S01]  /*45f0*/  FMUL.FTZ R80, R14, R73 ;  /* 0x000000490e507220 */ /* 0x000fe20000410000 */
[C---:B------:R-:W-:Y:S01]  /*4600*/  IMAD.U32 R13, R12.reuse, 0x10000, RZ ;  /* 0x000100000c0d7824 */ /* 0x040fe200078e00ff */
        /* <DEDUP_REMOVED lines=22> */
.L_x_2716:
[----:B------:R-:W-:Y:S05]  /*4770*/  BSYNC B3 ;  /* 0x0000000000037941 */ /* 0x000fea0003800000 */
.L_x_2715:
[----:B----4-:R0:W-:Y:S02]  /*4780*/  ST.E.128 desc[UR60][R68.64], R12 ;  /* 0x0000000c44007985 */ /* 0x0101e4000c101d3c */
.L_x_2714:
[----:B------:R-:W-:Y:S05]  /*4790*/  BSYNC B2 ;  /* 0x0000000000027941 */ /* 0x000fea0003800000 */
.L_x_2713:
        /* <DEDUP_REMOVED lines=9> */
[--C-:B------:R-:W-:Y:S02]  /*4830*/  SHF.R.U64 R67, R62, 0x10, R63.reuse ;  /* 0x000000103e437819 */ /* 0x100fe4000000123f */
[----:B------:R-:W-:Y:S02]  /*4840*/  SHF.R.U32.HI R62, RZ, 0x10, R63 ;  /* 0x00000010ff3e7819 */ /* 0x000fe4000001163f */
[--C-:B------:R-:W-:Y:S02]  /*4850*/  SHF.R.U64 R69, R60, 0x10, R61.reuse ;  /* 0x000000103c457819 */ /* 0x100fe4000000123d */
[----:B------:R-:W-:Y:S01]  /*4860*/  SHF.R.U32.HI R66, RZ, 0x10, R61 ;  /* 0x00000010ff427819 */ /* 0x000fe2000001163d */
[----:B----4-:R-:W-:Y:S01]  /*4870*/  IMAD.U32 R61, R14, 0x10000, RZ ;  /* 0x000100000e3d7824 */ /* 0x010fe200078e00ff */
[----:B------:R-:W-:Y:S01]  /*4880*/  PRMT R172, R172, 0x5410, R67 ;  /* 0x00005410acac7816 */ /* 0x000fe20000000043 */
[----:B------:R-:W-:Y:S01]  /*4890*/  IMAD.U32 R67, R13, 0x10000, RZ ;  /* 0x000100000d437824 */ /* 0x000fe200078e00ff */
[----:B------:R-:W-:-:S02]  /*48a0*/  PRMT R173, R173, 0x5410, R62 ;  /* 0x00005410adad7816 */ /* 0x000fc4000000003e */
[----:B------:R-:W-:Y:S02]  /*48b0*/  PRMT R170, R170, 0x5410, R69 ;  /* 0x00005410aaaa7816 */ /* 0x000fe40000000045 */
        /* <DEDUP_REMOVED lines=8> */
[----:B------:R-:W-:Y:S01]  /*4940*/  FMUL.FTZ R72, R14, R62 ;  /* 0x0000003e0e487220 */ /* 0x000fe20000410000 */
[----:B------:R-:W-:Y:S01]  /*4950*/  LOP3.LUT R60, R15, 0xffff0000, RZ, 0xc0, !PT ;  /* 0xffff00000f3c7812 */ /* 0x000fe200078ec0ff */
[----:B------:R-:W-:Y:S01]  /*4960*/  FMUL.FTZ R70, R66, R69 ;  /* 0x0000004542467220 */ /* 0x000fe20000410000 */
[----:B------:R-:W-:Y:S01]  /*4970*/  LOP3.LUT R12, R12, 0xffff0000, RZ, 0xc0, !PT ;  /* 0xffff00000c0c7812 */ /* 0x000fe200078ec0ff */
[----:B------:R-:W-:Y:S01]  /*4980*/  FMUL.FTZ R66, R66, R68 ;  /* 0x0000004442427220 */ /* 0x000fe20000410000 */
[----:B------:R-:W-:Y:S01]  /*4990*/  FMUL.FTZ R14, R14, R63 ;  /* 0x0000003f0e0e7220 */ /* 0x000fe20000410000 */
[----:B------:R-:W-:Y:S01]  /*49a0*/  LOP3.LUT R173, R173, 0xffff0000, RZ, 0xc0, !PT ;  /* 0xffff0000adad7812 */ /* 0x000fe200078ec0ff */
[----:B------:R-:W-:Y:S01]  /*49b0*/  IMAD.U32 R172, R172, 0x10000, RZ ;  /* 0x00010000acac7824 */ /* 0x000fe200078e00ff */
[----:B------:R-:W-:Y:S01]  /*49c0*/  LOP3.LUT R171, R171, 0xffff0000, RZ, 0xc0, !PT ;  /* 0xffff0000abab7812 */ /* 0x000fe200078ec0ff */
[----:B------:R-:W-:-:S02]  /*49d0*/  IMAD.U32 R170, R170, 0x10000, RZ ;  /* 0x00010000aaaa7824 */ /* 0x000fc400078e00ff */
[C---:B------:R-:W-:Y:S01]  /*49e0*/  FFMA.FTZ R68, R67.reuse, R68, -R70 ;  /* 0x0000004443447223 */ /* 0x040fe20000010846 */
[----:B------:R-:W-:Y:S01]  /*49f0*/  FFMA.FTZ R67, R67, R69, R66 ;  /* 0x0000004543437223 */ /* 0x000fe20000010042 */
[C---:B------:R-:W-:Y:S01]  /*4a00*/  FFMA.FTZ R63, R61.reuse, R63, -R72 ;  /* 0x0000003f3d3f7223 */ /* 0x040fe20000010848 */
[----:B------:R-:W-:Y:S01]  /*4a10*/  FFMA.FTZ R62, R61, R62, R14 ;  /* 0x0000003e3d3e7223 */ /* 0x000fe2000001000e */
[----:B------:R-:W-:Y:S02]  /*4a20*/  IMAD.U32 R15, R15, 0x10000, RZ ;  /* 0x000100000f0f7824 */ /* 0x000fe400078e00ff */
[----:B------:R-:W-:Y:S01]  /*4a30*/  FMUL.FTZ R66, R60, R173 ;  /* 0x000000ad3c427220 */ /* 0x000fe20000410000 */
[C---:B------:R-:W-:Y:S01]  /*4a40*/  FMUL.FTZ R14, R12.reuse, R172 ;  /* 0x000000ac0c0e7220 */ /* 0x040fe20000410000 */
[-C--:B------:R-:W-:Y:S01]  /*4a50*/  FMUL.FTZ R61, R12, R170.reuse ;  /* 0x000000aa0c3d7220 */ /* 0x080fe20000410000 */
[-C--:B------:R-:W-:Y:S01]  /*4a60*/  FMUL.FTZ R60, R60, R171.reuse ;  /* 0x000000ab3c3c7220 */ /* 0x080fe20000410000 */
[----:B------:R-:W-:Y:S01]  /*4a70*/  FFMA.FTZ R66, R15, R171, -R66 ;  /* 0x000000ab0f427223 */ /* 0x000fe20000010842 */
        /* <DEDUP_REMOVED lines=8> */
.L_x_2720:
[----:B------:R-:W-:Y:S05]  /*4b00*/  BSYNC B3 ;  /* 0x0000000000037941 */ /* 0x000fea0003800000 */
.L_x_2719:
[----:B----4-:R0:W-:Y:S02]  /*4b10*/  ST.E.128 desc[UR60][R64.64], R12 ;  /* 0x0000000c40007985 */ /* 0x0101e4000c101d3c */
.L_x_2718:
[----:B------:R-:W-:Y:S05]  /*4b20*/  BSYNC B2 ;  /* 0x0000000000027941 */ /* 0x000fea0003800000 */
.L_x_2717:
        /* <DEDUP_REMOVED lines=10> */
[--C-:B------:R-:W-:Y:S02]  /*4bd0*/  SHF.R.U32.HI R63, RZ, 0x10, R57.reuse ;  /* 0x00000010ff3f7819 */ /* 0x100fe40000011639 */
[----:B------:R-:W-:Y:S01]  /*4be0*/  SHF.R.U64 R62, R56, 0x10, R57 ;  /* 0x00000010383e7819 */ /* 0x000fe20000001239 */
[----:B----4-:R-:W-:Y:S01]  /*4bf0*/  IMAD.U32 R56, R14, 0x10000, RZ ;  /* 0x000100000e387824 */ /* 0x010fe200078e00ff */
[----:B------:R-:W-:Y:S02]  /*4c00*/  PRMT R168, R168, 0x5410, R59 ;  /* 0x00005410a8a87816 */ /* 0x000fe4000000003b */
[----:B------:R-:W-:-:S02]  /*4c10*/  PRMT R166, R166, 0x5410, R63 ;  /* 0x00005410a6a67816 */ /* 0x000fc4000000003f */
        /* <DEDUP_REMOVED lines=10> */
[----:B------:R-:W-:Y:S01]  /*4cc0*/  LOP3.LUT R63, R167, 0xffff0000, RZ, 0xc0, !PT ;  /* 0xffff0000a73f7812 */ /* 0x000fe200078ec0ff */
[-C--:B------:R-:W-:Y:S01]  /*4cd0*/  FMUL.FTZ R57, R57, R62.reuse ;  /* 0x0000003e39397220 */ /* 0x080fe20000410000 */
[----:B------:R-:W-:Y:S01]  /*4ce0*/  LOP3.LUT R59, R165, 0xffff0000, RZ, 0xc0, !PT ;  /* 0xffff0000a53b7812 */ /* 0x000fe200078ec0ff */
[----:B------:R-:W-:Y:S01]  /*4cf0*/  IMAD.U32 R13, R12, 0x10000, RZ ;  /* 0x000100000c0d7824 */ /* 0x000fe200078e00ff */
[----:B------:R-:W-:Y:S01]  /*4d00*/  LOP3.LUT R168, R168, 0xffff0000, RZ, 0xc0, !PT ;  /* 0xffff0000a8a87812 */ /* 0x000fe200078ec0ff */
[C---:B------:R-:W-:Y:S01]  /*4d10*/  FMUL.FTZ R65, R15.reuse, R63 ;  /* 0x0000003f0f417220 */ /* 0x040fe20000410000 */
[----:B------:R-:W-:Y:S01]  /*4d20*/  LOP3.LUT R166, R166, 0xffff0000, RZ, 0xc0, !PT ;  /* 0xffff0000a6a67812 */ /* 0x000fe200078ec0ff */
[-C--:B------:R-:W-:Y:S01]  /*4d30*/  FMUL.FTZ R66, R15, R59.reuse ;  /* 0x0000003b0f427220 */ /* 0x080fe20000410000 */
[----:B------:R-:W-:Y:S01]  /*4d40*/  LOP3.LUT R15, R12, 0xffff0000, RZ, 0xc0, !PT ;  /* 0xffff00000c0f7812 */ /* 0x000fe200078ec0ff */
[C---:B------:R-:W-:Y:S01]  /*4d50*/  FFMA.FTZ R67, R56.reuse, R62, -R67 ;  /* 0x0000003e38437223 */ /* 0x040fe20000010843 */
[----:B------:R-:W-:Y:S01]  /*4d60*/  FFMA.FTZ R64, R56, R64, R57 ;  /* 0x0000004038407223 */ /* 0x000fe20000010039 */
[C---:B------:R-:W-:Y:S01]  /*4d70*/  FFMA.FTZ R12, R58.reuse, R59, -R65 ;  /* 0x0000003b3a0c7223 */ /* 0x040fe20000010841 */
[----:B------:R-:W-:Y:S01]  /*4d80*/  FFMA.FTZ R63, R58, R63, R66 ;  /* 0x0000003f3a3f7223 */ /* 0x000fe20000010042 */
[----:B------:R-:W-:-:S02]  /*4d90*/  IMAD.U32 R62, R167, 0x10000, RZ ;  /* 0x00010000a73e7824 */ /* 0x000fc400078e00ff */
[----:B------:R-:W-:Y:S01]  /*4da0*/  FMUL.FTZ R57, R11, R168 ;  /* 0x000000a80b397220 */ /* 0x000fe20000410000 */
[----:B------:R-:W-:Y:S02]  /*4db0*/  IMAD.U32 R58, R165, 0x10000, RZ ;  /* 0x00010000a53a7824 */ /* 0x000fe400078e00ff */
[----:B------:R-:W-:Y:S01]  /*4dc0*/  FMUL.FTZ R11, R11, R166 ;  /* 0x000000a60b0b7220 */ /* 0x000fe20000410000 */
[C---:B------:R-:W-:Y:S01]  /*4dd0*/  FMUL.FTZ R56, R15.reuse, R62 ;  /* 0x0000003e0f387220 */ /* 0x040fe20000410000 */
[C---:B------:R-:W-:Y:S01]  /*4de0*/  FFMA.FTZ R57, R14.reuse, R166, -R57 ;  /* 0x000000a60e397223 */ /* 0x040fe20000010839 */
[----:B------:R-:W-:Y:S01]  /*4df0*/  FMUL.FTZ R15, R15, R58 ;  /* 0x0000003a0f0f7220 */ /* 0x000fe20000410000 */
[----:B------:R-:W-:Y:S01]  /*4e00*/  FFMA.FTZ R14, R14, R168, R11 ;  /* 0x000000a80e0e7223 */ /* 0x000fe2000001000b */
[C---:B------:R-:W-:Y:S02]  /*4e10*/  FFMA.FTZ R56, R13.reuse, R58, -R56 ;  /* 0x0000003a0d387223 */ /* 0x040fe40000010838 */
[----:B------:R-:W-:Y:S01]  /*4e20*/  FFMA.FTZ R15, R13, R62, R15 ;  /* 0x0000003e0d0f7223 */ /* 0x000fe2000001000f */
[----:B------:R-:W-:-:S02]  /*4e30*/  F2FP.BF16.F32.PACK_AB R13, R63, R12 ;  /* 0x0000000c3f0d723e */ /* 0x000fc400000010ff */
[----:B------:R-:W-:Y:S02]  /*4e40*/  F2FP.BF16.F32.PACK_AB R57, R14, R57 ;  /* 0x000000390e39723e */ /* 0x000fe400000010ff */
[----:B------:R-:W-:Y:S02]  /*4e50*/  F2FP.BF16.F32.PACK_AB R12, R15, R56 ;  /* 0x000000380f0c723e */ /* 0x000fe400000010ff */
[----:B------:R-:W-:Y:S01]  /*4e60*/  F2FP.BF16.F32.PACK_AB R14, R64, R67 ;  /* 0x00000043400e723e */ /* 0x000fe200000010ff */
[----:B------:R-:W-:-:S07]  /*4e70*/  IMAD.MOV.U32 R15, RZ, RZ, R57 ;  /* 0x000000ffff0f7224 */ /* 0x000fce00078e0039 */
.L_x_2722:
[----:B------:R-:W-:Y:S05]  /*4e80*/  BSYNC B2 ;  /* 0x0000000000027941 */ /* 0x000fea0003800000 */
.L_x_2721:
[----:B----4-:R0:W-:Y:S02]  /*4e90*/  ST.E.128 desc[UR60][R60.64], R12 ;  /* 0x0000000c3c007985 */ /* 0x0101e4000c101d3c */
.L_x_2700:
[----:B------:R-:W-:Y:S05]  /*4ea0*/  BSYNC B1 ;  /* 0x0000000000017941 */ /* 0x000fea0003800000 */
.L_x_2699:
[----:B------:R-:W-:-:S03]  /*4eb0*/  UMOV UR4, 0xffffffff ;  /* 0xffffffff00047882 */ /* 0x000fc60000000000 */
[----:B------:R-:W-:Y:S05]  /*4ec0*/  BRA.DIV UR4, `(.L_x_2723) ;  /* 0x0000020e04a07947 */ /* 0x000fea000b800000 */
[----:B-1----:R-:W1:Y:S04]  /*4ed0*/  SHFL.IDX PT, R119, R119, 0x1, 0x1c1f ;  /* 0x003c1f0077777f89 */ /* 0x002e6800000e0000 */
[----:B------:R-:W0:Y:S02]  /*4ee0*/  SHFL.IDX PT, R120, R120, 0x1, 0x1c1f ;  /* 0x003c1f0078787f89 */ /* 0x000e2400000e0000 */
.L_x_3048:
        /* <DEDUP_REMOVED lines=20> */
[C---:B------:R-:W-:Y:S01]  /*5030*/  LOP3.LUT R60, R164.reuse, 0xffff0000, RZ, 0xc0, !PT ;  /* 0xffff0000a43c7812 */ /* 0x040fe200078ec0ff */
        /* <DEDUP_REMOVED lines=22> */
[----:B------:R-:W-:Y:S01]  /*51a0*/  FMUL.FTZ R58, R11, R163 ;  /* 0x000000a30b3a7220 */ /* 0x000fe20000410000 */
[CC--:B------:R-:W-:Y:S01]  /*51b0*/  FMUL.FTZ R52, R12.reuse, R164.reuse ;  /* 0x000000a40c347220 */ /* 0x0c0fe20000410000 */
        /* <DEDUP_REMOVED lines=9> */
.L_x_2728:
[----:B------:R-:W-:Y:S05]  /*5250*/  BSYNC B2 ;  /* 0x0000000000027941 */ /* 0x000fea0003800000 */
.L_x_2727:
[----:B----4-:R0:W-:Y:S02]  /*5260*/  ST.E.128 desc[UR60][R56.64], R12 ;  /* 0x0000000c38007985 */ /* 0x0101e4000c101d3c */
.L_x_2726:
[----:B------:R-:W-:Y:S05]  /*5270*/  BSYNC B1 ;  /* 0x0000000000017941 */ /* 0x000fea0003800000 */
.L_x_2725:
        /* <DEDUP_REMOVED lines=30> */
[C---:B------:R-:W-:Y:S01]  /*5460*/  FMUL.FTZ R57, R13.reuse, R55 ;  /* 0x000000370d397220 */ /* 0x040fe20000410000 */
[----:B------:R-:W-:Y:S01]  /*5470*/  LOP3.LUT R12, R12, 0xffff0000, RZ, 0xc0, !PT ;  /* 0xffff00000c0c7812 */ /* 0x000fe200078ec0ff */
[-C--:B------:R-:W-:Y:S01]  /*5480*/  FMUL.FTZ R58, R13, R51.reuse ;  /* 0x000000330d3a7220 */ /* 0x080fe20000410000 */
[C---:B------:R-:W-:Y:S01]  /*5490*/  FMUL.FTZ R13, R49.reuse, R56 ;  /* 0x00000038310d7220 */ /* 0x040fe20000410000 */
        /* <DEDUP_REMOVED lines=8> */
[----:B------:R-:W-:-:S02]  /*5520*/  IMAD.U32 R15, R15, 0x10000, RZ ;  /* 0x000100000f0f7824 */ /* 0x000fc400078e00ff */
        /* <DEDUP_REMOVED lines=14> */
.L_x_2732:
[----:B------:R-:W-:Y:S05]  /*5610*/  BSYNC B2 ;  /* 0x0000000000027941 */ /* 0x000fea0003800000 */
.L_x_2731:
[----:B----4-:R0:W-:Y:S02]  /*5620*/  ST.E.128 desc[UR60][R52.64], R12 ;  /* 0x0000000c34007985 */ /* 0x0101e4000c101d3c */
.L_x_2730:
[----:B------:R-:W-:Y:S05]  /*5630*/  BSYNC B1 ;  /* 0x0000000000017941 */ /* 0x000fea0003800000 */
.L_x_2729:
        /* <DEDUP_REMOVED lines=23> */
[----:B------:R-:W-:Y:S01]  /*57b0*/  LOP3.LUT R13, R13, 0xffff0000, RZ, 0xc0, !PT ;  /* 0xffff00000d0d7812 */ /* 0x000fe200078ec0ff */
        /* <DEDUP_REMOVED lines=33> */
.L_x_2736:
[----:B------:R-:W-:Y:S05]  /*59d0*/  BSYNC B2 ;  /* 0x0000000000027941 */ /* 0x000fea0003800000 */
.L_x_2735:
[----:B----4-:R0:W-:Y:S02]  /*59e0*/  ST.E.128 desc[UR60][R48.64], R12 ;  /* 0x0000000c30007985 */ /* 0x0101e4000c101d3c */
.L_x_2734:
[----:B------:R-:W-:Y:S05]  /*59f0*/  BSYNC B1 ;  /* 0x0000000000017941 */ /* 0x000fea0003800000 */
.L_x_2733:
        /* <DEDUP_REMOVED lines=17> */
[----:B------:R-:W-:Y:S02]  /*5b10*/  LOP3.LUT R41, R14, 0xffff0000, RZ, 0xc0, !PT ;  /* 0xffff00000e297812 */ /* 0x000fe400078ec0ff */
[----:B------:R-:W-:Y:S01]  /*5b20*/  PRMT R144, R144, 0x5410, R11 ;  /* 0x0000541090907816 */ /* 0x000fe2000000000b */
[----:B------:R-:W-:Y:S01]  /*5b30*/  IMAD.U32 R48, R146, 0x10000, RZ ;  /* 0x0001000092307824 */ /* 0x000fe200078e00ff */
[C---:B------:R-:W-:Y:S01]  /*5b40*/  SHF.L.U32 R14, R13.reuse, 0x10, RZ ;  /* 0x000000100d0e7819 */ /* 0x040fe200000006ff */
[----:B------:R-:W-:Y:S01]  /*5b50*/  IMAD.U32 R11, R12, 0x10000, RZ ;  /* 0x000100000c0b7824 */ /* 0x000fe200078e00ff */
[----:B------:R-:W-:Y:S01]  /*5b60*/  LOP3.LUT R13, R13, 0xffff0000, RZ, 0xc0, !PT ;  /* 0xffff00000d0d7812 */ /* 0x000fe200078ec0ff */
[----:B------:R-:W-:Y:S01]  /*5b70*/  IMAD.U32 R46, R144, 0x10000, RZ ;  /* 0x00010000902e7824 */ /* 0x000fe200078e00ff */
[C---:B------:R-:W-:Y:S01]  /*5b80*/  LOP3.LUT R47, R145.reuse, 0xffff0000, RZ, 0xc0, !PT ;  /* 0xffff0000912f7812 */ /* 0x040fe200078ec0ff */
[----:B------:R-:W-:Y:S01]  /*5b90*/  IMAD.U32 R145, R145, 0x10000, RZ ;  /* 0x0001000091917824 */ /* 0x000fe200078e00ff */
[C---:B------:R-:W-:Y:S01]  /*5ba0*/  LOP3.LUT R43, R143.reuse, 0xffff0000, RZ, 0xc0, !PT ;  /* 0xffff00008f2b7812 */ /* 0x040fe200078ec0ff */
        /* <DEDUP_REMOVED lines=8> */
[----:B------:R-:W-:Y:S01]  /*5c30*/  FFMA.FTZ R49, R14, R43, -R49 ;  /* 0x0000002b0e317223 */ /* 0x000fe20000010831 */
[----:B------:R-:W-:Y:S01]  /*5c40*/  LOP3.LUT R144, R144, 0xffff0000, RZ, 0xc0, !PT ;  /* 0xffff000090907812 */ /* 0x000fe200078ec0ff */
        /* <DEDUP_REMOVED lines=18> */
.L_x_2740:
[----:B------:R-:W-:Y:S05]  /*5d70*/  BSYNC B2 ;  /* 0x0000000000027941 */ /* 0x000fea0003800000 */
.L_x_2739:
[----:B----4-:R0:W-:Y:S02]  /*5d80*/  ST.E.128 desc[UR60][R44.64], R12 ;  /* 0x0000000c2c007985 */ /* 0x0101e4000c101d3c */
.L_x_2738:
[----:B------:R-:W-:Y:S05]  /*5d90*/  BSYNC B1 ;  /* 0x0000000000017941 */ /* 0x000fea0003800000 */
.L_x_2737:
        /* <DEDUP_REMOVED lines=55> */
.L_x_2744:
[----:B------:R-:W-:Y:S05]  /*6110*/  BSYNC B2 ;  /* 0x0000000000027941 */ /* 0x000fea0003800000 */
.L_x_2743:
[----:B----4-:R0:W-:Y:S02]  /*6120*/  ST.E.128 desc[UR60][R40.64], R12 ;  /* 0x0000000c28007985 */ /* 0x0101e4000c101d3c */
.L_x_2742:
[----:B------:R-:W-:Y:S05]  /*6130*/  BSYNC B1 ;  /* 0x0000000000017941 */ /* 0x000fea0003800000 */
.L_x_2741:
        /* <DEDUP_REMOVED lines=54> */
.L_x_2746:
[----:B------:R-:W-:Y:S05]  /*64a0*/  BSYNC B1 ;  /* 0x0000000000017941 */ /* 0x000fea0003800000 */
.L_x_2745:
[----:B----4-:R0:W-:Y:S01]  /*64b0*/  ST.E.128 desc[UR60][R36.64], R12 ;  /* 0x0000000c24007985 */ /* 0x0101e2000c101d3c */
[----:B------:R-:W-:Y:S05]  /*64c0*/  BRA `(.L_x_2724) ;  /* 0x0000004000c07947 */ /* 0x000fea0003800000 */
.L_x_2690:
        /* <DEDUP_REMOVED lines=47> */
.L_x_2748:
[----:B------:R-:W-:Y:S05]  /*67c0*/  BSYNC B1 ;  /* 0x0000000000017941 */ /* 0x000fea0003800000 */
.L_x_2747:
        /* <DEDUP_REMOVED lines=13> */
[----:B-----5:R-:W-:Y:S01]  /*68a0*/  MOV R81, R34 ;  /* 0x0000002200517202 */ /* 0x020fe20000000f00 */
[----:B------:R-:W-:Y:S01]  /*68b0*/  IMAD.MOV.U32 R82, RZ, RZ, R35 ;  /* 0x000000ffff527224 */ /* 0x000fe200078e0023 */
[----:B------:R-:W-:Y:S01]  /*68c0*/  CS2R R76, SRZ ;  /* 0x00000000004c7805 */ /* 0x000fe2000001ff00 */
        /* <DEDUP_REMOVED lines=32> */
.L_x_2750:
[----:B------:R-:W-:Y:S05]  /*6ad0*/  BSYNC B1 ;  /* 0x0000000000017941 */ /* 0x000fea0003800000 */
.L_x_2749:
[----:B------:R-:W2:Y:S01]  /*6ae0*/  LDL R11, [R1+0x4] ;  /* 0x00000400010b7983 */ /* 0x000ea20000100800 */
[----:B0-----:R-:W-:Y:S02]  /*6af0*/  IMAD.MOV.U32 R12, RZ, RZ, R33 ;  /* 0x000000ffff0c7224 */ /* 0x001fe400078e0021 */
        /* <DEDUP_REMOVED lines=9> */
[----:B------:R-:W-:-:S03]  /*6b90*/  IMAD.MOV.U32 R12, RZ, RZ, R43 ;  /* 0x000000ffff0c7224 */ /* 0x000fc600078e002b */
[----:B------:R-:W-:Y:S01]  /*6ba0*/  PRMT R153, R153, 0x5410, R14 ;  /* 0x0000541099997816 */ /* 0x000fe2000000000e */
[----:B------:R-:W-:Y:S01]  /*6bb0*/  IMAD.MOV.U32 R14, RZ, RZ, R45 ;  /* 0x000000ffff0e7224 */ /* 0x000fe200078e002d */
[----:B------:R-:W-:Y:S01]  /*6bc0*/  PRMT R171, R171, 0x5410, R12 ;  /* 0x00005410abab7816 */ /* 0x000fe2000000000c */
[----:B------:R-:W-:-:S05]  /*6bd0*/  IMAD.MOV.U32 R12, RZ, RZ, R47 ;  /* 0x000000ffff0c7224 */ /* 0x000fca00078e002f */
[----:B------:R-:W-:Y:S01]  /*6be0*/  PRMT R163, R12, 0x5410, R14 ;  /* 0x000054100ca37816 */ /* 0x000fe2000000000e */
[----:B------:R-:W-:Y:S02]  /*6bf0*/  IMAD.MOV.U32 R12, RZ, RZ, R51 ;  /* 0x000000ffff0c7224 */ /* 0x000fe400078e0033 */
[----:B------:R-:W-:-:S05]  /*6c00*/  IMAD.MOV.U32 R14, RZ, RZ, R49 ;  /* 0x000000ffff0e7224 */ /* 0x000fca00078e0031 */
[----:B------:R-:W-:Y:S01]  /*6c10*/  PRMT R168, R14, 0x7610, R168 ;  /* 0x000076100ea87816 */ /* 0x000fe200000000a8 */
[----:B------:R-:W-:-:S05]  /*6c20*/  IMAD.MOV.U32 R14, RZ, RZ, R53 ;  /* 0x000000ffff0e7224 */ /* 0x000fca00078e0035 */
[----:B------:R-:W-:Y:S01]  /*6c30*/  PRMT R153, R14, 0x7610, R153 ;  /* 0x000076100e997816 */ /* 0x000fe20000000099 */
[----:B-----5:R-:W-:Y:S01]  /*6c40*/  IMAD.MOV.U32 R14, RZ, RZ, R57 ;  /* 0x000000ffff0e7224 */ /* 0x020fe200078e0039 */
[----:B--2---:R-:W-:Y:S01]  /*6c50*/  R2UR UR4, R11 ;  /* 0x000000000b0472ca */ /* 0x004fe200000e0000 */
[----:B------:R-:W-:-:S05]  /*6c60*/  IMAD.MOV.U32 R11, RZ, RZ, R32 ;  /* 0x000000ffff0b7224 */ /* 0x000fca00078e0020 */
[----:B------:R-:W-:Y:S01]  /*6c70*/  PRMT R164, R11, 0x5410, R81 ;  /* 0x000054100ba47816 */ /* 0x000fe20000000051 */
[----:B------:R-:W-:-:S05]  /*6c80*/  IMAD.MOV.U32 R11, RZ, RZ, R38 ;  /* 0x000000ffff0b7224 */ /* 0x000fca00078e0026 */
[----:B------:R-:W-:Y:S01]  /*6c90*/  PRMT R166, R166, 0x5410, R11 ;  /* 0x00005410a6a67816 */ /* 0x000fe2000000000b */
[----:B------:R-:W-:Y:S01]  /*6ca0*/  IMAD.MOV.U32 R11, RZ, RZ, R42 ;  /* 0x000000ffff0b7224 */ /* 0x000fe200078e002a */
[----:B------:R-:W-:Y:S02]  /*6cb0*/  UISETP.NE.AND UP0, UPT, UR4, 0x3, UPT ;  /* 0x000000030400788c */ /* 0x000fe4000bf05270 */
[----:B------:R-:W-:Y:S01]  /*6cc0*/  PRMT R166, R13, 0x7610, R166 ;  /* 0x000076100da67816 */ /* 0x000fe200000000a6 */
[----:B------:R-:W-:Y:S01]  /*6cd0*/  IMAD.MOV.U32 R13, RZ, RZ, R44 ;  /* 0x000000ffff0d7224 */ /* 0x000fe200078e002c */
[----:B------:R-:W-:Y:S01]  /*6ce0*/  PRMT R170, R170, 0x5410, R11 ;  /* 0x00005410aaaa7816 */ /* 0x000fe2000000000b */
[----:B------:R-:W-:Y:S01]  /*6cf0*/  IMAD.MOV.U32 R11, RZ, RZ, R46 ;  /* 0x000000ffff0b7224 */ /* 0x000fe200078e002e */
[----:B------:R-:W-:-:S04]  /*6d00*/  PLOP3.LUT P2, PT, PT, PT, UP0, 0x80, 0x0 ;  /* 0x000000000000781c */ /* 0x000fc80003f4f008 */
[----:B------:R-:W-:Y:S01]  /*6d10*/  PRMT R162, R11, 0x5410, R13 ;  /* 0x000054100ba27816 */ /* 0x000fe2000000000d */
[----:B------:R-:W-:Y:S02]  /*6d20*/  IMAD.MOV.U32 R11, RZ, RZ, R50 ;  /* 0x000000ffff0b7224 */ /* 0x000fe400078e0032 */
[----:B------:R-:W-:-:S03]  /*6d30*/  IMAD.MOV.U32 R13, RZ, RZ, R48 ;  /* 0x000000ffff0d7224 */ /* 0x000fc600078e0030 */
        /* <DEDUP_REMOVED lines=15> */
[----:B------:R-:W-:Y:S01]  /*6e30*/  MOV R11, R61 ;  /* 0x0000003d000b7202 */ /* 0x000fe20000000f00 */
        /* <DEDUP_REMOVED lines=29> */
.L_x_2751:
[----:B------:R-:W-:Y:S01]  /*7010*/  IMAD R88, R18, 0x8, R2 ;  /* 0x0000000812587824 */ /* 0x000fe200078e0202 */
[----:B------:R-:W-:Y:S01]  /*7020*/  SHF.L.U32 R89, R204, 0x1f, RZ ;  /* 0x0000001fcc597819 */ /* 0x000fe200000006ff */
[----:B------:R-:W0:Y:S01]  /*7030*/  LDC R134, c[0x0][0x2f4] ;  /* 0x0000bd00ff867b82 */ /* 0x000e220000000800 */
[----:B------:R-:W-:Y:S02]  /*7040*/  BSSY B1, `(.L_x_2752) ;  /* 0x0000003000017945 */ /* 0x000fe40003800000 */
[----:B------:R-:W1:Y:S02]  /*7050*/  SYNCS.PHASECHK.TRANS64.TRYWAIT P5, [R88+URZ+0x30890], R89 ;  /* 0x03089059580075a7 */ /* 0x000e6400080a017f */
[----:B-1----:R-:W-:Y:S05]  /*7060*/  @!P5 BRA `(.L_x_2753) ;  /* 0x000001ec0084d947 */ /* 0x002fea0003800000 */
.L_x_3049:
[----:B------:R-:W-:Y:S05]  /*7070*/  BSYNC B1 ;  /* 0x0000000000017941 */ /* 0x000fea0003800000 */
.L_x_2752:
[----:B------:R-:W-:Y:S01]  /*7080*/  UMOV UR4, 0xffffffff ;  /* 0xffffffff00047882 */ /* 0x000fe20000000000 */
[----:B0-----:R-:W-:Y:S02]  /*7090*/  IMAD.IADD R137, R134, 0x1, -R121 ;  /* 0x0000000186897824 */ /* 0x001fe400078e0a79 */
[----:B------:R-:W-:Y:S05]  /*70a0*/  BRA.DIV UR4, `(.L_x_2754) ;  /* 0x000001ee04887947 */ /* 0x000fea000b800000 */
[----:B------:R0:W2:Y:S04]  /*70b0*/  SHFL.IDX PT, R117, R119, RZ, 0x1c1f ;  /* 0x001c1fff77757589 */ /* 0x0000a800000e0000 */
[----:B------:R0:W3:Y:S02]  /*70c0*/  SHFL.IDX PT, R11, R120, RZ, 0x1c1f ;  /* 0x001c1fff780b7589 */ /* 0x0000e400000e0000 */
.L_x_3053:
        /* <DEDUP_REMOVED lines=26> */
[----:B------:R-:W2:Y:S04]  /*7270*/  LDS.128 R80, [R80+0x1e400] ;  /* 0x01e4000050507984 */ /* 0x000ea80000000c00 */
[----:B------:R-:W3:Y:S01]  /*7280*/  LDS.128 R12, [R12+0x1e400] ;  /* 0x01e400000c0c7984 */ /* 0x000ee20000000c00 */
[----:B------:R-:W-:Y:S05]  /*7290*/  @P3 BRA `(.L_x_2760) ;  /* 0x0000000400743947 */ /* 0x000fea0003800000 */
[--C-:B------:R-:W-:Y:S01]  /*72a0*/  SHF.R.U64 R151, R40, 0x10, R41.reuse ;  /* 0x0000001028977819 */ /* 0x100fe20000001229 */
[----:B--2---:R-:W-:Y:S01]  /*72b0*/  IMAD.U32 R154, R81, 0x10000, RZ ;  /* 0x00010000519a7824 */ /* 0x004fe200078e00ff */
[----:B------:R-:W-:Y:S02]  /*72c0*/  SHF.R.U32.HI R150, RZ, 0x10, R41 ;  /* 0x00000010ff967819 */ /* 0x000fe40000011629 */
[----:B------:R-:W-:Y:S02]  /*72d0*/  SHF.R.U32.HI R41, RZ, 0x10, R53 ;  /* 0x00000010ff297819 */ /* 0x000fe40000011635 */
[C---:B------:R-:W-:Y:S02]  /*72e0*/  PRMT R150, R153.reuse, 0x5432, R150 ;  /* 0x0000543299967816 */ /* 0x040fe40000000096 */
[----:B------:R-:W-:Y:S02]  /*72f0*/  PRMT R41, R153, 0x5410, R41 ;  /* 0x0000541099297816 */ /* 0x000fe40000000029 */
[--C-:B------:R-:W-:Y:S01]  /*7300*/  SHF.R.U64 R40, R42, 0x10, R43.reuse ;  /* 0x000000102a287819 */ /* 0x100fe2000000122b */
[----:B---3--:R-:W-:Y:S01]  /*7310*/  IMAD.U32 R42, R13, 0x10000, RZ ;  /* 0x000100000d2a7824 */ /* 0x008fe200078e00ff */
[----:B------:R-:W-:Y:S01]  /*7320*/  SHF.R.U32.HI R152, RZ, 0x10, R43 ;  /* 0x00000010ff987819 */ /* 0x000fe2000001162b */
[----:B------:R-:W-:Y:S01]  /*7330*/  IMAD.U32 R153, R41, 0x10000, RZ ;  /* 0x0001000029997824 */ /* 0x000fe200078e00ff */
[----:B------:R-:W-:Y:S01]  /*7340*/  LOP3.LUT R81, R81, 0xffff0000, RZ, 0xc0, !PT ;  /* 0xffff000051517812 */ /* 0x000fe200078ec0ff */
[----:B------:R-:W-:Y:S01]  /*7350*/  IMAD.U32 R43, R150, 0x10000, RZ ;  /* 0x00010000962b7824 */ /* 0x000fe200078e00ff */
[----:B------:R-:W-:Y:S01]  /*7360*/  SHF.R.U64 R52, R52, 0x10, R53 ;  /* 0x0000001034347819 */ /* 0x000fe20000001235 */
[C---:B------:R-:W-:Y:S01]  /*7370*/  FMUL.FTZ R155, R154.reuse, R153 ;  /* 0x000000999a9b7220 */ /* 0x040fe20000410000 */
[----:B------:R-:W-:Y:S01]  /*7380*/  SHF.R.U32.HI R53, RZ, 0x10, R55 ;  /* 0x00000010ff357819 */ /* 0x000fe20000011637 */
[-C--:B------:R-:W-:Y:S01]  /*7390*/  FMUL.FTZ R154, R154, R43.reuse ;  /* 0x0000002b9a9a7220 */ /* 0x080fe20000410000 */
[----:B------:R-:W-:Y:S01]  /*73a0*/  LOP3.LUT R13, R13, 0xffff0000, RZ, 0xc0, !PT ;  /* 0xffff00000d0d7812 */ /* 0x000fe200078ec0ff */
[C---:B------:R-:W-:Y:S01]  /*73b0*/  FFMA.FTZ R43, R42.reuse, R43, -R155 ;  /* 0x0000002b2a2b7223 */ /* 0x040fe2000001089b */
[----:B------:R-:W-:Y:S01]  /*73c0*/  PRMT R53, R169, 0x5410, R53 ;  /* 0x00005410a9357816 */ /* 0x000fe20000000035 */
[----:B------:R-:W-:Y:S01]  /*73d0*/  FFMA.FTZ R42, R42, R153, R154 ;  /* 0x000000992a2a7223 */ /* 0x000fe2000001009a */
[----:B------:R-:W-:Y:S01]  /*73e0*/  LOP3.LUT R153, R150, 0xffff0000, RZ, 0xc0, !PT ;  /* 0xffff000096997812 */ /* 0x000fe200078ec0ff */
[----:B------:R-:W-:Y:S01]  /*73f0*/  IMAD.U32 R154, R83, 0x10000, RZ ;  /* 0x00010000539a7824 */ /* 0x000fe200078e00ff */
[----:B------:R-:W-:-:S02]  /*7400*/  LOP3.LUT R150, R41, 0xffff0000, RZ, 0xc0, !PT ;  /* 0xffff000029967812 */ /* 0x000fc400078ec0ff */
[----:B------:R-:W-:Y:S02]  /*7410*/  PRMT R152, R171, 0x5432, R152 ;  /* 0x00005432ab987816 */ /* 0x000fe40000000098 */
[----:B------:R-:W-:Y:S01]  /*7420*/  LOP3.LUT R83, R83, 0xffff0000, RZ, 0xc0, !PT ;  /* 0xffff000053537812 */ /* 0x000fe200078ec0ff */
[CC--:B------:R-:W-:Y:S01]  /*7430*/  FMUL.FTZ R41, R81.reuse, R150.reuse ;  /* 0x0000009651297220 */ /* 0x0c0fe20000410000 */
[-C--:B------:R-:W-:Y:S01]  /*7440*/  FMUL.FTZ R81, R81, R153.reuse ;  /* 0x0000009951517220 */ /* 0x080fe20000410000 */
[----:B------:R-:W-:Y:S02]  /*7450*/  PRMT R52, R173, 0x5432, R52 ;  /* 0x00005432ad347816 */ /* 0x000fe40000000034 */
[C---:B------:R-:W-:Y:S01]  /*7460*/  FFMA.FTZ R41, R13.reuse, R153, -R41 ;  /* 0x000000990d297223 */ /* 0x040fe20000010829 */
[----:B------:R-:W-:Y:S01]  /*7470*/  FFMA.FTZ R13, R13, R150, R81 ;  /* 0x000000960d0d7223 */ /* 0x000fe20000010051 */
[----:B------:R-:W-:Y:S01]  /*7480*/  IMAD.U32 R153, R53, 0x10000, RZ ;  /* 0x0001000035997824 */ /* 0x000fe200078e00ff */
[C---:B------:R-:W-:Y:S01]  /*7490*/  SHF.L.U32 R81, R15.reuse, 0x10, RZ ;  /* 0x000000100f517819 */ /* 0x040fe200000006ff */
[----:B------:R-:W-:Y:S01]  /*74a0*/  IMAD.U32 R150, R152, 0x10000, RZ ;  /* 0x0001000098967824 */ /* 0x000fe200078e00ff */
[----:B------:R-:W-:Y:S01]  /*74b0*/  LOP3.LUT R15, R15, 0xffff0000, RZ, 0xc0, !PT ;  /* 0xffff00000f0f7812 */ /* 0x000fe200078ec0ff */
[-C--:B------:R-:W-:Y:S01]  /*74c0*/  FMUL.FTZ R155, R154, R153.reuse ;  /* 0x000000999a9b7220 */ /* 0x080fe20000410000 */
[----:B------:R-:W-:Y:S01]  /*74d0*/  PRMT R151, R166, 0x5410, R151 ;  /* 0x00005410a6977816 */ /* 0x000fe20000000097 */
[-C--:B------:R-:W-:Y:S01]  /*74e0*/  FMUL.FTZ R154, R154, R150.reuse ;  /* 0x000000969a9a7220 */ /* 0x080fe20000410000 */
[----:B------:R-:W-:Y:S01]  /*74f0*/  SHF.R.U64 R54, R54, 0x10, R55 ;  /* 0x0000001036367819 */ /* 0x000fe20000001237 */
[C---:B------:R-:W-:Y:S01]  /*7500*/  FFMA.FTZ R150, R81.reuse, R150, -R155 ;  /* 0x0000009651967223 */ /* 0x040fe2000001089b */
[----:B------:R-:W-:Y:S01]  /*7510*/  LOP3.LUT R55, R12, 0xffff0000, RZ, 0xc0, !PT ;  /* 0xffff00000c377812 */ /* 0x000fe200078ec0ff */
[----:B------:R-:W-:Y:S01]  /*7520*/  FFMA.FTZ R81, R81, R153, R154 ;  /* 0x0000009951517223 */ /* 0x000fe2000001009a */
[----:B------:R-:W-:Y:S01]  /*7530*/  LOP3.LUT R153, R152, 0xffff0000, RZ, 0xc0, !PT ;  /* 0xffff000098997812 */ /* 0x000fe200078ec0ff */
[----:B------:R-:W-:Y:S01]  /*7540*/  IMAD.U32 R154, R151, 0x10000, RZ ;  /* 0x00010000979a7824 */ /* 0x000fe200078e00ff */
[----:B------:R-:W-:-:S02]  /*7550*/  LOP3.LUT R152, R53, 0xffff0000, RZ, 0xc0, !PT ;  /* 0xffff000035987812 */ /* 0x000fc400078ec0ff */
[----:B------:R-:W-:Y:S02]  /*7560*/  LOP3.LUT R151, R151, 0xffff0000, RZ, 0xc0, !PT ;  /* 0xffff000097977812 */ /* 0x000fe400078ec0ff */
[----:B------:R-:W-:Y:S01]  /*7570*/  PRMT R54, R172, 0x5432, R54 ;  /* 0x00005432ac367816 */ /* 0x000fe20000000036 */
[CC--:B------:R-:W-:Y:S01]  /*7580*/  FMUL.FTZ R53, R83.reuse, R152.reuse ;  /* 0x0000009853357220 */ /* 0x0c0fe20000410000 */
[-C--:B------:R-:W-:Y:S01]  /*7590*/  FMUL.FTZ R83, R83, R153.reuse ;  /* 0x0000009953537220 */ /* 0x080fe20000410000 */
[----:B------:R-:W-:Y:S02]  /*75a0*/  PRMT R40, R170, 0x5432, R40 ;  /* 0x00005432aa287816 */ /* 0x000fe40000000028 */
        /* <DEDUP_REMOVED lines=10> */
[C---:B------:R-:W-:Y:S01]  /*7650*/  FMUL.FTZ R12, R80.reuse, R52 ;  /* 0x00000034500c7220 */ /* 0x040fe20000410000 */
[----:B------:R-:W-:Y:S01]  /*7660*/  FMUL.FTZ R80, R80, R151 ;  /* 0x0000009750507220 */ /* 0x000fe20000410000 */
[C---:B------:R-:W-:Y:S01]  /*7670*/  FFMA.FTZ R155, R83.reuse, R154, -R155 ;  /* 0x0000009a539b7223 */ /* 0x040fe2000001089b */
[----:B------:R-:W-:Y:S01]  /*7680*/  FFMA.FTZ R153, R83, R152, R153 ;  /* 0x0000009853997223 */ /* 0x000fe20000010099 */
[----:B------:R-:W-:-:S02]  /*7690*/  IMAD.U32 R152, R82, 0x10000, RZ ;  /* 0x0001000052987824 */ /* 0x000fc400078e00ff */
[C---:B------:R-:W-:Y:S01]  /*76a0*/  FFMA.FTZ R52, R55.reuse, R52, R80 ;  /* 0x0000003437347223 */ /* 0x040fe20000010050 */
[----:B------:R-:W-:Y:S02]  /*76b0*/  IMAD.U32 R80, R54, 0x10000, RZ ;  /* 0x0001000036507824 */ /* 0x000fe400078e00ff */
[----:B------:R-:W-:Y:S01]  /*76c0*/  FFMA.FTZ R12, R55, R151, -R12 ;  /* 0x00000097370c7223 */ /* 0x000fe2000001080c */
[----:B------:R-:W-:Y:S01]  /*76d0*/  IMAD.U32 R83, R40, 0x10000, RZ ;  /* 0x0001000028537824 */ /* 0x000fe200078e00ff */
[----:B------:R-:W-:Y:S01]  /*76e0*/  LOP3.LUT R82, R82, 0xffff0000, RZ, 0xc0, !PT ;  /* 0xffff000052527812 */ /* 0x000fe200078ec0ff */
[----:B------:R-:W-:Y:S01]  /*76f0*/  FMUL.FTZ R151, R152, R80 ;  /* 0x0000005098977220 */ /* 0x000fe20000410000 */
[----:B------:R-:W-:Y:S02]  /*7700*/  IMAD.U32 R55, R14, 0x10000, RZ ;  /* 0x000100000e377824 */ /* 0x000fe400078e00ff */
[-C--:B------:R-:W-:Y:S01]  /*7710*/  FMUL.FTZ R152, R152, R83.reuse ;  /* 0x0000005398987220 */ /* 0x080fe20000410000 */
[----:B------:R-:W-:Y:S01]  /*7720*/  LOP3.LUT R54, R54, 0xffff0000, RZ, 0xc0, !PT ;  /* 0xffff000036367812 */ /* 0x000fe200078ec0ff */
[----:B------:R-:W-:-:S02]  /*7730*/  FFMA.FTZ R151, R55, R83, -R151 ;  /* 0x0000005337977223 */ /* 0x000fc40000010897 */
[----:B------:R-:W-:Y:S01]  /*7740*/  FFMA.FTZ R152, R55, R80, R152 ;  /* 0x0000005037987223 */ /* 0x000fe20000010098 */
[----:B------:R-:W-:Y:S01]  /*7750*/  LOP3.LUT R40, R40, 0xffff0000, RZ, 0xc0, !PT ;  /* 0xffff000028287812 */ /* 0x000fe200078ec0ff */
[----:B------:R-:W-:Y:S01]  /*7760*/  FMUL.FTZ R55, R82, R54 ;  /* 0x0000003652377220 */ /* 0x000fe20000410000 */
[----:B------:R-:W-:Y:S02]  /*7770*/  LOP3.LUT R14, R14, 0xffff0000, RZ, 0xc0, !PT ;  /* 0xffff00000e0e7812 */ /* 0x000fe400078ec0ff */
[----:B------:R-:W-:Y:S01]  /*7780*/  F2FP.BF16.F32.PACK_AB R53, R53, R150 ;  /* 0x000000963535723e */ /* 0x000fe200000010ff */
[----:B------:R-:W-:Y:S01]  /*7790*/  FMUL.FTZ R82, R82, R40 ;  /* 0x0000002852527220 */ /* 0x000fe20000410000 */
[----:B------:R-:W-:Y:S01]  /*77a0*/  F2FP.BF16.F32.PACK_AB R42, R13, R42 ;  /* 0x0000002a0d2a723e */ /* 0x000fe200000010ff */
[----:B------:R-:W-:Y:S01]  /*77b0*/  FFMA.FTZ R55, R14, R40, -R55 ;  /* 0x000000280e377223 */ /* 0x000fe20000010837 */
        /* <DEDUP_REMOVED lines=11> */
.L_x_2760:
[----:B------:R-:W-:Y:S05]  /*7870*/  BSYNC B3 ;  /* 0x0000000000037941 */ /* 0x000fea0003800000 */
.L_x_2759:
[----:B------:R-:W-:Y:S01]  /*7880*/  ISETP.GE.AND P3, PT, R149, R134, PT ;  /* 0x000000869500720c */ /* 0x000fe20003f66270 */
[----:B---3--:R3:W-:-:S12]  /*7890*/  ST.E.128 desc[UR60][R122.64], R12 ;  /* 0x0000000c7a007985 */ /* 0x0087d8000c101d3c */
[----:B------:R-:W-:-:S05]  /*78a0*/  @!P3 IMAD.WIDE R40, R149, 0x2, R116 ;  /* 0x000000029528b825 */ /* 0x000fca00078e0274 */
[----:B--2---:R3:W-:Y:S02]  /*78b0*/  @!P3 ST.E.128 desc[UR60][R40.64], R80 ;  /* 0x000000502800b985 */ /* 0x0047e4000c101d3c */
.L_x_2758:
[----:B------:R-:W-:Y:S05]  /*78c0*/  BSYNC B2 ;  /* 0x0000000000027941 */ /* 0x000fea0003800000 */
.L_x_2757:
        /* <DEDUP_REMOVED lines=32> */
[----:B------:R-:W-:Y:S01]  /*7ad0*/  LOP3.LUT R41, R41, 0xffff0000, RZ, 0xc0, !PT ;  /* 0xffff000029297812 */ /* 0x000fe200078ec0ff */
[----:B------:R-:W-:Y:S01]  /*7ae0*/  IMAD.U32 R83, R55, 0x10000, RZ ;  /* 0x0001000037537824 */ /* 0x000fe200078e00ff */
[----:B------:R-:W-:Y:S01]  /*7af0*/  LOP3.LUT R13, R13, 0xffff0000, RZ, 0xc0, !PT ;  /* 0xffff00000d0d7812 */ /* 0x000fe200078ec0ff */
[----:B------:R-:W-:Y:S01]  /*7b00*/  IMAD.U32 R82, R80, 0x10000, RZ ;  /* 0x0001000050527824 */ /* 0x000fe200078e00ff */
[----:B------:R-:W-:Y:S01]  /*7b10*/  SHF.R.U64 R37, R36, 0x10, R37 ;  /* 0x0000001024257819 */ /* 0x000fe20000001225 */
[----:B------:R-:W-:Y:S01]  /*7b20*/  FMUL.FTZ R123, R122, R83 ;  /* 0x000000537a7b7220 */ /* 0x000fe20000410000 */
[----:B------:R-:W-:Y:S01]  /*7b30*/  SHF.R.U64 R48, R48, 0x10, R49 ;  /* 0x0000001030307819 */ /* 0x000fe20000001231 */
[-C--:B------:R-:W-:Y:S01]  /*7b40*/  FMUL.FTZ R122, R122, R82.reuse ;  /* 0x000000527a7a7220 */ /* 0x080fe20000410000 */
[----:B------:R-:W-:Y:S01]  /*7b50*/  PRMT R37, R165, 0x5410, R37 ;  /* 0x00005410a5257816 */ /* 0x000fe20000000025 */
        /* <DEDUP_REMOVED lines=14> */
[----:B------:R-:W-:Y:S01]  /*7c40*/  SHF.R.U32.HI R80, RZ, 0x10, R39 ;  /* 0x00000010ff507819 */ /* 0x000fe20000011627 */
[----:B------:R-:W-:Y:S01]  /*7c50*/  IMAD.U32 R39, R14, 0x10000, RZ ;  /* 0x000100000e277824 */ /* 0x000fe200078e00ff */
        /* <DEDUP_REMOVED lines=8> */
[----:B------:R-:W-:Y:S01]  /*7ce0*/  PRMT R50, R165, 0x5432, R50 ;  /* 0x00005432a5327816 */ /* 0x000fe20000000032 */
        /* <DEDUP_REMOVED lines=8> */
[C---:B------:R-:W-:Y:S01]  /*7d70*/  IMAD.U32 R83, R40.reuse, 0x10000, RZ ;  /* 0x0001000028537824 */ /* 0x040fe200078e00ff */
[----:B------:R-:W-:Y:S01]  /*7d80*/  LOP3.LUT R40, R40, 0xffff0000, RZ, 0xc0, !PT ;  /* 0xffff000028287812 */ /* 0x000fe200078ec0ff */
[C---:B------:R-:W-:Y:S01]  /*7d90*/  IMAD.U32 R49, R37.reuse, 0x10000, RZ ;  /* 0x0001000025317824 */ /* 0x040fe200078e00ff */
[----:B------:R-:W-:Y:S01]  /*7da0*/  LOP3.LUT R37, R37, 0xffff0000, RZ, 0xc0, !PT ;  /* 0xffff000025257812 */ /* 0x000fe200078ec0ff */
[C---:B------:R-:W-:Y:S01]  /*7db0*/  IMAD.U32 R48, R41.reuse, 0x10000, RZ ;  /* 0x0001000029307824 */ /* 0x040fe200078e00ff */
[----:B------:R-:W-:Y:S01]  /*7dc0*/  LOP3.LUT R41, R41, 0xffff0000, RZ, 0xc0, !PT ;  /* 0xffff000029297812 */ /* 0x000fe200078ec0ff */
[C---:B------:R-:W-:Y:S01]  /*7dd0*/  IMAD.U32 R43, R12.reuse, 0x10000, RZ ;  /* 0x000100000c2b7824 */ /* 0x040fe200078e00ff */
[----:B------:R-:W-:Y:S01]  /*7de0*/  LOP3.LUT R12, R12, 0xffff0000, RZ, 0xc0, !PT ;  /* 0xffff00000c0c7812 */ /* 0x000fe200078ec0ff */
[C---:B------:R-:W-:Y:S01]  /*7df0*/  FMUL.FTZ R80, R83.reuse, R48 ;  /* 0x0000003053507220 */ /* 0x040fe20000410000 */
[----:B------:R-:W-:Y:S01]  /*7e00*/  FMUL.FTZ R83, R83, R49 ;  /* 0x0000003153537220 */ /* 0x000fe20000410000 */
[----:B------:R-:W-:-:S02]  /*7e10*/  PRMT R38, R166, 0x5432, R38 ;  /* 0x00005432a6267816 */ /* 0x000fc40000000026 */
[C---:B------:R-:W-:Y:S01]  /*7e20*/  FFMA.FTZ R80, R43.reuse, R49, -R80 ;  /* 0x000000312b507223 */ /* 0x040fe20000010850 */
[----:B------:R-:W-:Y:S01]  /*7e30*/  FFMA.FTZ R83, R43, R48, R83 ;  /* 0x000000302b537223 */ /* 0x000fe20000010053 */
[----:B------:R-:W-:Y:S01]  /*7e40*/  FMUL.FTZ R48, R40, R41 ;  /* 0x0000002928307220 */ /* 0x000fe20000410000 */
[----:B------:R-:W-:Y:S01]  /*7e50*/  LOP3.LUT R43, R14, 0xffff0000, RZ, 0xc0, !PT ;  /* 0xffff00000e2b7812 */ /* 0x000fe200078ec0ff */
[-C--:B------:R-:W-:Y:S01]  /*7e60*/  FMUL.FTZ R40, R40, R37.reuse ;  /* 0x0000002528287220 */ /* 0x080fe20000410000 */
[----:B------:R-:W-:Y:S01]  /*7e70*/  SHF.L.U32 R14, R42, 0x10, RZ ;  /* 0x000000102a0e7819 */ /* 0x000fe200000006ff */
[----:B------:R-:W-:Y:S01]  /*7e80*/  FFMA.FTZ R48, R12, R37, -R48 ;  /* 0x000000250c307223 */ /* 0x000fe20000010830 */
[----:B------:R-:W-:Y:S01]  /*7e90*/  IMAD.U32 R37, R50, 0x10000, RZ ;  /* 0x0001000032257824 */ /* 0x000fe200078e00ff */
[----:B------:R-:W-:Y:S01]  /*7ea0*/  LOP3.LUT R42, R42, 0xffff0000, RZ, 0xc0, !PT ;  /* 0xffff00002a2a7812 */ /* 0x000fe200078ec0ff */
[----:B------:R-:W-:Y:S01]  /*7eb0*/  IMAD.U32 R49, R38, 0x10000, RZ ;  /* 0x0001000026317824 */ /* 0x000fe200078e00ff */
[----:B------:R-:W-:Y:S01]  /*7ec0*/  LOP3.LUT R50, R50, 0xffff0000, RZ, 0xc0, !PT ;  /* 0xffff000032327812 */ /* 0x000fe200078ec0ff */
[----:B------:R-:W-:Y:S01]  /*7ed0*/  FFMA.FTZ R40, R12, R41, R40 ;  /* 0x000000290c287223 */ /* 0x000fe20000010028 */
[----:B------:R-:W-:Y:S01]  /*7ee0*/  LOP3.LUT R38, R38, 0xffff0000, RZ, 0xc0, !PT ;  /* 0xffff000026267812 */ /* 0x000fe200078ec0ff */
[C---:B------:R-:W-:Y:S01]  /*7ef0*/  FMUL.FTZ R12, R14.reuse, R37 ;  /* 0x000000250e0c7220 */ /* 0x040fe20000410000 */
[-C--:B------:R-:W-:Y:S01]  /*7f00*/  FMUL.FTZ R41, R14, R49.reuse ;  /* 0x000000310e297220 */ /* 0x080fe20000410000 */
[C---:B------:R-:W-:Y:S01]  /*7f10*/  FMUL.FTZ R14, R42.reuse, R50 ;  /* 0x000000322a0e7220 */ /* 0x040fe20000410000 */
[----:B------:R-:W-:Y:S01]  /*7f20*/  F2FP.BF16.F32.PACK_AB R55, R55, R82 ;  /* 0x000000523737723e */ /* 0x000fe200000010ff */
[-C--:B------:R-:W-:Y:S01]  /*7f30*/  FMUL.FTZ R42, R42, R38.reuse ;  /* 0x000000262a2a7220 */ /* 0x080fe20000410000 */
[C---:B------:R-:W-:Y:S01]  /*7f40*/  FFMA.FTZ R12, R39.reuse, R49, -R12 ;  /* 0x00000031270c7223 */ /* 0x040fe2000001080c */
[----:B------:R-:W-:Y:S01]  /*7f50*/  FFMA.FTZ R41, R39, R37, R41 ;  /* 0x0000002527297223 */ /* 0x000fe20000010029 */
[C---:B------:R-:W-:Y:S01]  /*7f60*/  FFMA.FTZ R14, R43.reuse, R38, -R14 ;  /* 0x000000262b0e7223 */ /* 0x040fe2000001080e */
[----:B------:R-:W-:Y:S01]  /*7f70*/  FFMA.FTZ R42, R43, R50, R42 ;  /* 0x000000322b2a7223 */ /* 0x000fe2000001002a */
[----:B------:R-:W-:-:S02]  /*7f80*/  F2FP.BF16.F32.PACK_AB R36, R36, R149 ;  /* 0x000000952424723e */ /* 0x000fc400000010ff */
[----:B------:R-:W-:Y:S01]  /*7f90*/  F2FP.BF16.F32.PACK_AB R81, R13, R81 ;  /* 0x000000510d51723e */ /* 0x000fe200000010ff */
[----:B------:R-:W-:Y:S01]  /*7fa0*/  IMAD.MOV.U32 R13, RZ, RZ, R55 ;  /* 0x000000ffff0d7224 */ /* 0x000fe200078e0037 */
        /* <DEDUP_REMOVED lines=9> */
.L_x_2764:
[----:B------:R-:W-:Y:S05]  /*8040*/  BSYNC B3 ;  /* 0x0000000000037941 */ /* 0x000fea0003800000 */
.L_x_2763:
[----:B------:R-:W-:Y:S01]  /*8050*/  ISETP.GE.AND P3, PT, R54, R134, PT ;  /* 0x000000863600720c */ /* 0x000fe20003f66270 */
[----:B--2---:R4:W-:-:S12]  /*8060*/  ST.E.128 desc[UR60][R52.64], R12 ;  /* 0x0000000c34007985 */ /* 0x0049d8000c101d3c */
[----:B------:R-:W-:-:S05]  /*8070*/  @!P3 IMAD.WIDE R36, R54, 0x2, R116 ;  /* 0x000000023624b825 */ /* 0x000fca00078e0274 */
[----:B---3--:R4:W-:Y:S02]  /*8080*/  @!P3 ST.E.128 desc[UR60][R36.64], R40 ;  /* 0x000000282400b985 */ /* 0x0089e4000c101d3c */
.L_x_2762:
[----:B------:R-:W-:Y:S05]  /*8090*/  BSYNC B2 ;  /* 0x0000000000027941 */ /* 0x000fea0003800000 */
.L_x_2761:
        /* <DEDUP_REMOVED lines=31> */
[----:B------:R-:W-:Y:S01]  /*8290*/  SHF.R.U64 R35, R44, 0x10, R45 ;  /* 0x000000102c237819 */ /* 0x000fe2000000122d */
[----:B--2---:R-:W-:Y:S01]  /*82a0*/  IMAD.U32 R51, R15, 0x10000, RZ ;  /* 0x000100000f337824 */ /* 0x004fe200078e00ff */
[----:B------:R-:W-:Y:S01]  /*82b0*/  SHF.R.U64 R32, R32, 0x10, R33 ;  /* 0x0000001020207819 */ /* 0x000fe20000001221 */
[----:B------:R-:W-:Y:S01]  /*82c0*/  IMAD.U32 R53, R38, 0x10000, RZ ;  /* 0x0001000026357824 */ /* 0x000fe200078e00ff */
[----:B------:R-:W-:Y:S01]  /*82d0*/  SHF.R.U32.HI R44, RZ, 0x10, R45 ;  /* 0x00000010ff2c7819 */ /* 0x000fe2000001162d */
[----:B------:R-:W-:Y:S01]  /*82e0*/  IMAD.U32 R45, R13, 0x10000, RZ ;  /* 0x000100000d2d7824 */ /* 0x000fe200078e00ff */
[----:B------:R-:W-:Y:S01]  /*82f0*/  SHF.R.U32.HI R33, RZ, 0x10, R33 ;  /* 0x00000010ff217819 */ /* 0x000fe20000011621 */
[----:B------:R-:W-:Y:S01]  /*8300*/  IMAD.U32 R50, R14, 0x10000, RZ ;  /* 0x000100000e327824 */ /* 0x000fe200078e00ff */
[----:B------:R-:W-:-:S02]  /*8310*/  PRMT R44, R163, 0x5432, R44 ;  /* 0x00005432a32c7816 */ /* 0x000fc4000000002c */
[----:B------:R-:W-:Y:S02]  /*8320*/  PRMT R33, R161, 0x5410, R33 ;  /* 0x00005410a1217816 */ /* 0x000fe40000000021 */
[--C-:B------:R-:W-:Y:S01]  /*8330*/  SHF.R.U64 R43, R46, 0x10, R47.reuse ;  /* 0x000000102e2b7819 */ /* 0x100fe2000000122f */
[----:B------:R-:W-:Y:S01]  /*8340*/  IMAD.U32 R54, R44, 0x10000, RZ ;  /* 0x000100002c367824 */ /* 0x000fe200078e00ff */
[----:B------:R-:W-:Y:S01]  /*8350*/  SHF.R.U32.HI R46, RZ, 0x10, R47 ;  /* 0x00000010ff2e7819 */ /* 0x000fe2000001162f */
[----:B------:R-:W-:Y:S01]  /*8360*/  IMAD.U32 R55, R33, 0x10000, RZ ;  /* 0x0001000021377824 */ /* 0x000fe200078e00ff */
[C---:B------:R-:W-:Y:S02]  /*8370*/  PRMT R35, R162.reuse, 0x5432, R35 ;  /* 0x00005432a2237816 */ /* 0x040fe40000000023 */
[----:B------:R-:W-:Y:S01]  /*8380*/  PRMT R162, R162, 0x5410, R43 ;  /* 0x00005410a2a27816 */ /* 0x000fe2000000002b */
[CC--:B------:R-:W-:Y:S01]  /*8390*/  FMUL.FTZ R43, R48.reuse, R54.reuse ;  /* 0x00000036302b7220 */ /* 0x0c0fe20000410000 */
[----:B------:R-:W-:Y:S01]  /*83a0*/  LOP3.LUT R49, R37, 0xffff0000, RZ, 0xc0, !PT ;  /* 0xffff000025317812 */ /* 0x000fe200078ec0ff */
[-C--:B------:R-:W-:Y:S01]  /*83b0*/  FMUL.FTZ R48, R48, R55.reuse ;  /* 0x0000003730307220 */ /* 0x080fe20000410000 */
[----:B------:R-:W-:Y:S01]  /*83c0*/  LOP3.LUT R44, R44, 0xffff0000, RZ, 0xc0, !PT ;  /* 0xffff00002c2c7812 */ /* 0x000fe200078ec0ff */
[----:B------:R-:W-:Y:S01]  /*83d0*/  FFMA.FTZ R43, R45, R55, -R43 ;  /* 0x000000372d2b7223 */ /* 0x000fe2000001082b */
[----:B------:R-:W-:Y:S01]  /*83e0*/  PRMT R42, R161, 0x5432, R42 ;  /* 0x00005432a12a7816 */ /* 0x000fe2000000002a */
[----:B------:R-:W-:Y:S01]  /*83f0*/  FFMA.FTZ R48, R45, R54, R48 ;  /* 0x000000362d307223 */ /* 0x000fe20000010030 */
[----:B------:R-:W-:Y:S01]  /*8400*/  PRMT R46, R163, 0x5410, R46 ;  /* 0x00005410a32e7816 */ /* 0x000fe2000000002e */
[-C--:B------:R-:W-:Y:S01]  /*8410*/  FMUL.FTZ R80, R49, R44.reuse ;  /* 0x0000002c31507220 */ /* 0x080fe20000410000 */
[----:B------:R-:W-:Y:S01]  /*8420*/  LOP3.LUT R33, R33, 0xffff0000, RZ, 0xc0, !PT ;  /* 0xffff000021217812 */ /* 0x000fe200078ec0ff */
[----:B------:R-:W-:Y:S01]  /*8430*/  IMAD.U32 R45, R42, 0x10000, RZ ;  /* 0x000100002a2d7824 */ /* 0x000fe200078e00ff */
[----:B------:R-:W-:Y:S01]  /*8440*/  LOP3.LUT R47, R13, 0xffff0000, RZ, 0xc0, !PT ;  /* 0xffff00000d2f7812 */ /* 0x000fe200078ec0ff */
[----:B------:R-:W-:Y:S01]  /*8450*/  IMAD.U32 R55, R46, 0x10000, RZ ;  /* 0x000100002e377824 */ /* 0x000fe200078e00ff */
[----:B------:R-:W-:Y:S01]  /*8460*/  PRMT R32, R164, 0x5410, R32 ;  /* 0x00005410a4207816 */ /* 0x000fe20000000020 */
[-C--:B------:R-:W-:Y:S01]  /*8470*/  FMUL.FTZ R49, R49, R33.reuse ;  /* 0x0000002131317220 */ /* 0x080fe20000410000 */
[----:B------:R-:W-:Y:S01]  /*8480*/  LOP3.LUT R39, R39, 0xffff0000, RZ, 0xc0, !PT ;  /* 0xffff000027277812 */ /* 0x000fe200078ec0ff */
[----:B------:R-:W-:Y:S01]  /*8490*/  IMAD.U32 R37, R36, 0x10000, RZ ;  /* 0x0001000024257824 */ /* 0x000fe200078e00ff */
[----:B------:R-:W-:Y:S01]  /*84a0*/  LOP3.LUT R46, R46, 0xffff0000, RZ, 0xc0, !PT ;  /* 0xffff00002e2e7812 */ /* 0x000fe200078ec0ff */
[C---:B------:R-:W-:Y:S01]  /*84b0*/  FFMA.FTZ R80, R47.reuse, R33, -R80 ;  /* 0x000000212f507223 */ /* 0x040fe20000010850 */
[----:B------:R-:W-:Y:S01]  /*84c0*/  LOP3.LUT R42, R42, 0xffff0000, RZ, 0xc0, !PT ;  /* 0xffff00002a2a7812 */ /* 0x000fe200078ec0ff */
[----:B------:R-:W-:Y:S01]  /*84d0*/  FFMA.FTZ R49, R47, R44, R49 ;  /* 0x0000002c2f317223 */ /* 0x000fe20000010031 */
[C---:B------:R-:W-:Y:S01]  /*84e0*/  IMAD.U32 R54, R35.reuse, 0x10000, RZ ;  /* 0x0001000023367824 */ /* 0x040fe200078e00ff */
[----:B------:R-:W-:Y:S01]  /*84f0*/  LOP3.LUT R36, R36, 0xffff0000, RZ, 0xc0, !PT ;  /* 0xffff000024247812 */ /* 0x000fe200078ec0ff */
[----:B------:R-:W-:Y:S01]  /*8500*/  FMUL.FTZ R33, R52, R55 ;  /* 0x0000003734217220 */ /* 0x000fe20000410000 */
[C---:B------:R-:W-:Y:S01]  /*8510*/  IMAD.U32 R44, R32.reuse, 0x10000, RZ ;  /* 0x00010000202c7824 */ /* 0x040fe200078e00ff */
[----:B------:R-:W-:Y:S01]  /*8520*/  LOP3.LUT R35, R35, 0xffff0000, RZ, 0xc0, !PT ;  /* 0xffff000023237812 */ /* 0x000fe200078ec0ff */
[C---:B------:R-:W-:Y:S01]  /*8530*/  FMUL.FTZ R82, R39.reuse, R46 ;  /* 0x0000002e27527220 */ /* 0x040fe20000410000 */
[----:B------:R-:W-:Y:S01]  /*8540*/  FMUL.FTZ R122, R39, R42 ;  /* 0x0000002a277a7220 */ /* 0x000fe20000410000 */
[----:B------:R-:W-:Y:S01]  /*8550*/  LOP3.LUT R39, R32, 0xffff0000, RZ, 0xc0, !PT ;  /* 0xffff000020277812 */ /* 0x000fe200078ec0ff */
[----:B------:R-:W-:-:S02]  /*8560*/  IMAD.U32 R13, R12, 0x10000, RZ ;  /* 0x000100000c0d7824 */ /* 0x000fc400078e00ff */
[----:B------:R-:W-:Y:S01]  /*8570*/  FMUL.FTZ R32, R37, R54 ;  /* 0x0000003625207220 */ /* 0x000fe20000410000 */
[----:B------:R-:W-:Y:S01]  /*8580*/  LOP3.LUT R12, R12, 0xffff0000, RZ, 0xc0, !PT ;  /* 0xffff00000c0c7812 */ /* 0x000fe200078ec0ff */
[-C--:B------:R-:W-:Y:S01]  /*8590*/  FMUL.FTZ R52, R52, R45.reuse ;  /* 0x0000002d34347220 */ /* 0x080fe20000410000 */
[----:B------:R-:W-:Y:S01]  /*85a0*/  FFMA.FTZ R33, R51, R45, -R33 ;  /* 0x0000002d33217223 */ /* 0x000fe20000010821 */
[-C--:B------:R-:W-:Y:S01]  /*85b0*/  FMUL.FTZ R37, R37, R44.reuse ;  /* 0x0000002c25257220 */ /* 0x080fe20000410000 */
[----:B------:R-:W-:Y:S01]  /*85c0*/  FMUL.FTZ R45, R36, R35 ;  /* 0x00000023242d7220 */ /* 0x000fe20000410000 */
[----:B------:R-:W-:Y:S01]  /*85d0*/  LOP3.LUT R15, R15, 0xffff0000, RZ, 0xc0, !PT ;  /* 0xffff00000f0f7812 */ /* 0x000fe200078ec0ff */
[C---:B------:R-:W-:Y:S01]  /*85e0*/  FFMA.FTZ R32, R13.reuse, R44, -R32 ;  /* 0x0000002c0d207223 */ /* 0x040fe20000010820 */
[----:B------:R-:W-:Y:S01]  /*85f0*/  PRMT R34, R164, 0x5432, R34 ;  /* 0x00005432a4227816 */ /* 0x000fe20000000022 */
[----:B------:R-:W-:Y:S01]  /*8600*/  FFMA.FTZ R37, R13, R54, R37 ;  /* 0x000000360d257223 */ /* 0x000fe20000010025 */
[-C--:B------:R-:W-:Y:S01]  /*8610*/  FMUL.FTZ R13, R36, R39.reuse ;  /* 0x00000027240d7220 */ /* 0x080fe20000410000 */
[----:B------:R-:W-:Y:S01]  /*8620*/  FFMA.FTZ R45, R12, R39, -R45 ;  /* 0x000000270c2d7223 */ /* 0x000fe2000001082d */
[----:B------:R-:W-:Y:S01]  /*8630*/  LOP3.LUT R38, R38, 0xffff0000, RZ, 0xc0, !PT ;  /* 0xffff000026267812 */ /* 0x000fe200078ec0ff */
[----:B------:R-:W-:Y:S01]  /*8640*/  FFMA.FTZ R82, R15, R42, -R82 ;  /* 0x0000002a0f527223 */ /* 0x000fe20000010852 */
[C---:B------:R-:W-:Y:S01]  /*8650*/  LOP3.LUT R39, R162.reuse, 0xffff0000, RZ, 0xc0, !PT ;  /* 0xffff0000a2277812 */ /* 0x040fe200078ec0ff */
[----:B------:R-:W-:Y:S01]  /*8660*/  IMAD.U32 R36, R162, 0x10000, RZ ;  /* 0x00010000a2247824 */ /* 0x000fe200078e00ff */
[C---:B------:R-:W-:Y:S01]  /*8670*/  LOP3.LUT R47, R34.reuse, 0xffff0000, RZ, 0xc0, !PT ;  /* 0xffff0000222f7812 */ /* 0x040fe200078ec0ff */
[----:B------:R-:W-:-:S02]  /*8680*/  IMAD.U32 R42, R34, 0x10000, RZ ;  /* 0x00010000222a7824 */ /* 0x000fc400078e00ff */
[----:B------:R-:W-:Y:S01]  /*8690*/  FFMA.FTZ R12, R12, R35, R13 ;  /* 0x000000230c0c7223 */ /* 0x000fe2000001000d */
[----:B------:R-:W-:Y:S01]  /*86a0*/  LOP3.LUT R14, R14, 0xffff0000, RZ, 0xc0, !PT ;  /* 0xffff00000e0e7812 */ /* 0x000fe200078ec0ff */
[----:B------:R-:W-:Y:S01]  /*86b0*/  FFMA.FTZ R52, R51, R55, R52 ;  /* 0x0000003733347223 */ /* 0x000fe20000010034 */
[----:B------:R-:W-:Y:S01]  /*86c0*/  FFMA.FTZ R15, R15, R46, R122 ;  /* 0x0000002e0f0f7223 */ /* 0x000fe2000001007a */
[C---:B------:R-:W-:Y:S01]  /*86d0*/  FMUL.FTZ R13, R53.reuse, R36 ;  /* 0x00000024350d7220 */ /* 0x040fe20000410000 */
[C---:B------:R-:W-:Y:S01]  /*86e0*/  FMUL.FTZ R35, R38.reuse, R39 ;  /* 0x0000002726237220 */ /* 0x040fe20000410000 */
[----:B------:R-:W-:Y:S01]  /*86f0*/  FMUL.FTZ R53, R53, R42 ;  /* 0x0000002a35357220 */ /* 0x000fe20000410000 */
[----:B------:R-:W-:Y:S01]  /*8700*/  FMUL.FTZ R38, R38, R47 ;  /* 0x0000002f26267220 */ /* 0x000fe20000410000 */
[----:B------:R-:W-:Y:S01]  /*8710*/  F2FP.BF16.F32.PACK_AB R52, R15, R52 ;  /* 0x000000340f34723e */ /* 0x000fe200000010ff */
[C---:B------:R-:W-:Y:S01]  /*8720*/  FFMA.FTZ R42, R50.reuse, R42, -R13 ;  /* 0x0000002a322a7223 */ /* 0x040fe2000001080d */
[----:B------:R-:W-:Y:S01]  /*8730*/  FFMA.FTZ R36, R50, R36, R53 ;  /* 0x0000002432247223 */ /* 0x000fe20000010035 */
[----:B------:R-:W-:Y:S01]  /*8740*/  FFMA.FTZ R39, R14, R39, R38 ;  /* 0x000000270e277223 */ /* 0x000fe20000010026 */
[----:B------:R-:W-:Y:S01]  /*8750*/  F2FP.BF16.F32.PACK_AB R15, R12, R37 ;  /* 0x000000250c0f723e */ /* 0x000fe200000010ff */
[----:B------:R-:W-:Y:S01]  /*8760*/  FFMA.FTZ R35, R14, R47, -R35 ;  /* 0x0000002f0e237223 */ /* 0x000fe20000010823 */
[----:B------:R-:W-:-:S02]  /*8770*/  F2FP.BF16.F32.PACK_AB R48, R49, R48 ;  /* 0x000000303130723e */ /* 0x000fc400000010ff */
        /* <DEDUP_REMOVED lines=9> */
[----:B------:R-:W-:-:S07]  /*8810*/  MOV R15, R33 ;  /* 0x00000021000f7202 */ /* 0x000fce0000000f00 */
.L_x_2766:
[----:B------:R-:W-:Y:S05]  /*8820*/  BSYNC B2 ;  /* 0x0000000000027941 */ /* 0x000fea0003800000 */
.L_x_2765:
[----:B------:R-:W-:Y:S01]  /*8830*/  ISETP.GE.AND P3, PT, R11, R134, PT ;  /* 0x000000860b00720c */ /* 0x000fe20003f66270 */
[----:B--2---:R2:W-:-:S12]  /*8840*/  ST.E.128 desc[UR60][R40.64], R12 ;  /* 0x0000000c28007985 */ /* 0x0045d8000c101d3c */
[----:B------:R-:W-:-:S05]  /*8850*/  @!P3 IMAD.WIDE R116, R11, 0x2, R116 ;  /* 0x000000020b74b825 */ /* 0x000fca00078e0274 */
[----:B---3--:R2:W-:Y:S02]  /*8860*/  @!P3 ST.E.128 desc[UR60][R116.64], R36 ;  /* 0x000000247400b985 */ /* 0x0085e4000c101d3c */
.L_x_2756:
[----:B------:R-:W-:Y:S05]  /*8870*/  BSYNC B1 ;  /* 0x0000000000017941 */ /* 0x000fea0003800000 */
.L_x_2755:
[----:B------:R-:W-:-:S03]  /*8880*/  UMOV UR4, 0xffffffff ;  /* 0xffffffff00047882 */ /* 0x000fc60000000000 */
[----:B------:R-:W-:Y:S05]  /*8890*/  BRA.DIV UR4, `(.L_x_2767) ;  /* 0x000001d604d87947 */ /* 0x000fea000b800000 */
[----:B0-----:R-:W0:Y:S04]  /*88a0*/  SHFL.IDX PT, R119, R119, 0x1, 0x1c1f ;  /* 0x003c1f0077777f89 */ /* 0x001e2800000e0000 */
[----:B--2-4-:R2:W4:Y:S02]  /*88b0*/  SHFL.IDX PT, R36, R120, 0x1, 0x1c1f ;  /* 0x003c1f0078247f89 */ /* 0x01452400000e0000 */
.L_x_3057:
        /* <DEDUP_REMOVED lines=33> */
[----:B0-----:R-:W-:Y:S01]  /*8ad0*/  SHF.R.U64 R11, R64, 0x10, R65 ;  /* 0x00000010400b7819 */ /* 0x001fe20000001241 */
[----:B---3--:R-:W-:Y:S01]  /*8ae0*/  IMAD.U32 R45, R13, 0x10000, RZ ;  /* 0x000100000d2d7824 */ /* 0x008fe200078e00ff */
[----:B------:R-:W-:Y:S01]  /*8af0*/  SHF.R.U32.HI R77, RZ, 0x10, R77 ;  /* 0x00000010ff4d7819 */ /* 0x000fe2000001164d */
[----:B------:R-:W-:Y:S01]  /*8b00*/  IMAD.U32 R52, R35, 0x10000, RZ ;  /* 0x0001000023347824 */ /* 0x000fe200078e00ff */
[----:B------:R-:W-:Y:S01]  /*8b10*/  SHF.R.U32.HI R65, RZ, 0x10, R65 ;  /* 0x00000010ff417819 */ /* 0x000fe20000011641 */
[----:B------:R-:W-:Y:S01]  /*8b20*/  IMAD.U32 R50, R15, 0x10000, RZ ;  /* 0x000100000f327824 */ /* 0x000fe200078e00ff */
[----:B------:R-:W-:Y:S01]  /*8b30*/  PRMT R77, R160, 0x5432, R77 ;  /* 0x00005432a04d7816 */ /* 0x000fe2000000004d */
[----:B------:R-:W-:Y:S01]  /*8b40*/  IMAD.U32 R49, R14, 0x10000, RZ ;  /* 0x000100000e317824 */ /* 0x000fe200078e00ff */
[----:B------:R-:W-:-:S02]  /*8b50*/  PRMT R65, R158, 0x5432, R65 ;  /* 0x000054329e417816 */ /* 0x000fc40000000041 */
[----:B------:R-:W-:Y:S01]  /*8b60*/  SHF.R.U64 R44, R78, 0x10, R79 ;  /* 0x000000104e2c7819 */ /* 0x000fe2000000124f */
[----:B------:R-:W-:Y:S01]  /*8b70*/  IMAD.U32 R54, R77, 0x10000, RZ ;  /* 0x000100004d367824 */ /* 0x000fe200078e00ff */
[----:B------:R-:W-:Y:S01]  /*8b80*/  SHF.R.U64 R42, R66, 0x10, R67 ;  /* 0x00000010422a7819 */ /* 0x000fe20000001243 */
[----:B------:R-:W-:Y:S01]  /*8b90*/  IMAD.U32 R64, R65, 0x10000, RZ ;  /* 0x0001000041407824 */ /* 0x000fe200078e00ff */
[----:B------:R-:W-:Y:S01]  /*8ba0*/  SHF.R.U32.HI R78, RZ, 0x10, R79 ;  /* 0x00000010ff4e7819 */ /* 0x000fe2000001164f */
[C---:B------:R-:W-:Y:S01]  /*8bb0*/  FMUL.FTZ R76, R47.reuse, R54 ;  /* 0x000000362f4c7220 */ /* 0x040fe20000410000 */
[----:B------:R-:W-:Y:S01]  /*8bc0*/  SHF.R.U32.HI R66, RZ, 0x10, R67 ;  /* 0x00000010ff427819 */ /* 0x000fe20000011643 */
[----:B------:R-:W-:Y:S01]  /*8bd0*/  FMUL.FTZ R80, R47, R64 ;  /* 0x000000402f507220 */ /* 0x000fe20000410000 */
[----:B------:R-:W-:Y:S01]  /*8be0*/  LOP3.LUT R48, R33, 0xffff0000, RZ, 0xc0, !PT ;  /* 0xffff000021307812 */ /* 0x000fe200078ec0ff */
[----:B------:R-:W-:Y:S01]  /*8bf0*/  IMAD.U32 R33, R32, 0x10000, RZ ;  /* 0x0001000020217824 */ /* 0x000fe200078e00ff */
[----:B------:R-:W-:-:S02]  /*8c00*/  LOP3.LUT R77, R77, 0xffff0000, RZ, 0xc0, !PT ;  /* 0xffff00004d4d7812 */ /* 0x000fc400078ec0ff */
[----:B------:R-:W-:Y:S02]  /*8c10*/  PRMT R78, R159, 0x5432, R78 ;  /* 0x000054329f4e7816 */ /* 0x000fe4000000004e */
[----:B------:R-:W-:Y:S01]  /*8c20*/  PRMT R66, R157, 0x5432, R66 ;  /* 0x000054329d427816 */ /* 0x000fe20000000042 */
[----:B------:R-:W-:Y:S01]  /*8c30*/  FMUL.FTZ R55, R48, R77 ;  /* 0x0000004d30377220 */ /* 0x000fe20000410000 */
[----:B------:R-:W-:Y:S01]  /*8c40*/  LOP3.LUT R65, R65, 0xffff0000, RZ, 0xc0, !PT ;  /* 0xffff000041417812 */ /* 0x000fe200078ec0ff */
[----:B------:R-:W-:Y:S01]  /*8c50*/  IMAD.U32 R53, R78, 0x10000, RZ ;  /* 0x000100004e357824 */ /* 0x000fe200078e00ff */
[----:B------:R-:W-:Y:S01]  /*8c60*/  LOP3.LUT R46, R13, 0xffff0000, RZ, 0xc0, !PT ;  /* 0xffff00000d2e7812 */ /* 0x000fe200078ec0ff */
[----:B------:R-:W-:Y:S01]  /*8c70*/  IMAD.U32 R47, R66, 0x10000, RZ ;  /* 0x00010000422f7824 */ /* 0x000fe200078e00ff */
[----:B------:R-:W-:Y:S01]  /*8c80*/  PRMT R160, R160, 0x5410, R43 ;  /* 0x00005410a0a07816 */ /* 0x000fe2000000002b */
[C---:B------:R-:W-:Y:S01]  /*8c90*/  FFMA.FTZ R43, R45.reuse, R64, -R76 ;  /* 0x000000402d2b7223 */ /* 0x040fe2000001084c */
[----:B------:R-:W-:Y:S01]  /*8ca0*/  FFMA.FTZ R45, R45, R54, R80 ;  /* 0x000000362d2d7223 */ /* 0x000fe20000010050 */
[-C--:B------:R-:W-:Y:S01]  /*8cb0*/  FMUL.FTZ R67, R48, R65.reuse ;  /* 0x0000004130437220 */ /* 0x080fe20000410000 */
[----:B------:R-:W-:Y:S01]  /*8cc0*/  LOP3.LUT R35, R35, 0xffff0000, RZ, 0xc0, !PT ;  /* 0xffff000023237812 */ /* 0x000fe200078ec0ff */
[----:B------:R-:W-:Y:S01]  /*8cd0*/  FFMA.FTZ R48, R46, R65, -R55 ;  /* 0x000000412e307223 */ /* 0x000fe20000010837 */
[----:B------:R-:W-:Y:S01]  /*8ce0*/  LOP3.LUT R54, R78, 0xffff0000, RZ, 0xc0, !PT ;  /* 0xffff00004e367812 */ /* 0x000fe200078ec0ff */
[----:B------:R-:W-:Y:S01]  /*8cf0*/  FMUL.FTZ R55, R52, R53 ;  /* 0x0000003534377220 */ /* 0x000fe20000410000 */
[----:B------:R-:W-:Y:S01]  /*8d00*/  PRMT R11, R158, 0x5410, R11 ;  /* 0x000054109e0b7816 */ /* 0x000fe2000000000b */
[-C--:B------:R-:W-:Y:S01]  /*8d10*/  FMUL.FTZ R64, R52, R47.reuse ;  /* 0x0000002f34407220 */ /* 0x080fe20000410000 */
[----:B------:R-:W-:Y:S01]  /*8d20*/  LOP3.LUT R52, R66, 0xffff0000, RZ, 0xc0, !PT ;  /* 0xffff000042347812 */ /* 0x000fe200078ec0ff */
[C---:B------:R-:W-:Y:S01]  /*8d30*/  FFMA.FTZ R47, R50.reuse, R47, -R55 ;  /* 0x0000002f322f7223 */ /* 0x040fe20000010837 */
[----:B------:R-:W-:Y:S01]  /*8d40*/  LOP3.LUT R15, R15, 0xffff0000, RZ, 0xc0, !PT ;  /* 0xffff00000f0f7812 */ /* 0x000fe200078ec0ff */
[----:B------:R-:W-:Y:S01]  /*8d50*/  FMUL.FTZ R76, R35, R54 ;  /* 0x00000036234c7220 */ /* 0x000fe20000410000 */
[----:B------:R-:W-:Y:S01]  /*8d60*/  FFMA.FTZ R50, R50, R53, R64 ;  /* 0x0000003532327223 */ /* 0x000fe20000010040 */
[----:B------:R-:W-:-:S02]  /*8d70*/  IMAD.U32 R66, R160, 0x10000, RZ ;  /* 0x00010000a0427824 */ /* 0x000fc400078e00ff */
[-C--:B------:R-:W-:Y:S01]  /*8d80*/  FMUL.FTZ R78, R35, R52.reuse ;  /* 0x00000034234e7220 */ /* 0x080fe20000410000 */
[----:B------:R-:W-:Y:S02]  /*8d90*/  IMAD.U32 R64, R11, 0x10000, RZ ;  /* 0x000100000b407824 */ /* 0x000fe400078e00ff */
[----:B------:R-:W-:Y:S01]  /*8da0*/  FFMA.FTZ R52, R15, R52, -R76 ;  /* 0x000000340f347223 */ /* 0x000fe2000001084c */
[----:B------:R-:W-:Y:S02]  /*8db0*/  IMAD.U32 R13, R12, 0x10000, RZ ;  /* 0x000100000c0d7824 */ /* 0x000fe400078e00ff */
[C---:B------:R-:W-:Y:S01]  /*8dc0*/  FMUL.FTZ R76, R33.reuse, R66 ;  /* 0x00000042214c7220 */ /* 0x040fe20000410000 */
[----:B------:R-:W-:Y:S01]  /*8dd0*/  LOP3.LUT R32, R32, 0xffff0000, RZ, 0xc0, !PT ;  /* 0xffff000020207812 */ /* 0x000fe200078ec0ff */
[----:B------:R-:W-:Y:S01]  /*8de0*/  FMUL.FTZ R33, R33, R64 ;  /* 0x0000004021217220 */ /* 0x000fe20000410000 */
[----:B------:R-:W-:Y:S01]  /*8df0*/  PRMT R44, R159, 0x5410, R44 ;  /* 0x000054109f2c7816 */ /* 0x000fe2000000002c */
[----:B------:R-:W-:Y:S01]  /*8e00*/  FFMA.FTZ R15, R15, R54, R78 ;  /* 0x000000360f0f7223 */ /* 0x000fe2000001004e */
[----:B------:R-:W-:Y:S01]  /*8e10*/  LOP3.LUT R53, R160, 0xffff0000, RZ, 0xc0, !PT ;  /* 0xffff0000a0357812 */ /* 0x000fe200078ec0ff */
[----:B------:R-:W-:Y:S01]  /*8e20*/  FFMA.FTZ R46, R46, R77, R67 ;  /* 0x0000004d2e2e7223 */ /* 0x000fe20000010043 */
[----:B------:R-:W-:Y:S01]  /*8e30*/  LOP3.LUT R35, R11, 0xffff0000, RZ, 0xc0, !PT ;  /* 0xffff00000b237812 */ /* 0x000fe200078ec0ff */
[----:B------:R-:W-:Y:S01]  /*8e40*/  FFMA.FTZ R11, R13, R64, -R76 ;  /* 0x000000400d0b7223 */ /* 0x000fe2000001084c */
[----:B------:R-:W-:Y:S01]  /*8e50*/  PRMT R42, R157, 0x5410, R42 ;  /* 0x000054109d2a7816 */ /* 0x000fe2000000002a */
[----:B------:R-:W-:Y:S01]  /*8e60*/  FFMA.FTZ R13, R13, R66, R33 ;  /* 0x000000420d0d7223 */ /* 0x000fe20000010021 */
[----:B------:R-:W-:Y:S01]  /*8e70*/  LOP3.LUT R51, R14, 0xffff0000, RZ, 0xc0, !PT ;  /* 0xffff00000e337812 */ /* 0x000fe200078ec0ff */
[----:B------:R-:W-:-:S02]  /*8e80*/  IMAD.U32 R14, R34, 0x10000, RZ ;  /* 0x00010000220e7824 */ /* 0x000fc400078e00ff */
[C---:B------:R-:W-:Y:S01]  /*8e90*/  FMUL.FTZ R55, R32.reuse, R53 ;  /* 0x0000003520377220 */ /* 0x040fe20000410000 */
[----:B------:R-:W-:Y:S01]  /*8ea0*/  FMUL.FTZ R65, R32, R35 ;  /* 0x0000002320417220 */ /* 0x000fe20000410000 */
        /* <DEDUP_REMOVED lines=9> */
[C---:B------:R-:W-:Y:S01]  /*8f40*/  FFMA.FTZ R64, R49.reuse, R32, -R64 ;  /* 0x0000002031407223 */ /* 0x040fe20000010840 */
[----:B------:R-:W-:Y:S01]  /*8f50*/  FFMA.FTZ R54, R12, R35, -R55 ;  /* 0x000000230c367223 */ /* 0x000fe20000010837 */
[----:B------:R-:W-:Y:S01]  /*8f60*/  FFMA.FTZ R14, R49, R33, R14 ;  /* 0x00000021310e7223 */ /* 0x000fe2000001000e */
[-C--:B------:R-:W-:Y:S01]  /*8f70*/  FMUL.FTZ R35, R34, R42.reuse ;  /* 0x0000002a22237220 */ /* 0x080fe20000410000 */
[C---:B------:R-:W-:Y:S01]  /*8f80*/  FFMA.FTZ R33, R51.reuse, R42, -R66 ;  /* 0x0000002a33217223 */ /* 0x040fe20000010842 */
[----:B------:R-:W-:Y:S01]  /*8f90*/  FFMA.FTZ R12, R12, R53, R65 ;  /* 0x000000350c0c7223 */ /* 0x000fe20000010041 */
[----:B------:R-:W-:Y:S01]  /*8fa0*/  F2FP.BF16.F32.PACK_AB R45, R46, R45 ;  /* 0x0000002d2e2d723e */ /* 0x000fe200000010ff */
        /* <DEDUP_REMOVED lines=12> */
[----:B------:R-:W-:Y:S02]  /*9070*/  IMAD.MOV.U32 R14, RZ, RZ, R46 ;  /* 0x000000ffff0e7224 */ /* 0x000fe400078e002e */
[----:B------:R-:W-:-:S07]  /*9080*/  IMAD.MOV.U32 R35, RZ, RZ, R50 ;  /* 0x000000ffff237224 */ /* 0x000fce00078e0032 */
.L_x_2771:
[----:B------:R-:W-:Y:S05]  /*9090*/  BSYNC B2 ;  /* 0x0000000000027941 */ /* 0x000fea0003800000 */
.L_x_2770:
[----:B---3--:R3:W-:Y:S04]  /*90a0*/  ST.E.128 desc[UR60][R38.64], R12 ;  /* 0x0000000c26007985 */ /* 0x0087e8000c101d3c */
[----:B----4-:R3:W-:Y:S02]  /*90b0*/  @!P3 ST.E.128 desc[UR60][R40.64], R32 ;  /* 0x000000202800b985 */ /* 0x0107e4000c101d3c */
.L_x_2769:
[----:B------:R-:W-:Y:S05]  /*90c0*/  BSYNC B1 ;  /* 0x0000000000017941 */ /* 0x000fea0003800000 */
.L_x_2768:
        /* <DEDUP_REMOVED lines=23> */
[----:B------:R-:W-:Y:S01]  /*9240*/  @!P3 IMAD.WIDE R40, R41, 0x2, R36 ;  /* 0x000000022928b825 */ /* 0x000fe200078e0224 */
[----:B------:R-:W-:-:S03]  /*9250*/  LEA R11, R11, R2, 0x1 ;  /* 0x000000020b0b7211 */ /* 0x000fc600078e08ff */
[----:B------:R-:W-:Y:S02]  /*9260*/  IMAD R32, R13, 0x2, R2 ;  /* 0x000000020d207824 */ /* 0x000fe400078e0202 */
[----:B------:R0:W3:Y:S04]  /*9270*/  LDS.128 R12, [R11+0x1e400] ;  /* 0x01e400000b0c7984 */ /* 0x0000e80000000c00 */
[----:B------:R-:W4:Y:S01]  /*9280*/  LDS.128 R32, [R32+0x1e400] ;  /* 0x01e4000020207984 */ /* 0x000f220000000c00 */
[----:B------:R-:W-:Y:S05]  /*9290*/  @P4 BRA `(.L_x_2775) ;  /* 0x0000000400684947 */ /* 0x000fea0003800000 */
[----:B------:R-:W-:Y:S01]  /*92a0*/  SHF.R.U64 R48, R60, 0x10, R61 ;  /* 0x000000103c307819 */ /* 0x000fe2000000123d */
[----:B----4-:R-:W-:Y:S01]  /*92b0*/  IMAD.U32 R52, R33, 0x10000, RZ ;  /* 0x0001000021347824 */ /* 0x010fe200078e00ff */
[----:B------:R-:W-:Y:S01]  /*92c0*/  SHF.R.U32.HI R53, RZ, 0x10, R73 ;  /* 0x00000010ff357819 */ /* 0x000fe20000011649 */
[----:B------:R-:W-:Y:S01]  /*92d0*/  IMAD.U32 R51, R35, 0x10000, RZ ;  /* 0x0001000023337824 */ /* 0x000fe200078e00ff */
[----:B------:R-:W-:Y:S01]  /*92e0*/  SHF.R.U32.HI R60, RZ, 0x10, R61 ;  /* 0x00000010ff3c7819 */ /* 0x000fe2000001163d */
[----:B---3--:R-:W-:Y:S01]  /*92f0*/  IMAD.U32 R44, R13, 0x10000, RZ ;  /* 0x000100000d2c7824 */ /* 0x008fe200078e00ff */
[----:B------:R-:W-:Y:S01]  /*9300*/  SHF.R.U64 R55, R62, 0x10, R63 ;  /* 0x000000103e377819 */ /* 0x000fe2000000123f */
[----:B------:R-:W-:Y:S01]  /*9310*/  IMAD.U32 R50, R15, 0x10000, RZ ;  /* 0x000100000f327824 */ /* 0x000fe200078e00ff */
[----:B------:R-:W-:Y:S01]  /*9320*/  PRMT R48, R147, 0x5410, R48 ;  /* 0x0000541093307816 */ /* 0x000fe20000000030 */
[----:B------:R-:W-:Y:S01]  /*9330*/  IMAD.U32 R42, R32, 0x10000, RZ ;  /* 0x00010000202a7824 */ /* 0x000fe200078e00ff */
[----:B------:R-:W-:Y:S01]  /*9340*/  PRMT R53, R156, 0x5432, R53 ;  /* 0x000054329c357816 */ /* 0x000fe20000000035 */
[----:B0-----:R-:W-:Y:S01]  /*9350*/  IMAD.U32 R11, R14, 0x10000, RZ ;  /* 0x000100000e0b7824 */ /* 0x001fe200078e00ff */
[----:B------:R-:W-:-:S02]  /*9360*/  SHF.R.U64 R45, R74, 0x10, R75 ;  /* 0x000000104a2d7819 */ /* 0x000fc4000000124b */
[----:B------:R-:W-:Y:S02]  /*9370*/  PRMT R147, R147, 0x5432, R60 ;  /* 0x0000543293937816 */ /* 0x000fe4000000003c */
[----:B------:R-:W-:Y:S02]  /*9380*/  SHF.R.U32.HI R75, RZ, 0x10, R75 ;  /* 0x00000010ff4b7819 */ /* 0x000fe4000001164b */
[----:B------:R-:W-:Y:S02]  /*9390*/  SHF.R.U32.HI R63, RZ, 0x10, R63 ;  /* 0x00000010ff3f7819 */ /* 0x000fe4000001163f */
[----:B------:R-:W-:Y:S02]  /*93a0*/  LOP3.LUT R46, R33, 0xffff0000, RZ, 0xc0, !PT ;  /* 0xffff0000212e7812 */ /* 0x000fe400078ec0ff */
[----:B------:R-:W-:Y:S02]  /*93b0*/  SHF.R.U64 R61, R72, 0x10, R73 ;  /* 0x00000010483d7819 */ /* 0x000fe40000001249 */
[----:B------:R-:W-:Y:S01]  /*93c0*/  PRMT R33, R146, 0x5410, R55 ;  /* 0x0000541092217816 */ /* 0x000fe20000000037 */
[----:B------:R-:W-:Y:S01]  /*93d0*/  IMAD.U32 R55, R53, 0x10000, RZ ;  /* 0x0001000035377824 */ /* 0x000fe200078e00ff */
[----:B------:R-:W-:Y:S01]  /*93e0*/  LOP3.LUT R47, R35, 0xffff0000, RZ, 0xc0, !PT ;  /* 0xffff0000232f7812 */ /* 0x000fe200078ec0ff */
[----:B------:R-:W-:Y:S01]  /*93f0*/  IMAD.U32 R35, R147, 0x10000, RZ ;  /* 0x0001000093237824 */ /* 0x000fe200078e00ff */
[----:B------:R-:W-:-:S02]  /*9400*/  PRMT R45, R148, 0x5410, R45 ;  /* 0x00005410942d7816 */ /* 0x000fc4000000002d */
[----:B------:R-:W-:Y:S02]  /*9410*/  PRMT R148, R148, 0x5432, R75 ;  /* 0x0000543294947816 */ /* 0x000fe4000000004b */
[----:B------:R-:W-:Y:S01]  /*9420*/  PRMT R146, R146, 0x5432, R63 ;  /* 0x0000543292927816 */ /* 0x000fe2000000003f */
[----:B------:R-:W-:Y:S01]  /*9430*/  FMUL.FTZ R63, R52, R35 ;  /* 0x00000023343f7220 */ /* 0x000fe20000410000 */
[----:B------:R-:W-:Y:S01]  /*9440*/  PRMT R156, R156, 0x5410, R61 ;  /* 0x000054109c9c7816 */ /* 0x000fe2000000003d */
[----:B------:R-:W-:Y:S01]  /*9450*/  FMUL.FTZ R61, R52, R55 ;  /* 0x00000037343d7220 */ /* 0x000fe20000410000 */
[----:B------:R-:W-:Y:S01]  /*9460*/  IMAD.U32 R54, R148, 0x10000, RZ ;  /* 0x0001000094367824 */ /* 0x000fe200078e00ff */
[----:B------:R-:W-:Y:S01]  /*9470*/  LOP3.LUT R53, R53, 0xffff0000, RZ, 0xc0, !PT ;  /* 0xffff000035357812 */ /* 0x000fe200078ec0ff */
[----:B------:R-:W-:Y:S02]  /*9480*/  IMAD.U32 R52, R146, 0x10000, RZ ;  /* 0x0001000092347824 */ /* 0x000fe400078e00ff */
[C---:B------:R-:W-:Y:S01]  /*9490*/  FFMA.FTZ R35, R44.reuse, R35, -R61 ;  /* 0x000000232c237223 */ /* 0x040fe2000001083d */
[----:B------:R-:W-:Y:S01]  /*94a0*/  FFMA.FTZ R44, R44, R55, R63 ;  /* 0x000000372c2c7223 */ /* 0x000fe2000001003f */
[----:B------:R-:W-:Y:S01]  /*94b0*/  FMUL.FTZ R55, R51, R54 ;  /* 0x0000003633377220 */ /* 0x000fe20000410000 */
[----:B------:R-:W-:Y:S01]  /*94c0*/  LOP3.LUT R147, R147, 0xffff0000, RZ, 0xc0, !PT ;  /* 0xffff000093937812 */ /* 0x000fe200078ec0ff */
[----:B------:R-:W-:Y:S01]  /*94d0*/  FMUL.FTZ R51, R51, R52 ;  /* 0x0000003433337220 */ /* 0x000fe20000410000 */
[----:B------:R-:W-:Y:S01]  /*94e0*/  LOP3.LUT R49, R13, 0xffff0000, RZ, 0xc0, !PT ;  /* 0xffff00000d317812 */ /* 0x000fe200078ec0ff */
[----:B------:R-:W-:Y:S01]  /*94f0*/  FMUL.FTZ R60, R46, R53 ;  /* 0x000000352e3c7220 */ /* 0x000fe20000410000 */
[----:B------:R-:W-:Y:S01]  /*9500*/  LOP3.LUT R148, R148, 0xffff0000, RZ, 0xc0, !PT ;  /* 0xffff000094947812 */ /* 0x000fe200078ec0ff */
[----:B------:R-:W-:Y:S01]  /*9510*/  FFMA.FTZ R54, R50, R54, R51 ;  /* 0x0000003632367223 */ /* 0x000fe20000010033 */
[----:B------:R-:W-:Y:S01]  /*9520*/  LOP3.LUT R146, R146, 0xffff0000, RZ, 0xc0, !PT ;  /* 0xffff000092927812 */ /* 0x000fe200078ec0ff */
[----:B------:R-:W-:Y:S01]  /*9530*/  FMUL.FTZ R62, R46, R147 ;  /* 0x000000932e3e7220 */ /* 0x000fe20000410000 */
[----:B------:R-:W-:Y:S01]  /*9540*/  FFMA.FTZ R55, R50, R52, -R55 ;  /* 0x0000003432377223 */ /* 0x000fe20000010837 */
[----:B------:R-:W-:-:S02]  /*9550*/  IMAD.U32 R51, R156, 0x10000, RZ ;  /* 0x000100009c337824 */ /* 0x000fc400078e00ff */
[----:B------:R-:W-:Y:S01]  /*9560*/  FFMA.FTZ R46, R49, R147, -R60 ;  /* 0x00000093312e7223 */ /* 0x000fe2000001083c */
[C---:B------:R-:W-:Y:S02]  /*9570*/  IMAD.U32 R50, R48.reuse, 0x10000, RZ ;  /* 0x0001000030327824 */ /* 0x040fe400078e00ff */
[C---:B------:R-:W-:Y:S01]  /*9580*/  FMUL.FTZ R52, R47.reuse, R148 ;  /* 0x000000942f347220 */ /* 0x040fe20000410000 */
[----:B------:R-:W-:Y:S01]  /*9590*/  FMUL.FTZ R60, R47, R146 ;  /* 0x000000922f3c7220 */ /* 0x000fe20000410000 */
[----:B------:R-:W-:Y:S01]  /*95a0*/  LOP3.LUT R47, R48, 0xffff0000, RZ, 0xc0, !PT ;  /* 0xffff0000302f7812 */ /* 0x000fe200078ec0ff */
[----:B------:R-:W-:Y:S01]  /*95b0*/  FFMA.FTZ R49, R49, R53, R62 ;  /* 0x0000003531317223 */ /* 0x000fe2000001003e */
[----:B------:R-:W-:Y:S01]  /*95c0*/  LOP3.LUT R43, R15, 0xffff0000, RZ, 0xc0, !PT ;  /* 0xffff00000f2b7812 */ /* 0x000fe200078ec0ff */
[-C--:B------:R-:W-:Y:S01]  /*95d0*/  FMUL.FTZ R48, R42, R51.reuse ;  /* 0x000000332a307220 */ /* 0x080fe20000410000 */
[----:B------:R-:W-:Y:S01]  /*95e0*/  IMAD.U32 R13, R12, 0x10000, RZ ;  /* 0x000100000c0d7824 */ /* 0x000fe200078e00ff */
[----:B------:R-:W-:Y:S01]  /*95f0*/  LOP3.LUT R32, R32, 0xffff0000, RZ, 0xc0, !PT ;  /* 0xffff000020207812 */ /* 0x000fe200078ec0ff */
[----:B------:R-:W-:Y:S01]  /*9600*/  FMUL.FTZ R42, R42, R50 ;  /* 0x000000322a2a7220 */ /* 0x000fe20000410000 */
[----:B------:R-:W-:Y:S01]  /*9610*/  LOP3.LUT R53, R156, 0xffff0000, RZ, 0xc0, !PT ;  /* 0xffff00009c357812 */ /* 0x000fe200078ec0ff */
[C---:B------:R-:W-:Y:S01]  /*9620*/  FFMA.FTZ R52, R43.reuse, R146, -R52 ;  /* 0x000000922b347223 */ /* 0x040fe20000010834 */
[----:B------:R-:W-:Y:S01]  /*9630*/  FFMA.FTZ R61, R43, R148, R60 ;  /* 0x000000942b3d7223 */ /* 0x000fe2000001003c */
[----:B------:R-:W-:Y:S01]  /*9640*/  FFMA.FTZ R42, R13, R51, R42 ;  /* 0x000000330d2a7223 */ /* 0x000fe2000001002a */
[----:B------:R-:W-:Y:S01]  /*9650*/  LOP3.LUT R12, R12, 0xffff0000, RZ, 0xc0, !PT ;  /* 0xffff00000c0c7812 */ /* 0x000fe200078ec0ff */
[----:B------:R-:W-:Y:S01]  /*9660*/  FMUL.FTZ R43, R32, R53 ;  /* 0x00000035202b7220 */ /* 0x000fe20000410000 */
[----:B------:R-:W-:Y:S01]  /*9670*/  LOP3.LUT R15, R14, 0xffff0000, RZ, 0xc0, !PT ;  /* 0xffff00000e0f7812 */ /* 0x000fe200078ec0ff */
[----:B------:R-:W-:Y:S01]  /*9680*/  FMUL.FTZ R51, R32, R47 ;  /* 0x0000002f20337220 */ /* 0x000fe20000410000 */
[----:B------:R-:W-:-:S02]  /*9690*/  IMAD.U32 R14, R34, 0x10000, RZ ;  /* 0x00010000220e7824 */ /* 0x000fc400078e00ff */
[----:B------:R-:W-:Y:S01]  /*96a0*/  FFMA.FTZ R48, R13, R50, -R48 ;  /* 0x000000320d307223 */ /* 0x000fe20000010830 */
[----:B------:R-:W-:Y:S01]  /*96b0*/  IMAD.U32 R32, R45, 0x10000, RZ ;  /* 0x000100002d207824 */ /* 0x000fe200078e00ff */
[----:B------:R-:W-:Y:S01]  /*96c0*/  LOP3.LUT R34, R34, 0xffff0000, RZ, 0xc0, !PT ;  /* 0xffff000022227812 */ /* 0x000fe200078ec0ff */
[----:B------:R-:W-:Y:S01]  /*96d0*/  IMAD.U32 R13, R33, 0x10000, RZ ;  /* 0x00010000210d7824 */ /* 0x000fe200078e00ff */
[----:B------:R-:W-:Y:S01]  /*96e0*/  LOP3.LUT R45, R45, 0xffff0000, RZ, 0xc0, !PT ;  /* 0xffff00002d2d7812 */ /* 0x000fe200078ec0ff */
[C---:B------:R-:W-:Y:S01]  /*96f0*/  FFMA.FTZ R43, R12.reuse, R47, -R43 ;  /* 0x0000002f0c2b7223 */ /* 0x040fe2000001082b */
[----:B------:R-:W-:Y:S01]  /*9700*/  LOP3.LUT R33, R33, 0xffff0000, RZ, 0xc0, !PT ;  /* 0xffff000021217812 */ /* 0x000fe200078ec0ff */
[----:B------:R-:W-:Y:S01]  /*9710*/  FFMA.FTZ R51, R12, R53, R51 ;  /* 0x000000350c337223 */ /* 0x000fe20000010033 */
[CC--:B------:R-:W-:Y:S01]  /*9720*/  FMUL.FTZ R12, R14.reuse, R32.reuse ;  /* 0x000000200e0c7220 */ /* 0x0c0fe20000410000 */
        /* <DEDUP_REMOVED lines=17> */
.L_x_2775:
[----:B------:R-:W-:Y:S05]  /*9840*/  BSYNC B2 ;  /* 0x0000000000027941 */ /* 0x000fea0003800000 */
.L_x_2774:
[----:B---3--:R3:W-:Y:S04]  /*9850*/  ST.E.128 desc[UR60][R38.64], R12 ;  /* 0x0000000c26007985 */ /* 0x0087e8000c101d3c */
[----:B----4-:R3:W-:Y:S02]  /*9860*/  @!P3 ST.E.128 desc[UR60][R40.64], R32 ;  /* 0x000000202800b985 */ /* 0x0107e4000c101d3c */
.L_x_2773:
[----:B------:R-:W-:Y:S05]  /*9870*/  BSYNC B1 ;  /* 0x0000000000017941 */ /* 0x000fea0003800000 */
.L_x_2772:
        /* <DEDUP_REMOVED lines=25> */
[----:B------:R-:W0:Y:S04]  /*9a10*/  LDS.128 R12, [R13+0x1e400] ;  /* 0x01e400000d0c7984 */ /* 0x000e280000000c00 */
[----:B------:R-:W3:Y:S01]  /*9a20*/  LDS.128 R32, [R32+0x1e400] ;  /* 0x01e4000020207984 */ /* 0x000ee20000000c00 */
[----:B------:R-:W-:Y:S05]  /*9a30*/  @P3 BRA `(.L_x_2777) ;  /* 0x00000004006c3947 */ /* 0x000fea0003800000 */
[----:B------:R-:W-:Y:S01]  /*9a40*/  SHF.R.U64 R48, R56, 0x10, R57 ;  /* 0x0000001038307819 */ /* 0x000fe20000001239 */
[----:B---3--:R-:W-:Y:S01]  /*9a50*/  IMAD.U32 R45, R33, 0x10000, RZ ;  /* 0x00010000212d7824 */ /* 0x008fe200078e00ff */
[----:B------:R-:W-:Y:S01]  /*9a60*/  SHF.R.U64 R50, R68, 0x10, R69 ;  /* 0x0000001044327819 */ /* 0x000fe20000001245 */
[----:B0-----:R-:W-:Y:S01]  /*9a70*/  IMAD.U32 R41, R13, 0x10000, RZ ;  /* 0x000100000d297824 */ /* 0x001fe200078e00ff */
[----:B------:R-:W-:Y:S01]  /*9a80*/  SHF.R.U32.HI R56, RZ, 0x10, R57 ;  /* 0x00000010ff387819 */ /* 0x000fe20000011639 */
[----:B------:R-:W-:Y:S01]  /*9a90*/  IMAD.U32 R47, R35, 0x10000, RZ ;  /* 0x00010000232f7824 */ /* 0x000fe200078e00ff */
[----:B------:R-:W-:Y:S01]  /*9aa0*/  SHF.R.U32.HI R68, RZ, 0x10, R69 ;  /* 0x00000010ff447819 */ /* 0x000fe20000011645 */
[----:B------:R-:W-:Y:S01]  /*9ab0*/  IMAD.U32 R43, R32, 0x10000, RZ ;  /* 0x00010000202b7824 */ /* 0x000fe200078e00ff */
[C---:B------:R-:W-:Y:S01]  /*9ac0*/  PRMT R48, R143.reuse, 0x5410, R48 ;  /* 0x000054108f307816 */ /* 0x040fe20000000030 */
[----:B------:R-:W-:Y:S01]  /*9ad0*/  IMAD.U32 R40, R12, 0x10000, RZ ;  /* 0x000100000c287824 */ /* 0x000fe200078e00ff */
[----:B------:R-:W-:-:S02]  /*9ae0*/  PRMT R143, R143, 0x5432, R56 ;  /* 0x000054328f8f7816 */ /* 0x000fc40000000038 */
[----:B------:R-:W-:Y:S02]  /*9af0*/  PRMT R51, R145, 0x5432, R68 ;  /* 0x0000543291337816 */ /* 0x000fe40000000044 */
[--C-:B------:R-:W-:Y:S02]  /*9b00*/  SHF.R.U64 R53, R70, 0x10, R71.reuse ;  /* 0x0000001046357819 */ /* 0x100fe40000001247 */
[----:B------:R-:W-:Y:S01]  /*9b10*/  SHF.R.U32.HI R71, RZ, 0x10, R71 ;  /* 0x00000010ff477819 */ /* 0x000fe20000011647 */
[----:B------:R-:W-:Y:S01]  /*9b20*/  IMAD.U32 R52, R51, 0x10000, RZ ;  /* 0x0001000033347824 */ /* 0x000fe200078e00ff */
[--C-:B------:R-:W-:Y:S02]  /*9b30*/  SHF.R.U64 R49, R58, 0x10, R59.reuse ;  /* 0x000000103a317819 */ /* 0x100fe4000000123b */
[----:B------:R-:W-:Y:S01]  /*9b40*/  PRMT R145, R145, 0x5410, R50 ;  /* 0x0000541091917816 */ /* 0x000fe20000000032 */
[----:B------:R-:W-:Y:S01]  /*9b50*/  IMAD.U32 R50, R143, 0x10000, RZ ;  /* 0x000100008f327824 */ /* 0x000fe200078e00ff */
[----:B------:R-:W-:Y:S01]  /*9b60*/  SHF.R.U32.HI R59, RZ, 0x10, R59 ;  /* 0x00000010ff3b7819 */ /* 0x000fe2000001163b */
[C---:B------:R-:W-:Y:S01]  /*9b70*/  FMUL.FTZ R54, R45.reuse, R52 ;  /* 0x000000342d367220 */ /* 0x040fe20000410000 */
[C---:B------:R-:W-:Y:S01]  /*9b80*/  PRMT R53, R144.reuse, 0x5410, R53 ;  /* 0x0000541090357816 */ /* 0x040fe20000000035 */
[-C--:B------:R-:W-:Y:S01]  /*9b90*/  FMUL.FTZ R56, R45, R50.reuse ;  /* 0x000000322d387220 */ /* 0x080fe20000410000 */
[----:B------:R-:W-:Y:S01]  /*9ba0*/  PRMT R144, R144, 0x5432, R71 ;  /* 0x0000543290907816 */ /* 0x000fe20000000047 */
[C---:B------:R-:W-:Y:S01]  /*9bb0*/  FFMA.FTZ R54, R41.reuse, R50, -R54 ;  /* 0x0000003229367223 */ /* 0x040fe20000010836 */
[C---:B------:R-:W-:Y:S01]  /*9bc0*/  PRMT R49, R142.reuse, 0x5410, R49 ;  /* 0x000054108e317816 */ /* 0x040fe20000000031 */
[----:B------:R-:W-:Y:S01]  /*9bd0*/  FFMA.FTZ R56, R41, R52, R56 ;  /* 0x0000003429387223 */ /* 0x000fe20000010038 */
[----:B------:R-:W-:Y:S01]  /*9be0*/  PRMT R142, R142, 0x5432, R59 ;  /* 0x000054328e8e7816 */ /* 0x000fe2000000003b */
[----:B------:R-:W-:Y:S01]  /*9bf0*/  IMAD.U32 R45, R144, 0x10000, RZ ;  /* 0x00010000902d7824 */ /* 0x000fe200078e00ff */
[----:B------:R-:W-:-:S02]  /*9c00*/  LOP3.LUT R46, R33, 0xffff0000, RZ, 0xc0, !PT ;  /* 0xffff0000212e7812 */ /* 0x000fc400078ec0ff */
[----:B------:R-:W-:Y:S01]  /*9c10*/  LOP3.LUT R51, R51, 0xffff0000, RZ, 0xc0, !PT ;  /* 0xffff000033337812 */ /* 0x000fe200078ec0ff */
[----:B------:R-:W-:Y:S01]  /*9c20*/  IMAD.U32 R41, R142, 0x10000, RZ ;  /* 0x000100008e297824 */ /* 0x000fe200078e00ff */
[----:B------:R-:W-:Y:S01]  /*9c30*/  LOP3.LUT R143, R143, 0xffff0000, RZ, 0xc0, !PT ;  /* 0xffff00008f8f7812 */ /* 0x000fe200078ec0ff */
[----:B------:R-:W-:Y:S01]  /*9c40*/  FMUL.FTZ R59, R47, R45 ;  /* 0x0000002d2f3b7220 */ /* 0x000fe20000410000 */
[----:B------:R-:W-:Y:S01]  /*9c50*/  LOP3.LUT R44, R32, 0xffff0000, RZ, 0xc0, !PT ;  /* 0xffff0000202c7812 */ /* 0x000fe200078ec0ff */
[----:B------:R-:W-:Y:S01]  /*9c60*/  IMAD.U32 R32, R15, 0x10000, RZ ;  /* 0x000100000f207824 */ /* 0x000fe200078e00ff */
[----:B------:R-:W-:Y:S01]  /*9c70*/  LOP3.LUT R42, R13, 0xffff0000, RZ, 0xc0, !PT ;  /* 0xffff00000d2a7812 */ /* 0x000fe200078ec0ff */
[C---:B------:R-:W-:Y:S01]  /*9c80*/  FMUL.FTZ R55, R46.reuse, R51 ;  /* 0x000000332e377220 */ /* 0x040fe20000410000 */
[----:B------:R-:W-:Y:S01]  /*9c90*/  FMUL.FTZ R57, R46, R143 ;  /* 0x0000008f2e397220 */ /* 0x000fe20000410000 */
[----:B------:R-:W-:Y:S01]  /*9ca0*/  LOP3.LUT R35, R35, 0xffff0000, RZ, 0xc0, !PT ;  /* 0xffff000023237812 */ /* 0x000fe200078ec0ff */
[-C--:B------:R-:W-:Y:S01]  /*9cb0*/  FMUL.FTZ R46, R47, R41.reuse ;  /* 0x000000292f2e7220 */ /* 0x080fe20000410000 */
[----:B------:R-:W-:Y:S01]  /*9cc0*/  LOP3.LUT R144, R144, 0xffff0000, RZ, 0xc0, !PT ;  /* 0xffff000090907812 */ /* 0x000fe200078ec0ff */
[----:B------:R-:W-:Y:S01]  /*9cd0*/  FFMA.FTZ R59, R32, R41, -R59 ;  /* 0x00000029203b7223 */ /* 0x000fe2000001083b */
[----:B------:R-:W-:Y:S01]  /*9ce0*/  LOP3.LUT R142, R142, 0xffff0000, RZ, 0xc0, !PT ;  /* 0xffff00008e8e7812 */ /* 0x000fe200078ec0ff */
[----:B------:R-:W-:Y:S01]  /*9cf0*/  IMAD.U32 R41, R145, 0x10000, RZ ;  /* 0x0001000091297824 */ /* 0x000fe200078e00ff */
[----:B------:R-:W-:Y:S01]  /*9d00*/  LOP3.LUT R33, R15, 0xffff0000, RZ, 0xc0, !PT ;  /* 0xffff00000f217812 */ /* 0x000fe200078ec0ff */
[C---:B------:R-:W-:Y:S01]  /*9d10*/  FFMA.FTZ R55, R42.reuse, R143, -R55 ;  /* 0x0000008f2a377223 */ /* 0x040fe20000010837 */
[----:B------:R-:W-:Y:S01]  /*9d20*/  FFMA.FTZ R57, R42, R51, R57 ;  /* 0x000000332a397223 */ /* 0x000fe20000010039 */
[----:B------:R-:W-:Y:S01]  /*9d30*/  FFMA.FTZ R45, R32, R45, R46 ;  /* 0x0000002d202d7223 */ /* 0x000fe2000001002e */
[C---:B------:R-:W-:Y:S01]  /*9d40*/  FMUL.FTZ R42, R35.reuse, R144 ;  /* 0x00000090232a7220 */ /* 0x040fe20000410000 */
[----:B------:R-:W-:Y:S01]  /*9d50*/  FMUL.FTZ R46, R35, R142 ;  /* 0x0000008e232e7220 */ /* 0x000fe20000410000 */
[----:B------:R-:W-:-:S02]  /*9d60*/  IMAD.U32 R32, R48, 0x10000, RZ ;  /* 0x0001000030207824 */ /* 0x000fc400078e00ff */
[----:B------:R-:W-:Y:S01]  /*9d70*/  FMUL.FTZ R35, R43, R41 ;  /* 0x000000292b237220 */ /* 0x000fe20000410000 */
[----:B------:R-:W-:Y:S01]  /*9d80*/  LOP3.LUT R145, R145, 0xffff0000, RZ, 0xc0, !PT ;  /* 0xffff000091917812 */ /* 0x000fe200078ec0ff */
[C---:B------:R-:W-:Y:S01]  /*9d90*/  FFMA.FTZ R142, R33.reuse, R142, -R42 ;  /* 0x0000008e218e7223 */ /* 0x040fe2000001082a */
[----:B------:R-:W-:Y:S01]  /*9da0*/  FFMA.FTZ R144, R33, R144, R46 ;  /* 0x0000009021907223 */ /* 0x000fe2000001002e */
[----:B------:R-:W-:Y:S01]  /*9db0*/  SHF.L.U32 R15, R34, 0x10, RZ ;  /* 0x00000010220f7819 */ /* 0x000fe200000006ff */
[-C--:B------:R-:W-:Y:S01]  /*9dc0*/  FMUL.FTZ R42, R43, R32.reuse ;  /* 0x000000202b2a7220 */ /* 0x080fe20000410000 */
[----:B------:R-:W-:Y:S01]  /*9dd0*/  FFMA.FTZ R35, R40, R32, -R35 ;  /* 0x0000002028237223 */ /* 0x000fe20000010823 */
[----:B------:R-:W-:Y:S01]  /*9de0*/  IMAD.U32 R33, R53, 0x10000, RZ ;  /* 0x0001000035217824 */ /* 0x000fe200078e00ff */
[----:B------:R-:W-:Y:S01]  /*9df0*/  LOP3.LUT R13, R12, 0xffff0000, RZ, 0xc0, !PT ;  /* 0xffff00000c0d7812 */ /* 0x000fe200078ec0ff */
[----:B------:R-:W-:Y:S01]  /*9e00*/  IMAD.U32 R32, R49, 0x10000, RZ ;  /* 0x0001000031207824 */ /* 0x000fe200078e00ff */
[----:B------:R-:W-:Y:S01]  /*9e10*/  LOP3.LUT R34, R34, 0xffff0000, RZ, 0xc0, !PT ;  /* 0xffff000022227812 */ /* 0x000fe200078ec0ff */
[----:B------:R-:W-:Y:S01]  /*9e20*/  FMUL.FTZ R46, R44, R145 ;  /* 0x000000912c2e7220 */ /* 0x000fe20000410000 */
[----:B------:R-:W-:Y:S01]  /*9e30*/  LOP3.LUT R48, R48, 0xffff0000, RZ, 0xc0, !PT ;  /* 0xffff000030307812 */ /* 0x000fe200078ec0ff */
[----:B------:R-:W-:Y:S01]  /*9e40*/  IMAD.U32 R12, R14, 0x10000, RZ ;  /* 0x000100000e0c7824 */ /* 0x000fe200078e00ff */
[----:B------:R-:W-:Y:S01]  /*9e50*/  LOP3.LUT R53, R53, 0xffff0000, RZ, 0xc0, !PT ;  /* 0xffff000035357812 */ /* 0x000fe200078ec0ff */
[----:B------:R-:W-:Y:S01]  /*9e60*/  FFMA.FTZ R42, R40, R41, R42 ;  /* 0x00000029282a7223 */ /* 0x000fe2000001002a */
[----:B------:R-:W-:Y:S01]  /*9e70*/  LOP3.LUT R49, R49, 0xffff0000, RZ, 0xc0, !PT ;  /* 0xffff000031317812 */ /* 0x000fe200078ec0ff */
[C---:B------:R-:W-:Y:S01]  /*9e80*/  FMUL.FTZ R41, R15.reuse, R33 ;  /* 0x000000210f297220 */ /* 0x040fe20000410000 */
[----:B------:R-:W-:Y:S01]  /*9e90*/  LOP3.LUT R14, R14, 0xffff0000, RZ, 0xc0, !PT ;  /* 0xffff00000e0e7812 */ /* 0x000fe200078ec0ff */
[----:B------:R-:W-:Y:S01]  /*9ea0*/  FMUL.FTZ R40, R15, R32 ;  /* 0x000000200f287220 */ /* 0x000fe20000410000 */
[CC--:B------:R-:W-:Y:S01]  /*9eb0*/  FFMA.FTZ R46, R13.reuse, R48.reuse, -R46 ;  /* 0x000000300d2e7223 */ /* 0x0c0fe2000001082e */
[----:B------:R-:W-:Y:S01]  /*9ec0*/  FMUL.FTZ R15, R34, R53 ;  /* 0x00000035220f7220 */ /* 0x000fe20000410000 */
[----:B------:R-:W-:Y:S01]  /*9ed0*/  FMUL.FTZ R44, R44, R48 ;  /* 0x000000302c2c7220 */ /* 0x000fe20000410000 */
[----:B------:R-:W-:Y:S01]  /*9ee0*/  FMUL.FTZ R34, R34, R49 ;  /* 0x0000003122227220 */ /* 0x000fe20000410000 */
[C---:B------:R-:W-:Y:S01]  /*9ef0*/  FFMA.FTZ R41, R12.reuse, R32, -R41 ;  /* 0x000000200c297223 */ /* 0x040fe20000010829 */
[----:B------:R-:W-:Y:S01]  /*9f00*/  FFMA.FTZ R40, R12, R33, R40 ;  /* 0x000000210c287223 */ /* 0x000fe20000010028 */
[----:B------:R-:W-:Y:S01]  /*9f10*/  FFMA.FTZ R12, R14, R49, -R15 ;  /* 0x000000310e0c7223 */ /* 0x000fe2000001080f */
[----:B------:R-:W-:Y:S01]  /*9f20*/  FFMA.FTZ R13, R13, R145, R44 ;  /* 0x000000910d0d7223 */ /* 0x000fe2000001002c */
[----:B------:R-:W-:Y:S01]  /*9f30*/  F2FP.BF16.F32.PACK_AB R35, R46, R35 ;  /* 0x000000232e23723e */ /* 0x000fe200000010ff */
[----:B------:R-:W-:Y:S01]  /*9f40*/  FFMA.FTZ R53, R14, R53, R34 ;  /* 0x000000350e357223 */ /* 0x000fe20000010022 */
        /* <DEDUP_REMOVED lines=8> */
[----:B------:R-:W-:Y:S02]  /*9fd0*/  F2FP.BF16.F32.PACK_AB R33, R57, R56 ;  /* 0x000000383921723e */ /* 0x000fe400000010ff */
[----:B------:R-:W-:-:S07]  /*9fe0*/  F2FP.BF16.F32.PACK_AB R34, R53, R40 ;  /* 0x000000283522723e */ /* 0x000fce00000010ff */
.L_x_2777:
[----:B------:R-:W-:Y:S05]  /*9ff0*/  BSYNC B1 ;  /* 0x0000000000017941 */ /* 0x000fea0003800000 */
.L_x_2776:
[----:B0-----:R0:W-:Y:S01]  /*a000*/  ST.E.128 desc[UR60][R38.64], R12 ;  /* 0x0000000c26007985 */ /* 0x0011e2000c101d3c */
[----:B------:R-:W-:-:S13]  /*a010*/  ISETP.GE.AND P3, PT, R11, R134, PT ;  /* 0x000000860b00720c */ /* 0x000fda0003f66270 */
[----:B------:R-:W-:Y:S05]  /*a020*/  @P3 BRA `(.L_x_2724) ;  /* 0x0000000400e83947 */ /* 0x000fea0003800000 */
[----:B------:R-:W-:-:S05]  /*a030*/  IMAD.WIDE R36, R11, 0x2, R36 ;  /* 0x000000020b247825 */ /* 0x000fca00078e0224 */
[----:B---3--:R3:W-:Y:S01]  /*a040*/  ST.E.128 desc[UR60][R36.64], R32 ;  /* 0x0000002024007985 */ /* 0x0087e2000c101d3c */
[----:B------:R-:W-:Y:S05]  /*a050*/  BRA `(.L_x_2724) ;  /* 0x0000000400dc7947 */ /* 0x000fea0003800000 */
.L_x_2689:
[----:B------:R-:W2:Y:S02]  /*a060*/  LDL R11, [R1+0x4] ;  /* 0x00000400010b7983 */ /* 0x000ea40000100800 */
[----:B--2---:R-:W-:-:S13]  /*a070*/  R2UR UR4, R11 ;  /* 0x000000000b0472ca */ /* 0x004fda00000e0000 */
[----:B------:R-:W-:-:S06]  /*a080*/  UISETP.NE.AND UP0, UPT, UR4, 0x3, UPT ;  /* 0x000000030400788c */ /* 0x000fcc000bf05270 */
[----:B------:R-:W-:-:S13]  /*a090*/  PLOP3.LUT P2, PT, PT, PT, UP0, 0x80, 0x0 ;  /* 0x000000000000781c */ /* 0x000fda0003f4f008 */
[----:B------:R-:W-:Y:S05]  /*a0a0*/  @!P2 BRA `(.L_x_2778) ;  /* 0x000000000004a947 */ /* 0x000fea0003800000 */
[----:B------:R-:W-:Y:S01]  /*a0b0*/  BPT.TRAP 0x1 ;  /* 0x000000040000795c */ /* 0x000fe20000300000 */
.L_x_2778:
[----:B------:R-:W-:Y:S01]  /*a0c0*/  IMAD R88, R18, 0x8, R2 ;  /* 0x0000000812587824 */ /* 0x000fe200078e0202 */
[----:B------:R-:W-:Y:S01]  /*a0d0*/  SHF.L.U32 R89, R204, 0x1f, RZ ;  /* 0x0000001fcc597819 */ /* 0x000fe200000006ff */
[----:B------:R-:W-:Y:S01]  /*a0e0*/  BSSY B1, `(.L_x_2779) ;  /* 0x0000004000017945 */ /* 0x000fe20003800000 */
[----:B------:R-:W-:Y:S02]  /*a0f0*/  SHF.R.S32.HI R85, RZ, 0x1f, R29 ;  /* 0x0000001fff557819 */ /* 0x000fe4000001141d */
[----:B------:R-:W0:Y:S02]  /*a100*/  SYNCS.PHASECHK.TRANS64.TRYWAIT P3, [R88+URZ+0x30890], R89 ;  /* 0x03089059580075a7 */ /* 0x000e24000806017f */
[----:B0-----:R-:W-:Y:S05]  /*a110*/  @!P3 BRA `(.L_x_2780) ;  /* 0x000001c00004b947 */ /* 0x001fea0003800000 */
.L_x_3058:
[----:B------:R-:W-:Y:S05]  /*a120*/  BSYNC B1 ;  /* 0x0000000000017941 */ /* 0x000fea0003800000 */
.L_x_2779:
        /* <DEDUP_REMOVED lines=19> */
[C---:B------:R-:W-:Y:S01]  /*a260*/  LEA R40, P3, R12.reuse, UR4, 0x1 ;  /* 0x000000040c287c11 */ /* 0x040fe2000f8608ff */
[----:B------:R-:W-:Y:S01]  /*a270*/  IMAD.IADD R42, R87, 0x1, -R203 ;  /* 0x00000001572a7824 */ /* 0x000fe200078e0acb */
[----:B------:R-:W-:Y:S02]  /*a280*/  UMOV UR4, 0xffffffff ;  /* 0xffffffff00047882 */ /* 0x000fe40000000000 */
[----:B------:R-:W-:Y:S02]  /*a290*/  LEA.HI.X R41, R12, UR5, R11, 0x1, P3 ;  /* 0x000000050c297c11 */ /* 0x000fe400098f0c0b */
[----:B------:R-:W-:Y:S01]  /*a2a0*/  ISETP.GE.AND P3, PT, R42, 0x1, PT ;  /* 0x000000012a00780c */ /* 0x000fe20003f66270 */
[----:B------:R-:W-:-:S12]  /*a2b0*/  BRA.DIV UR4, `(.L_x_2781) ;  /* 0x000001be04b07947 */ /* 0x000fd8000b800000 */
[----:B------:R1:W2:Y:S04]  /*a2c0*/  SHFL.IDX PT, R39, R41, RZ, 0x1c1f ;  /* 0x001c1fff29277589 */ /* 0x0002a800000e0000 */
[----:B------:R1:W3:Y:S02]  /*a2d0*/  SHFL.IDX PT, R38, R40, RZ, 0x1c1f ;  /* 0x001c1fff28267589 */ /* 0x0002e400000e0000 */
.L_x_3062:
        /* <DEDUP_REMOVED lines=37> */
.L_x_2783:
[----:B------:R-:W-:Y:S05]  /*a530*/  BSYNC B1 ;  /* 0x0000000000017941 */ /* 0x000fea0003800000 */
.L_x_2782:
[----:B------:R-:W-:-:S03]  /*a540*/  UMOV UR4, 0xffffffff ;  /* 0xffffffff00047882 */ /* 0x000fc60000000000 */
[----:B------:R-:W-:Y:S05]  /*a550*/  BRA.DIV UR4, `(.L_x_2784) ;  /* 0x000001be04547947 */ /* 0x000fea000b800000 */
[----:B--2---:R2:W0:Y:S04]  /*a560*/  SHFL.IDX PT, R39, R41, 0x1, 0x1c1f ;  /* 0x003c1f0029277f89 */ /* 0x00442800000e0000 */
[----:B---3--:R2:W3:Y:S02]  /*a570*/  SHFL.IDX PT, R38, R40, 0x1, 0x1c1f ;  /* 0x003c1f0028267f89 */ /* 0x0084e400000e0000 */
.L_x_3066:
        /* <DEDUP_REMOVED lines=23> */
[----:B------:R-:W-:Y:S02]  /*a6f0*/  @!P5 IMAD.SHL.U32 R11, R198, 0x8, RZ ;  /* 0x00000008c60bd824 */ /* 0x000fe400078e00ff */
        /* <DEDUP_REMOVED lines=13> */
.L_x_2724:
[----:B------:R-:W-:Y:S05]  /*a7d0*/  BSYNC B0 ;  /* 0x0000000000007941 */ /* 0x000fea0003800000 */
.L_x_2688:
        /* <DEDUP_REMOVED lines=17> */
.L_x_2786:
[----:B------:R-:W-:Y:S05]  /*a8f0*/  BSYNC B0 ;  /* 0x0000000000007941 */ /* 0x000fea0003800000 */
.L_x_2785:
[----:B------:R-:W3:Y:S01]  /*a900*/  SYNCS.PHASECHK.TRANS64.TRYWAIT P2, [R88+URZ+0x308b0], R89 ;  /* 0x0308b059580075a7 */ /* 0x000ee2000804017f */
[----:B------:R-:W-:Y:S04]  /*a910*/  BSSY B0, `(.L_x_2787) ;  /* 0x0000002000007945 */ /* 0x000fe80003800000 */
[----:B---3--:R-:W-:Y:S05]  /*a920*/  @!P2 BRA `(.L_x_2788) ;  /* 0x000001b800aca947 */ /* 0x008fea0003800000 */
.L_x_3067:
[----:B------:R-:W-:Y:S05]  /*a930*/  BSYNC B0 ;  /* 0x0000000000007941 */ /* 0x000fea0003800000 */
.L_x_2787:
[----:B------:R-:W-:Y:S01]  /*a940*/  ULDC.64 UR4, c[0x0][0x328] ;  /* 0x0000ca0000047ab9 */ /* 0x000fe20000000a00 */
[----:B------:R-:W-:Y:S01]  /*a950*/  IMAD.IADD R87, R87, 0x1, -R203 ;  /* 0x0000000157577824 */ /* 0x000fe200078e0acb */
[----:B------:R-:W-:Y:S01]  /*a960*/  BSSY B0, `(.L_x_2789) ;  /* 0x0000037000007945 */ /* 0x000fe20003800000 */
[----:B----4-:R-:W-:Y:S02]  /*a970*/  IMAD R14, R85, UR4, RZ ;  /* 0x00000004550e7c24 */ /* 0x010fe4000f8e02ff */
[----:B------:R-:W-:-:S04]  /*a980*/  IMAD.WIDE.U32 R12, R29, UR4, RZ ;  /* 0x000000041d0c7c25 */ /* 0x000fc8000f8e00ff */
[----:B------:R-:W-:Y:S01]  /*a990*/  IMAD R29, R29, UR5, R14 ;  /* 0x000000051d1d7c24 */ /* 0x000fe2000f8e020e */
[----:B------:R-:W-:Y:S02]  /*a9a0*/  ULDC.64 UR4, c[0x0][0x338] ;  /* 0x0000ce0000047ab9 */ /* 0x000fe40000000a00 */
[----:B0-----:R-:W-:Y:S02]  /*a9b0*/  IMAD R11, R86, UR4, RZ ;  /* 0x00000004560b7c24 */ /* 0x001fe4000f8e02ff */
[----:B------:R-:W-:Y:S02]  /*a9c0*/  IMAD.IADD R13, R13, 0x1, R29 ;  /* 0x000000010d0d7824 */ /* 0x000fe400078e021d */
[C---:B------:R-:W-:Y:S02]  /*a9d0*/  IMAD R11, R28.reuse, UR5, R11 ;  /* 0x000000051c0b7c24 */ /* 0x040fe4000f8e020b */
[----:B------:R-:W-:Y:S01]  /*a9e0*/  IMAD.WIDE.U32 R12, R28, UR4, R12 ;  /* 0x000000041c0c7c25 */ /* 0x000fe2000f8e000c */
[----:B------:R-:W-:-:S03]  /*a9f0*/  ULDC.64 UR4, c[0x0][0x330] ;  /* 0x0000cc0000047ab9 */ /* 0x000fc60000000a00 */
[----:B------:R-:W-:Y:S01]  /*aa00*/  IMAD R15, R0, UR4, RZ ;  /* 0x00000004000f7c24 */ /* 0x000fe2000f8e02ff */
[----:B------:R-:W-:-:S03]  /*aa10*/  IADD3 R13, R13, R11, RZ ;  /* 0x0000000b0d0d7210 */ /* 0x000fc60007ffe0ff */
        /* <DEDUP_REMOVED lines=10> */
[----:B------:R-:W-:Y:S02]  /*aac0*/  ULDC UR4, c[0x0][0x2f4] ;  /* 0x0000bd0000047ab9 */ /* 0x000fe40000000800 */
        /* <DEDUP_REMOVED lines=32> */
.L_x_2790:
[----:B------:R-:W-:Y:S05]  /*acd0*/  BSYNC B0 ;  /* 0x0000000000007941 */ /* 0x000fea0003800000 */
.L_x_2789:
[----:B------:R-:W-:Y:S01]  /*ace0*/  ISETP.GE.AND P2, PT, R87, 0x41, PT ;  /* 0x000000415700780c */ /* 0x000fe20003f46270 */
[----:B0-----:R0:W0:Y:S01]  /*acf0*/  SHFL.IDX PT, R35, R11, 0x1, 0x1c1f ;  /* 0x003c1f000b237f89 */ /* 0x00102200000e0000 */
[----:B------:R-:W-:Y:S03]  /*ad00*/  BSSY B0, `(.L_x_2791) ;  /* 0x0000024000007945 */ /* 0x000fe60003800000 */
[----:B----4-:R4:W0:Y:S08]  /*ad10*/  SHFL.IDX PT, R34, R38, 0x1, 0x1c1f ;  /* 0x003c1f0026227f89 */ /* 0x01083000000e0000 */
[----:B----4-:R-:W-:Y:S05]  /*ad20*/  @!P2 BRA `(.L_x_2792) ;  /* 0x000000000084a947 */ /* 0x010fea0003800000 */
[----:B------:R-:W-:Y:S02]  /*ad30*/  ULDC UR4, c[0x0][0x2f4] ;  /* 0x0000bd0000047ab9 */ /* 0x000fe40000000800 */
        /* <DEDUP_REMOVED lines=32> */
.L_x_2792:
[----:B------:R-:W-:Y:S05]  /*af40*/  BSYNC B0 ;  /* 0x0000000000007941 */ /* 0x000fea0003800000 */
.L_x_2791:
        /* <DEDUP_REMOVED lines=19> */
.L_x_2683:
[----:B------:R-:W0:Y:S01]  /*b080*/  LDC R0, c[0x0][0x448] ;  /* 0x00011200ff007b82 */ /* 0x000e220000000800 */
[----:B------:R-:W-:Y:S01]  /*b090*/  BSSY B0, `(.L_x_2794) ;  /* 0x0000045000007945 */ /* 0x000fe20003800000 */
[----:B------:R-:W-:Y:S02]  /*b0a0*/  CS2R R6, SRZ ;  /* 0x0000000000067805 */ /* 0x000fe4000001ff00 */
[----:B------:R-:W-:Y:S02]  /*b0b0*/  CS2R R118, SRZ ;  /* 0x0000000000767805 */ /* 0x000fe4000001ff00 */
[----:B------:R-:W-:Y:S02]  /*b0c0*/  CS2R R116, SRZ ;  /* 0x0000000000747805 */ /* 0x000fe4000001ff00 */
[----:B------:R-:W-:Y:S02]  /*b0d0*/  CS2R R114, SRZ ;  /* 0x0000000000727805 */ /* 0x000fe4000001ff00 */
[----:B------:R-:W-:-:S02]  /*b0e0*/  CS2R R112, SRZ ;  /* 0x0000000000707805 */ /* 0x000fc4000001ff00 */
[----:B------:R-:W-:Y:S01]  /*b0f0*/  CS2R R106, SRZ ;  /* 0x00000000006a7805 */ /* 0x000fe2000001ff00 */
[----:B------:R-:W-:Y:S01]  /*b100*/  IMAD.MOV.U32 R110, RZ, RZ, RZ ;  /* 0x000000ffff6e7224 */ /* 0x000fe200078e00ff */
[----:B------:R-:W-:Y:S02]  /*b110*/  CS2R R108, SRZ ;  /* 0x00000000006c7805 */ /* 0x000fe4000001ff00 */
[----:B------:R-:W-:Y:S02]  /*b120*/  CS2R R78, SRZ ;  /* 0x00000000004e7805 */ /* 0x000fe4000001ff00 */
[----:B------:R-:W-:Y:S01]  /*b130*/  CS2R R104, SRZ ;  /* 0x0000000000687805 */ /* 0x000fe2000001ff00 */
[----:B------:R-:W-:Y:S01]  /*b140*/  IMAD.MOV.U32 R103, RZ, RZ, RZ ;  /* 0x000000ffff677224 */ /* 0x000fe200078e00ff */
[----:B------:R-:W-:Y:S02]  /*b150*/  CS2R R98, SRZ ;  /* 0x0000000000627805 */ /* 0x000fe4000001ff00 */
[----:B------:R-:W-:-:S02]  /*b160*/  CS2R R100, SRZ ;  /* 0x0000000000647805 */ /* 0x000fc4000001ff00 */
[----:B----4-:R-:W-:Y:S02]  /*b170*/  CS2R R86, SRZ ;  /* 0x0000000000567805 */ /* 0x010fe4000001ff00 */
[----:B------:R-:W-:Y:S01]  /*b180*/  CS2R R96, SRZ ;  /* 0x0000000000607805 */ /* 0x000fe2000001ff00 */
[----:B------:R-:W-:Y:S01]  /*b190*/  IMAD.MOV.U32 R95, RZ, RZ, RZ ;  /* 0x000000ffff5f7224 */ /* 0x000fe200078e00ff */
[----:B------:R-:W-:Y:S02]  /*b1a0*/  CS2R R90, SRZ ;  /* 0x00000000005a7805 */ /* 0x000fe4000001ff00 */
[----:B------:R-:W-:Y:S02]  /*b1b0*/  CS2R R92, SRZ ;  /* 0x00000000005c7805 */ /* 0x000fe4000001ff00 */
[----:B------:R-:W-:Y:S02]  /*b1c0*/  CS2R R88, SRZ ;  /* 0x0000000000587805 */ /* 0x000fe4000001ff00 */
[----:B------:R-:W-:-:S02]  /*b1d0*/  CS2R R122, SRZ ;  /* 0x00000000007a7805 */ /* 0x000fc4000001ff00 */
[----:B--2---:R-:W-:Y:S02]  /*b1e0*/  CS2R R82, SRZ ;  /* 0x0000000000527805 */ /* 0x004fe4000001ff00 */
[----:B------:R-:W-:Y:S02]  /*b1f0*/  CS2R R84, SRZ ;  /* 0x0000000000547805 */ /* 0x000fe4000001ff00 */
[----:B0-----:R-:W-:Y:S01]  /*b200*/  ISETP.NE.AND P0, PT, R0, 0x1, PT ;  /* 0x000000010000780c */ /* 0x001fe20003f05270 */
[----:B------:R-:W-:Y:S01]  /*b210*/  VIADD R0, R225, 0x7f ;  /* 0x0000007fe1007836 */ /* 0x000fe20000000000 */
[----:B------:R-:W-:Y:S02]  /*b220*/  CS2R R124, SRZ ;  /* 0x00000000007c7805 */ /* 0x000fe4000001ff00 */
[----:B------:R-:W-:Y:S02]  /*b230*/  CS2R R80, SRZ ;  /* 0x0000000000507805 */ /* 0x000fe4000001ff00 */
[----:B------:R-:W-:-:S02]  /*b240*/  CS2R R76, SRZ ;  /* 0x00000000004c7805 */ /* 0x000fc4000001ff00 */
[----:B------:R-:W-:Y:S01]  /*b250*/  CS2R R126, SRZ ;  /* 0x00000000007e7805 */ /* 0x000fe2000001ff00 */
[----:B------:R-:W-:Y:S01]  /*b260*/  IMAD.MOV.U32 R73, RZ, RZ, RZ ;  /* 0x000000ffff497224 */ /* 0x000fe200078e00ff */
[----:B------:R-:W-:Y:S02]  /*b270*/  CS2R R120, SRZ ;  /* 0x0000000000787805 */ /* 0x000fe4000001ff00 */
[----:B------:R-:W-:Y:S02]  /*b280*/  CS2R R68, SRZ ;  /* 0x0000000000447805 */ /* 0x000fe4000001ff00 */
[----:B------:R-:W-:Y:S02]  /*b290*/  CS2R R128, SRZ ;  /* 0x0000000000807805 */ /* 0x000fe4000001ff00 */
[----:B------:R-:W-:Y:S02]  /*b2a0*/  CS2R R64, SRZ ;  /* 0x0000000000407805 */ /* 0x000fe4000001ff00 */
[----:B------:R-:W-:-:S02]  /*b2b0*/  CS2R R60, SRZ ;  /* 0x00000000003c7805 */ /* 0x000fc4000001ff00 */
[----:B------:R-:W-:Y:S01]  /*b2c0*/  CS2R R130, SRZ ;  /* 0x0000000000827805 */ /* 0x000fe2000001ff00 */
[----:B------:R-:W0:Y:S01]  /*b2d0*/  @P0 LDC R3, c[0x0][0x44c] ;  /* 0x00011300ff030b82 */ /* 0x000e220000000800 */
[----:B------:R-:W-:Y:S02]  /*b2e0*/  CS2R R56, SRZ ;  /* 0x0000000000387805 */ /* 0x000fe4000001ff00 */
[----:B------:R-:W-:Y:S02]  /*b2f0*/  CS2R R50, SRZ ;  /* 0x0000000000327805 */ /* 0x000fe4000001ff00 */
[----:B------:R-:W-:Y:S02]  /*b300*/  CS2R R52, SRZ ;  /* 0x0000000000347805 */ /* 0x000fe4000001ff00 */
[----:B------:R-:W-:Y:S02]  /*b310*/  CS2R R132, SRZ ;  /* 0x0000000000847805 */ /* 0x000fe4000001ff00 */
[----:B------:R-:W-:-:S02]  /*b320*/  CS2R R48, SRZ ;  /* 0x0000000000307805 */ /* 0x000fc4000001ff00 */
[----:B------:R-:W-:Y:S02]  /*b330*/  CS2R R42, SRZ ;  /* 0x00000000002a7805 */ /* 0x000fe4000001ff00 */
[----:B------:R-:W-:Y:S01]  /*b340*/  CS2R R44, SRZ ;  /* 0x00000000002c7805 */ /* 0x000fe2000001ff00 */
[----:B------:R-:W1:Y:S01]  /*b350*/  @P0 LDC R4, c[0x0][0x450] ;  /* 0x00011400ff040b82 */ /* 0x000e620000000800 */
        /* <DEDUP_REMOVED lines=8> */
[----:B0-----:R-:W-:-:S05]  /*b3e0*/  @P0 IMAD.HI.U32 R3, R0, R3, RZ ;  /* 0x0000000300030227 */ /* 0x001fca00078e00ff */
[----:B-1----:R-:W-:Y:S02]  /*b3f0*/  @P0 SHF.R.U32.HI R0, RZ, R4, R3 ;  /* 0x00000004ff000219 */ /* 0x002fe40000011603 */
[----:B------:R-:W-:Y:S02]  /*b400*/  CS2R R4, SRZ ;  /* 0x0000000000047805 */ /* 0x000fe4000001ff00 */
[----:B------:R-:W-:Y:S01]  /*b410*/  PLOP3.LUT P0, PT, PT, PT, PT, 0x80, 0x0 ;  /* 0x000000000000781c */ /* 0x000fe20003f0f070 */
[----:B------:R-:W-:Y:S02]  /*b420*/  IMAD.IADD R0, R139, 0x1, R0 ;  /* 0x000000018b007824 */ /* 0x000fe400078e0200 */
[----:B------:R-:W-:Y:S02]  /*b430*/  IMAD.MOV.U32 R139, RZ, RZ, RZ ;  /* 0x000000ffff8b7224 */ /* 0x000fe400078e00ff */
[----:B------:R-:W-:-:S05]  /*b440*/  IMAD.HI R0, R0, 0x2aaaaaab, RZ ;  /* 0x2aaaaaab00007827 */ /* 0x000fca00078e02ff */
[----:B------:R-:W-:-:S04]  /*b450*/  SHF.R.U32.HI R3, RZ, 0x1f, R0 ;  /* 0x0000001fff037819 */ /* 0x000fc80000011600 */
[----:B------:R-:W-:Y:S01]  /*b460*/  LEA.HI.SX32 R3, R0, R3, 0x1c ;  /* 0x0000000300037211 */ /* 0x000fe200078fe2ff */
[----:B------:R-:W-:-:S03]  /*b470*/  IMAD.MOV.U32 R0, RZ, RZ, RZ ;  /* 0x000000ffff007224 */ /* 0x000fc600078e00ff */
[----:B------:R-:W-:Y:S01]  /*b480*/  VIMNMX R72, R140, R3, PT ;  /* 0x000000038c487248 */ /* 0x000fe20003fe0100 */
[----:B------:R-:W-:-:S03]  /*b490*/  IMAD.MOV.U32 R3, RZ, RZ, RZ ;  /* 0x000000ffff037224 */ /* 0x000fc600078e00ff */
[----:B------:R-:W-:Y:S01]  /*b4a0*/  ISETP.GE.AND P1, PT, R72, 0x1, PT ;  /* 0x000000014800780c */ /* 0x000fe20003f26270 */
[----:B------:R-:W-:-:S12]  /*b4b0*/  @P2 BRA `(.L_x_2795) ;  /* 0x0000000000082947 */ /* 0x000fd80003800000 */
[----:B------:R-:W0:Y:S02]  /*b4c0*/  FENCE.VIEW.ASYNC.G ;  /* 0x00000000000073c6 */ /* 0x000e240000000100 */
[----:B0-----:R-:W-:Y:S06]  /*b4d0*/  BAR.ARV 0xc, 0x180 ;  /* 0x0306000000007b1d */ /* 0x001fec0000002000 */
.L_x_2795:
[----:B------:R-:W-:Y:S05]  /*b4e0*/  BSYNC B0 ;  /* 0x0000000000007941 */ /* 0x000fea0003800000 */
.L_x_2794:
[----:B------:R-:W-:Y:S01]  /*b4f0*/  CS2R R24, SRZ ;  /* 0x0000000000187805 */ /* 0x000fe2000001ff00 */
[----:B------:R-:W-:Y:S06]  /*b500*/  @!P1 BRA `(.L_x_2796) ;  /* 0x0000010c007c9947 */ /* 0x000fec0003800000 */
[----:B------:R-:W2:Y:S04]  /*b510*/  LDL R9, [R1+0x7c] ;  /* 0x00007c0001097983 */ /* 0x000ea80000100800 */
[----:B------:R-:W3:Y:S04]  /*b520*/  LDL R10, [R1+0x78] ;  /* 0x00007800010a7983 */ /* 0x000ee80000100800 */
[----:B--2---:R-:W0:Y:S01]  /*b530*/  SHFL.IDX PT, R0, R9, RZ, 0x1f ;  /* 0x00001fff09007589 */ /* 0x004e2200000e0000 */
[----:B---3--:R-:W-:-:S13]  /*b540*/  R2UR UR4, R10 ;  /* 0x000000000a0472ca */ /* 0x008fda00000e0000 */
[----:B------:R-:W-:Y:S01]  /*b550*/  ULOP3.LUT UP0, URZ, UR4, 0x1bf, URZ, 0xc0, !UPT ;  /* 0x000001bf043f7892 */ /* 0x000fe2000f80c03f */
[----:B0-----:R-:W-:-:S04]  /*b560*/  LEA.HI R3, R0, R0, RZ, 0x1 ;  /* 0x0000000000037211 */ /* 0x001fc800078f08ff */
[----:B------:R-:W-:Y:S02]  /*b570*/  LOP3.LUT R3, R3, 0x1e, RZ, 0xc0, !PT ;  /* 0x0000001e03037812 */ /* 0x000fe400078ec0ff */
[----:B------:R-:W-:-:S03]  /*b580*/  PLOP3.LUT P0, PT, PT, PT, UP0, 0x80, 0x0 ;  /* 0x000000000000781c */ /* 0x000fc60003f0f008 */
        /* <DEDUP_REMOVED lines=20> */
[----:B-1---5:R-:W-:Y:S05]  /*b6d0*/  CALL.ABS.NOINC R14 ;  /* 0x000000000e007343 */ /* 0x022fea0003c00000 */
.L_x_2797:
        /* <DEDUP_REMOVED lines=13> */
.L_x_2801:
[----:B-1----:R1:W2:Y:S02]  /*b7b0*/  SYNCS.PHASECHK.TRANS64.TRYWAIT P0, [R2+URZ+0x30800], R3 ;  /* 0x03080003020075a7 */ /* 0x0022a4000800017f */
[----:B--2---:R-:W-:Y:S05]  /*b7c0*/  @!P0 NANOSLEEP.SYNCS 0x989680 ;  /* 0x009896800000895d */ /* 0x004fea0003900000 */
[----:B------:R-:W2:Y:S02]  /*b7d0*/  @!P0 SYNCS.PHASECHK.TRANS64 P0, [R2+URZ+0x30800], R3 ;  /* 0x03080003020085a7 */ /* 0x000ea4000800007f */
[----:B--2---:R-:W-:Y:S05]  /*b7e0*/  @!P0 BRA `(.L_x_2801) ;  /* 0xfffffffc00f08947 */ /* 0x004fea000383ffff */
.L_x_2800:
[----:B------:R-:W-:Y:S05]  /*b7f0*/  BSYNC B0 ;  /* 0x0000000000007941 */ /* 0x000fea0003800000 */
.L_x_2799:
[----:B------:R-:W-:Y:S05]  /*b800*/  BRA `(.L_x_2802) ;  /* 0x0000007400687947 */ /* 0x000fea0003800000 */
.L_x_2798:
[----:B------:R-:W2:Y:S01]  /*b810*/  LDL R0, [R1+0x78] ;  /* 0x0000780001007983 */ /* 0x000ea20000100800 */
[----:B------:R-:W-:Y:S01]  /*b820*/  ULDC.64 UR6, c[0x0][0x408] ;  /* 0x0001020000067ab9 */ /* 0x000fe20000000a00 */
[----:B--2---:R-:W-:Y:S02]  /*b830*/  R2UR UR4, R0 ;  /* 0x00000000000472ca */ /* 0x004fe400000e0000 */
[----:B-----5:R-:W-:-:S05]  /*b840*/  SHF.R.S32.HI R0, RZ, 0x1f, R138 ;  /* 0x0000001fff007819 */ /* 0x020fca000001148a */
[----:B------:R-:W-:-:S04]  /*b850*/  IMAD R5, R0, UR6, RZ ;  /* 0x0000000600057c24 */ /* 0x000fc8000f8e02ff */
[----:B------:R-:W-:Y:S02]  /*b860*/  IMAD R5, R138, UR7, R5 ;  /* 0x000000078a057c24 */ /* 0x000fe4000f8e0205 */
[----:B------:R-:W-:-:S03]  /*b870*/  ULOP3.LUT UP0, URZ, UR4, 0x3ff, URZ, 0xc0, !UPT ;  /* 0x000003ff043f7892 */ /* 0x000fc6000f80c03f */
[----:B------:R-:W-:Y:S02]  /*b880*/  ULDC.64 UR4, c[0x0][0x3f8] ;  /* 0x0000fe0000047ab9 */ /* 0x000fe40000000a00 */
[----:B------:R-:W-:Y:S01]  /*b890*/  IMAD R3, R0, UR4, RZ ;  /* 0x0000000400037c24 */ /* 0x000fe2000f8e02ff */
[----:B------:R-:W-:Y:S01]  /*b8a0*/  PLOP3.LUT P0, PT, PT, PT, UP0, 0x80, 0x0 ;  /* 0x000000000000781c */ /* 0x000fe20003f0f008 */
[----:B------:R-:W-:-:S04]  /*b8b0*/  IMAD.WIDE.U32 R24, R138, UR4, RZ ;  /* 0x000000048a187c25 */ /* 0x000fc8000f8e00ff */
[C---:B------:R-:W-:Y:S02]  /*b8c0*/  IMAD R3, R138.reuse, UR5, R3 ;  /* 0x000000058a037c24 */ /* 0x040fe4000f8e0203 */
[----:B------:R-:W-:-:S04]  /*b8d0*/  IMAD.WIDE.U32 R138, R138, UR6, RZ ;  /* 0x000000068a8a7c25 */ /* 0x000fc8000f8e00ff */
[----:B------:R-:W-:Y:S02]  /*b8e0*/  IMAD.IADD R27, R3, 0x1, R25 ;  /* 0x00000001031b7824 */ /* 0x000fe400078e0219 */
[----:B------:R-:W-:Y:S01]  /*b8f0*/  IMAD.IADD R29, R5, 0x1, R139 ;  /* 0x00000001051d7824 */ /* 0x000fe200078e028b */
        /* <DEDUP_REMOVED lines=17> */
.L_x_2803:
[----:B------:R-:W-:Y:S01]  /*ba10*/  ULDC.U8 UR4, c[0x0][0x410] ;  /* 0x0001040000047ab9 */ /* 0x000fe20000000000 */
[----:B------:R-:W-:Y:S01]  /*ba20*/  BSSY B0, `(.L_x_2804) ;  /* 0x0000730000007945 */ /* 0x000fe20003800000 */
[----:B------:R-:W-:Y:S01]  /*ba30*/  ISETP.NE.AND P0, PT, RZ, UR4, PT ;  /* 0x00000004ff007c0c */ /* 0x000fe2000bf05270 */
[----:B------:R-:W-:-:S12]  /*ba40*/  IMAD.IADD R63, R203, 0x1, R225 ;  /* 0x00000001cb3f7824 */ /* 0x000fd800078e02e1 */
[----:B------:R-:W-:Y:S05]  /*ba50*/  @!P0 BRA `(.L_x_2805) ;  /* 0x0000003800888947 */ /* 0x000fea0003800000 */
[----:B------:R-:W2:Y:S01]  /*ba60*/  LDL R20, [R1+0x54] ;  /* 0x0000540001147983 */ /* 0x000ea20000100800 */
[----:B------:R-:W0:Y:S01]  /*ba70*/  LDC R21, c[0x0][0x448] ;  /* 0x00011200ff157b82 */ /* 0x000e220000000800 */
        /* <DEDUP_REMOVED lines=11> */
[----:B0-----:R-:W-:-:S13]  /*bb30*/  ISETP.NE.AND P0, PT, R21, 0x1, PT ;  /* 0x000000011500780c */ /* 0x001fda0003f05270 */
[----:B------:R-:W0:Y:S08]  /*bb40*/  @P0 LDC R0, c[0x0][0x44c] ;  /* 0x00011300ff000b82 */ /* 0x000e300000000800 */
[----:B------:R-:W1:Y:S01]  /*bb50*/  @P0 LDC R5, c[0x0][0x450] ;  /* 0x00011400ff050b82 */ /* 0x000e620000000800 */
[----:B--2---:R-:W-:-:S04]  /*bb60*/  IMAD R3, R20, 0x40, R63 ;  /* 0x0000004014037824 */ /* 0x004fc800078e023f */
[----:B0-----:R-:W-:-:S05]  /*bb70*/  @P0 IMAD.HI.U32 R0, R3, R0, RZ ;  /* 0x0000000003000227 */ /* 0x001fca00078e00ff */
[----:B-1----:R-:W-:-:S04]  /*bb80*/  @P0 SHF.R.U32.HI R3, RZ, R5, R0 ;  /* 0x00000005ff030219 */ /* 0x002fc80000011600 */
        /* <DEDUP_REMOVED lines=17> */
[----:B------:R0:W1:Y:S04]  /*bca0*/  SHFL.IDX PT, R3, R7, RZ, 0x1c1f ;  /* 0x001c1fff07037589 */ /* 0x00006800000e0000 */
[----:B------:R0:W2:Y:S04]  /*bcb0*/  SHFL.IDX PT, R0, R6, RZ, 0x1c1f ;  /* 0x001c1fff06007589 */ /* 0x0000a800000e0000 */
[----:B------:R0:W3:Y:S04]  /*bcc0*/  SHFL.IDX PT, R5, R10, RZ, 0x1c1f ;  /* 0x001c1fff0a057589 */ /* 0x0000e800000e0000 */
[----:B------:R0:W4:Y:S02]  /*bcd0*/  SHFL.IDX PT, R14, R4, RZ, 0x1c1f ;  /* 0x001c1fff040e7589 */ /* 0x00012400000e0000 */
.L_x_3073:
        /* <DEDUP_REMOVED lines=29> */
[-C--:B--2---:R-:W-:Y:S01]  /*beb0*/  @!P3 IADD3 R26, P6, R0, R29.reuse, RZ ;  /* 0x0000001d001ab210 */ /* 0x084fe20007fde0ff */
[----:B------:R-:W-:Y:S01]  /*bec0*/  @!P0 IMAD.SHL.U32 R37, R205, 0x2, RZ ;  /* 0x00000002cd258824 */ /* 0x000fe200078e00ff */
[----:B----4-:R-:W-:Y:S01]  /*bed0*/  @!P3 IADD3 R28, P5, R14, R29, RZ ;  /* 0x0000001d0e1cb210 */ /* 0x010fe20007fbe0ff */
[----:B-1----:R-:W-:Y:S01]  /*bee0*/  @!P4 IMAD.MOV.U32 R31, RZ, RZ, R3 ;  /* 0x000000ffff1fc224 */ /* 0x002fe200078e0003 */
[----:B------:R-:W-:Y:S01]  /*bef0*/  @!P1 SHF.L.U64.HI R32, R207, 0x1, R66 ;  /* 0x00000001cf209819 */ /* 0x000fe20000010242 */
[--C-:B------:R-:W-:Y:S01]  /*bf00*/  @!P3 IMAD.X R27, R3, 0x1, R8.reuse, P6 ;  /* 0x00000001031bb824 */ /* 0x100fe200030e0608 */
[-C--:B------:R-:W-:Y:S01]  /*bf10*/  @!P2 IADD3 R20, P6, R0, R25.reuse, RZ ;  /* 0x000000190014a210 */ /* 0x080fe20007fde0ff */
[----:B---3--:R-:W-:Y:S01]  /*bf20*/  @!P3 IMAD.X R29, R5, 0x1, R8, P5 ;  /* 0x00000001051db824 */ /* 0x008fe200028e0608 */
[----:B------:R-:W-:Y:S01]  /*bf30*/  @!P2 IADD3 R24, P5, R14, R25, RZ ;  /* 0x000000190e18a210 */ /* 0x000fe20007fbe0ff */
[----:B------:R-:W-:Y:S01]  /*bf40*/  @!P4 IMAD.MOV.U32 R15, RZ, RZ, R5 ;  /* 0x000000ffff0fc224 */ /* 0x000fe200078e0005 */
[----:B------:R-:W-:Y:S01]  /*bf50*/  @!P0 SHF.L.U64.HI R40, R205, 0x1, R64 ;  /* 0x00000001cd288819 */ /* 0x000fe20000010240 */
[--C-:B------:R-:W-:Y:S01]  /*bf60*/  @!P2 IMAD.X R21, R3, 0x1, R12.reuse, P6 ;  /* 0x000000010315a824 */ /* 0x100fe200030e060c */
[----:B------:R-:W-:Y:S01]  /*bf70*/  @!P1 IADD3 R8, P6, R0, R13, RZ ;  /* 0x0000000d00089210 */ /* 0x000fe20007fde0ff */
[----:B------:R-:W-:Y:S01]  /*bf80*/  @!P2 IMAD.X R25, R5, 0x1, R12, P5 ;  /* 0x000000010519a824 */ /* 0x000fe200028e060c */
[----:B------:R-:W-:-:S02]  /*bf90*/  ISETP.GE.AND P5, PT, R215, UR4, PT ;  /* 0x00000004d7007c0c */ /* 0x000fc4000bfa6270 */
[----:B------:R-:W-:Y:S01]  /*bfa0*/  @!P4 MOV R30, R0 ;  /* 0x00000000001ec202 */ /* 0x000fe20000000f00 */
[----:B------:R-:W-:Y:S01]  /*bfb0*/  @!P1 IMAD.X R9, R3, 0x1, R32, P6 ;  /* 0x0000000103099824 */ /* 0x000fe200030e0620 */
[----:B------:R-:W-:-:S03]  /*bfc0*/  @!P1 IADD3 R12, P6, R14, R13, RZ ;  /* 0x0000000d0e0c9210 */ /* 0x000fc60007fde0ff */
        /* <DEDUP_REMOVED lines=23> */
[----:B-1----:R-:W-:Y:S02]  /*c140*/  CS2R R30, SRZ ;  /* 0x00000000001e7805 */ /* 0x002fe4000001ff00 */
[----:B--2---:R-:W-:Y:S01]  /*c150*/  CS2R R32, SRZ ;  /* 0x0000000000207805 */ /* 0x004fe2000001ff00 */
        /* <DEDUP_REMOVED lines=10> */
.L_x_2808:
[----:B------:R-:W-:Y:S05]  /*c200*/  BSYNC B1 ;  /* 0x0000000000017941 */ /* 0x000fea0003800000 */
.L_x_2807:
[----:B-1---5:R-:W-:Y:S01]  /*c210*/  IMAD.MOV.U32 R8, RZ, RZ, R53 ;  /* 0x000000ffff087224 */ /* 0x022fe200078e0035 */
[----:B------:R-:W-:Y:S01]  /*c220*/  UMOV UR4, 0xffffffff ;  /* 0xffffffff00047882 */ /* 0x000fe20000000000 */
[----:B--2---:R-:W-:Y:S02]  /*c230*/  IMAD.MOV.U32 R0, RZ, RZ, R48 ;  /* 0x000000ffff007224 */ /* 0x004fe400078e0030 */
[----:B------:R-:W-:Y:S01]  /*c240*/  IMAD.MOV.U32 R3, RZ, RZ, R49 ;  /* 0x000000ffff037224 */ /* 0x000fe200078e0031 */
[----:B------:R-:W-:Y:S01]  /*c250*/  PRMT R92, R8, 0x7610, R92 ;  /* 0x00007610085c7816 */ /* 0x000fe2000000005c */
[----:B---3--:R-:W-:Y:S01]  /*c260*/  IMAD.MOV.U32 R5, RZ, RZ, R52 ;  /* 0x000000ffff057224 */ /* 0x008fe200078e0034 */
        /* <DEDUP_REMOVED lines=39> */
[----:B------:R-:W-:Y:S02]  /*c4e0*/  PRMT R82, R8, 0x7610, R82 ;  /* 0x0000761008527816 */ /* 0x000fe40000000052 */
[----:B------:R-:W-:Y:S02]  /*c4f0*/  CS2R R8, SRZ ;  /* 0x0000000000087805 */ /* 0x000fe4000001ff00 */
[----:B------:R-:W-:Y:S02]  /*c500*/  PRMT R85, R0, 0x7610, R85 ;  /* 0x0000761000557816 */ /* 0x000fe40000000055 */
[----:B------:R-:W-:Y:S02]  /*c510*/  PRMT R86, R3, 0x7610, R86 ;  /* 0x0000761003567816 */ /* 0x000fe40000000056 */
[----:B------:R-:W-:Y:S01]  /*c520*/  PRMT R81, R5, 0x7610, R81 ;  /* 0x0000761005517816 */ /* 0x000fe20000000051 */
[----:B------:R-:W-:Y:S06]  /*c530*/  BRA.DIV UR4, `(.L_x_2809) ;  /* 0x000001a2042c7947 */ /* 0x000fec000b800000 */
[----:B------:R1:W2:Y:S04]  /*c540*/  SHFL.IDX PT, R3, R7, 0x1, 0x1c1f ;  /* 0x003c1f0007037f89 */ /* 0x0002a800000e0000 */
[----:B------:R1:W3:Y:S04]  /*c550*/  SHFL.IDX PT, R0, R6, 0x1, 0x1c1f ;  /* 0x003c1f0006007f89 */ /* 0x0002e800000e0000 */
[----:B------:R1:W1:Y:S04]  /*c560*/  SHFL.IDX PT, R5, R10, 0x1, 0x1c1f ;  /* 0x003c1f000a057f89 */ /* 0x00026800000e0000 */
[----:B0-----:R-:W0:Y:S02]  /*c570*/  SHFL.IDX PT, R4, R4, 0x1, 0x1c1f ;  /* 0x003c1f0004047f89 */ /* 0x001e2400000e0000 */
.L_x_3079:
[----:B------:R-:W-:Y:S01]  /*c580*/  VIADD R63, R63, 0x40 ;  /* 0x000000403f3f7836 */ /* 0x000fe20000000000 */
[----:B-1----:R-:W-:Y:S01]  /*c590*/  LOP3.LUT R6, R219, 0x18, R16, 0xf8, !PT ;  /* 0x00000018db067812 */ /* 0x002fe200078ef810 */
[----:B------:R-:W-:Y:S01]  /*c5a0*/  BSSY B1, `(.L_x_2810) ;  /* 0x0000053000017945 */ /* 0x000fe20003800000 */
[----:B------:R-:W-:Y:S02]  /*c5b0*/  LOP3.LUT P0, RZ, R228, 0x4, RZ, 0xc0, !PT ;  /* 0x00000004e4ff7812 */ /* 0x000fe4000780c0ff */
[----:B------:R-:W-:Y:S02]  /*c5c0*/  CS2R R12, SRZ ;  /* 0x00000000000c7805 */ /* 0x000fe4000001ff00 */
[----:B------:R-:W-:Y:S02]  /*c5d0*/  ISETP.GE.AND P1, PT, R63, R80, PT ;  /* 0x000000503f00720c */ /* 0x000fe40003f26270 */
[----:B------:R-:W-:Y:S02]  /*c5e0*/  CS2R R20, SRZ ;  /* 0x0000000000147805 */ /* 0x000fe4000001ff00 */
[----:B------:R-:W-:-:S02]  /*c5f0*/  LOP3.LUT R7, R6, R221, RZ, 0x3c, !PT ;  /* 0x000000dd06077212 */ /* 0x000fc400078e3cff */
[----:B------:R-:W-:Y:S02]  /*c600*/  CS2R R26, SRZ ;  /* 0x00000000001a7805 */ /* 0x000fe4000001ff00 */
[----:B------:R-:W-:Y:S02]  /*c610*/  CS2R R34, SRZ ;  /* 0x0000000000227805 */ /* 0x000fe4000001ff00 */
[----:B------:R-:W-:Y:S02]  /*c620*/  CS2R R42, SRZ ;  /* 0x00000000002a7805 */ /* 0x000fe4000001ff00 */
[----:B------:R-:W-:Y:S01]  /*c630*/  CS2R R44, SRZ ;  /* 0x00000000002c7805 */ /* 0x000fe2000001ff00 */
[----:B------:R-:W-:Y:S01]  /*c640*/  IMAD.IADD R7, R222, 0x1, R7 ;  /* 0x00000001de077824 */ /* 0x000fe200078e0207 */
[----:B------:R-:W-:Y:S02]  /*c650*/  CS2R R36, SRZ ;  /* 0x0000000000247805 */ /* 0x000fe4000001ff00 */
[----:B------:R-:W-:-:S02]  /*c660*/  CS2R R28, SRZ ;  /* 0x00000000001c7805 */ /* 0x000fc4000001ff00 */
[----:B------:R-:W-:Y:S02]  /*c670*/  CS2R R24, SRZ ;  /* 0x0000000000187805 */ /* 0x000fe4000001ff00 */
[----:B----4-:R-:W-:Y:S01]  /*c680*/  CS2R R14, SRZ ;  /* 0x00000000000e7805 */ /* 0x010fe2000001ff00 */
[----:B------:R-:W-:Y:S01]  /*c690*/  IMAD R62, R7, 0x2, R2 ;  /* 0x00000002073e7824 */ /* 0x000fe200078e0202 */
        /* <DEDUP_REMOVED lines=13> */
[----:B------:R-:W-:Y:S01]  /*c770*/  @!P2 IMAD.SHL.U32 R67, R207, 0x2, RZ ;  /* 0x00000002cf43a824 */ /* 0x000fe200078e00ff */
[-C--:B---3--:R-:W-:Y:S01]  /*c780*/  @!P4 IADD3 R10, P5, R0, R9.reuse, RZ ;  /* 0x00000009000ac210 */ /* 0x088fe20007fbe0ff */
[----:B------:R-:W-:Y:S01]  /*c790*/  @!P1 IMAD.SHL.U32 R7, R205, 0x2, RZ ;  /* 0x00000002cd079824 */ /* 0x000fe200078e00ff */
[----:B0-----:R-:W-:Y:S02]  /*c7a0*/  @!P4 IADD3 R8, P6, R4, R9, RZ ;  /* 0x000000090408c210 */ /* 0x001fe40007fde0ff */
[----:B------:R-:W-:Y:S01]  /*c7b0*/  @!P2 SHF.L.U64.HI R14, R207, 0x1, R66 ;  /* 0x00000001cf0ea819 */ /* 0x000fe20000010242 */
[--C-:B--2---:R-:W-:Y:S01]  /*c7c0*/  @!P4 IMAD.X R11, R3, 0x1, R6.reuse, P5 ;  /* 0x00000001030bc824 */ /* 0x104fe200028e0606 */
[-C--:B------:R-:W-:Y:S01]  /*c7d0*/  @!P3 IADD3 R78, P5, R0, R75.reuse, RZ ;  /* 0x0000004b004eb210 */ /* 0x080fe20007fbe0ff */
[----:B------:R-:W-:Y:S01]  /*c7e0*/  @!P4 IMAD.X R9, R5, 0x1, R6, P6 ;  /* 0x000000010509c824 */ /* 0x000fe200030e0606 */
        /* <DEDUP_REMOVED lines=46> */
.L_x_2811:
[----:B------:R-:W-:Y:S05]  /*cad0*/  BSYNC B1 ;  /* 0x0000000000017941 */ /* 0x000fea0003800000 */
.L_x_2810:
[----:B-1----:R-:W0:Y:S01]  /*cae0*/  LDL R64, [R1+0x50] ;  /* 0x0000500001407983 */ /* 0x002e220000100800 */
[----:B------:R-:W-:Y:S01]  /*caf0*/  VIADD R5, R62, 0x12400 ;  /* 0x000124003e057836 */ /* 0x000fe20000000000 */
[----:B------:R-:W-:Y:S01]  /*cb00*/  VIADDMNMX R80, R80, -R225, 0x80, PT ;  /* 0x0000008050507446 */ /* 0x000fe200038009e1 */
[----:B---3--:R-:W-:Y:S01]  /*cb10*/  VIADD R0, R62, 0x12440 ;  /* 0x000124403e007836 */ /* 0x008fe20000000000 */
[----:B------:R-:W-:Y:S01]  /*cb20*/  BSSY B1, `(.L_x_2812) ;  /* 0x0000036000017945 */ /* 0x000fe20003800000 */
[----:B------:R-:W-:Y:S01]  /*cb30*/  @P0 VIADD R0, R5, 0xffffffc0 ;  /* 0xffffffc005000836 */ /* 0x000fe20000000000 */
[----:B------:R-:W-:Y:S01]  /*cb40*/  ISETP.GE.AND P1, PT, R203, R80, PT ;  /* 0x00000050cb00720c */ /* 0x000fe20003f26270 */
[----:B-----5:R-:W-:Y:S02]  /*cb50*/  IMAD.MOV.U32 R5, RZ, RZ, R9 ;  /* 0x000000ffff057224 */ /* 0x020fe400078e0009 */
[----:B------:R-:W-:Y:S02]  /*cb60*/  IMAD.MOV.U32 R6, RZ, RZ, R12 ;  /* 0x000000ffff067224 */ /* 0x000fe400078e000c */
[----:B------:R-:W-:Y:S01]  /*cb70*/  IMAD.MOV.U32 R7, RZ, RZ, R13 ;  /* 0x000000ffff077224 */ /* 0x000fe200078e000d */
[----:B------:R-:W-:Y:S01]  /*cb80*/  PRMT R63, R5, 0x7610, R63 ;  /* 0x00007610053f7816 */ /* 0x000fe2000000003f */
[----:B--2---:R-:W-:Y:S01]  /*cb90*/  IMAD.MOV.U32 R3, RZ, RZ, R8 ;  /* 0x000000ffff037224 */ /* 0x004fe200078e0008 */
[----:B------:R-:W-:Y:S01]  /*cba0*/  PRMT R66, R6, 0x7610, R66 ;  /* 0x0000761006427816 */ /* 0x000fe20000000042 */
[----:B------:R-:W-:Y:S01]  /*cbb0*/  IMAD.MOV.U32 R6, RZ, RZ, R20 ;  /* 0x000000ffff067224 */ /* 0x000fe200078e0014 */
[----:B------:R-:W-:-:S02]  /*cbc0*/  PRMT R67, R7, 0x7610, R67 ;  /* 0x0000761007437816 */ /* 0x000fc40000000043 */
[----:B------:R-:W-:Y:S02]  /*cbd0*/  MOV R7, R21 ;  /* 0x0000001500077202 */ /* 0x000fe40000000f00 */
[----:B------:R-:W-:Y:S01]  /*cbe0*/  PRMT R74, R6, 0x7610, R74 ;  /* 0x00007610064a7816 */ /* 0x000fe2000000004a */
[----:B------:R-:W-:Y:S01]  /*cbf0*/  IMAD.MOV.U32 R6, RZ, RZ, R34 ;  /* 0x000000ffff067224 */ /* 0x000fe200078e0022 */
        /* <DEDUP_REMOVED lines=16> */
[----:B------:R-:W-:Y:S02]  /*cd00*/  PRMT R70, R7, 0x7610, R70 ;  /* 0x0000761007467816 */ /* 0x000fe40000000046 */
[----:B0-----:R-:W-:-:S04]  /*cd10*/  LEA.HI R4, R64, R64, RZ, 0x1 ;  /* 0x0000004040047211 */ /* 0x001fc800078f08ff */
[----:B------:R-:W-:-:S05]  /*cd20*/  LOP3.LUT R4, R4, 0xfffffffe, RZ, 0xc0, !PT ;  /* 0xfffffffe04047812 */ /* 0x000fca00078ec0ff */
[----:B------:R-:W-:Y:S02]  /*cd30*/  IMAD.IADD R4, R64, 0x1, -R4 ;  /* 0x0000000140047824 */ /* 0x000fe400078e0a04 */
[----:B------:R-:W-:-:S03]  /*cd40*/  IMAD.MOV.U32 R64, RZ, RZ, R26 ;  /* 0x000000ffff407224 */ /* 0x000fc600078e001a */
[----:B------:R-:W-:Y:S01]  /*cd50*/  SHF.L.U32 R5, R4, 0x1f, RZ ;  /* 0x0000001f04057819 */ /* 0x000fe200000006ff */
[----:B------:R-:W-:Y:S01]  /*cd60*/  IMAD.MOV.U32 R4, RZ, RZ, R27 ;  /* 0x000000ffff047224 */ /* 0x000fe200078e001b */
[----:B------:R-:W-:Y:S01]  /*cd70*/  PRMT R78, R64, 0x7610, R78 ;  /* 0x00007610404e7816 */ /* 0x000fe2000000004e */
[----:B------:R-:W-:Y:S01]  /*cd80*/  IMAD.MOV.U32 R64, RZ, RZ, R42 ;  /* 0x000000ffff407224 */ /* 0x000fe200078e002a */
[----:B------:R-:W0:Y:S02]  /*cd90*/  SYNCS.PHASECHK.TRANS64.TRYWAIT P0, [R2+URZ+0x30800], R5 ;  /* 0x03080005020075a7 */ /* 0x000e24000800017f */
        /* <DEDUP_REMOVED lines=10> */
[----:B------:R-:W-:-:S04]  /*ce40*/  PRMT R71, R64, 0x7610, R71 ;  /* 0x0000761040477816 */ /* 0x000fc80000000047 */
[----:B------:R-:W-:Y:S01]  /*ce50*/  PRMT R76, R4, 0x7610, R76 ;  /* 0x00007610044c7816 */ /* 0x000fe2000000004c */
[----:B------:R-:W-:Y:S01]  /*ce60*/  IMAD.MOV.U32 R4, RZ, RZ, R10 ;  /* 0x000000ffff047224 */ /* 0x000fe200078e000a */
[----:B0-----:R-:W-:Y:S06]  /*ce70*/  @!P0 BRA `(.L_x_2813) ;  /* 0x0000019800508947 */ /* 0x001fec0003800000 */
.L_x_3080:
[----:B------:R-:W-:Y:S05]  /*ce80*/  BSYNC B1 ;  /* 0x0000000000017941 */ /* 0x000fea0003800000 */
.L_x_2812:
[----:B------:R-:W-:Y:S01]  /*ce90*/  BSSY B1, `(.L_x_2814) ;  /* 0x000012f000017945 */ /* 0x000fe20003800000 */
[----:B------:R-:W-:Y:S02]  /*cea0*/  PRMT R64, R4, 0x7610, R64 ;  /* 0x0000761004407816 */ /* 0x000fe40000000040 */
[----:B------:R-:W-:Y:S01]  /*ceb0*/  PRMT R65, R6, 0x7610, R65 ;  /* 0x0000761006417816 */ /* 0x000fe20000000041 */
[----:B------:R-:W-:Y:S06]  /*cec0*/  @P1 BRA `(.L_x_2815) ;  /* 0x0000001000ac1947 */ /* 0x000fec0003800000 */
[----:B------:R-:W1:Y:S01]  /*ced0*/  LDC R4, c[0x0][0x3f4] ;  /* 0x0000fd00ff047b82 */ /* 0x000e620000000800 */
[----:B------:R-:W-:Y:S01]  /*cee0*/  BSSY B2, `(.L_x_2816) ;  /* 0x0000036000027945 */ /* 0x000fe20003800000 */
[-C--:B-1----:R-:W-:Y:S02]  /*cef0*/  ISETP.GE.AND P0, PT, R192, R4.reuse, PT ;  /* 0x00000004c000720c */ /* 0x082fe40003f06270 */
[-C--:B------:R-:W-:Y:S02]  /*cf00*/  ISETP.GE.AND P1, PT, R208, R4.reuse, PT ;  /* 0x00000004d000720c */ /* 0x080fe40003f26270 */
[-C--:B------:R-:W-:Y:S02]  /*cf10*/  ISETP.GE.AND P2, PT, R206, R4.reuse, PT ;  /* 0x00000004ce00720c */ /* 0x080fe40003f46270 */
[-C--:B------:R-:W-:Y:S02]  /*cf20*/  ISETP.GE.AND P3, PT, R207, R4.reuse, PT ;  /* 0x00000004cf00720c */ /* 0x080fe40003f66270 */
[----:B------:R-:W-:-:S02]  /*cf30*/  ISETP.GE.AND P4, PT, R205, R4, PT ;  /* 0x00000004cd00720c */ /* 0x000fc40003f86270 */
[----:B------:R-:W-:-:S03]  /*cf40*/  ISETP.GE.AND P5, PT, R215, R4, PT ;  /* 0x00000004d700720c */ /* 0x000fc60003fa6270 */
[----:B------:R-:W-:Y:S10]  /*cf50*/  @P0 BRA `(.L_x_2817) ;  /* 0x0000000000b80947 */ /* 0x000ff40003800000 */
[----:B0-----:R-:W0:Y:S01]  /*cf60*/  LDS.128 R4, [R62+0x12400] ;  /* 0x012400003e047984 */ /* 0x001e220000000c00 */
[----:B------:R-:W-:Y:S02]  /*cf70*/  SHF.R.U64 R114, R58, 0x10, R59 ;  /* 0x000000103a727819 */ /* 0x000fe4000000123b */
[--C-:B------:R-:W-:Y:S02]  /*cf80*/  SHF.R.U64 R58, R60, 0x10, R61.reuse ;  /* 0x000000103c3a7819 */ /* 0x100fe4000000123d */
[----:B------:R-:W-:Y:S02]  /*cf90*/  SHF.R.U32.HI R61, RZ, 0x10, R61 ;  /* 0x00000010ff3d7819 */ /* 0x000fe4000001163d */
[----:B------:R-:W-:Y:S02]  /*cfa0*/  SHF.R.U32.HI R59, RZ, 0x10, R59 ;  /* 0x00000010ff3b7819 */ /* 0x000fe4000001163b */
[----:B------:R-:W-:Y:S02]  /*cfb0*/  PRMT R112, R112, 0x5410, R61 ;  /* 0x0000541070707816 */ /* 0x000fe4000000003d */
[----:B------:R-:W-:-:S02]  /*cfc0*/  PRMT R110, R110, 0x5410, R59 ;  /* 0x000054106e6e7816 */ /* 0x000fc4000000003b */
[----:B------:R-:W-:Y:S01]  /*cfd0*/  PRMT R109, R109, 0x5410, R114 ;  /* 0x000054106d6d7816 */ /* 0x000fe20000000072 */
[----:B------:R-:W-:Y:S01]  /*cfe0*/  IMAD.U32 R114, R112, 0x10000, RZ ;  /* 0x0001000070727824 */ /* 0x000fe200078e00ff */
[----:B------:R-:W-:Y:S01]  /*cff0*/  PRMT R113, R111, 0x5410, R58 ;  /* 0x000054106f717816 */ /* 0x000fe2000000003a */
[----:B------:R-:W-:Y:S01]  /*d000*/  IMAD.U32 R111, R110, 0x10000, RZ ;  /* 0x000100006e6f7824 */ /* 0x000fe200078e00ff */
        /* <DEDUP_REMOVED lines=10> */
[C---:B------:R-:W-:Y:S01]  /*d0b0*/  FFMA.FTZ R115, R58.reuse, R111, -R115 ;  /* 0x0000006f3a737223 */ /* 0x040fe20000010873 */
[----:B------:R-:W-:Y:S02]  /*d0c0*/  IMAD.U32 R7, R5, 0x10000, RZ ;  /* 0x0001000005077824 */ /* 0x000fe400078e00ff */
[----:B------:R-:W-:Y:S01]  /*d0d0*/  FFMA.FTZ R114, R58, R114, R59 ;  /* 0x000000723a727223 */ /* 0x000fe2000001003b */
[-C--:B------:R-:W-:Y:S01]  /*d0e0*/  FMUL.FTZ R111, R61, R110.reuse ;  /* 0x0000006e3d6f7220 */ /* 0x080fe20000410000 */
        /* <DEDUP_REMOVED lines=21> */
.L_x_2817:
[----:B------:R-:W-:Y:S05]  /*d240*/  BSYNC B2 ;  /* 0x0000000000027941 */ /* 0x000fea0003800000 */
.L_x_2816:
[----:B------:R-:W-:Y:S04]  /*d250*/  BSSY B2, `(.L_x_2818) ;  /* 0x0000030000027945 */ /* 0x000fe80003800000 */
[----:B------:R-:W-:Y:S05]  /*d260*/  @P1 BRA `(.L_x_2819) ;  /* 0x0000000000b81947 */ /* 0x000fea0003800000 */
[----:B01----:R-:W0:Y:S01]  /*d270*/  LDS.128 R4, [R0] ;  /* 0x0000000000047984 */ /* 0x003e220000000c00 */
[----:B------:R-:W-:Y:S02]  /*d280*/  SHF.R.U64 R58, R54, 0x10, R55 ;  /* 0x00000010363a7819 */ /* 0x000fe40000001237 */
[----:B------:R-:W-:Y:S02]  /*d290*/  SHF.R.U64 R54, R56, 0x10, R57 ;  /* 0x0000001038367819 */ /* 0x000fe40000001239 */
[----:B------:R-:W-:Y:S02]  /*d2a0*/  SHF.R.U32.HI R55, RZ, 0x10, R55 ;  /* 0x00000010ff377819 */ /* 0x000fe40000011637 */
[----:B------:R-:W-:Y:S02]  /*d2b0*/  SHF.R.U32.HI R57, RZ, 0x10, R57 ;  /* 0x00000010ff397819 */ /* 0x000fe40000011639 */
[----:B------:R-:W-:Y:S02]  /*d2c0*/  PRMT R98, R98, 0x5410, R55 ;  /* 0x0000541062627816 */ /* 0x000fe40000000037 */
[----:B------:R-:W-:-:S02]  /*d2d0*/  PRMT R100, R100, 0x5410, R57 ;  /* 0x0000541064647816 */ /* 0x000fc40000000039 */
[----:B------:R-:W-:Y:S02]  /*d2e0*/  PRMT R97, R97, 0x5410, R58 ;  /* 0x0000541061617816 */ /* 0x000fe4000000003a */
[----:B------:R-:W-:Y:S01]  /*d2f0*/  SHF.L.U32 R58, R98, 0x10, RZ ;  /* 0x00000010623a7819 */ /* 0x000fe200000006ff */
[C---:B------:R-:W-:Y:S01]  /*d300*/  IMAD.U32 R59, R100.reuse, 0x10000, RZ ;  /* 0x00010000643b7824 */ /* 0x040fe200078e00ff */
[----:B------:R-:W-:Y:S02]  /*d310*/  LOP3.LUT R100, R100, 0xffff0000, RZ, 0xc0, !PT ;  /* 0xffff000064647812 */ /* 0x000fe400078ec0ff */
[----:B------:R-:W-:Y:S02]  /*d320*/  PRMT R99, R99, 0x5410, R54 ;  /* 0x0000541063637816 */ /* 0x000fe40000000036 */
        /* <DEDUP_REMOVED lines=34> */
.L_x_2819:
[----:B------:R-:W-:Y:S05]  /*d550*/  BSYNC B2 ;  /* 0x0000000000027941 */ /* 0x000fea0003800000 */
.L_x_2818:
        /* <DEDUP_REMOVED lines=48> */
.L_x_2821:
[----:B------:R-:W-:Y:S05]  /*d860*/  BSYNC B2 ;  /* 0x0000000000027941 */ /* 0x000fea0003800000 */
.L_x_2820:
        /* <DEDUP_REMOVED lines=48> */
.L_x_2823:
[----:B------:R-:W-:Y:S05]  /*db70*/  BSYNC B2 ;  /* 0x0000000000027941 */ /* 0x000fea0003800000 */
.L_x_2822:
[----:B------:R-:W-:Y:S04]  /*db80*/  BSSY B2, `(.L_x_2824) ;  /* 0x0000030000027945 */ /* 0x000fe80003800000 */
        /* <DEDUP_REMOVED lines=47> */
.L_x_2825:
[----:B------:R-:W-:Y:S05]  /*de80*/  BSYNC B2 ;  /* 0x0000000000027941 */ /* 0x000fea0003800000 */
.L_x_2824:
[----:B------:R-:W-:Y:S05]  /*de90*/  @P5 BRA `(.L_x_2815) ;  /* 0x0000000000b85947 */ /* 0x000fea0003800000 */
[----:B01234-:R-:W0:Y:S01]  /*dea0*/  LDS.128 R4, [R0+0x8000] ;  /* 0x0080000000047984 */ /* 0x01fe220000000c00 */
[--C-:B------:R-:W-:Y:S02]  /*deb0*/  SHF.R.U64 R38, R30, 0x10, R31.reuse ;  /* 0x000000101e267819 */ /* 0x100fe4000000121f */
[----:B------:R-:W-:Y:S02]  /*dec0*/  SHF.R.U32.HI R31, RZ, 0x10, R31 ;  /* 0x00000010ff1f7819 */ /* 0x000fe4000001161f */
[--C-:B------:R-:W-:Y:S02]  /*ded0*/  SHF.R.U64 R30, R32, 0x10, R33.reuse ;  /* 0x00000010201e7819 */ /* 0x100fe40000001221 */
[----:B------:R-:W-:Y:S02]  /*dee0*/  SHF.R.U32.HI R32, RZ, 0x10, R33 ;  /* 0x00000010ff207819 */ /* 0x000fe40000011621 */
[----:B------:R-:W-:Y:S02]  /*def0*/  PRMT R82, R82, 0x5410, R31 ;  /* 0x0000541052527816 */ /* 0x000fe4000000001f */
[----:B------:R-:W-:-:S02]  /*df00*/  PRMT R69, R69, 0x5410, R32 ;  /* 0x0000541045457816 */ /* 0x000fc40000000020 */
[----:B------:R-:W-:Y:S01]  /*df10*/  PRMT R81, R81, 0x5410, R38 ;  /* 0x0000541051517816 */ /* 0x000fe20000000026 */
[C---:B------:R-:W-:Y:S01]  /*df20*/  IMAD.U32 R38, R82.reuse, 0x10000, RZ ;  /* 0x0001000052267824 */ /* 0x040fe200078e00ff */
[C---:B------:R-:W-:Y:S02]  /*df30*/  SHF.L.U32 R39, R69.reuse, 0x10, RZ ;  /* 0x0000001045277819 */ /* 0x040fe400000006ff */
[----:B------:R-:W-:Y:S02]  /*df40*/  LOP3.LUT R69, R69, 0xffff0000, RZ, 0xc0, !PT ;  /* 0xffff000045457812 */ /* 0x000fe400078ec0ff */
[----:B------:R-:W-:Y:S02]  /*df50*/  PRMT R73, R73, 0x5410, R30 ;  /* 0x0000541049497816 */ /* 0x000fe4000000001e */
[----:B------:R-:W-:Y:S02]  /*df60*/  LOP3.LUT R82, R82, 0xffff0000, RZ, 0xc0, !PT ;  /* 0xffff000052527812 */ /* 0x000fe400078ec0ff */
[C---:B0-----:R-:W-:Y:S01]  /*df70*/  LOP3.LUT R31, R6.reuse, 0xffff0000, RZ, 0xc0, !PT ;  /* 0xffff0000061f7812 */ /* 0x041fe200078ec0ff */
[----:B------:R-:W-:Y:S01]  /*df80*/  IMAD.U32 R30, R6, 0x10000, RZ ;  /* 0x00010000061e7824 */ /* 0x000fe200078e00ff */
[C---:B------:R-:W-:Y:S01]  /*df90*/  LOP3.LUT R33, R7.reuse, 0xffff0000, RZ, 0xc0, !PT ;  /* 0xffff000007217812 */ /* 0x040fe200078ec0ff */
[----:B------:R-:W-:-:S02]  /*dfa0*/  IMAD.U32 R32, R7, 0x10000, RZ ;  /* 0x0001000007207824 */ /* 0x000fc400078e00ff */
[CC--:B------:R-:W-:Y:S01]  /*dfb0*/  FMUL.FTZ R40, R31.reuse, R38.reuse ;  /* 0x000000261f287220 */ /* 0x0c0fe20000410000 */
[----:B------:R-:W-:Y:S01]  /*dfc0*/  FMUL.FTZ R41, R31, R39 ;  /* 0x000000271f297220 */ /* 0x000fe20000410000 */
        /* <DEDUP_REMOVED lines=27> */
.L_x_2815:
[----:B------:R-:W-:Y:S05]  /*e180*/  BSYNC B1 ;  /* 0x0000000000017941 */ /* 0x000fea0003800000 */
.L_x_2814:
        /* <DEDUP_REMOVED lines=58> */
.L_x_2828:
[----:B------:R-:W-:Y:S05]  /*e530*/  BSYNC B1 ;  /* 0x0000000000017941 */ /* 0x000fea0003800000 */
.L_x_2827:
[----:B------:R-:W-:Y:S04]  /*e540*/  BSSY B1, `(.L_x_2829) ;  /* 0x0000030000017945 */ /* 0x000fe80003800000 */
[----:B------:R-:W-:Y:S05]  /*e550*/  @P1 BRA `(.L_x_2830) ;  /* 0x0000000000b81947 */ /* 0x000fea0003800000 */
[----:B0-----:R-:W0:Y:S01]  /*e560*/  LDS.128 R4, [R0+0x2000] ;  /* 0x0020000000047984 */ /* 0x001e220000000c00 */
        /* <DEDUP_REMOVED lines=45> */
.L_x_2830:
[----:B------:R-:W-:Y:S05]  /*e840*/  BSYNC B1 ;  /* 0x0000000000017941 */ /* 0x000fea0003800000 */
.L_x_2829:
[----:B------:R-:W-:Y:S04]  /*e850*/  BSSY B1, `(.L_x_2831) ;  /* 0x0000030000017945 */ /* 0x000fe80003800000 */
[----:B------:R-:W-:Y:S05]  /*e860*/  @P2 BRA `(.L_x_2832) ;  /* 0x0000000000b82947 */ /* 0x000fea0003800000 */
[----:B01----:R-:W0:Y:S01]  /*e870*/  LDS.128 R4, [R62+0x18400] ;  /* 0x018400003e047984 */ /* 0x003e220000000c00 */
        /* <DEDUP_REMOVED lines=17> */
[----:B------:R-:W-:Y:S01]  /*e990*/  FMUL.FTZ R33, R27, R31 ;  /* 0x0000001f1b217220 */ /* 0x000fe20000410000 */
[C---:B------:R-:W-:Y:S01]  /*e9a0*/  FMUL.FTZ R27, R29.reuse, R79 ;  /* 0x0000004f1d1b7220 */ /* 0x040fe20000410000 */
[----:B------:R-:W-:Y:S02]  /*e9b0*/  IMAD.U32 R6, R4, 0x10000, RZ ;  /* 0x0001000004067824 */ /* 0x000fe400078e00ff */
[C---:B------:R-:W-:Y:S01]  /*e9c0*/  FFMA.FTZ R35, R26.reuse, R31, R34 ;  /* 0x0000001f1a237223 */ /* 0x040fe20000010022 */
[----:B------:R-:W-:Y:S01]  /*e9d0*/  FMUL.FTZ R31, R29, R96 ;  /* 0x000000601d1f7220 */ /* 0x000fe20000410000 */
        /* <DEDUP_REMOVED lines=23> */
.L_x_2832:
[----:B------:R-:W-:Y:S05]  /*eb50*/  BSYNC B1 ;  /* 0x0000000000017941 */ /* 0x000fea0003800000 */
.L_x_2831:
        /* <DEDUP_REMOVED lines=18> */
[----:B------:R-:W-:Y:S01]  /*ec80*/  IMAD.U32 R6, R4, 0x10000, RZ ;  /* 0x0001000004067824 */ /* 0x000fe200078e00ff */
[----:B------:R-:W-:Y:S01]  /*ec90*/  SHF.L.U32 R24, R7, 0x10, RZ ;  /* 0x0000001007187819 */ /* 0x000fe200000006ff */
[C---:B------:R-:W-:Y:S01]  /*eca0*/  FMUL.FTZ R28, R21.reuse, R26 ;  /* 0x0000001a151c7220 */ /* 0x040fe20000410000 */
[----:B------:R-:W-:Y:S01]  /*ecb0*/  FMUL.FTZ R29, R21, R27 ;  /* 0x0000001b151d7220 */ /* 0x000fe20000410000 */
[----:B------:R-:W-:Y:S01]  /*ecc0*/  FMUL.FTZ R21, R25, R75 ;  /* 0x0000004b19157220 */ /* 0x000fe20000410000 */
[----:B------:R-:W-:-:S02]  /*ecd0*/  IMAD.U32 R7, R5, 0x10000, RZ ;  /* 0x0001000005077824 */ /* 0x000fc400078e00ff */
[----:B------:R-:W-:Y:S01]  /*ece0*/  FFMA.FTZ R31, R20, R27, R28 ;  /* 0x0000001b141f7223 */ /* 0x000fe2000001001c */
[-C--:B------:R-:W-:Y:S01]  /*ecf0*/  FMUL.FTZ R27, R25, R77.reuse ;  /* 0x0000004d191b7220 */ /* 0x080fe20000410000 */
[----:B------:R-:W-:Y:S01]  /*ed00*/  FFMA.FTZ R77, R24, R77, -R21 ;  /* 0x0000004d184d7223 */ /* 0x000fe20000010815 */
[----:B------:R-:W-:Y:S01]  /*ed10*/  IMAD.U32 R25, R74, 0x10000, RZ ;  /* 0x000100004a197824 */ /* 0x000fe200078e00ff */
[----:B------:R-:W-:Y:S01]  /*ed20*/  LOP3.LUT R4, R4, 0xffff0000, RZ, 0xc0, !PT ;  /* 0xffff000004047812 */ /* 0x000fe200078ec0ff */
[----:B------:R-:W-:Y:S01]  /*ed30*/  IMAD.U32 R21, R76, 0x10000, RZ ;  /* 0x000100004c157824 */ /* 0x000fe200078e00ff */
[----:B------:R-:W-:Y:S01]  /*ed40*/  LOP3.LUT R5, R5, 0xffff0000, RZ, 0xc0, !PT ;  /* 0xffff000005057812 */ /* 0x000fe200078ec0ff */
[----:B------:R-:W-:Y:S01]  /*ed50*/  FFMA.FTZ R26, R20, R26, -R29 ;  /* 0x0000001a141a7223 */ /* 0x000fe2000001081d */
        /* <DEDUP_REMOVED lines=16> */
.L_x_2834:
[----:B------:R-:W-:Y:S05]  /*ee60*/  BSYNC B1 ;  /* 0x0000000000017941 */ /* 0x000fea0003800000 */
.L_x_2833:
        /* <DEDUP_REMOVED lines=48> */
.L_x_2836:
[----:B------:R-:W-:Y:S05]  /*f170*/  BSYNC B1 ;  /* 0x0000000000017941 */ /* 0x000fea0003800000 */
.L_x_2835:
        /* <DEDUP_REMOVED lines=15> */
[C---:B------:R-:W-:Y:S01]  /*f270*/  IMAD.U32 R10, R7.reuse, 0x10000, RZ ;  /* 0x00010000070a7824 */ /* 0x040fe200078e00ff */
[----:B------:R-:W-:Y:S01]  /*f280*/  LOP3.LUT R7, R7, 0xffff0000, RZ, 0xc0, !PT ;  /* 0xffff000007077812 */ /* 0x000fe200078ec0ff */
[----:B------:R-:W-:-:S02]  /*f290*/  IMAD.U32 R8, R6, 0x10000, RZ ;  /* 0x0001000006087824 */ /* 0x000fc400078e00ff */
[C---:B------:R-:W-:Y:S01]  /*f2a0*/  FMUL.FTZ R15, R9.reuse, R13 ;  /* 0x0000000d090f7220 */ /* 0x040fe20000410000 */
[----:B------:R-:W-:Y:S01]  /*f2b0*/  FMUL.FTZ R14, R9, R11 ;  /* 0x0000000b090e7220 */ /* 0x000fe20000410000 */
[C---:B------:R-:W-:Y:S01]  /*f2c0*/  FMUL.FTZ R9, R7.reuse, R63 ;  /* 0x0000003f07097220 */ /* 0x040fe20000410000 */
[----:B------:R-:W-:Y:S02]  /*f2d0*/  IMAD.U32 R3, R4, 0x10000, RZ ;  /* 0x0001000004037824 */ /* 0x000fe400078e00ff */
[C---:B------:R-:W-:Y:S01]  /*f2e0*/  FFMA.FTZ R15, R8.reuse, R11, -R15 ;  /* 0x0000000b080f7223 */ /* 0x040fe2000001080f */
[----:B------:R-:W-:Y:S01]  /*f2f0*/  FFMA.FTZ R14, R8, R13, R14 ;  /* 0x0000000d080e7223 */ /* 0x000fe2000001000e */
[-C--:B------:R-:W-:Y:S01]  /*f300*/  FMUL.FTZ R11, R7, R65.reuse ;  /* 0x00000041070b7220 */ /* 0x080fe20000410000 */
        /* <DEDUP_REMOVED lines=23> */
.L_x_2805:
[----:B------:R-:W2:Y:S01]  /*f480*/  LDL R3, [R1+0x54] ;  /* 0x0000540001037983 */ /* 0x000ea20000100800 */
[----:B------:R-:W0:Y:S01]  /*f490*/  LDC R25, c[0x0][0x448] ;  /* 0x00011200ff197b82 */ /* 0x000e220000000800 */
[----:B------:R-:W-:Y:S01]  /*f4a0*/  ULDC.64 UR4, c[0x0][0x3f8] ;  /* 0x0000fe0000047ab9 */ /* 0x000fe20000000a00 */
[----:B------:R-:W-:Y:S01]  /*f4b0*/  ULDC.64 UR6, c[0x0][0x408] ;  /* 0x0001020000067ab9 */ /* 0x000fe20000000a00 */
[----:B------:R-:W-:Y:S02]  /*f4c0*/  IMAD.MOV.U32 R4, RZ, RZ, R24 ;  /* 0x000000ffff047224 */ /* 0x000fe400078e0018 */
[----:B------:R-:W-:Y:S02]  /*f4d0*/  IMAD.MOV.U32 R8, RZ, RZ, R138 ;  /* 0x000000ffff087224 */ /* 0x000fe400078e008a */
[----:B------:R-:W-:Y:S01]  /*f4e0*/  IMAD.MOV.U32 R9, RZ, RZ, R29 ;  /* 0x000000ffff097224 */ /* 0x000fe200078e001d */
[----:B0-----:R-:W-:-:S13]  /*f4f0*/  ISETP.NE.AND P0, PT, R25, 0x1, PT ;  /* 0x000000011900780c */ /* 0x001fda0003f05270 */
[----:B------:R-:W0:Y:S08]  /*f500*/  @P0 LDC R0, c[0x0][0x44c] ;  /* 0x00011300ff000b82 */ /* 0x000e300000000800 */
[----:B------:R-:W1:Y:S01]  /*f510*/  @P0 LDC R5, c[0x0][0x450] ;  /* 0x00011400ff050b82 */ /* 0x000e620000000800 */
[----:B--2---:R-:W-:-:S04]  /*f520*/  IMAD R3, R3, 0x40, R63 ;  /* 0x0000004003037824 */ /* 0x004fc800078e023f */
[----:B0-----:R-:W-:-:S05]  /*f530*/  @P0 IMAD.HI.U32 R0, R3, R0, RZ ;  /* 0x0000000003000227 */ /* 0x001fca00078e00ff */
[----:B-1----:R-:W-:Y:S01]  /*f540*/  @P0 SHF.R.U32.HI R3, RZ, R5, R0 ;  /* 0x00000005ff030219 */ /* 0x002fe20000011600 */
[----:B------:R-:W-:-:S03]  /*f550*/  IMAD.MOV.U32 R5, RZ, RZ, R27 ;  /* 0x000000ffff057224 */ /* 0x000fc600078e001b */
        /* <DEDUP_REMOVED lines=21> */
.L_x_3086:
        /* <DEDUP_REMOVED lines=17> */
[----:B--2---:R-:W-:Y:S01]  /*f7c0*/  MOV R10, R0 ;  /* 0x00000000000a7202 */ /* 0x004fe20000000f00 */
[----:B-1----:R-:W-:Y:S01]  /*f7d0*/  IMAD.MOV.U32 R11, RZ, RZ, R3 ;  /* 0x000000ffff0b7224 */ /* 0x002fe200078e0003 */
[----:B------:R-:W-:Y:S01]  /*f7e0*/  ISETP.GE.AND P2, PT, R16, UR4, PT ;  /* 0x0000000410007c0c */ /* 0x000fe2000bf46270 */
[----:B---3--:R-:W-:Y:S01]  /*f7f0*/  IMAD.MOV.U32 R15, RZ, RZ, R5 ;  /* 0x000000ffff0f7224 */ /* 0x008fe200078e0005 */
[----:B------:R-:W-:Y:S02]  /*f800*/  ISETP.GE.AND P3, PT, R195, UR4, PT ;  /* 0x00000004c3007c0c */ /* 0x000fe4000bf66270 */
[----:B------:R-:W-:Y:S02]  /*f810*/  CS2R R28, SRZ ;  /* 0x00000000001c7805 */ /* 0x000fe4000001ff00 */
[----:B------:R-:W-:Y:S02]  /*f820*/  ISETP.GE.AND P4, PT, R194, UR4, PT ;  /* 0x00000004c2007c0c */ /* 0x000fe4000bf86270 */
[----:B------:R-:W-:-:S02]  /*f830*/  CS2R R30, SRZ ;  /* 0x00000000001e7805 */ /* 0x000fc4000001ff00 */
[----:B------:R-:W-:Y:S02]  /*f840*/  CS2R R40, SRZ ;  /* 0x0000000000287805 */ /* 0x000fe4000001ff00 */
[----:B------:R-:W-:Y:S01]  /*f850*/  CS2R R42, SRZ ;  /* 0x00000000002a7805 */ /* 0x000fe2000001ff00 */
[----:B------:R-:W-:Y:S02]  /*f860*/  @!P2 IMAD.SHL.U32 R9, R16, 0x2, RZ ;  /* 0x000000021009a824 */ /* 0x000fe400078e00ff */
[----:B------:R-:W-:-:S04]  /*f870*/  @!P3 IMAD.SHL.U32 R25, R197, 0x8, RZ ;  /* 0x00000008c519b824 */ /* 0x000fc800078e00ff */
[----:B------:R-:W-:Y:S01]  /*f880*/  @!P4 IMAD.SHL.U32 R27, R198, 0x8, RZ ;  /* 0x00000008c61bc824 */ /* 0x000fe200078e00ff */
[-C--:B------:R-:W-:Y:S02]  /*f890*/  @!P2 IADD3 R48, P0, R0, R9.reuse, RZ ;  /* 0x000000090030a210 */ /* 0x080fe40007f1e0ff */
[----:B----4-:R-:W-:Y:S01]  /*f8a0*/  @!P2 IADD3 R4, P1, R14, R9, RZ ;  /* 0x000000090e04a210 */ /* 0x010fe20007f3e0ff */
[----:B------:R-:W-:Y:S01]  /*f8b0*/  @!P3 IMAD.WIDE R8, R25, 0x2, R10 ;  /* 0x000000021908b825 */ /* 0x000fe200078e020a */
[----:B------:R-:W-:-:S03]  /*f8c0*/  @!P2 SHF.L.U64.HI R0, R16, 0x1, R17 ;  /* 0x000000011000a819 */ /* 0x000fc60000010211 */
[----:B------:R-:W-:Y:S01]  /*f8d0*/  @!P4 IMAD.WIDE R12, R27, 0x2, R10 ;  /* 0x000000021b0cc825 */ /* 0x000fe200078e020a */
[----:B------:R-:W-:Y:S02]  /*f8e0*/  CS2R R36, SRZ ;  /* 0x0000000000247805 */ /* 0x000fe4000001ff00 */
[----:B------:R-:W-:Y:S02]  /*f8f0*/  CS2R R38, SRZ ;  /* 0x0000000000267805 */ /* 0x000fe4000001ff00 */
        /* <DEDUP_REMOVED lines=9> */
[--C-:B------:R-:W-:Y:S02]  /*f990*/  @!P2 IMAD.X R49, R3, 0x1, R0.reuse, P0 ;  /* 0x000000010331a824 */ /* 0x100fe400000e0600 */
[----:B------:R-:W-:Y:S01]  /*f9a0*/  @!P2 IMAD.X R5, R5, 0x1, R0, P1 ;  /* 0x000000010505a824 */ /* 0x000fe200008e0600 */
[----:B------:R1:W5:Y:S04]  /*f9b0*/  @!P3 LD.E.128 R40, desc[UR60][R10.64] ;  /* 0x0000003c0a28b980 */ /* 0x000368000c101d00 */
[----:B------:R1:W5:Y:S04]  /*f9c0*/  @!P4 LD.E.128 R24, desc[UR60][R12.64] ;  /* 0x0000003c0c18c980 */ /* 0x000368000c101d00 */
[----:B------:R1:W5:Y:S04]  /*f9d0*/  @!P4 LD.E.128 R36, desc[UR60][R14.64] ;  /* 0x0000003c0e24c980 */ /* 0x000368000c101d00 */
[----:B------:R1:W5:Y:S04]  /*f9e0*/  @!P2 LD.E.128 R32, desc[UR60][R48.64] ;  /* 0x0000003c3020a980 */ /* 0x000368000c101d00 */
[----:B------:R1:W5:Y:S02]  /*f9f0*/  @!P2 LD.E.128 R44, desc[UR60][R4.64] ;  /* 0x0000003c042ca980 */ /* 0x000364000c101d00 */
.L_x_2839:
[----:B------:R-:W-:Y:S05]  /*fa00*/  BSYNC B1 ;  /* 0x0000000000017941 */ /* 0x000fea0003800000 */
.L_x_2838:
[----:B-1---5:R-:W-:Y:S01]  /*fa10*/  IMAD.MOV.U32 R4, RZ, RZ, R46 ;  /* 0x000000ffff047224 */ /* 0x022fe200078e002e */
[----:B------:R-:W-:Y:S01]  /*fa20*/  UMOV UR4, 0xffffffff ;  /* 0xffffffff00047882 */ /* 0x000fe20000000000 */
[----:B---3--:R-:W-:Y:S02]  /*fa30*/  IMAD.MOV.U32 R5, RZ, RZ, R47 ;  /* 0x000000ffff057224 */ /* 0x008fe400078e002f */
[----:B--2---:R-:W-:Y:S01]  /*fa40*/  IMAD.MOV.U32 R0, RZ, RZ, R44 ;  /* 0x000000ffff007224 */ /* 0x004fe200078e002c */
        /* <DEDUP_REMOVED lines=47> */
[----:B------:R1:W2:Y:S04]  /*fd40*/  SHFL.IDX PT, R3, R7, 0x1, 0x1c1f ;  /* 0x003c1f0007037f89 */ /* 0x0002a800000e0000 */
[----:B------:R1:W3:Y:S04]  /*fd50*/  SHFL.IDX PT, R0, R6, 0x1, 0x1c1f ;  /* 0x003c1f0006007f89 */ /* 0x0002e800000e0000 */
[----:B0-----:R-:W0:Y:S04]  /*fd60*/  SHFL.IDX PT, R21, R21, 0x1, 0x1c1f ;  /* 0x003c1f0015157f89 */ /* 0x001e2800000e0000 */
[----:B-1----:R-:W0:Y:S02]  /*fd70*/  SHFL.IDX PT, R20, R20, 0x1, 0x1c1f ;  /* 0x003c1f0014147f89 */ /* 0x002e2400000e0000 */
.L_x_3092:
[----:B------:R-:W-:Y:S01]  /*fd80*/  IADD3 R63, R63, 0x40, RZ ;  /* 0x000000403f3f7810 */ /* 0x000fe20007ffe0ff */
[----:B------:R-:W-:Y:S01]  /*fd90*/  BSSY B1, `(.L_x_2841) ;  /* 0x0000032000017945 */ /* 0x000fe20003800000 */
[----:B------:R-:W-:Y:S02]  /*fda0*/  CS2R R6, SRZ ;  /* 0x0000000000067805 */ /* 0x000fe4000001ff00 */
[----:B------:R-:W-:Y:S02]  /*fdb0*/  CS2R R8, SRZ ;  /* 0x0000000000087805 */ /* 0x000fe4000001ff00 */
[----:B------:R-:W-:Y:S02]  /*fdc0*/  ISETP.GE.AND P0, PT, R63, R80, PT ;  /* 0x000000503f00720c */ /* 0x000fe40003f06270 */
[----:B------:R-:W-:Y:S02]  /*fdd0*/  CS2R R10, SRZ ;  /* 0x00000000000a7805 */ /* 0x000fe4000001ff00 */
[----:B------:R-:W-:-:S02]  /*fde0*/  CS2R R12, SRZ ;  /* 0x00000000000c7805 */ /* 0x000fc4000001ff00 */
[----:B----4-:R-:W-:Y:S02]  /*fdf0*/  CS2R R14, SRZ ;  /* 0x00000000000e7805 */ /* 0x010fe4000001ff00 */
[----:B------:R-:W-:Y:S02]  /*fe00*/  CS2R R48, SRZ ;  /* 0x0000000000307805 */ /* 0x000fe4000001ff00 */
[----:B------:R-:W-:Y:S02]  /*fe10*/  CS2R R50, SRZ ;  /* 0x0000000000327805 */ /* 0x000fe4000001ff00 */
[----:B------:R-:W-:Y:S02]  /*fe20*/  CS2R R52, SRZ ;  /* 0x0000000000347805 */ /* 0x000fe4000001ff00 */
[----:B------:R-:W-:Y:S02]  /*fe30*/  CS2R R54, SRZ ;  /* 0x0000000000367805 */ /* 0x000fe4000001ff00 */
[----:B------:R-:W-:-:S02]  /*fe40*/  CS2R R56, SRZ ;  /* 0x0000000000387805 */ /* 0x000fc4000001ff00 */
[----:B------:R-:W-:Y:S01]  /*fe50*/  CS2R R58, SRZ ;  /* 0x00000000003a7805 */ /* 0x000fe2000001ff00 */
[----:B------:R-:W-:Y:S06]  /*fe60*/  @P0 BRA `(.L_x_2842) ;  /* 0x0000000000900947 */ /* 0x000fec0003800000 */
[----:B------:R-:W-:Y:S01]  /*fe70*/  ULDC UR4, c[0x0][0x3f4] ;  /* 0x0000fd0000047ab9 */ /* 0x000fe20000000800 */
[----:B---3--:R-:W-:Y:S01]  /*fe80*/  IMAD.MOV.U32 R4, RZ, RZ, R0 ;  /* 0x000000ffff047224 */ /* 0x008fe200078e0000 */
[----:B------:R-:W-:Y:S01]  /*fe90*/  ISETP.GE.AND P2, PT, R16, UR4, PT ;  /* 0x0000000410007c0c */ /* 0x000fe2000bf46270 */
[----:B--2---:R-:W-:Y:S01]  /*fea0*/  IMAD.MOV.U32 R5, RZ, RZ, R3 ;  /* 0x000000ffff057224 */ /* 0x004fe200078e0003 */
[----:B------:R-:W-:Y:S02]  /*feb0*/  ISETP.GE.AND P3, PT, R195, UR4, PT ;  /* 0x00000004c3007c0c */ /* 0x000fe4000bf66270 */
[----:B------:R-:W-:Y:S02]  /*fec0*/  CS2R R52, SRZ ;  /* 0x0000000000347805 */ /* 0x000fe4000001ff00 */
[----:B------:R-:W-:Y:S02]  /*fed0*/  ISETP.GE.AND P4, PT, R194, UR4, PT ;  /* 0x00000004c2007c0c */ /* 0x000fe4000bf86270 */
[----:B------:R-:W-:-:S02]  /*fee0*/  CS2R R54, SRZ ;  /* 0x0000000000367805 */ /* 0x000fc4000001ff00 */
        /* <DEDUP_REMOVED lines=9> */
[----:B0-----:R-:W-:-:S02]  /*ff80*/  @!P2 IADD3 R62, P1, R20, R63, RZ ;  /* 0x0000003f143ea210 */ /* 0x001fc40007f3e0ff */
        /* <DEDUP_REMOVED lines=8> */
[--C-:B------:R-:W-:Y:S01]  /*10010*/  @!P3 IMAD.WIDE R74, R75, 0x2, R20.reuse ;  /* 0x000000024b4ab825 */ /* 0x100fe200078e0214 */
        /* <DEDUP_REMOVED lines=9> */
.L_x_2842:
[----:B------:R-:W-:Y:S05]  /*100b0*/  BSYNC B1 ;  /* 0x0000000000017941 */ /* 0x000fea0003800000 */
.L_x_2841:
[----:B-1----:R-:W3:Y:S01]  /*100c0*/  LDL R60, [R1+0x50] ;  /* 0x00005000013c7983 */ /* 0x002ee20000100800 */
[----:B--2--5:R-:W-:Y:S01]  /*100d0*/  IMAD.MOV.U32 R3, RZ, RZ, R4 ;  /* 0x000000ffff037224 */ /* 0x024fe200078e0004 */
[----:B------:R-:W-:Y:S01]  /*100e0*/  VIADDMNMX R70, R80, -R225, 0x80, PT ;  /* 0x0000008050467446 */ /* 0x000fe200038009e1 */
[----:B0-----:R-:W-:Y:S01]  /*100f0*/  IMAD.MOV.U32 R20, RZ, RZ, R5 ;  /* 0x000000ffff147224 */ /* 0x001fe200078e0005 */
[----:B------:R-:W-:Y:S01]  /*10100*/  BSSY B1, `(.L_x_2843) ;  /* 0x0000033000017945 */ /* 0x000fe20003800000 */
        /* <DEDUP_REMOVED lines=24> */
[----:B------:R-:W-:-:S02]  /*10290*/  IMAD.MOV.U32 R62, RZ, RZ, R55 ;  /* 0x000000ffff3e7224 */ /* 0x000fc400078e0037 */
[----:B------:R-:W-:Y:S02]  /*102a0*/  IMAD.MOV.U32 R63, RZ, RZ, R56 ;  /* 0x000000ffff3f7224 */ /* 0x000fe400078e0038 */
[----:B------:R-:W-:Y:S01]  /*102b0*/  IMAD.MOV.U32 R64, RZ, RZ, R57 ;  /* 0x000000ffff407224 */ /* 0x000fe200078e0039 */
[----:B------:R-:W-:Y:S01]  /*102c0*/  PRMT R82, R62, 0x7610, R82 ;  /* 0x000076103e527816 */ /* 0x000fe20000000052 */
[----:B------:R-:W-:Y:S01]  /*102d0*/  IMAD.MOV.U32 R62, RZ, RZ, R59 ;  /* 0x000000ffff3e7224 */ /* 0x000fe200078e003b */
[----:B------:R-:W-:Y:S02]  /*102e0*/  PRMT R69, R63, 0x7610, R69 ;  /* 0x000076103f457816 */ /* 0x000fe40000000045 */
[----:B------:R-:W-:Y:S02]  /*102f0*/  PRMT R71, R64, 0x7610, R71 ;  /* 0x0000761040477816 */ /* 0x000fe40000000047 */
[----:B---3--:R-:W-:-:S04]  /*10300*/  LEA.HI R0, R60, R60, RZ, 0x1 ;  /* 0x0000003c3c007211 */ /* 0x008fc800078f08ff */
        /* <DEDUP_REMOVED lines=8> */
[----:B------:R-:W-:Y:S02]  /*10390*/  PRMT R78, R0, 0x7610, R78 ;  /* 0x00007610004e7816 */ /* 0x000fe4000000004e */
[----:B------:R-:W-:Y:S01]  /*103a0*/  PRMT R99, R60, 0x7610, R99 ;  /* 0x000076103c637816 */ /* 0x000fe20000000063 */
[----:B------:R-:W-:Y:S01]  /*103b0*/  IMAD.MOV.U32 R60, RZ, RZ, R54 ;  /* 0x000000ffff3c7224 */ /* 0x000fe200078e0036 */
[----:B------:R-:W-:-:S02]  /*103c0*/  PRMT R0, R3, 0x7610, R0 ;  /* 0x0000761003007816 */ /* 0x000fc40000000000 */
[----:B------:R-:W-:Y:S02]  /*103d0*/  PRMT R3, R20, 0x7610, R3 ;  /* 0x0000761014037816 */ /* 0x000fe40000000003 */
[----:B------:R-:W-:Y:S01]  /*103e0*/  PRMT R20, R21, 0x7610, R20 ;  /* 0x0000761015147816 */ /* 0x000fe20000000014 */
[----:B------:R-:W-:Y:S01]  /*103f0*/  IMAD.MOV.U32 R21, RZ, RZ, R15 ;  /* 0x000000ffff157224 */ /* 0x000fe200078e000f */
[----:B------:R-:W-:Y:S02]  /*10400*/  PRMT R81, R60, 0x7610, R81 ;  /* 0x000076103c517816 */ /* 0x000fe40000000051 */
[----:B------:R-:W-:Y:S01]  /*10410*/  MOV R60, R58 ;  /* 0x0000003a003c7202 */ /* 0x000fe20000000f00 */
[----:B0-----:R-:W-:Y:S06]  /*10420*/  @!P0 BRA `(.L_x_2844) ;  /* 0x0000016400dc8947 */ /* 0x001fec0003800000 */
.L_x_3093:
[----:B------:R-:W-:Y:S05]  /*10430*/  BSYNC B1 ;  /* 0x0000000000017941 */ /* 0x000fea0003800000 */
.L_x_2843:
        /* <DEDUP_REMOVED lines=10> */
[----:B------:R-:W2:Y:S01]  /*104e0*/  LDL R63, [R1+0x54] ;  /* 0x00005400013f7983 */ /* 0x000ea20000100800 */
[----:B------:R-:W-:Y:S02]  /*104f0*/  LOP3.LUT R60, R219, 0x38, R16, 0xf8, !PT ;  /* 0x00000038db3c7812 */ /* 0x000fe400078ef810 */
[--C-:B------:R-:W-:Y:S02]  /*10500*/  SHF.R.U64 R115, R32, 0x10, R33.reuse ;  /* 0x0000001020737819 */ /* 0x100fe40000001221 */
[----:B0-----:R-:W-:Y:S02]  /*10510*/  LOP3.LUT R61, R60, R221, RZ, 0x3c, !PT ;  /* 0x000000dd3c3d7212 */ /* 0x001fe400078e3cff */
[----:B------:R-:W-:Y:S02]  /*10520*/  SHF.R.U32.HI R114, RZ, 0x10, R33 ;  /* 0x00000010ff727819 */ /* 0x000fe40000011621 */
[----:B------:R-:W-:Y:S01]  /*10530*/  SHF.R.U64 R33, R34, 0x10, R35 ;  /* 0x0000001022217819 */ /* 0x000fe20000001223 */
[----:B------:R-:W-:Y:S01]  /*10540*/  IMAD.IADD R61, R222, 0x1, R61 ;  /* 0x00000001de3d7824 */ /* 0x000fe200078e023d */
[----:B------:R-:W-:-:S02]  /*10550*/  SHF.R.U32.HI R32, RZ, 0x10, R35 ;  /* 0x00000010ff207819 */ /* 0x000fc40000011623 */
[--C-:B------:R-:W-:Y:S01]  /*10560*/  SHF.R.U64 R35, R44, 0x10, R45.reuse ;  /* 0x000000102c237819 */ /* 0x100fe2000000122d */
[----:B------:R-:W-:Y:S01]  /*10570*/  IMAD R108, R61, 0x2, R2 ;  /* 0x000000023d6c7824 */ /* 0x000fe200078e0202 */
[----:B------:R-:W-:Y:S02]  /*10580*/  SHF.R.U32.HI R120, RZ, 0x10, R45 ;  /* 0x00000010ff787819 */ /* 0x000fe4000001162d */
[----:B------:R-:W-:Y:S02]  /*10590*/  PRMT R118, R110, 0x5410, R35 ;  /* 0x000054106e767816 */ /* 0x000fe40000000023 */
[----:B------:R-:W-:Y:S02]  /*105a0*/  PRMT R116, R112, 0x5410, R115 ;  /* 0x0000541070747816 */ /* 0x000fe40000000073 */
[--C-:B------:R-:W-:Y:S01]  /*105b0*/  SHF.R.U64 R34, R46, 0x10, R47.reuse ;  /* 0x000000102e227819 */ /* 0x100fe2000000122f */
[----:B------:R-:W-:Y:S01]  /*105c0*/  IMAD.U32 R119, R118, 0x10000, RZ ;  /* 0x0001000076777824 */ /* 0x000fe200078e00ff */
[----:B------:R-:W-:-:S02]  /*105d0*/  SHF.R.U32.HI R46, RZ, 0x10, R47 ;  /* 0x00000010ff2e7819 */ /* 0x000fc4000001162f */
[----:B------:R-:W-:Y:S02]  /*105e0*/  PRMT R120, R111, 0x5410, R120 ;  /* 0x000054106f787816 */ /* 0x000fe40000000078 */
[----:B------:R-:W-:Y:S02]  /*105f0*/  PRMT R45, R69, 0x5432, R34 ;  /* 0x00005432452d7816 */ /* 0x000fe40000000022 */
[----:B------:R-:W-:Y:S01]  /*10600*/  PRMT R117, R113, 0x5410, R114 ;  /* 0x0000541071757816 */ /* 0x000fe20000000072 */
[----:B------:R-:W-:Y:S01]  /*10610*/  IMAD.U32 R121, R120, 0x10000, RZ ;  /* 0x0001000078797824 */ /* 0x000fe200078e00ff */
[----:B------:R-:W-:Y:S02]  /*10620*/  PRMT R35, R73, 0x5432, R46 ;  /* 0x0000543249237816 */ /* 0x000fe4000000002e */
[----:B------:R-:W-:Y:S02]  /*10630*/  PRMT R32, R77, 0x5432, R32 ;  /* 0x000054324d207816 */ /* 0x000fe40000000020 */
[----:B------:R-:W-:Y:S01]  /*10640*/  LOP3.LUT R118, R118, 0xffff0000, RZ, 0xc0, !PT ;  /* 0xffff000076767812 */ /* 0x000fe200078ec0ff */
[----:B------:R-:W-:Y:S01]  /*10650*/  IMAD.U32 R122, R35, 0x10000, RZ ;  /* 0x00010000237a7824 */ /* 0x000fe200078e00ff */
[----:B------:R-:W-:-:S02]  /*10660*/  LOP3.LUT R120, R120, 0xffff0000, RZ, 0xc0, !PT ;  /* 0xffff000078787812 */ /* 0x000fc400078ec0ff */
[----:B------:R-:W-:Y:S02]  /*10670*/  PRMT R33, R76, 0x5432, R33 ;  /* 0x000054324c217816 */ /* 0x000fe40000000021 */
[----:B--2---:R-:W-:-:S04]  /*10680*/  LEA.HI R62, R91, R63, RZ, 0x1d ;  /* 0x0000003f5b3e7211 */ /* 0x004fc800078fe8ff */
[----:B------:R-:W-:Y:S01]  /*10690*/  SHF.R.S32.HI R63, RZ, 0x1f, R62 ;  /* 0x0000001fff3f7819 */ /* 0x000fe2000001143e */
[----:B------:R-:W-:-:S03]  /*106a0*/  IMAD.SHL.U32 R64, R62, 0x8, RZ ;  /* 0x000000083e407824 */ /* 0x000fc600078e00ff */
        /* <DEDUP_REMOVED lines=11> */
[----:B------:R-:W-:Y:S01]  /*10760*/  IMAD.U32 R60, R116, 0x10000, RZ ;  /* 0x00010000743c7824 */ /* 0x000fe200078e00ff */
[C---:B------:R-:W-:Y:S01]  /*10770*/  LOP3.LUT R34, R62.reuse, 0xffff0000, RZ, 0xc0, !PT ;  /* 0xffff00003e227812 */ /* 0x040fe200078ec0ff */
[----:B------:R-:W-:Y:S01]  /*10780*/  IMAD.U32 R44, R62, 0x10000, RZ ;  /* 0x000100003e2c7824 */ /* 0x000fe200078e00ff */
[C---:B------:R-:W-:Y:S01]  /*10790*/  LOP3.LUT R62, R63.reuse, 0xffff0000, RZ, 0xc0, !PT ;  /* 0xffff00003f3e7812 */ /* 0x040fe200078ec0ff */
[----:B------:R-:W-:Y:S01]  /*107a0*/  IMAD.U32 R113, R63, 0x10000, RZ ;  /* 0x000100003f717824 */ /* 0x000fe200078e00ff */
[----:B------:R-:W-:Y:S01]  /*107b0*/  LOP3.LUT R116, R116, 0xffff0000, RZ, 0xc0, !PT ;  /* 0xffff000074747812 */ /* 0x000fe200078ec0ff */
[C---:B-1----:R-:W-:Y:S01]  /*107c0*/  IMAD.U32 R47, R64.reuse, 0x10000, RZ ;  /* 0x00010000402f7824 */ /* 0x042fe200078e00ff */
[----:B------:R-:W-:Y:S01]  /*107d0*/  LOP3.LUT R63, R64, 0xffff0000, RZ, 0xc0, !PT ;  /* 0xffff0000403f7812 */ /* 0x000fe200078ec0ff */
[C---:B------:R-:W-:Y:S01]  /*107e0*/  IMAD.U32 R114, R65.reuse, 0x10000, RZ ;  /* 0x0001000041727824 */ /* 0x040fe200078e00ff */
[----:B------:R-:W-:Y:S01]  /*107f0*/  LOP3.LUT R64, R65, 0xffff0000, RZ, 0xc0, !PT ;  /* 0xffff000041407812 */ /* 0x000fe200078ec0ff */
[C---:B------:R-:W-:Y:S01]  /*10800*/  FMUL.FTZ R123, R47.reuse, R119 ;  /* 0x000000772f7b7220 */ /* 0x040fe20000410000 */
[-C--:B------:R-:W-:Y:S01]  /*10810*/  FMUL.FTZ R125, R47, R60.reuse ;  /* 0x0000003c2f7d7220 */ /* 0x080fe20000410000 */
[C---:B------:R-:W-:Y:S01]  /*10820*/  IMAD.U32 R65, R66.reuse, 0x10000, RZ ;  /* 0x0001000042417824 */ /* 0x040fe200078e00ff */
[----:B------:R-:W-:Y:S01]  /*10830*/  LOP3.LUT R46, R66, 0xffff0000, RZ, 0xc0, !PT ;  /* 0xffff0000422e7812 */ /* 0x000fe200078ec0ff */
[C---:B------:R-:W-:Y:S01]  /*10840*/  IMAD.U32 R115, R67.reuse, 0x10000, RZ ;  /* 0x0001000043737824 */ /* 0x040fe200078e00ff */
[----:B------:R-:W-:Y:S01]  /*10850*/  LOP3.LUT R66, R67, 0xffff0000, RZ, 0xc0, !PT ;  /* 0xffff000043427812 */ /* 0x000fe200078ec0ff */
[----:B------:R-:W-:Y:S01]  /*10860*/  FFMA.FTZ R47, R110, R60, -R123 ;  /* 0x0000003c6e2f7223 */ /* 0x000fe2000001087b */
[----:B------:R-:W-:-:S02]  /*10870*/  IMAD.U32 R67, R117, 0x10000, RZ ;  /* 0x0001000075437824 */ /* 0x000fc400078e00ff */
[----:B------:R-:W-:Y:S01]  /*10880*/  FFMA.FTZ R60, R110, R119, R125 ;  /* 0x000000776e3c7223 */ /* 0x000fe2000001007d */
[----:B------:R-:W-:Y:S02]  /*10890*/  IMAD.U32 R110, R32, 0x10000, RZ ;  /* 0x00010000206e7824 */ /* 0x000fe400078e00ff */
[C---:B------:R-:W-:Y:S01]  /*108a0*/  FMUL.FTZ R123, R114.reuse, R121 ;  /* 0x00000079727b7220 */ /* 0x040fe20000410000 */
[----:B------:R-:W-:Y:S01]  /*108b0*/  FMUL.FTZ R119, R114, R67 ;  /* 0x0000004372777220 */ /* 0x000fe20000410000 */
[----:B------:R-:W-:Y:S02]  /*108c0*/  IMAD.U32 R112, R61, 0x10000, RZ ;  /* 0x000100003d707824 */ /* 0x000fe400078e00ff */
[C---:B------:R-:W-:Y:S01]  /*108d0*/  FMUL.FTZ R114, R115.reuse, R122 ;  /* 0x0000007a73727220 */ /* 0x040fe20000410000 */
[-C--:B------:R-:W-:Y:S01]  /*108e0*/  FMUL.FTZ R115, R115, R110.reuse ;  /* 0x0000006e73737220 */ /* 0x080fe20000410000 */
[----:B------:R-:W-:Y:S01]  /*108f0*/  LOP3.LUT R117, R117, 0xffff0000, RZ, 0xc0, !PT ;  /* 0xffff000075757812 */ /* 0x000fe200078ec0ff */
[C---:B------:R-:W-:Y:S01]  /*10900*/  FFMA.FTZ R119, R112.reuse, R121, R119 ;  /* 0x0000007970777223 */ /* 0x040fe20000010077 */
[----:B------:R-:W-:Y:S01]  /*10910*/  LOP3.LUT R61, R61, 0xffff0000, RZ, 0xc0, !PT ;  /* 0xffff00003d3d7812 */ /* 0x000fe200078ec0ff */
[----:B------:R-:W-:Y:S01]  /*10920*/  FFMA.FTZ R123, R112, R67, -R123 ;  /* 0x00000043707b7223 */ /* 0x000fe2000001087b */
[C---:B------:R-:W-:Y:S01]  /*10930*/  FFMA.FTZ R121, R113.reuse, R110, -R114 ;  /* 0x0000006e71797223 */ /* 0x040fe20000010872 */
[----:B------:R-:W-:Y:S01]  /*10940*/  FFMA.FTZ R122, R113, R122, R115 ;  /* 0x0000007a717a7223 */ /* 0x000fe20000010073 */
[C---:B------:R-:W-:Y:S01]  /*10950*/  FMUL.FTZ R110, R63.reuse, R118 ;  /* 0x000000763f6e7220 */ /* 0x040fe20000410000 */
[----:B------:R-:W-:Y:S01]  /*10960*/  FMUL.FTZ R112, R63, R116 ;  /* 0x000000743f707220 */ /* 0x000fe20000410000 */
[----:B------:R-:W-:-:S02]  /*10970*/  IMAD.U32 R67, R45, 0x10000, RZ ;  /* 0x000100002d437824 */ /* 0x000fc400078e00ff */
[CC--:B------:R-:W-:Y:S01]  /*10980*/  FMUL.FTZ R114, R64.reuse, R120.reuse ;  /* 0x0000007840727220 */ /* 0x0c0fe20000410000 */
[----:B------:R-:W-:Y:S01]  /*10990*/  FMUL.FTZ R113, R64, R117 ;  /* 0x0000007540717220 */ /* 0x000fe20000410000 */
[----:B------:R-:W-:Y:S02]  /*109a0*/  IMAD.U32 R63, R33, 0x10000, RZ ;  /* 0x00010000213f7824 */ /* 0x000fe400078e00ff */
[----:B------:R-:W-:Y:S01]  /*109b0*/  FMUL.FTZ R115, R65, R67 ;  /* 0x0000004341737220 */ /* 0x000fe20000410000 */
[C---:B------:R-:W-:Y:S01]  /*109c0*/  FFMA.FTZ R114, R61.reuse, R117, -R114 ;  /* 0x000000753d727223 */ /* 0x040fe20000010872 */
[----:B------:R-:W-:Y:S01]  /*109d0*/  FFMA.FTZ R120, R61, R120, R113 ;  /* 0x000000783d787223 */ /* 0x000fe20000010071 */
        /* <DEDUP_REMOVED lines=9> */
[C---:B------:R-:W-:Y:S01]  /*10a70*/  FFMA.FTZ R110, R111.reuse, R116, -R110 ;  /* 0x000000746f6e7223 */ /* 0x040fe2000001086e */
[-C--:B------:R-:W-:Y:S01]  /*10a80*/  FMUL.FTZ R32, R46, R33.reuse ;  /* 0x000000212e207220 */ /* 0x080fe20000410000 */
[----:B------:R-:W-:Y:S01]  /*10a90*/  FFMA.FTZ R46, R34, R33, -R63 ;  /* 0x00000021222e7223 */ /* 0x000fe2000001083f */
[-C--:B------:R-:W-:Y:S01]  /*10aa0*/  FMUL.FTZ R44, R66, R35.reuse ;  /* 0x00000023422c7220 */ /* 0x080fe20000410000 */
        /* <DEDUP_REMOVED lines=10> */
[----:B------:R1:W-:Y:S01]  /*10b50*/  STS.128 [R108+0x12400], R32 ;  /* 0x012400206c007388 */ /* 0x0003e20000000c00 */
[----:B------:R-:W-:-:S02]  /*10b60*/  F2FP.BF16.F32.PACK_AB R46, R64, R65 ;  /* 0x00000041402e723e */ /* 0x000fc400000010ff */
[----:B------:R-:W-:-:S05]  /*10b70*/  F2FP.BF16.F32.PACK_AB R47, R61, R122 ;  /* 0x0000007a3d2f723e */ /* 0x000fca00000010ff */
[----:B------:R1:W-:Y:S02]  /*10b80*/  STS.128 [R109+0x12400], R44 ;  /* 0x0124002c6d007388 */ /* 0x0003e40000000c00 */
.L_x_2848:
[----:B------:R-:W-:Y:S05]  /*10b90*/  BSYNC B2 ;  /* 0x0000000000027941 */ /* 0x000fea0003800000 */
.L_x_2847:
[----:B------:R-:W-:Y:S04]  /*10ba0*/  BSSY B2, `(.L_x_2849) ;  /* 0x0000069000027945 */ /* 0x000fe80003800000 */
[----:B------:R-:W-:Y:S05]  /*10bb0*/  @P1 BRA `(.L_x_2850) ;  /* 0x00000004009c1947 */ /* 0x000fea0003800000 */
[----:B------:R-:W2:Y:S01]  /*10bc0*/  LDL R66, [R1+0x74] ;  /* 0x0000740001427983 */ /* 0x000ea20000100800 */
[----:B-1----:R-:W-:Y:S02]  /*10bd0*/  LEA.HI R32, R91, R197, RZ, 0x1d ;  /* 0x000000c55b207211 */ /* 0x002fe400078fe8ff */
[----:B------:R-:W-:Y:S02]  /*10be0*/  SHF.R.U64 R63, R28, 0x10, R29 ;  /* 0x000000101c3f7819 */ /* 0x000fe4000000121d */
[----:B------:R-:W-:Y:S01]  /*10bf0*/  SHF.R.S32.HI R33, RZ, 0x1f, R32 ;  /* 0x0000001fff217819 */ /* 0x000fe20000011420 */
[----:B------:R-:W-:Y:S01]  /*10c00*/  IMAD.SHL.U32 R34, R32, 0x8, RZ ;  /* 0x0000000820227824 */ /* 0x000fe200078e00ff */
[----:B0-----:R-:W-:Y:S02]  /*10c10*/  SHF.R.U64 R61, R30, 0x10, R31 ;  /* 0x000000101e3d7819 */ /* 0x001fe4000000121f */
        /* <DEDUP_REMOVED lines=10> */
[----:B------:R-:W-:Y:S01]  /*10cc0*/  SHF.R.U32.HI R40, RZ, 0x10, R41 ;  /* 0x00000010ff287819 */ /* 0x000fe20000011629 */
[----:B------:R-:W-:Y:S01]  /*10cd0*/  IMAD R60, R45, 0x2, R2 ;  /* 0x000000022d3c7824 */ /* 0x000fe200078e0202 */
[----:B------:R-:W-:Y:S02]  /*10ce0*/  PRMT R105, R105, 0x5410, R28 ;  /* 0x0000541069697816 */ /* 0x000fe4000000001c */
[----:B------:R-:W-:Y:S02]  /*10cf0*/  PRMT R100, R100, 0x5410, R31 ;  /* 0x0000541064647816 */ /* 0x000fe4000000001f */
[----:B------:R-:W0:Y:S01]  /*10d00*/  LDS.128 R44, [R60+0x12400] ;  /* 0x012400003c2c7984 */ /* 0x000e220000000c00 */
[----:B------:R-:W-:Y:S02]  /*10d10*/  PRMT R102, R102, 0x5410, R29 ;  /* 0x0000541066667816 */ /* 0x000fe4000000001d */
[----:B------:R-:W-:-:S02]  /*10d20*/  SHF.R.U32.HI R42, RZ, 0x10, R43 ;  /* 0x00000010ff2a7819 */ /* 0x000fc4000001162b */
[----:B------:R-:W-:Y:S02]  /*10d30*/  PRMT R107, R107, 0x5410, R30 ;  /* 0x000054106b6b7816 */ /* 0x000fe4000000001e */
[----:B------:R-:W-:Y:S01]  /*10d40*/  PRMT R104, R104, 0x5410, R63 ;  /* 0x0000541068687816 */ /* 0x000fe2000000003f */
[----:B------:R-:W-:Y:S01]  /*10d50*/  IMAD.U32 R63, R100, 0x10000, RZ ;  /* 0x00010000643f7824 */ /* 0x000fe200078e00ff */
[----:B------:R-:W-:Y:S02]  /*10d60*/  PRMT R101, R101, 0x5410, R40 ;  /* 0x0000541065657816 */ /* 0x000fe40000000028 */
[----:B------:R-:W-:Y:S01]  /*10d70*/  PRMT R103, R103, 0x5410, R42 ;  /* 0x0000541067677816 */ /* 0x000fe2000000002a */
[----:B------:R-:W-:Y:S01]  /*10d80*/  IMAD.U32 R62, R104, 0x10000, RZ ;  /* 0x00010000683e7824 */ /* 0x000fe200078e00ff */
[----:B------:R-:W-:Y:S02]  /*10d90*/  PRMT R106, R106, 0x5410, R61 ;  /* 0x000054106a6a7816 */ /* 0x000fe4000000003d */
[----:B------:R-:W-:-:S02]  /*10da0*/  LOP3.LUT R100, R100, 0xffff0000, RZ, 0xc0, !PT ;  /* 0xffff000064647812 */ /* 0x000fc400078ec0ff */
[----:B------:R-:W-:Y:S02]  /*10db0*/  LOP3.LUT R104, R104, 0xffff0000, RZ, 0xc0, !PT ;  /* 0xffff000068687812 */ /* 0x000fe400078ec0ff */
[----:B0-----:R-:W-:Y:S01]  /*10dc0*/  LOP3.LUT R41, R44, 0xffff0000, RZ, 0xc0, !PT ;  /* 0xffff00002c297812 */ /* 0x001fe200078ec0ff */
[----:B------:R-:W-:Y:S01]  /*10dd0*/  IMAD.U32 R43, R46, 0x10000, RZ ;  /* 0x000100002e2b7824 */ /* 0x000fe200078e00ff */
[----:B------:R-:W-:Y:S01]  /*10de0*/  SHF.L.U32 R42, R45, 0x10, RZ ;  /* 0x000000102d2a7819 */ /* 0x000fe200000006ff */
[----:B------:R-:W-:Y:S01]  /*10df0*/  IMAD.U32 R61, R47, 0x10000, RZ ;  /* 0x000100002f3d7824 */ /* 0x000fe200078e00ff */
        /* <DEDUP_REMOVED lines=9> */
[----:B------:R-:W-:Y:S01]  /*10e90*/  IMAD.U32 R35, R44, 0x10000, RZ ;  /* 0x000100002c237824 */ /* 0x000fe200078e00ff */
[----:B------:R-:W-:-:S02]  /*10ea0*/  LOP3.LUT R44, R45, 0xffff0000, RZ, 0xc0, !PT ;  /* 0xffff00002d2c7812 */ /* 0x000fc400078ec0ff */
[----:B------:R-:W-:Y:S01]  /*10eb0*/  LOP3.LUT R45, R46, 0xffff0000, RZ, 0xc0, !PT ;  /* 0xffff00002e2d7812 */ /* 0x000fe200078ec0ff */
[----:B------:R-:W-:Y:S01]  /*10ec0*/  FMUL.FTZ R65, R35, R63 ;  /* 0x0000003f23417220 */ /* 0x000fe20000410000 */
[----:B------:R-:W-:Y:S01]  /*10ed0*/  LOP3.LUT R46, R47, 0xffff0000, RZ, 0xc0, !PT ;  /* 0xffff00002f2e7812 */ /* 0x000fe200078ec0ff */
[----:B------:R-:W-:Y:S02]  /*10ee0*/  IMAD.U32 R47, R101, 0x10000, RZ ;  /* 0x00010000652f7824 */ /* 0x000fe400078e00ff */
[-C--:B------:R-:W-:Y:S01]  /*10ef0*/  FMUL.FTZ R67, R35, R62.reuse ;  /* 0x0000003e23437220 */ /* 0x080fe20000410000 */
[----:B------:R-:W-:Y:S01]  /*10f00*/  FFMA.FTZ R65, R28, R62, -R65 ;  /* 0x0000003e1c417223 */ /* 0x000fe20000010841 */
[----:B------:R-:W-:Y:S02]  /*10f10*/  IMAD.U32 R35, R105, 0x10000, RZ ;  /* 0x0001000069237824 */ /* 0x000fe400078e00ff */
[----:B------:R-:W-:Y:S01]  /*10f20*/  FMUL.FTZ R109, R42, R47 ;  /* 0x0000002f2a6d7220 */ /* 0x000fe20000410000 */
[----:B------:R-:W-:-:S02]  /*10f30*/  IMAD.U32 R62, R103, 0x10000, RZ ;  /* 0x00010000673e7824 */ /* 0x000fc400078e00ff */
[----:B------:R-:W-:Y:S01]  /*10f40*/  FFMA.FTZ R67, R28, R63, R67 ;  /* 0x0000003f1c437223 */ /* 0x000fe20000010043 */
[----:B------:R-:W-:Y:S02]  /*10f50*/  IMAD.U32 R28, R107, 0x10000, RZ ;  /* 0x000100006b1c7824 */ /* 0x000fe400078e00ff */
[-C--:B------:R-:W-:Y:S01]  /*10f60*/  FMUL.FTZ R63, R42, R35.reuse ;  /* 0x000000232a3f7220 */ /* 0x080fe20000410000 */
[C---:B------:R-:W-:Y:S01]  /*10f70*/  FFMA.FTZ R109, R30.reuse, R35, -R109 ;  /* 0x000000231e6d7223 */ /* 0x040fe2000001086d */
[C---:B------:R-:W-:Y:S01]  /*10f80*/  FMUL.FTZ R35, R61.reuse, R62 ;  /* 0x0000003e3d237220 */ /* 0x040fe20000410000 */
[-C--:B------:R-:W-:Y:S01]  /*10f90*/  FMUL.FTZ R61, R61, R28.reuse ;  /* 0x0000001c3d3d7220 */ /* 0x080fe20000410000 */
[----:B------:R-:W-:Y:S01]  /*10fa0*/  FFMA.FTZ R63, R30, R47, R63 ;  /* 0x0000002f1e3f7223 */ /* 0x000fe2000001003f */
[----:B------:R-:W-:Y:S01]  /*10fb0*/  LOP3.LUT R101, R101, 0xffff0000, RZ, 0xc0, !PT ;  /* 0xffff000065657812 */ /* 0x000fe200078ec0ff */
[C---:B------:R-:W-:Y:S01]  /*10fc0*/  FFMA.FTZ R47, R40.reuse, R28, -R35 ;  /* 0x0000001c282f7223 */ /* 0x040fe20000010823 */
[----:B------:R-:W-:Y:S01]  /*10fd0*/  LOP3.LUT R105, R105, 0xffff0000, RZ, 0xc0, !PT ;  /* 0xffff000069697812 */ /* 0x000fe200078ec0ff */
[----:B------:R-:W-:Y:S01]  /*10fe0*/  FMUL.FTZ R28, R41, R100 ;  /* 0x00000064291c7220 */ /* 0x000fe20000410000 */
[----:B------:R-:W-:Y:S01]  /*10ff0*/  FFMA.FTZ R61, R40, R62, R61 ;  /* 0x0000003e283d7223 */ /* 0x000fe2000001003d */
[----:B------:R-:W-:-:S02]  /*11000*/  IMAD.U32 R30, R102, 0x10000, RZ ;  /* 0x00010000661e7824 */ /* 0x000fc400078e00ff */
[-C--:B------:R-:W-:Y:S01]  /*11010*/  FMUL.FTZ R40, R41, R104.reuse ;  /* 0x0000006829287220 */ /* 0x080fe20000410000 */
[C---:B------:R-:W-:Y:S01]  /*11020*/  FMUL.FTZ R35, R44.reuse, R101 ;  /* 0x000000652c237220 */ /* 0x040fe20000410000 */
[----:B------:R-:W-:Y:S01]  /*11030*/  FFMA.FTZ R104, R29, R104, -R28 ;  /* 0x000000681d687223 */ /* 0x000fe2000001081c */
[-C--:B------:R-:W-:Y:S01]  /*11040*/  FMUL.FTZ R44, R44, R105.reuse ;  /* 0x000000692c2c7220 */ /* 0x080fe20000410000 */
[----:B------:R-:W-:Y:S02]  /*11050*/  IMAD.U32 R28, R106, 0x10000, RZ ;  /* 0x000100006a1c7824 */ /* 0x000fe400078e00ff */
[----:B------:R-:W-:Y:S01]  /*11060*/  FMUL.FTZ R62, R43, R30 ;  /* 0x0000001e2b3e7220 */ /* 0x000fe20000410000 */
[----:B------:R-:W-:Y:S01]  /*11070*/  LOP3.LUT R102, R102, 0xffff0000, RZ, 0xc0, !PT ;  /* 0xffff000066667812 */ /* 0x000fe200078ec0ff */
[----:B------:R-:W-:Y:S01]  /*11080*/  FFMA.FTZ R42, R32, R105, -R35 ;  /* 0x00000069202a7223 */ /* 0x000fe20000010823 */
[----:B------:R-:W-:Y:S01]  /*11090*/  LOP3.LUT R106, R106, 0xffff0000, RZ, 0xc0, !PT ;  /* 0xffff00006a6a7812 */ /* 0x000fe200078ec0ff */
[----:B------:R-:W-:Y:S01]  /*110a0*/  FFMA.FTZ R44, R32, R101, R44 ;  /* 0x00000065202c7223 */ /* 0x000fe2000001002c */
[----:B------:R-:W-:Y:S01]  /*110b0*/  LOP3.LUT R103, R103, 0xffff0000, RZ, 0xc0, !PT ;  /* 0xffff000067677812 */ /* 0x000fe200078ec0ff */
[-C--:B------:R-:W-:Y:S01]  /*110c0*/  FMUL.FTZ R32, R43, R28.reuse ;  /* 0x0000001c2b207220 */ /* 0x080fe20000410000 */
[----:B------:R-:W-:Y:S01]  /*110d0*/  LOP3.LUT R107, R107, 0xffff0000, RZ, 0xc0, !PT ;  /* 0xffff00006b6b7812 */ /* 0x000fe200078ec0ff */
[----:B------:R-:W-:Y:S01]  /*110e0*/  FFMA.FTZ R62, R31, R28, -R62 ;  /* 0x0000001c1f3e7223 */ /* 0x000fe2000001083e */
[----:B------:R-:W-:Y:S01]  /*110f0*/  FMUL.FTZ R28, R45, R102 ;  /* 0x000000662d1c7220 */ /* 0x000fe20000410000 */
[----:B------:R-:W-:Y:S01]  /*11100*/  FFMA.FTZ R40, R29, R100, R40 ;  /* 0x000000641d287223 */ /* 0x000fe20000010028 */
[----:B------:R-:W-:Y:S01]  /*11110*/  FMUL.FTZ R45, R45, R106 ;  /* 0x0000006a2d2d7220 */ /* 0x000fe20000410000 */
[----:B------:R-:W-:Y:S01]  /*11120*/  FFMA.FTZ R31, R31, R30, R32 ;  /* 0x0000001e1f1f7223 */ /* 0x000fe20000010020 */
[C---:B------:R-:W-:Y:S01]  /*11130*/  FMUL.FTZ R29, R46.reuse, R103 ;  /* 0x000000672e1d7220 */ /* 0x040fe20000410000 */
[-C--:B------:R-:W-:Y:S01]  /*11140*/  FMUL.FTZ R30, R46, R107.reuse ;  /* 0x0000006b2e1e7220 */ /* 0x080fe20000410000 */
        /* <DEDUP_REMOVED lines=14> */
.L_x_2850:
[----:B------:R-:W-:Y:S05]  /*11230*/  BSYNC B2 ;  /* 0x0000000000027941 */ /* 0x000fea0003800000 */
.L_x_2849:
[----:B------:R-:W-:Y:S05]  /*11240*/  @P2 BRA `(.L_x_2846) ;  /* 0x00000004009c2947 */ /* 0x000fea0003800000 */
[----:B-1----:R-:W3:Y:S01]  /*11250*/  LDL R46, [R1+0x6c] ;  /* 0x00006c00012e7983 */ /* 0x002ee20000100800 */
[----:B------:R-:W-:Y:S02]  /*11260*/  LEA.HI R91, R91, R198, RZ, 0x1d ;  /* 0x000000c65b5b7211 */ /* 0x000fe400078fe8ff */
[----:B------:R-:W-:Y:S02]  /*11270*/  SHF.R.U64 R44, R24, 0x10, R25 ;  /* 0x00000010182c7819 */ /* 0x000fe40000001219 */
[----:B--2---:R-:W-:Y:S01]  /*11280*/  SHF.R.S32.HI R30, RZ, 0x1f, R91 ;  /* 0x0000001fff1e7819 */ /* 0x004fe2000001145b */
        /* <DEDUP_REMOVED lines=11> */
[----:B------:R-:W-:Y:S02]  /*11340*/  SHF.R.U32.HI R27, RZ, 0x10, R27 ;  /* 0x00000010ff1b7819 */ /* 0x000fe4000001161b */
[----:B------:R-:W-:Y:S01]  /*11350*/  SHF.R.U32.HI R37, RZ, 0x10, R37 ;  /* 0x00000010ff257819 */ /* 0x000fe20000011625 */
[----:B------:R-:W-:Y:S01]  /*11360*/  IMAD R40, R33, 0x2, R2 ;  /* 0x0000000221287824 */ /* 0x000fe200078e0202 */
[----:B------:R-:W-:Y:S02]  /*11370*/  PRMT R88, R88, 0x5410, R25 ;  /* 0x0000541058587816 */ /* 0x000fe40000000019 */
[----:B------:R-:W-:Y:S02]  /*11380*/  PRMT R83, R83, 0x5410, R26 ;  /* 0x0000541053537816 */ /* 0x000fe4000000001a */
[----:B------:R-:W1:Y:S01]  /*11390*/  LDS.128 R32, [R40+0x12400] ;  /* 0x0124000028207984 */ /* 0x000e620000000c00 */
[----:B------:R-:W-:Y:S02]  /*113a0*/  PRMT R85, R85, 0x5410, R24 ;  /* 0x0000541055557816 */ /* 0x000fe40000000018 */
[----:B------:R-:W-:-:S02]  /*113b0*/  PRMT R90, R90, 0x5410, R27 ;  /* 0x000054105a5a7816 */ /* 0x000fc4000000001b */
[----:B------:R-:W-:Y:S02]  /*113c0*/  PRMT R87, R87, 0x5410, R44 ;  /* 0x0000541057577816 */ /* 0x000fe4000000002c */
[----:B------:R-:W-:Y:S01]  /*113d0*/  PRMT R89, R89, 0x5410, R42 ;  /* 0x0000541059597816 */ /* 0x000fe2000000002a */
[----:B------:R-:W-:Y:S01]  /*113e0*/  IMAD.U32 R42, R83, 0x10000, RZ ;  /* 0x00010000532a7824 */ /* 0x000fe200078e00ff */
        /* <DEDUP_REMOVED lines=8> */
[C---:B-1----:R-:W-:Y:S01]  /*11470*/  IMAD.U32 R37, R33.reuse, 0x10000, RZ ;  /* 0x0001000021257824 */ /* 0x042fe200078e00ff */
[----:B------:R-:W-:Y:S01]  /*11480*/  LOP3.LUT R33, R33, 0xffff0000, RZ, 0xc0, !PT ;  /* 0xffff000021217812 */ /* 0x000fe200078ec0ff */
[C---:B------:R-:W-:Y:S01]  /*11490*/  IMAD.U32 R39, R35.reuse, 0x10000, RZ ;  /* 0x0001000023277824 */ /* 0x040fe200078e00ff */
[----:B------:R-:W-:Y:S01]  /*114a0*/  LOP3.LUT R35, R35, 0xffff0000, RZ, 0xc0, !PT ;  /* 0xffff000023237812 */ /* 0x000fe200078ec0ff */
[----:B0-----:R-:W-:Y:S01]  /*114b0*/  FMUL.FTZ R61, R37, R43 ;  /* 0x0000002b253d7220 */ /* 0x001fe20000410000 */
[C---:B------:R-:W-:Y:S01]  /*114c0*/  IMAD.U32 R38, R34.reuse, 0x10000, RZ ;  /* 0x0001000022267824 */ /* 0x040fe200078e00ff */
[----:B------:R-:W-:Y:S01]  /*114d0*/  LOP3.LUT R34, R34, 0xffff0000, RZ, 0xc0, !PT ;  /* 0xffff000022227812 */ /* 0x000fe200078ec0ff */
[----:B---3--:R-:W0:Y:S02]  /*114e0*/  LDS.128 R28, [R46] ;  /* 0x000000002e1c7984 */ /* 0x008e240000000c00 */
        /* <DEDUP_REMOVED lines=14> */
[----:B------:R-:W-:Y:S01]  /*115d0*/  FFMA.FTZ R45, R24, R41, -R45 ;  /* 0x00000029182d7223 */ /* 0x000fe2000001082d */
        /* <DEDUP_REMOVED lines=10> */
[----:B------:R-:W-:Y:S01]  /*11680*/  FMUL.FTZ R24, R32, R83 ;  /* 0x0000005320187220 */ /* 0x000fe20000410000 */
[----:B------:R-:W-:Y:S01]  /*11690*/  FFMA.FTZ R41, R36, R41, R42 ;  /* 0x0000002924297223 */ /* 0x000fe2000001002a */
[-C--:B------:R-:W-:Y:S01]  /*116a0*/  FMUL.FTZ R36, R32, R87.reuse ;  /* 0x0000005720247220 */ /* 0x080fe20000410000 */
[----:B------:R-:W-:Y:S01]  /*116b0*/  FMUL.FTZ R42, R38, R26 ;  /* 0x0000001a262a7220 */ /* 0x000fe20000410000 */
[----:B------:R-:W-:Y:S01]  /*116c0*/  FFMA.FTZ R32, R25, R87, -R24 ;  /* 0x0000005719207223 */ /* 0x000fe20000010818 */
[----:B------:R-:W-:Y:S01]  /*116d0*/  IMAD.U32 R24, R89, 0x10000, RZ ;  /* 0x0001000059187824 */ /* 0x000fe200078e00ff */
[----:B------:R-:W-:Y:S01]  /*116e0*/  LOP3.LUT R85, R85, 0xffff0000, RZ, 0xc0, !PT ;  /* 0xffff000055557812 */ /* 0x000fe200078ec0ff */
[----:B------:R-:W-:Y:S01]  /*116f0*/  FFMA.FTZ R36, R25, R83, R36 ;  /* 0x0000005319247223 */ /* 0x000fe20000010024 */
[----:B------:R-:W-:Y:S01]  /*11700*/  LOP3.LUT R86, R86, 0xffff0000, RZ, 0xc0, !PT ;  /* 0xffff000056567812 */ /* 0x000fe200078ec0ff */
[-C--:B------:R-:W-:Y:S01]  /*11710*/  FMUL.FTZ R38, R38, R24.reuse ;  /* 0x0000001826267220 */ /* 0x080fe20000410000 */
[----:B------:R-:W-:Y:S01]  /*11720*/  LOP3.LUT R89, R89, 0xffff0000, RZ, 0xc0, !PT ;  /* 0xffff000059597812 */ /* 0x000fe200078ec0ff */
[----:B------:R-:W-:Y:S01]  /*11730*/  FFMA.FTZ R42, R27, R24, -R42 ;  /* 0x000000181b2a7223 */ /* 0x000fe2000001082a */
[----:B------:R-:W-:Y:S01]  /*11740*/  LOP3.LUT R90, R90, 0xffff0000, RZ, 0xc0, !PT ;  /* 0xffff00005a5a7812 */ /* 0x000fe200078ec0ff */
[----:B------:R-:W-:Y:S01]  /*11750*/  FMUL.FTZ R31, R33, R84 ;  /* 0x00000054211f7220 */ /* 0x000fe20000410000 */
[C---:B------:R-:W-:Y:S01]  /*11760*/  FMUL.FTZ R24, R34.reuse, R85 ;  /* 0x0000005522187220 */ /* 0x040fe20000410000 */
[----:B------:R-:W-:Y:S01]  /*11770*/  FMUL.FTZ R25, R35, R86 ;  /* 0x0000005623197220 */ /* 0x000fe20000410000 */
[----:B------:R-:W-:Y:S01]  /*11780*/  FMUL.FTZ R33, R33, R88 ;  /* 0x0000005821217220 */ /* 0x000fe20000410000 */
[-C--:B------:R-:W-:Y:S01]  /*11790*/  FMUL.FTZ R34, R34, R89.reuse ;  /* 0x0000005922227220 */ /* 0x080fe20000410000 */
[----:B------:R-:W-:Y:S01]  /*117a0*/  FMUL.FTZ R35, R35, R90 ;  /* 0x0000005a23237220 */ /* 0x000fe20000410000 */
[----:B------:R-:W-:Y:S01]  /*117b0*/  FFMA.FTZ R88, R28, R88, -R31 ;  /* 0x000000581c587223 */ /* 0x000fe2000001081f */
        /* <DEDUP_REMOVED lines=16> */
.L_x_2846:
[----:B------:R-:W-:Y:S05]  /*118c0*/  BSYNC B1 ;  /* 0x0000000000017941 */ /* 0x000fea0003800000 */
.L_x_2845:
[----:B---3--:R-:W-:-:S05]  /*118d0*/  VIADD R24, R203, 0x40 ;  /* 0x00000040cb187836 */ /* 0x008fca0000000000 */
[----:B------:R-:W-:-:S13]  /*118e0*/  ISETP.GE.AND P0, PT, R24, R70, PT ;  /* 0x000000461800720c */ /* 0x000fda0003f06270 */
[----:B------:R-:W-:Y:S05]  /*118f0*/  @P0 BRA `(.L_x_2826) ;  /* 0x0000001400080947 */ /* 0x000fea0003800000 */
[----:B-12---:R-:W1:Y:S01]  /*11900*/  LDC R33, c[0x0][0x3f4] ;  /* 0x0000fd00ff217b82 */ /* 0x006e620000000800 */
[----:B------:R-:W-:Y:S01]  /*11910*/  BSSY B1, `(.L_x_2851) ;  /* 0x000006e000017945 */ /* 0x000fe20003800000 */
[----:B------:R-:W-:Y:S02]  /*11920*/  SHF.R.U32.HI R44, RZ, 0x3, R216 ;  /* 0x00000003ff2c7819 */ /* 0x000fe400000116d8 */
[-C--:B-1----:R-:W-:Y:S02]  /*11930*/  ISETP.GE.AND P0, PT, R16, R33.reuse, PT ;  /* 0x000000211000720c */ /* 0x082fe40003f06270 */
[-C--:B------:R-:W-:Y:S02]  /*11940*/  ISETP.GE.AND P1, PT, R195, R33.reuse, PT ;  /* 0x00000021c300720c */ /* 0x080fe40003f26270 */
[----:B------:R-:W-:-:S09]  /*11950*/  ISETP.GE.AND P2, PT, R194, R33, PT ;  /* 0x00000021c200720c */ /* 0x000fd20003f46270 */
[----:B------:R-:W-:Y:S05]  /*11960*/  @P0 BRA `(.L_x_2852) ;  /* 0x0000000400a00947 */ /* 0x000fea0003800000 */
[----:B------:R-:W2:Y:S04]  /*11970*/  LDL R24, [R1+0x54] ;  /* 0x0000540001187983 */ /* 0x000ea80000100800 */
[----:B------:R-:W3:Y:S01]  /*11980*/  LDL R46, [R1+0x70] ;  /* 0x00007000012e7983 */ /* 0x000ee20000100800 */
[--C-:B------:R-:W-:Y:S02]  /*11990*/  SHF.R.U64 R35, R4, 0x10, R5.reuse ;  /* 0x0000001004237819 */ /* 0x100fe40000001205 */
[----:B------:R-:W-:Y:S02]  /*119a0*/  SHF.R.U32.HI R4, RZ, 0x10, R5 ;  /* 0x00000010ff047819 */ /* 0x000fe40000011605 */
[--C-:B------:R-:W-:Y:S02]  /*119b0*/  SHF.R.U64 R5, R6, 0x10, R7.reuse ;  /* 0x0000001006057819 */ /* 0x100fe40000001207 */
[----:B------:R-:W-:-:S02]  /*119c0*/  SHF.R.U32.HI R6, RZ, 0x10, R7 ;  /* 0x00000010ff067819 */ /* 0x000fc40000011607 */
[----:B------:R-:W-:Y:S02]  /*119d0*/  SHF.R.U64 R39, R48, 0x10, R49 ;  /* 0x0000001030277819 */ /* 0x000fe40000001231 */
[----:B------:R-:W-:Y:S02]  /*119e0*/  PRMT R92, R92, 0x5410, R35 ;  /* 0x000054105c5c7816 */ /* 0x000fe40000000023 */
[----:B------:R-:W-:Y:S02]  /*119f0*/  PRMT R93, R93, 0x5410, R4 ;  /* 0x000054105d5d7816 */ /* 0x000fe40000000004 */
[----:B------:R-:W-:Y:S02]  /*11a00*/  PRMT R94, R94, 0x5410, R5 ;  /* 0x000054105e5e7816 */ /* 0x000fe40000000005 */
[----:B------:R-:W-:Y:S01]  /*11a10*/  PRMT R95, R95, 0x5410, R6 ;  /* 0x000054105f5f7816 */ /* 0x000fe20000000006 */
[----:B------:R-:W-:Y:S01]  /*11a20*/  IMAD.U32 R40, R93, 0x10000, RZ ;  /* 0x000100005d287824 */ /* 0x000fe200078e00ff */
[----:B------:R-:W-:Y:S01]  /*11a30*/  PRMT R96, R96, 0x5410, R39 ;  /* 0x0000541060607816 */ /* 0x000fe20000000027 */
[----:B------:R-:W-:Y:S01]  /*11a40*/  IMAD.U32 R39, R92, 0x10000, RZ ;  /* 0x000100005c277824 */ /* 0x000fe200078e00ff */
[----:B------:R-:W-:-:S02]  /*11a50*/  SHF.R.U32.HI R48, RZ, 0x10, R49 ;  /* 0x00000010ff307819 */ /* 0x000fc40000011631 */
[--C-:B------:R-:W-:Y:S01]  /*11a60*/  SHF.R.U64 R37, R50, 0x10, R51.reuse ;  /* 0x0000001032257819 */ /* 0x100fe20000001233 */
[----:B------:R-:W-:Y:S01]  /*11a70*/  IMAD.U32 R38, R96, 0x10000, RZ ;  /* 0x0001000060267824 */ /* 0x000fe200078e00ff */
[----:B------:R-:W-:Y:S02]  /*11a80*/  SHF.R.U32.HI R50, RZ, 0x10, R51 ;  /* 0x00000010ff327819 */ /* 0x000fe40000011633 */
[----:B------:R-:W-:Y:S02]  /*11a90*/  PRMT R97, R97, 0x5410, R48 ;  /* 0x0000541061617816 */ /* 0x000fe40000000030 */
[----:B------:R-:W-:Y:S02]  /*11aa0*/  PRMT R99, R99, 0x5410, R50 ;  /* 0x0000541063637816 */ /* 0x000fe40000000032 */
[----:B------:R-:W-:Y:S02]  /*11ab0*/  PRMT R98, R98, 0x5410, R37 ;  /* 0x0000541062627816 */ /* 0x000fe40000000025 */
[----:B------:R-:W-:-:S02]  /*11ac0*/  LOP3.LUT R92, R92, 0xffff0000, RZ, 0xc0, !PT ;  /* 0xffff00005c5c7812 */ /* 0x000fc400078ec0ff */
[----:B------:R-:W-:Y:S02]  /*11ad0*/  LOP3.LUT R96, R96, 0xffff0000, RZ, 0xc0, !PT ;  /* 0xffff000060607812 */ /* 0x000fe400078ec0ff */
[----:B------:R-:W-:Y:S02]  /*11ae0*/  LOP3.LUT R93, R93, 0xffff0000, RZ, 0xc0, !PT ;  /* 0xffff00005d5d7812 */ /* 0x000fe400078ec0ff */
[----:B--2---:R-:W-:-:S04]  /*11af0*/  LEA.HI R24, R33, R24, RZ, 0x1d ;  /* 0x0000001821187211 */ /* 0x004fc800078fe8ff */
        /* <DEDUP_REMOVED lines=8> */
[----:B---3--:R-:W1:Y:S03]  /*11b80*/  LDS.128 R24, [R46] ;  /* 0x000000002e187984 */ /* 0x008e660000000c00 */
[----:B------:R-:W-:-:S05]  /*11b90*/  IMAD R32, R29, 0x2, R2 ;  /* 0x000000021d207824 */ /* 0x000fca00078e0202 */
[----:B------:R-:W2:Y:S01]  /*11ba0*/  LDS.128 R28, [R32+0x12400] ;  /* 0x01240000201c7984 */ /* 0x000ea20000000c00 */
[C---:B-1----:R-:W-:Y:S01]  /*11bb0*/  IMAD.U32 R4, R24.reuse, 0x10000, RZ ;  /* 0x0001000018047824 */ /* 0x042fe200078e00ff */
[----:B------:R-:W-:Y:S01]  /*11bc0*/  LOP3.LUT R5, R24, 0xffff0000, RZ, 0xc0, !PT ;  /* 0xffff000018057812 */ /* 0x000fe200078ec0ff */
[C---:B------:R-:W-:Y:S01]  /*11bd0*/  IMAD.U32 R6, R25.reuse, 0x10000, RZ ;  /* 0x0001000019067824 */ /* 0x040fe200078e00ff */
[----:B------:R-:W-:Y:S01]  /*11be0*/  LOP3.LUT R24, R25, 0xffff0000, RZ, 0xc0, !PT ;  /* 0xffff000019187812 */ /* 0x000fe200078ec0ff */
[C---:B------:R-:W-:Y:S01]  /*11bf0*/  IMAD.U32 R7, R26.reuse, 0x10000, RZ ;  /* 0x000100001a077824 */ /* 0x040fe200078e00ff */
[----:B------:R-:W-:Y:S01]  /*11c00*/  LOP3.LUT R25, R26, 0xffff0000, RZ, 0xc0, !PT ;  /* 0xffff00001a197812 */ /* 0x000fe200078ec0ff */
[C---:B------:R-:W-:Y:S01]  /*11c10*/  IMAD.U32 R34, R27.reuse, 0x10000, RZ ;  /* 0x000100001b227824 */ /* 0x040fe200078e00ff */
[----:B------:R-:W-:Y:S01]  /*11c20*/  LOP3.LUT R26, R27, 0xffff0000, RZ, 0xc0, !PT ;  /* 0xffff00001b1a7812 */ /* 0x000fe200078ec0ff */
[C---:B--2---:R-:W-:Y:S01]  /*11c30*/  IMAD.U32 R27, R28.reuse, 0x10000, RZ ;  /* 0x000100001c1b7824 */ /* 0x044fe200078e00ff */
        /* <DEDUP_REMOVED lines=17> */
[----:B------:R-:W-:-:S02]  /*11d50*/  IMAD.U32 R36, R30, 0x10000, RZ ;  /* 0x000100001e247824 */ /* 0x000fc400078e00ff */
[----:B------:R-:W-:Y:S01]  /*11d60*/  FFMA.FTZ R37, R34, R4, -R27 ;  /* 0x0000000422257223 */ /* 0x000fe2000001081b */
[C---:B------:R-:W-:Y:S01]  /*11d70*/  FMUL.FTZ R4, R28.reuse, R92 ;  /* 0x0000005c1c047220 */ /* 0x040fe20000410000 */
[-C--:B------:R-:W-:Y:S01]  /*11d80*/  FMUL.FTZ R28, R28, R96.reuse ;  /* 0x000000601c1c7220 */ /* 0x080fe20000410000 */
[----:B------:R-:W-:Y:S01]  /*11d90*/  IMAD.U32 R6, R94, 0x10000, RZ ;  /* 0x000100005e067824 */ /* 0x000fe200078e00ff */
[----:B------:R-:W-:Y:S01]  /*11da0*/  LOP3.LUT R30, R30, 0xffff0000, RZ, 0xc0, !PT ;  /* 0xffff00001e1e7812 */ /* 0x000fe200078ec0ff */
[----:B------:R-:W-:Y:S01]  /*11db0*/  FFMA.FTZ R96, R5, R96, -R4 ;  /* 0x0000006005607223 */ /* 0x000fe20000010804 */
[----:B------:R-:W-:Y:S01]  /*11dc0*/  IMAD.U32 R4, R98, 0x10000, RZ ;  /* 0x0001000062047824 */ /* 0x000fe200078e00ff */
[----:B------:R-:W-:Y:S01]  /*11dd0*/  LOP3.LUT R97, R97, 0xffff0000, RZ, 0xc0, !PT ;  /* 0xffff000061617812 */ /* 0x000fe200078ec0ff */
[----:B------:R-:W-:Y:S01]  /*11de0*/  FMUL.FTZ R40, R36, R6 ;  /* 0x0000000624287220 */ /* 0x000fe20000410000 */
[----:B------:R-:W-:Y:S01]  /*11df0*/  LOP3.LUT R94, R94, 0xffff0000, RZ, 0xc0, !PT ;  /* 0xffff00005e5e7812 */ /* 0x000fe200078ec0ff */
[----:B------:R-:W-:Y:S01]  /*11e00*/  FMUL.FTZ R36, R36, R4 ;  /* 0x0000000424247220 */ /* 0x000fe20000410000 */
[----:B------:R-:W-:Y:S01]  /*11e10*/  LOP3.LUT R31, R31, 0xffff0000, RZ, 0xc0, !PT ;  /* 0xffff00001f1f7812 */ /* 0x000fe200078ec0ff */
[----:B------:R-:W-:Y:S01]  /*11e20*/  FFMA.FTZ R39, R34, R38, R39 ;  /* 0x0000002622277223 */ /* 0x000fe20000010027 */
[----:B------:R-:W-:Y:S01]  /*11e30*/  LOP3.LUT R98, R98, 0xffff0000, RZ, 0xc0, !PT ;  /* 0xffff000062627812 */ /* 0x000fe200078ec0ff */
[----:B------:R-:W-:Y:S01]  /*11e40*/  FFMA.FTZ R40, R7, R4, -R40 ;  /* 0x0000000407287223 */ /* 0x000fe20000010828 */
[----:B------:R-:W-:Y:S01]  /*11e50*/  LOP3.LUT R95, R95, 0xffff0000, RZ, 0xc0, !PT ;  /* 0xffff00005f5f7812 */ /* 0x000fe200078ec0ff */
[----:B------:R-:W-:Y:S01]  /*11e60*/  FMUL.FTZ R27, R29, R93 ;  /* 0x0000005d1d1b7220 */ /* 0x000fe20000410000 */
[----:B------:R-:W-:Y:S01]  /*11e70*/  LOP3.LUT R99, R99, 0xffff0000, RZ, 0xc0, !PT ;  /* 0xffff000063637812 */ /* 0x000fe200078ec0ff */
[----:B------:R-:W-:Y:S01]  /*11e80*/  FMUL.FTZ R38, R29, R97 ;  /* 0x000000611d267220 */ /* 0x000fe20000410000 */
[----:B------:R-:W-:Y:S01]  /*11e90*/  FFMA.FTZ R28, R5, R92, R28 ;  /* 0x0000005c051c7223 */ /* 0x000fe2000001001c */
[C---:B------:R-:W-:Y:S01]  /*11ea0*/  FMUL.FTZ R4, R30.reuse, R94 ;  /* 0x0000005e1e047220 */ /* 0x040fe20000410000 */
[----:B------:R-:W-:Y:S01]  /*11eb0*/  FFMA.FTZ R36, R7, R6, R36 ;  /* 0x0000000607247223 */ /* 0x000fe20000010024 */
[-C--:B------:R-:W-:Y:S01]  /*11ec0*/  FMUL.FTZ R5, R30, R98.reuse ;  /* 0x000000621e057220 */ /* 0x080fe20000410000 */
[C---:B------:R-:W-:Y:S01]  /*11ed0*/  FMUL.FTZ R29, R31.reuse, R95 ;  /* 0x0000005f1f1d7220 */ /* 0x040fe20000410000 */
[----:B------:R-:W-:Y:S01]  /*11ee0*/  FMUL.FTZ R6, R31, R99 ;  /* 0x000000631f067220 */ /* 0x000fe20000410000 */
[----:B------:R-:W-:Y:S01]  /*11ef0*/  FFMA.FTZ R34, R24, R97, -R27 ;  /* 0x0000006118227223 */ /* 0x000fe2000001081b */
[C---:B------:R-:W-:Y:S01]  /*11f00*/  FFMA.FTZ R7, R25.reuse, R98, -R4 ;  /* 0x0000006219077223 */ /* 0x040fe20000010804 */
[----:B------:R-:W-:Y:S01]  /*11f10*/  FFMA.FTZ R27, R25, R94, R5 ;  /* 0x0000005e191b7223 */ /* 0x000fe20000010005 */
        /* <DEDUP_REMOVED lines=13> */
.L_x_2852:
[----:B------:R-:W-:Y:S05]  /*11ff0*/  BSYNC B1 ;  /* 0x0000000000017941 */ /* 0x000fea0003800000 */
.L_x_2851:
[----:B------:R-:W-:Y:S04]  /*12000*/  BSSY B1, `(.L_x_2853) ;  /* 0x0000069000017945 */ /* 0x000fe80003800000 */
[----:B------:R-:W-:Y:S05]  /*12010*/  @P1 BRA `(.L_x_2854) ;  /* 0x00000004009c1947 */ /* 0x000fea0003800000 */
[----:B------:R-:W2:Y:S01]  /*12020*/  LDL R41, [R1+0x68] ;  /* 0x0000680001297983 */ /* 0x000ea20000100800 */
[----:B-1----:R-:W-:Y:S02]  /*12030*/  LEA.HI R4, R33, R197, RZ, 0x1d ;  /* 0x000000c521047211 */ /* 0x002fe400078fe8ff */
        /* <DEDUP_REMOVED lines=9> */
[----:B------:R-:W-:Y:S02]  /*120d0*/  PRMT R79, R79, 0x5410, R34 ;  /* 0x000054104f4f7816 */ /* 0x000fe40000000022 */
[----:B------:R-:W-:Y:S02]  /*120e0*/  LOP3.LUT R7, R7, 0x7fffe000, RZ, 0xc0, !PT ;  /* 0x7fffe00007077812 */ /* 0x000fe400078ec0ff */
[----:B------:R-:W-:Y:S01]  /*120f0*/  PRMT R75, R75, 0x5410, R30 ;  /* 0x000054104b4b7816 */ /* 0x000fe2000000001e */
[----:B------:R-:W-:Y:S01]  /*12100*/  IMAD.U32 R34, R79, 0x10000, RZ ;  /* 0x000100004f227824 */ /* 0x000fe200078e00ff */
[----:B------:R-:W-:-:S02]  /*12110*/  IADD3 R25, R4, R7, R223 ;  /* 0x0000000704197210 */ /* 0x000fc40007ffe0df */
[----:B------:R-:W-:Y:S01]  /*12120*/  SHF.R.U32.HI R53, RZ, 0x10, R53 ;  /* 0x00000010ff357819 */ /* 0x000fe20000011635 */
[----:B------:R-:W-:Y:S01]  /*12130*/  IMAD.U32 R35, R75, 0x10000, RZ ;  /* 0x000100004b237824 */ /* 0x000fe200078e00ff */
[----:B------:R-:W-:Y:S01]  /*12140*/  SHF.R.U64 R32, R54, 0x10, R55 ;  /* 0x0000001036207819 */ /* 0x000fe20000001237 */
[----:B------:R-:W-:Y:S01]  /*12150*/  IMAD R28, R25, 0x2, R2 ;  /* 0x00000002191c7824 */ /* 0x000fe200078e0202 */
[----:B------:R-:W-:Y:S02]  /*12160*/  SHF.R.U64 R8, R10, 0x10, R11 ;  /* 0x000000100a087819 */ /* 0x000fe4000000120b */
[----:B------:R-:W-:Y:S02]  /*12170*/  PRMT R76, R76, 0x5410, R9 ;  /* 0x000054104c4c7816 */ /* 0x000fe40000000009 */
[----:B------:R-:W1:Y:S01]  /*12180*/  LDS.128 R24, [R28+0x12400] ;  /* 0x012400001c187984 */ /* 0x000e620000000c00 */
[----:B------:R-:W-:Y:S02]  /*12190*/  SHF.R.U32.HI R55, RZ, 0x10, R55 ;  /* 0x00000010ff377819 */ /* 0x000fe40000011637 */
[----:B------:R-:W-:Y:S01]  /*121a0*/  SHF.R.U32.HI R11, RZ, 0x10, R11 ;  /* 0x00000010ff0b7819 */ /* 0x000fe2000001160b */
[----:B------:R-:W-:Y:S01]  /*121b0*/  IMAD.U32 R36, R76, 0x10000, RZ ;  /* 0x000100004c247824 */ /* 0x000fe200078e00ff */
[----:B------:R-:W-:-:S02]  /*121c0*/  PRMT R80, R80, 0x5410, R53 ;  /* 0x0000541050507816 */ /* 0x000fc40000000035 */
[----:B------:R-:W-:Y:S02]  /*121d0*/  PRMT R77, R77, 0x5410, R8 ;  /* 0x000054104d4d7816 */ /* 0x000fe40000000008 */
[----:B------:R-:W-:Y:S02]  /*121e0*/  PRMT R82, R82, 0x5410, R55 ;  /* 0x0000541052527816 */ /* 0x000fe40000000037 */
[----:B------:R-:W-:Y:S02]  /*121f0*/  PRMT R78, R78, 0x5410, R11 ;  /* 0x000054104e4e7816 */ /* 0x000fe4000000000b */
[----:B------:R-:W-:Y:S02]  /*12200*/  PRMT R81, R81, 0x5410, R32 ;  /* 0x0000541051517816 */ /* 0x000fe40000000020 */
[----:B------:R-:W-:Y:S02]  /*12210*/  LOP3.LUT R75, R75, 0xffff0000, RZ, 0xc0, !PT ;  /* 0xffff00004b4b7812 */ /* 0x000fe400078ec0ff */
[----:B------:R-:W-:-:S02]  /*12220*/  LOP3.LUT R79, R79, 0xffff0000, RZ, 0xc0, !PT ;  /* 0xffff00004f4f7812 */ /* 0x000fc400078ec0ff */
[----:B------:R-:W-:Y:S01]  /*12230*/  LOP3.LUT R76, R76, 0xffff0000, RZ, 0xc0, !PT ;  /* 0xffff00004c4c7812 */ /* 0x000fe200078ec0ff */
[C---:B-1----:R-:W-:Y:S01]  /*12240*/  IMAD.U32 R29, R24.reuse, 0x10000, RZ ;  /* 0x00010000181d7824 */ /* 0x042fe200078e00ff */
[----:B------:R-:W-:Y:S01]  /*12250*/  LOP3.LUT R24, R24, 0xffff0000, RZ, 0xc0, !PT ;  /* 0xffff000018187812 */ /* 0x000fe200078ec0ff */
[C---:B------:R-:W-:Y:S01]  /*12260*/  IMAD.U32 R30, R25.reuse, 0x10000, RZ ;  /* 0x00010000191e7824 */ /* 0x040fe200078e00ff */
[----:B------:R-:W-:Y:S01]  /*12270*/  LOP3.LUT R25, R25, 0xffff0000, RZ, 0xc0, !PT ;  /* 0xffff000019197812 */ /* 0x000fe200078ec0ff */
[C---:B------:R-:W-:Y:S01]  /*12280*/  FMUL.FTZ R37, R29.reuse, R35 ;  /* 0x000000231d257220 */ /* 0x040fe20000410000 */
[----:B------:R-:W-:Y:S01]  /*12290*/  FMUL.FTZ R39, R29, R34 ;  /* 0x000000221d277220 */ /* 0x000fe20000410000 */
[----:B------:R-:W-:Y:S02]  /*122a0*/  IMAD.U32 R29, R80, 0x10000, RZ ;  /* 0x00010000501d7824 */ /* 0x000fe400078e00ff */
[----:B------:R-:W-:Y:S01]  /*122b0*/  FMUL.FTZ R38, R30, R36 ;  /* 0x000000241e267220 */ /* 0x000fe20000410000 */
[----:B------:R-:W-:Y:S01]  /*122c0*/  IMAD.U32 R32, R27, 0x10000, RZ ;  /* 0x000100001b207824 */ /* 0x000fe200078e00ff */
[----:B------:R-:W-:Y:S01]  /*122d0*/  SHF.L.U32 R31, R26, 0x10, RZ ;  /* 0x000000101a1f7819 */ /* 0x000fe200000006ff */
[----:B------:R-:W-:Y:S01]  /*122e0*/  FMUL.FTZ R30, R30, R29 ;  /* 0x0000001d1e1e7220 */ /* 0x000fe20000410000 */
[----:B------:R-:W-:-:S02]  /*122f0*/  LOP3.LUT R80, R80, 0xffff0000, RZ, 0xc0, !PT ;  /* 0xffff000050507812 */ /* 0x000fc400078ec0ff */
[----:B------:R-:W-:Y:S02]  /*12300*/  LOP3.LUT R26, R26, 0xffff0000, RZ, 0xc0, !PT ;  /* 0xffff00001a1a7812 */ /* 0x000fe400078ec0ff */
[----:B------:R-:W-:Y:S01]  /*12310*/  LOP3.LUT R27, R27, 0xffff0000, RZ, 0xc0, !PT ;  /* 0xffff00001b1b7812 */ /* 0x000fe200078ec0ff */
[----:B--2---:R-:W1:Y:S02]  /*12320*/  LDS.128 R4, [R41] ;  /* 0x0000000029047984 */ /* 0x004e640000000c00 */
[C---:B-1----:R-:W-:Y:S01]  /*12330*/  IMAD.U32 R8, R4.reuse, 0x10000, RZ ;  /* 0x0001000004087824 */ /* 0x042fe200078e00ff */
[----:B------:R-:W-:Y:S01]  /*12340*/  LOP3.LUT R4, R4, 0xffff0000, RZ, 0xc0, !PT ;  /* 0xffff000004047812 */ /* 0x000fe200078ec0ff */
[C---:B------:R-:W-:Y:S01]  /*12350*/  IMAD.U32 R9, R5.reuse, 0x10000, RZ ;  /* 0x0001000005097824 */ /* 0x040fe200078e00ff */
[----:B------:R-:W-:Y:S01]  /*12360*/  LOP3.LUT R5, R5, 0xffff0000, RZ, 0xc0, !PT ;  /* 0xffff000005057812 */ /* 0x000fe200078ec0ff */
[C---:B------:R-:W-:Y:S01]  /*12370*/  FFMA.FTZ R37, R8.reuse, R34, -R37 ;  /* 0x0000002208257223 */ /* 0x040fe20000010825 */
[----:B------:R-:W-:Y:S01]  /*12380*/  FFMA.FTZ R39, R8, R35, R39 ;  /* 0x0000002308277223 */ /* 0x000fe20000010027 */
[----:B------:R-:W-:-:S02]  /*12390*/  IMAD.U32 R34, R78, 0x10000, RZ ;  /* 0x000100004e227824 */ /* 0x000fc400078e00ff */
[C---:B------:R-:W-:Y:S01]  /*123a0*/  FFMA.FTZ R38, R9.reuse, R29, -R38 ;  /* 0x0000001d09267223 */ /* 0x040fe20000010826 */
[----:B------:R-:W-:Y:S02]  /*123b0*/  IMAD.U32 R8, R82, 0x10000, RZ ;  /* 0x0001000052087824 */ /* 0x000fe400078e00ff */
[----:B------:R-:W-:Y:S01]  /*123c0*/  FFMA.FTZ R36, R9, R36, R30 ;  /* 0x0000002409247223 */ /* 0x000fe2000001001e */
[----:B------:R-:W-:Y:S02]  /*123d0*/  IMAD.U32 R11, R7, 0x10000, RZ ;  /* 0x00010000070b7824 */ /* 0x000fe400078e00ff */
[C---:B------:R-:W-:Y:S01]  /*123e0*/  FMUL.FTZ R40, R32.reuse, R34 ;  /* 0x0000002220287220 */ /* 0x040fe20000410000 */
[----:B------:R-:W-:Y:S01]  /*123f0*/  FMUL.FTZ R29, R32, R8 ;  /* 0x00000008201d7220 */ /* 0x000fe20000410000 */
[C---:B------:R-:W-:Y:S01]  /*12400*/  FMUL.FTZ R9, R24.reuse, R75 ;  /* 0x0000004b18097220 */ /* 0x040fe20000410000 */
[----:B------:R-:W-:Y:S01]  /*12410*/  FMUL.FTZ R32, R25, R76 ;  /* 0x0000004c19207220 */ /* 0x000fe20000410000 */
[C---:B------:R-:W-:Y:S01]  /*12420*/  FFMA.FTZ R40, R11.reuse, R8, -R40 ;  /* 0x000000080b287223 */ /* 0x040fe20000010828 */
[----:B------:R-:W-:Y:S01]  /*12430*/  FFMA.FTZ R34, R11, R34, R29 ;  /* 0x000000220b227223 */ /* 0x000fe2000001001d */
[-C--:B------:R-:W-:Y:S01]  /*12440*/  FMUL.FTZ R11, R24, R79.reuse ;  /* 0x0000004f180b7220 */ /* 0x080fe20000410000 */
[----:B------:R-:W-:Y:S01]  /*12450*/  FFMA.FTZ R24, R4, R79, -R9 ;  /* 0x0000004f04187223 */ /* 0x000fe20000010809 */
[----:B------:R-:W-:-:S02]  /*12460*/  IMAD.U32 R9, R77, 0x10000, RZ ;  /* 0x000100004d097824 */ /* 0x000fc400078e00ff */
[----:B------:R-:W-:Y:S01]  /*12470*/  FMUL.FTZ R25, R25, R80 ;  /* 0x0000005019197220 */ /* 0x000fe20000410000 */
[----:B------:R-:W-:Y:S01]  /*12480*/  IMAD.U32 R8, R81, 0x10000, RZ ;  /* 0x0001000051087824 */ /* 0x000fe200078e00ff */
[----:B------:R-:W-:Y:S01]  /*12490*/  LOP3.LUT R77, R77, 0xffff0000, RZ, 0xc0, !PT ;  /* 0xffff00004d4d7812 */ /* 0x000fe200078ec0ff */
[----:B------:R-:W-:Y:S02]  /*124a0*/  IMAD.U32 R10, R6, 0x10000, RZ ;  /* 0x00010000060a7824 */ /* 0x000fe400078e00ff */
[C---:B------:R-:W-:Y:S01]  /*124b0*/  FMUL.FTZ R29, R31.reuse, R9 ;  /* 0x000000091f1d7220 */ /* 0x040fe20000410000 */
[----:B------:R-:W-:Y:S01]  /*124c0*/  LOP3.LUT R78, R78, 0xffff0000, RZ, 0xc0, !PT ;  /* 0xffff00004e4e7812 */ /* 0x000fe200078ec0ff */
[----:B------:R-:W-:Y:S01]  /*124d0*/  FMUL.FTZ R31, R31, R8 ;  /* 0x000000081f1f7220 */ /* 0x000fe20000410000 */
[----:B------:R-:W-:Y:S01]  /*124e0*/  LOP3.LUT R81, R81, 0xffff0000, RZ, 0xc0, !PT ;  /* 0xffff000051517812 */ /* 0x000fe200078ec0ff */
[----:B------:R-:W-:Y:S01]  /*124f0*/  FFMA.FTZ R30, R4, R75, R11 ;  /* 0x0000004b041e7223 */ /* 0x000fe2000001000b */
[----:B------:R-:W-:Y:S01]  /*12500*/  LOP3.LUT R82, R82, 0xffff0000, RZ, 0xc0, !PT ;  /* 0xffff000052527812 */ /* 0x000fe200078ec0ff */
[C---:B------:R-:W-:Y:S01]  /*12510*/  FFMA.FTZ R11, R5.reuse, R80, -R32 ;  /* 0x00000050050b7223 */ /* 0x040fe20000010820 */
[----:B------:R-:W-:Y:S01]  /*12520*/  LOP3.LUT R6, R6, 0xffff0000, RZ, 0xc0, !PT ;  /* 0xffff000006067812 */ /* 0x000fe200078ec0ff */
[----:B------:R-:W-:Y:S01]  /*12530*/  FFMA.FTZ R25, R5, R76, R25 ;  /* 0x0000004c05197223 */ /* 0x000fe20000010019 */
[----:B------:R-:W-:Y:S01]  /*12540*/  LOP3.LUT R7, R7, 0xffff0000, RZ, 0xc0, !PT ;  /* 0xffff000007077812 */ /* 0x000fe200078ec0ff */
[C---:B------:R-:W-:Y:S01]  /*12550*/  FFMA.FTZ R29, R10.reuse, R8, -R29 ;  /* 0x000000080a1d7223 */ /* 0x040fe2000001081d */
        /* <DEDUP_REMOVED lines=19> */
.L_x_2854:
[----:B------:R-:W-:Y:S05]  /*12690*/  BSYNC B1 ;  /* 0x0000000000017941 */ /* 0x000fea0003800000 */
.L_x_2853:
[----:B------:R-:W-:Y:S05]  /*126a0*/  @P2 BRA `(.L_x_2826) ;  /* 0x00000004009c2947 */ /* 0x000fea0003800000 */
[----:B------:R-:W3:Y:S01]  /*126b0*/  LDL R34, [R1+0x64] ;  /* 0x0000640001227983 */ /* 0x000ee20000100800 */
[----:B------:R-:W-:Y:S02]  /*126c0*/  LEA.HI R33, R33, R198, RZ, 0x1d ;  /* 0x000000c621217211 */ /* 0x000fe400078fe8ff */
[----:B-1----:R-:W-:Y:S02]  /*126d0*/  SHF.R.U64 R26, R58, 0x10, R59 ;  /* 0x000000103a1a7819 */ /* 0x002fe4000000123b */
        /* <DEDUP_REMOVED lines=10> */
[----:B------:R-:W-:Y:S02]  /*12780*/  PRMT R73, R73, 0x5410, R26 ;  /* 0x0000541049497816 */ /* 0x000fe4000000001a */
[----:B------:R-:W-:-:S02]  /*12790*/  IADD3 R9, R4, R9, R223 ;  /* 0x0000000904097210 */ /* 0x000fc40007ffe0df */
[----:B------:R-:W-:Y:S02]  /*127a0*/  SHF.R.U64 R30, R56, 0x10, R57 ;  /* 0x00000010381e7819 */ /* 0x000fe40000001239 */
[----:B------:R-:W-:Y:S01]  /*127b0*/  SHF.R.U32.HI R14, RZ, 0x10, R15 ;  /* 0x00000010ff0e7819 */ /* 0x000fe2000001160f */
[----:B------:R-:W-:Y:S01]  /*127c0*/  IMAD R24, R9, 0x2, R2 ;  /* 0x0000000209187824 */ /* 0x000fe200078e0202 */
[----:B------:R-:W-:Y:S02]  /*127d0*/  PRMT R26, R0, 0x5410, R25 ;  /* 0x00005410001a7816 */ /* 0x000fe40000000019 */
[----:B------:R-:W-:Y:S02]  /*127e0*/  PRMT R69, R69, 0x5410, R30 ;  /* 0x0000541045457816 */ /* 0x000fe4000000001e */
[----:B------:R-:W1:Y:S01]  /*127f0*/  LDS.128 R8, [R24+0x12400] ;  /* 0x0124000018087984 */ /* 0x000e620000000c00 */
[----:B------:R-:W-:Y:S01]  /*12800*/  PRMT R31, R21, 0x5410, R14 ;  /* 0x00005410151f7816 */ /* 0x000fe2000000000e */
[----:B------:R-:W-:Y:S01]  /*12810*/  IMAD.U32 R27, R26, 0x10000, RZ ;  /* 0x000100001a1b7824 */ /* 0x000fe200078e00ff */
[----:B------:R-:W-:Y:S01]  /*12820*/  SHF.R.U32.HI R56, RZ, 0x10, R57 ;  /* 0x00000010ff387819 */ /* 0x000fe20000011639 */
[----:B------:R-:W-:Y:S01]  /*12830*/  IMAD.U32 R25, R69, 0x10000, RZ ;  /* 0x0001000045197824 */ /* 0x000fe200078e00ff */
[----:B------:R-:W-:Y:S01]  /*12840*/  PRMT R28, R3, 0x5410, R28 ;  /* 0x00005410031c7816 */ /* 0x000fe2000000001c */
[----:B------:R-:W-:Y:S01]  /*12850*/  IMAD.U32 R32, R31, 0x10000, RZ ;  /* 0x000100001f207824 */ /* 0x000fe200078e00ff */
[----:B------:R-:W-:-:S02]  /*12860*/  SHF.R.U32.HI R59, RZ, 0x10, R59 ;  /* 0x00000010ff3b7819 */ /* 0x000fc4000001163b */
[----:B------:R-:W-:Y:S01]  /*12870*/  PRMT R71, R71, 0x5410, R56 ;  /* 0x0000541047477816 */ /* 0x000fe20000000038 */
[----:B------:R-:W-:Y:S01]  /*12880*/  IMAD.U32 R29, R28, 0x10000, RZ ;  /* 0x000100001c1d7824 */ /* 0x000fe200078e00ff */
[----:B------:R-:W-:Y:S02]  /*12890*/  PRMT R74, R74, 0x5410, R59 ;  /* 0x000054104a4a7816 */ /* 0x000fe4000000003b */
[----:B------:R-:W-:Y:S02]  /*128a0*/  PRMT R30, R20, 0x5410, R13 ;  /* 0x00005410141e7816 */ /* 0x000fe4000000000d */
[----:B------:R-:W-:Y:S02]  /*128b0*/  LOP3.LUT R26, R26, 0xffff0000, RZ, 0xc0, !PT ;  /* 0xffff00001a1a7812 */ /* 0x000fe400078ec0ff */
[----:B------:R-:W-:Y:S02]  /*128c0*/  LOP3.LUT R69, R69, 0xffff0000, RZ, 0xc0, !PT ;  /* 0xffff000045457812 */ /* 0x000fe400078ec0ff */
        /* <DEDUP_REMOVED lines=11> */
[C---:B------:R-:W-:Y:S01]  /*12980*/  IMAD.U32 R20, R10.reuse, 0x10000, RZ ;  /* 0x000100000a147824 */ /* 0x040fe200078e00ff */
[----:B------:R-:W-:Y:S01]  /*12990*/  LOP3.LUT R10, R10, 0xffff0000, RZ, 0xc0, !PT ;  /* 0xffff00000a0a7812 */ /* 0x000fe200078ec0ff */
[----:B---3--:R-:W1:Y:S02]  /*129a0*/  LDS.128 R4, [R34] ;  /* 0x0000000022047984 */ /* 0x008e640000000c00 */
[C---:B-1----:R-:W-:Y:S01]  /*129b0*/  IMAD.U32 R0, R4.reuse, 0x10000, RZ ;  /* 0x0001000004007824 */ /* 0x042fe200078e00ff */
[----:B------:R-:W-:Y:S01]  /*129c0*/  LOP3.LUT R3, R4, 0xffff0000, RZ, 0xc0, !PT ;  /* 0xffff000004037812 */ /* 0x000fe200078ec0ff */
[C---:B------:R-:W-:Y:S01]  /*129d0*/  IMAD.U32 R12, R5.reuse, 0x10000, RZ ;  /* 0x00010000050c7824 */ /* 0x040fe200078e00ff */
[----:B------:R-:W-:Y:S01]  /*129e0*/  LOP3.LUT R4, R5, 0xffff0000, RZ, 0xc0, !PT ;  /* 0xffff000005047812 */ /* 0x000fe200078ec0ff */
[C---:B------:R-:W-:Y:S01]  /*129f0*/  FFMA.FTZ R33, R0.reuse, R25, -R33 ;  /* 0x0000001900217223 */ /* 0x040fe20000010821 */
[----:B------:R-:W-:Y:S01]  /*12a00*/  FMUL.FTZ R25, R15, R29 ;  /* 0x0000001d0f197220 */ /* 0x000fe20000410000 */
[----:B------:R-:W-:Y:S01]  /*12a10*/  FFMA.FTZ R35, R0, R27, R35 ;  /* 0x0000001b00237223 */ /* 0x000fe20000010023 */
[----:B------:R-:W-:-:S02]  /*12a20*/  IMAD.U32 R0, R74, 0x10000, RZ ;  /* 0x000100004a007824 */ /* 0x000fc400078e00ff */
[-C--:B------:R-:W-:Y:S01]  /*12a30*/  FMUL.FTZ R15, R15, R14.reuse ;  /* 0x0000000e0f0f7220 */ /* 0x080fe20000410000 */
[C---:B------:R-:W-:Y:S01]  /*12a40*/  FFMA.FTZ R25, R12.reuse, R14, -R25 ;  /* 0x0000000e0c197223 */ /* 0x040fe20000010819 */
[----:B------:R-:W-:Y:S02]  /*12a50*/  IMAD.U32 R13, R7, 0x10000, RZ ;  /* 0x00010000070d7824 */ /* 0x000fe400078e00ff */
[C---:B------:R-:W-:Y:S01]  /*12a60*/  FMUL.FTZ R14, R21.reuse, R32 ;  /* 0x00000020150e7220 */ /* 0x040fe20000410000 */
[-C--:B------:R-:W-:Y:S01]  /*12a70*/  FMUL.FTZ R27, R21, R0.reuse ;  /* 0x00000000151b7220 */ /* 0x080fe20000410000 */
[----:B------:R-:W-:Y:S01]  /*12a80*/  FFMA.FTZ R15, R12, R29, R15 ;  /* 0x0000001d0c0f7223 */ /* 0x000fe2000001000f */
[----:B------:R-:W-:Y:S02]  /*12a90*/  IMAD.U32 R5, R6, 0x10000, RZ ;  /* 0x0001000006057824 */ /* 0x000fe400078e00ff */
[----:B------:R-:W-:Y:S01]  /*12aa0*/  FFMA.FTZ R21, R13, R0, -R14 ;  /* 0x000000000d157223 */ /* 0x000fe2000001080e */
[C---:B------:R-:W-:Y:S01]  /*12ab0*/  FMUL.FTZ R0, R8.reuse, R26 ;  /* 0x0000001a08007220 */ /* 0x040fe20000410000 */
[----:B------:R-:W-:Y:S01]  /*12ac0*/  FMUL.FTZ R14, R8, R69 ;  /* 0x00000045080e7220 */ /* 0x000fe20000410000 */
[----:B------:R-:W-:-:S02]  /*12ad0*/  IMAD.U32 R8, R30, 0x10000, RZ ;  /* 0x000100001e087824 */ /* 0x000fc400078e00ff */
[----:B------:R-:W-:Y:S01]  /*12ae0*/  FFMA.FTZ R27, R13, R32, R27 ;  /* 0x000000200d1b7223 */ /* 0x000fe2000001001b */
[----:B------:R-:W-:Y:S01]  /*12af0*/  FFMA.FTZ R12, R3, R69, -R0 ;  /* 0x00000045030c7223 */ /* 0x000fe20000010800 */
[----:B------:R-:W-:Y:S02]  /*12b00*/  IMAD.U32 R0, R73, 0x10000, RZ ;  /* 0x0001000049007824 */ /* 0x000fe400078e00ff */
[C---:B------:R-:W-:Y:S01]  /*12b10*/  FMUL.FTZ R32, R20.reuse, R8 ;  /* 0x0000000814207220 */ /* 0x040fe20000410000 */
[----:B------:R-:W-:Y:S01]  /*12b20*/  FMUL.FTZ R13, R9, R28 ;  /* 0x0000001c090d7220 */ /* 0x000fe20000410000 */
[----:B------:R-:W-:Y:S01]  /*12b30*/  FFMA.FTZ R14, R3, R26, R14 ;  /* 0x0000001a030e7223 */ /* 0x000fe2000001000e */
[-C--:B------:R-:W-:Y:S01]  /*12b40*/  FMUL.FTZ R20, R20, R0.reuse ;  /* 0x0000000014147220 */ /* 0x080fe20000410000 */
[----:B------:R-:W-:Y:S01]  /*12b50*/  FFMA.FTZ R32, R5, R0, -R32 ;  /* 0x0000000005207223 */ /* 0x000fe20000010820 */
[-C--:B------:R-:W-:Y:S01]  /*12b60*/  FMUL.FTZ R9, R9, R71.reuse ;  /* 0x0000004709097220 */ /* 0x080fe20000410000 */
[----:B------:R-:W-:Y:S01]  /*12b70*/  LOP3.LUT R3, R30, 0xffff0000, RZ, 0xc0, !PT ;  /* 0xffff00001e037812 */ /* 0x000fe200078ec0ff */
[C---:B------:R-:W-:Y:S01]  /*12b80*/  FFMA.FTZ R26, R4.reuse, R71, -R13 ;  /* 0x00000047041a7223 */ /* 0x040fe2000001080d */
[----:B------:R-:W-:Y:S01]  /*12b90*/  LOP3.LUT R0, R31, 0xffff0000, RZ, 0xc0, !PT ;  /* 0xffff00001f007812 */ /* 0x000fe200078ec0ff */
[----:B------:R-:W-:Y:S01]  /*12ba0*/  FFMA.FTZ R28, R4, R28, R9 ;  /* 0x0000001c041c7223 */ /* 0x000fe20000010009 */
        /* <DEDUP_REMOVED lines=8> */
[-C--:B------:R-:W-:Y:S01]  /*12c30*/  FMUL.FTZ R11, R11, R74.reuse ;  /* 0x0000004a0b0b7220 */ /* 0x080fe20000410000 */
[----:B------:R-:W-:Y:S01]  /*12c40*/  FFMA.FTZ R73, R6, R73, -R5 ;  /* 0x0000004906497223 */ /* 0x000fe20000010805 */
[----:B------:R-:W-:Y:S01]  /*12c50*/  F2FP.BF16.F32.PACK_AB R5, R26, R25 ;  /* 0x000000191a05723e */ /* 0x000fe200000010ff */
        /* <DEDUP_REMOVED lines=12> */
.L_x_2826:
[----:B------:R-:W-:Y:S05]  /*12d20*/  BSYNC B0 ;  /* 0x0000000000007941 */ /* 0x000fea0003800000 */
.L_x_2804:
        /* <DEDUP_REMOVED lines=8> */
.L_x_2802:
[----:B01-3--:R-:W3:Y:S02]  /*12db0*/  LDL R0, [R1+0x4] ;  /* 0x0000040001007983 */ /* 0x00bee40000100800 */
[----:B---3--:R-:W-:-:S13]  /*12dc0*/  R2UR UR4, R0 ;  /* 0x00000000000472ca */ /* 0x008fda00000e0000 */
[----:B------:R-:W-:-:S05]  /*12dd0*/  IMAD.U32 R0, RZ, RZ, UR4 ;  /* 0x00000004ff007e24 */ /* 0x000fca000f8e00ff */
[----:B------:R-:W-:-:S13]  /*12de0*/  ISETP.NE.AND P0, PT, R0, 0x3, PT ;  /* 0x000000030000780c */ /* 0x000fda0003f05270 */
[----:B------:R-:W-:Y:S05]  /*12df0*/  @!P0 BRA `(.L_x_2855) ;  /* 0x0000000000048947 */ /* 0x000fea0003800000 */
[----:B------:R-:W-:Y:S01]  /*12e00*/  BPT.TRAP 0x1 ;  /* 0x000000040000795c */ /* 0x000fe20000300000 */
.L_x_2855:
[----:B--2-4-:R-:W-:Y:S01]  /*12e10*/  IMAD R5, R196, 0x8, R2 ;  /* 0x00000008c4057824 */ /* 0x014fe200078e0202 */
[----:B------:R-:W-:-:S04]  /*12e20*/  SHF.L.U32 R0, R199, 0x1f, RZ ;  /* 0x0000001fc7007819 */ /* 0x000fc800000006ff */
[----:B------:R0:W1:Y:S01]  /*12e30*/  SYNCS.PHASECHK.TRANS64.TRYWAIT P1, [R5+URZ+0x30830], R0 ;  /* 0x03083000050075a7 */ /* 0x000062000802017f */
[----:B------:R-:W-:Y:S05]  /*12e40*/  @!P0 BRA `(.L_x_2856) ;  /* 0x0000000000048947 */ /* 0x000fea0003800000 */
[----:B------:R-:W-:Y:S01]  /*12e50*/  BPT.TRAP 0x1 ;  /* 0x000000040000795c */ /* 0x000fe20000300000 */
.L_x_2856:
[----:B-1----:R-:W-:Y:S05]  /*12e60*/  @P1 BRA `(.L_x_2857) ;  /* 0x0000000000081947 */ /* 0x002fea0003800000 */
[----:B------:R-:W1:Y:S02]  /*12e70*/  SYNCS.PHASECHK.TRANS64.TRYWAIT P1, [R5+URZ+0x30830], R0 ;  /* 0x03083000050075a7 */ /* 0x000e64000802017f */
[----:B-1----:R-:W-:Y:S05]  /*12e80*/  @!P1 BRA `(.L_x_2858) ;  /* 0x0000013c00589947 */ /* 0x002fea0003800000 */
.L_x_2857:
[----:B------:R-:W-:Y:S05]  /*12e90*/  WARPSYNC.ALL ;  /* 0x0000000000007948 */ /* 0x000fea0003800000 */
[----:B01----:R-:W-:Y:S01]  /*12ea0*/  VIADD R0, R2, 0x1e400 ;  /* 0x0001e40002007836 */ /* 0x003fe20000000000 */
[----:B------:R-:W-:Y:S01]  /*12eb0*/  R2UR UR4, R68 ;  /* 0x00000000440472ca */ /* 0x000fe200000e0000 */
[----:B------:R-:W-:Y:S01]  /*12ec0*/  IMAD.MOV.U32 R7, RZ, RZ, 0x40000040 ;  /* 0x40000040ff077424 */ /* 0x000fe200078e00ff */
[----:B------:R-:W-:Y:S01]  /*12ed0*/  WARPGROUP.ARRIVE ;  /* 0x00000000000079c5 */ /* 0x000fe20000000000 */
[----:B------:R-:W-:Y:S01]  /*12ee0*/  UMOV UR9, 0x40000040 ;  /* 0x4000004000097882 */ /* 0x000fe20000000000 */
[----:B------:R-:W-:Y:S01]  /*12ef0*/  SHF.R.U32.HI R0, RZ, 0x4, R0 ;  /* 0x00000004ff007819 */ /* 0x000fe20000011600 */
[----:B------:R-:W-:Y:S01]  /*12f00*/  IMAD.MOV.U32 R9, RZ, RZ, 0x40000040 ;  /* 0x40000040ff097424 */ /* 0x000fe200078e00ff */
[----:B------:R-:W-:Y:S01]  /*12f10*/  R2UR UR11, R7 ;  /* 0x00000000070b72ca */ /* 0x000fe200000e0000 */
[----:B------:R-:W-:Y:S01]  /*12f20*/  UMOV UR57, 0x40000040 ;  /* 0x4000004000397882 */ /* 0x000fe20000000000 */
[----:B------:R-:W-:Y:S01]  /*12f30*/  LOP3.LUT R0, R0, 0x3fff, RZ, 0xc0, !PT ;  /* 0x00003fff00007812 */ /* 0x000fe200078ec0ff */
[----:B------:R-:W-:Y:S01]  /*12f40*/  UMOV UR53, 0x40000040 ;  /* 0x4000004000357882 */ /* 0x000fe20000000000 */
[----:B------:R-:W-:Y:S01]  /*12f50*/  MOV R11, UR9 ;  /* 0x00000009000b7c02 */ /* 0x000fe20008000f00 */
        /* <DEDUP_REMOVED lines=26> */
[----:B------:R-:W-:Y:S01]  /*13100*/  IMAD.MOV.U32 R9, RZ, RZ, 0x40000040 ;  /* 0x40000040ff097424 */ /* 0x000fe200078e00ff */
[----:B------:R-:W-:Y:S01]  /*13110*/  UIADD3 UR36, UR4, 0x806, URZ ;  /* 0x0000080604247890 */ /* 0x000fe2000fffe03f */
[----:B0-----:R-:W-:Y:S01]  /*13120*/  IMAD.U32 R10, RZ, RZ, UR8 ;  /* 0x00000008ff0a7e24 */ /* 0x001fe2000f8e00ff */
[----:B------:R-:W-:Y:S01]  /*13130*/  UMOV UR37, 0x40000040 ;  /* 0x4000004000257882 */ /* 0x000fe20000000000 */
        /* <DEDUP_REMOVED lines=56> */
[----:B------:R-:W-:Y:S01]  /*134c0*/  R2UR UR54, R8 ;  /* 0x00000000083672ca */ /* 0x000fe200000e0000 */
[----:B------:R-:W-:Y:S01]  /*134d0*/  VIADD R8, R6, 0x600 ;  /* 0x0000060006087836 */ /* 0x000fe20000000000 */
[----:B------:R-:W-:Y:S01]  /*134e0*/  R2UR UR55, R9 ;  /* 0x00000000093772ca */ /* 0x000fe200000e0000 */
[----:B------:R-:W-:Y:S01]  /*134f0*/  IMAD.MOV.U32 R9, RZ, RZ, 0x40000040 ;  /* 0x40000040ff097424 */ /* 0x000fe200078e00ff */
[----:B------:R0:W-:Y:S02]  /*13500*/  STL.64 [R1+0x8], R10 ;  /* 0x0000080a01007387 */ /* 0x0001e40000100a00 */
[----:B------:R-:W-:Y:S01]  /*13510*/  R2UR UR50, R8 ;  /* 0x00000000083272ca */ /* 0x000fe200000e0000 */
[----:B------:R-:W-:Y:S01]  /*13520*/  VIADD R8, R6, 0x602 ;  /* 0x0000060206087836 */ /* 0x000fe20000000000 */
[----:B------:R-:W-:Y:S01]  /*13530*/  R2UR UR51, R9 ;  /* 0x00000000093372ca */ /* 0x000fe200000e0000 */
[----:B------:R-:W-:-:S03]  /*13540*/  IMAD.MOV.U32 R9, RZ, RZ, 0x40000040 ;  /* 0x40000040ff097424 */ /* 0x000fc600078e00ff */
[----:B------:R-:W-:Y:S01]  /*13550*/  R2UR UR46, R8 ;  /* 0x00000000082e72ca */ /* 0x000fe200000e0000 */
[C---:B------:R-:W-:Y:S01]  /*13560*/  VIADD R8, R6.reuse, 0x604 ;  /* 0x0000060406087836 */ /* 0x040fe20000000000 */
[----:B------:R-:W-:Y:S01]  /*13570*/  R2UR UR47, R9 ;  /* 0x00000000092f72ca */ /* 0x000fe200000e0000 */
[----:B------:R-:W-:Y:S01]  /*13580*/  IMAD.MOV.U32 R9, RZ, RZ, 0x40000040 ;  /* 0x40000040ff097424 */ /* 0x000fe200078e00ff */
[----:B------:R-:W-:Y:S02]  /*13590*/  IADD3 R6, R6, 0x606, RZ ;  /* 0x0000060606067810 */ /* 0x000fe40007ffe0ff */
[----:B------:R-:W-:Y:S02]  /*135a0*/  R2UR UR42, R8 ;  /* 0x00000000082a72ca */ /* 0x000fe400000e0000 */
[----:B------:R-:W-:Y:S02]  /*135b0*/  R2UR UR43, R9 ;  /* 0x00000000092b72ca */ /* 0x000fe400000e0000 */
[----:B------:R-:W-:Y:S01]  /*135c0*/  R2UR UR38, R6 ;  /* 0x00000000062672ca */ /* 0x000fe200000e0000 */
[----:B------:R-:W-:-:S02]  /*135d0*/  WARPGROUP.DEPBAR.LE gsb0, 0x0 ;  /* 0x00008000000079c5 */ /* 0x000fc40000010000 */
        /* <DEDUP_REMOVED lines=23> */
.L_x_2859:
[----:B------:R-:W2:Y:S01]  /*13750*/  LDL R12, [R1+0x38] ;  /* 0x00003800010c7983 */ /* 0x000ea20000100800 */
[----:B------:R-:W0:Y:S01]  /*13760*/  LDC R4, c[0x0][0x448] ;  /* 0x00011200ff047b82 */ /* 0x000e220000000800 */
        /* <DEDUP_REMOVED lines=8> */
[----:B------:R1:W-:Y:S01]  /*137f0*/  MUFU.TANH R82, R27 ;  /* 0x0000001b00527308 */ /* 0x0003e20000002400 */
        /* <DEDUP_REMOVED lines=14> */
[----:B0-----:R-:W-:Y:S01]  /*138e0*/  ISETP.NE.AND P1, PT, R4, 0x1, PT ;  /* 0x000000010400780c */ /* 0x001fe20003f25270 */
        /* <DEDUP_REMOVED lines=12> */
[----:B------:R-:W1:Y:S01]  /*139b0*/  @P1 LDC R21, c[0x0][0x44c] ;  /* 0x00011300ff151b82 */ /* 0x000e620000000800 */
[----:B------:R-:W-:Y:S01]  /*139c0*/  FMUL.FTZ R71, R71, UR4 ;  /* 0x0000000447477c20 */ /* 0x000fe20008410000 */
[----:B------:R-:W-:Y:S01]  /*139d0*/  FMUL.FTZ R7, R29, UR4 ;  /* 0x000000041d077c20 */ /* 0x000fe20008410000 */
[----:B------:R-:W-:Y:S01]  /*139e0*/  FMUL.FTZ R9, R33, UR4 ;  /* 0x0000000421097c20 */ /* 0x000fe20008410000 */
[----:B------:R-:W4:Y:S01]  /*139f0*/  MUFU.TANH R34, R34 ;  /* 0x0000002200227308 */ /* 0x000f220000002400 */
[----:B------:R-:W-:Y:S01]  /*13a00*/  FMUL.FTZ R10, R37, UR4 ;  /* 0x00000004250a7c20 */ /* 0x000fe20008410000 */
[----:B------:R-:W-:Y:S01]  /*13a10*/  FMUL.FTZ R13, R41, UR4 ;  /* 0x00000004290d7c20 */ /* 0x000fe20008410000 */
[----:B------:R-:W-:Y:S01]  /*13a20*/  FMUL.FTZ R45, R45, UR4 ;  /* 0x000000042d2d7c20 */ /* 0x000fe20008410000 */
[----:B------:R-:W3:Y:S01]  /*13a30*/  @P1 LDC R25, c[0x0][0x450] ;  /* 0x00011400ff191b82 */ /* 0x000ee20000000800 */
        /* <DEDUP_REMOVED lines=13> */
[----:B------:R-:W-:Y:S01]  /*13b10*/  ULDC UR39, c[0x0][0x9d8] ;  /* 0x0002760000277ab9 */ /* 0x000fe20000000800 */
[----:B------:R-:W-:Y:S01]  /*13b20*/  ULDC UR42, c[0x0][0x988] ;  /* 0x00026200002a7ab9 */ /* 0x000fe20000000800 */
[----:B------:R-:W-:Y:S01]  /*13b30*/  ULDC UR43, c[0x0][0x988] ;  /* 0x00026200002b7ab9 */ /* 0x000fe20000000800 */
[----:B------:R-:W-:Y:S01]  /*13b40*/  BSSY B0, `(.L_x_2860) ;  /* 0x00004c7000007945 */ /* 0x000fe20003800000 */
[----:B------:R-:W-:-:S02]  /*13b50*/  CS2R R118, SRZ ;  /* 0x0000000000767805 */ /* 0x000fc4000001ff00 */
[----:B------:R-:W-:Y:S01]  /*13b60*/  CS2R R116, SRZ ;  /* 0x0000000000747805 */ /* 0x000fe2000001ff00 */
[----:B------:R-:W4:Y:S01]  /*13b70*/  MUFU.TANH R28, R39 ;  /* 0x00000027001c7308 */ /* 0x000f220000002400 */
[----:B------:R-:W-:Y:S02]  /*13b80*/  CS2R R114, SRZ ;  /* 0x0000000000727805 */ /* 0x000fe4000001ff00 */
[----:B------:R-:W-:Y:S02]  /*13b90*/  CS2R R112, SRZ ;  /* 0x0000000000707805 */ /* 0x000fe4000001ff00 */
[----:B------:R-:W-:Y:S02]  /*13ba0*/  CS2R R110, SRZ ;  /* 0x00000000006e7805 */ /* 0x000fe4000001ff00 */
[----:B------:R-:W-:Y:S02]  /*13bb0*/  CS2R R108, SRZ ;  /* 0x00000000006c7805 */ /* 0x000fe4000001ff00 */
[----:B------:R-:W-:-:S02]  /*13bc0*/  CS2R R106, SRZ ;  /* 0x00000000006a7805 */ /* 0x000fc4000001ff00 */
[----:B------:R-:W-:Y:S02]  /*13bd0*/  CS2R R104, SRZ ;  /* 0x0000000000687805 */ /* 0x000fe4000001ff00 */
[----:B------:R-:W-:Y:S01]  /*13be0*/  CS2R R102, SRZ ;  /* 0x0000000000667805 */ /* 0x000fe2000001ff00 */
[----:B------:R-:W4:Y:S08]  /*13bf0*/  MUFU.TANH R42, R42 ;  /* 0x0000002a002a7308 */ /* 0x000f300000002400 */
[----:B------:R-:W4:Y:S08]  /*13c00*/  MUFU.TANH R43, R43 ;  /* 0x0000002b002b7308 */ /* 0x000f300000002400 */
[----:B------:R4:W4:Y:S08]  /*13c10*/  MUFU.TANH R24, R46 ;  /* 0x0000002e00187308 */ /* 0x0009300000002400 */
[----:B------:R-:W4:Y:S08]  /*13c20*/  MUFU.TANH R47, R47 ;  /* 0x0000002f002f7308 */ /* 0x000f300000002400 */
[----:B------:R-:W4:Y:S08]  /*13c30*/  MUFU.TANH R50, R50 ;  /* 0x0000003200327308 */ /* 0x000f300000002400 */
[----:B------:R-:W4:Y:S08]  /*13c40*/  MUFU.TANH R51, R51 ;  /* 0x0000003300337308 */ /* 0x000f300000002400 */
[----:B------:R-:W4:Y:S08]  /*13c50*/  MUFU.TANH R32, R54 ;  /* 0x0000003600207308 */ /* 0x000f300000002400 */
[----:B------:R-:W4:Y:S08]  /*13c60*/  MUFU.TANH R55, R55 ;  /* 0x0000003700377308 */ /* 0x000f300000002400 */
[----:B------:R-:W4:Y:S08]  /*13c70*/  MUFU.TANH R36, R58 ;  /* 0x0000003a00247308 */ /* 0x000f300000002400 */
[----:B------:R-:W-:Y:S08]  /*13c80*/  MUFU.TANH R40, R62 ;  /* 0x0000003e00287308 */ /* 0x000ff00000002400 */
        /* <DEDUP_REMOVED lines=18> */
[----:B------:R-:W-:Y:S01]  /*13db0*/  MUFU.TANH R53, R53 ;  /* 0x0000003500357308 */ /* 0x000fe20000002400 */
[----:B--2---:R-:W-:-:S04]  /*13dc0*/  IMAD.IADD R4, R12, 0x1, R225 ;  /* 0x000000010c047824 */ /* 0x004fc800078e02e1 */
[----:B-1----:R-:W-:-:S03]  /*13dd0*/  @P1 IMAD.HI.U32 R12, R4, R21, RZ ;  /* 0x00000015040c1227 */ /* 0x002fc600078e00ff */
[----:B------:R-:W-:Y:S01]  /*13de0*/  MUFU.TANH R56, R56 ;  /* 0x0000003800387308 */ /* 0x000fe20000002400 */
[----:B------:R-:W-:Y:S01]  /*13df0*/  IMAD.MOV.U32 R21, RZ, RZ, -0x60 ;  /* 0xffffffa0ff157424 */ /* 0x000fe200078e00ff */
[----:B---3--:R-:W-:Y:S01]  /*13e00*/  @P1 SHF.R.U32.HI R4, RZ, R25, R12 ;  /* 0x00000019ff041219 */ /* 0x008fe2000001160c */
[C---:B------:R-:W-:Y:S02]  /*13e10*/  IMAD R12, R72.reuse, -0x60, R227 ;  /* 0xffffffa0480c7824 */ /* 0x040fe400078e02e3 */
[----:B------:R-:W-:Y:S02]  /*13e20*/  IMAD R14, R72, R21, 0x61 ;  /* 0x00000061480e7424 */ /* 0x000fe400078e0215 */
[----:B------:R-:W1:Y:S01]  /*13e30*/  SHFL.IDX PT, R20, R4, 0x1, 0x1c1f ;  /* 0x003c1f0004147f89 */ /* 0x000e6200000e0000 */
[----:B------:R-:W-:Y:S01]  /*13e40*/  VIADD R12, R12, 0x60 ;  /* 0x000000600c0c7836 */ /* 0x000fe20000000000 */
[----:B------:R-:W-:Y:S01]  /*13e50*/  MUFU.TANH R57, R57 ;  /* 0x0000003900397308 */ /* 0x000fe20000002400 */
[C---:B------:R-:W-:Y:S01]  /*13e60*/  IMAD R14, R229.reuse, -0x2, R14 ;  /* 0xfffffffee50e7824 */ /* 0x040fe200078e020e */
[----:B------:R-:W2:Y:S01]  /*13e70*/  SHFL.IDX PT, R4, R4, RZ, 0x1c1f ;  /* 0x001c1fff04047589 */ /* 0x000ea200000e0000 */
[----:B------:R-:W-:-:S03]  /*13e80*/  IMAD R21, R229, -0x2, R12 ;  /* 0xfffffffee5157824 */ /* 0x000fc600078e020c */
[----:B------:R-:W-:Y:S02]  /*13e90*/  IADD3 R86, -R226, R14, R227 ;  /* 0x0000000ee2567210 */ /* 0x000fe40007ffe1e3 */
[----:B------:R-:W-:Y:S08]  /*13ea0*/  MUFU.TANH R60, R60 ;  /* 0x0000003c003c7308 */ /* 0x000ff00000002400 */
[----:B------:R-:W-:Y:S01]  /*13eb0*/  MUFU.TANH R61, R61 ;  /* 0x0000003d003d7308 */ /* 0x000fe20000002400 */
[----:B-1----:R-:W-:-:S07]  /*13ec0*/  VIADDMNMX R27, R20, R86, R21, PT ;  /* 0x00000056141b7246 */ /* 0x002fce0003800115 */
[----:B------:R-:W-:Y:S01]  /*13ed0*/  MUFU.TANH R33, R64 ;  /* 0x0000004000217308 */ /* 0x000fe20000002400 */
[C---:B------:R-:W-:Y:S02]  /*13ee0*/  ISETP.GT.AND P2, PT, R27.reuse, RZ, PT ;  /* 0x000000ff1b00720c */ /* 0x040fe40003f44270 */
[C---:B------:R-:W-:Y:S02]  /*13ef0*/  ISETP.GT.AND P3, PT, R27.reuse, 0x1, PT ;  /* 0x000000011b00780c */ /* 0x040fe40003f64270 */
[C---:B------:R-:W-:Y:S02]  /*13f00*/  ISETP.GT.AND P4, PT, R27.reuse, 0x8, PT ;  /* 0x000000081b00780c */ /* 0x040fe40003f84270 */
[----:B------:R-:W-:Y:S01]  /*13f10*/  FSEL R84, R26, -INF , P2 ;  /* 0xff8000001a547808 */ /* 0x000fe20001000000 */
[----:B------:R-:W-:Y:S01]  /*13f20*/  MUFU.TANH R65, R65 ;  /* 0x0000004100417308 */ /* 0x000fe20000002400 */
[----:B------:R-:W-:Y:S02]  /*13f30*/  FSEL R82, R82, -INF , P3 ;  /* 0xff80000052527808 */ /* 0x000fe40001800000 */
[----:B------:R-:W-:-:S02]  /*13f40*/  ISETP.GT.AND P2, PT, R27, 0x9, PT ;  /* 0x000000091b00780c */ /* 0x000fc40003f44270 */
[----:B0-----:R-:W-:Y:S02]  /*13f50*/  FSEL R80, R30, -INF , P4 ;  /* 0xff8000001e507808 */ /* 0x001fe40002000000 */
[----:B------:R-:W-:Y:S01]  /*13f60*/  FMNMX.FTZ R25, R84, R82, !PT ;  /* 0x0000005254197209 */ /* 0x000fe20007810000 */
[----:B------:R-:W-:Y:S01]  /*13f70*/  MUFU.TANH R69, R69 ;  /* 0x0000004500457308 */ /* 0x000fe20000002400 */
[----:B------:R-:W-:Y:S02]  /*13f80*/  ISETP.GT.AND P3, PT, R27, 0x10, PT ;  /* 0x000000101b00780c */ /* 0x000fe40003f64270 */
[----:B----4-:R-:W-:Y:S02]  /*13f90*/  FSEL R78, R31, -INF , P2 ;  /* 0xff8000001f4e7808 */ /* 0x010fe40001000000 */
[----:B------:R-:W-:Y:S02]  /*13fa0*/  FMNMX.FTZ R25, R80, R25, !PT ;  /* 0x0000001950197209 */ /* 0x000fe40007810000 */
[----:B------:R-:W-:-:S02]  /*13fb0*/  ISETP.GT.AND P2, PT, R27, 0x11, PT ;  /* 0x000000111b00780c */ /* 0x000fc40003f44270 */
[----:B------:R-:W-:Y:S02]  /*13fc0*/  FSEL R76, R34, -INF , P3 ;  /* 0xff800000224c7808 */ /* 0x000fe40001800000 */
[----:B------:R-:W-:Y:S02]  /*13fd0*/  FMNMX.FTZ R25, R78, R25, !PT ;  /* 0x000000194e197209 */ /* 0x000fe40007810000 */
[----:B------:R-:W-:Y:S02]  /*13fe0*/  ISETP.GT.AND P3, PT, R27, 0x18, PT ;  /* 0x000000181b00780c */ /* 0x000fe40003f64270 */
[----:B------:R-:W-:Y:S01]  /*13ff0*/  FSEL R74, R35, -INF , P2 ;  /* 0xff800000234a7808 */ /* 0x000fe20001000000 */
[----:B------:R-:W-:Y:S01]  /*14000*/  IMAD.MOV.U32 R35, RZ, RZ, R225 ;  /* 0x000000ffff237224 */ /* 0x000fe200078e00e1 */
[----:B------:R-:W-:Y:S02]  /*14010*/  FMNMX.FTZ R25, R76, R25, !PT ;  /* 0x000000194c197209 */ /* 0x000fe40007810000 */
[----:B------:R-:W-:-:S02]  /*14020*/  ISETP.GT.AND P2, PT, R27, 0x19, PT ;  /* 0x000000191b00780c */ /* 0x000fc40003f44270 */
[----:B------:R-:W-:Y:S02]  /*14030*/  FSEL R46, R38, -INF , P3 ;  /* 0xff800000262e7808 */ /* 0x000fe40001800000 */
[----:B------:R-:W-:Y:S01]  /*14040*/  FMNMX.FTZ R25, R74, R25, !PT ;  /* 0x000000194a197209 */ /* 0x000fe20007810000 */
[----:B------:R-:W0:Y:S01]  /*14050*/  MUFU.TANH R38, R59 ;  /* 0x0000003b00267308 */ /* 0x000e220000002400 */
[C---:B------:R-:W-:Y:S02]  /*14060*/  ISETP.GT.AND P3, PT, R27.reuse, 0x20, PT ;  /* 0x000000201b00780c */ /* 0x040fe40003f64270 */
[----:B------:R-:W-:Y:S02]  /*14070*/  FSEL R28, R28, -INF , P2 ;  /* 0xff8000001c1c7808 */ /* 0x000fe40001000000 */
[----:B------:R-:W-:Y:S02]  /*14080*/  FMNMX.FTZ R25, R46, R25, !PT ;  /* 0x000000192e197209 */ /* 0x000fe40007810000 */
[----:B------:R-:W-:-:S02]  /*14090*/  ISETP.GT.AND P2, PT, R27, 0x21, PT ;  /* 0x000000211b00780c */ /* 0x000fc40003f44270 */
[----:B------:R-:W-:Y:S02]  /*140a0*/  FSEL R12, R42, -INF , P3 ;  /* 0xff8000002a0c7808 */ /* 0x000fe40001800000 */
[----:B------:R-:W-:Y:S01]  /*140b0*/  FMNMX.FTZ R25, R28, R25, !PT ;  /* 0x000000191c197209 */ /* 0x000fe20007810000 */
[----:B------:R-:W1:Y:S01]  /*140c0*/  MUFU.TANH R42, R66 ;  /* 0x00000042002a7308 */ /* 0x000e620000002400 */
[----:B------:R-:W-:Y:S02]  /*140d0*/  ISETP.GT.AND P3, PT, R27, 0x28, PT ;  /* 0x000000281b00780c */ /* 0x000fe40003f64270 */
[----:B------:R-:W-:Y:S02]  /*140e0*/  FSEL R14, R43, -INF , P2 ;  /* 0xff8000002b0e7808 */ /* 0x000fe40001000000 */
[----:B------:R-:W-:Y:S02]  /*140f0*/  FMNMX.FTZ R25, R12, R25, !PT ;  /* 0x000000190c197209 */ /* 0x000fe40007810000 */
[----:B------:R-:W-:-:S02]  /*14100*/  ISETP.GT.AND P2, PT, R27, 0x29, PT ;  /* 0x000000291b00780c */ /* 0x000fc40003f44270 */
[----:B------:R-:W-:Y:S02]  /*14110*/  FSEL R20, R24, -INF , P3 ;  /* 0xff80000018147808 */ /* 0x000fe40001800000 */
[----:B------:R-:W-:Y:S02]  /*14120*/  FMNMX.FTZ R25, R14, R25, !PT ;  /* 0x000000190e197209 */ /* 0x000fe40007810000 */
        /* <DEDUP_REMOVED lines=18> */
[C---:B------:R-:W-:Y:S02]  /*14250*/  ISETP.GT.AND P3, PT, R27.reuse, 0x48, PT ;  /* 0x000000481b00780c */ /* 0x040fe40003f64270 */
[----:B0-----:R-:W-:Y:S02]  /*14260*/  FSEL R38, R38, -INF , P2 ;  /* 0xff80000026267808 */ /* 0x001fe40001000000 */
[----:B------:R-:W-:Y:S02]  /*14270*/  FMNMX.FTZ R25, R36, R25, !PT ;  /* 0x0000001924197209 */ /* 0x000fe40007810000 */
[----:B------:R-:W-:-:S02]  /*14280*/  ISETP.GT.AND P2, PT, R27, 0x49, PT ;  /* 0x000000491b00780c */ /* 0x000fc40003f44270 */
[----:B------:R-:W-:Y:S02]  /*14290*/  FSEL R40, R40, -INF , P3 ;  /* 0xff80000028287808 */ /* 0x000fe40001800000 */
[----:B------:R-:W-:Y:S02]  /*142a0*/  FMNMX.FTZ R25, R38, R25, !PT ;  /* 0x0000001926197209 */ /* 0x000fe40007810000 */
[----:B------:R-:W-:Y:S02]  /*142b0*/  ISETP.GT.AND P3, PT, R27, 0x50, PT ;  /* 0x000000501b00780c */ /* 0x000fe40003f64270 */
[----:B------:R-:W-:Y:S02]  /*142c0*/  FSEL R50, R63, -INF , P2 ;  /* 0xff8000003f327808 */ /* 0x000fe40001000000 */
[----:B------:R-:W-:Y:S01]  /*142d0*/  FMNMX.FTZ R29, R40, R25, !PT ;  /* 0x00000019281d7209 */ /* 0x000fe20007810000 */
[----:B------:R-:W-:Y:S01]  /*142e0*/  FMUL.FTZ R25, R44, UR4 ;  /* 0x000000042c197c20 */ /* 0x000fe20008410000 */
[----:B------:R-:W-:-:S02]  /*142f0*/  ISETP.GT.AND P2, PT, R27, 0x51, PT ;  /* 0x000000511b00780c */ /* 0x000fc40003f44270 */
[----:B-1----:R-:W-:Y:S01]  /*14300*/  FSEL R42, R42, -INF , P3 ;  /* 0xff8000002a2a7808 */ /* 0x002fe20001800000 */
[----:B------:R0:W1:Y:S01]  /*14310*/  MUFU.TANH R31, R25 ;  /* 0x00000019001f7308 */ /* 0x0000620000002400 */
[----:B------:R-:W-:Y:S02]  /*14320*/  FMNMX.FTZ R29, R50, R29, !PT ;  /* 0x0000001d321d7209 */ /* 0x000fe40007810000 */
[----:B------:R-:W-:Y:S02]  /*14330*/  ISETP.GT.AND P3, PT, R27, 0x58, PT ;  /* 0x000000581b00780c */ /* 0x000fe40003f64270 */
[----:B------:R-:W-:Y:S02]  /*14340*/  FSEL R44, R67, -INF , P2 ;  /* 0xff800000432c7808 */ /* 0x000fe40001000000 */
[----:B------:R-:W-:Y:S02]  /*14350*/  FMNMX.FTZ R29, R42, R29, !PT ;  /* 0x0000001d2a1d7209 */ /* 0x000fe40007810000 */
[----:B------:R-:W-:Y:S01]  /*14360*/  ISETP.GT.AND P2, PT, R27, 0x59, PT ;  /* 0x000000591b00780c */ /* 0x000fe20003f44270 */
[----:B0-----:R-:W-:Y:S01]  /*14370*/  FMUL.FTZ R25, R68, UR4 ;  /* 0x0000000444197c20 */ /* 0x001fe20008410000 */
[----:B------:R-:W-:Y:S01]  /*14380*/  FSEL R58, R58, -INF , P3 ;  /* 0xff8000003a3a7808 */ /* 0x000fe20001800000 */
[----:B------:R-:W-:Y:S01]  /*14390*/  ULDC UR4, c[0x0][0x988] ;  /* 0x0002620000047ab9 */ /* 0x000fe20000000800 */
[----:B------:R-:W-:-:S02]  /*143a0*/  FMNMX.FTZ R29, R44, R29, !PT ;  /* 0x0000001d2c1d7209 */ /* 0x000fc40007810000 */
[----:B------:R-:W-:Y:S01]  /*143b0*/  FSEL R54, R54, -INF , P2 ;  /* 0xff80000036367808 */ /* 0x000fe20001000000 */
[----:B------:R-:W0:Y:S01]  /*143c0*/  MUFU.TANH R25, R25 ;  /* 0x0000001900197308 */ /* 0x000e220000002400 */
[----:B------:R-:W-:Y:S02]  /*143d0*/  FMNMX.FTZ R29, R58, R29, !PT ;  /* 0x0000001d3a1d7209 */ /* 0x000fe40007810000 */
[----:B--2---:R-:W-:Y:S02]  /*143e0*/  VIADDMNMX R27, R4, R86, R21, PT ;  /* 0x00000056041b7246 */ /* 0x004fe40003800115 */
[----:B------:R-:W-:Y:S02]  /*143f0*/  FMNMX.FTZ R29, R54, R29, !PT ;  /* 0x0000001d361d7209 */ /* 0x000fe40007810000 */
[C---:B------:R-:W-:Y:S02]  /*14400*/  ISETP.GT.AND P2, PT, R27.reuse, RZ, PT ;  /* 0x000000ff1b00720c */ /* 0x040fe40003f44270 */
[C---:B------:R-:W-:Y:S01]  /*14410*/  ISETP.GT.AND P3, PT, R27.reuse, 0x1, PT ;  /* 0x000000011b00780c */ /* 0x040fe20003f64270 */
[----:B------:R-:W2:Y:S01]  /*14420*/  SHFL.BFLY PT, R62, R29, 0x2, 0x1f ;  /* 0x0c401f001d3e7f89 */ /* 0x000ea200000e0000 */
[----:B------:R-:W-:-:S02]  /*14430*/  ISETP.GT.AND P4, PT, R27, 0x8, PT ;  /* 0x000000081b00780c */ /* 0x000fc40003f84270 */
[----:B------:R-:W-:Y:S02]  /*14440*/  FSEL R21, R0, -INF , P2 ;  /* 0xff80000000157808 */ /* 0x000fe40001000000 */
[----:B------:R-:W-:Y:S01]  /*14450*/  FSEL R88, R3, -INF , P3 ;  /* 0xff80000003587808 */ /* 0x000fe20001800000 */
[----:B------:R-:W-:Y:S01]  /*14460*/  IMAD.U32 R3, RZ, RZ, UR4 ;  /* 0x00000004ff037e24 */ /* 0x000fe2000f8e00ff */
[C---:B------:R-:W-:Y:S02]  /*14470*/  ISETP.GT.AND P2, PT, R27.reuse, 0x9, PT ;  /* 0x000000091b00780c */ /* 0x040fe40003f44270 */
[----:B------:R-:W-:Y:S02]  /*14480*/  FSEL R66, R6, -INF , P4 ;  /* 0xff80000006427808 */ /* 0x000fe40002000000 */
[----:B------:R-:W-:Y:S02]  /*14490*/  ISETP.GT.AND P3, PT, R27, 0x10, PT ;  /* 0x000000101b00780c */ /* 0x000fe40003f64270 */
[----:B------:R-:W-:-:S02]  /*144a0*/  FSEL R68, R7, -INF , P2 ;  /* 0xff80000007447808 */ /* 0x000fc40001000000 */
[C---:B------:R-:W-:Y:S02]  /*144b0*/  ISETP.GT.AND P2, PT, R27.reuse, 0x11, PT ;  /* 0x000000111b00780c */ /* 0x040fe40003f44270 */
[----:B------:R-:W-:Y:S02]  /*144c0*/  FSEL R70, R8, -INF , P3 ;  /* 0xff80000008467808 */ /* 0x000fe40001800000 */
[----:B------:R-:W-:Y:S02]  /*144d0*/  ISETP.GT.AND P4, PT, R27, 0x18, PT ;  /* 0x000000181b00780c */ /* 0x000fe40003f84270 */
[----:B------:R-:W-:Y:S02]  /*144e0*/  FSEL R86, R9, -INF , P2 ;  /* 0xff80000009567808 */ /* 0x000fe40001000000 */
[----:B------:R-:W-:Y:S02]  /*144f0*/  ISETP.GT.AND P2, PT, R27, 0x19, PT ;  /* 0x000000191b00780c */ /* 0x000fe40003f44270 */
[----:B--2---:R-:W-:-:S02]  /*14500*/  FMNMX.FTZ R62, R29, R62, !PT ;  /* 0x0000003e1d3e7209 */ /* 0x004fc40007810000 */
[----:B------:R-:W-:Y:S02]  /*14510*/  FSEL R90, R11, -INF , P4 ;  /* 0xff8000000b5a7808 */ /* 0x000fe40002000000 */
[----:B------:R-:W-:Y:S01]  /*14520*/  FSEL R92, R10, -INF , P2 ;  /* 0xff8000000a5c7808 */ /* 0x000fe20001000000 */
[----:B------:R-:W2:Y:S01]  /*14530*/  SHFL.BFLY PT, R29, R62, 0x1, 0x1f ;  /* 0x0c201f003e1d7f89 */ /* 0x000ea200000e0000 */
[----:B------:R-:W-:-:S04]  /*14540*/  ISETP.GT.AND P2, PT, R27, 0x21, PT ;  /* 0x000000211b00780c */ /* 0x000fc80003f44270 */
[----:B------:R-:W-:Y:S02]  /*14550*/  FSEL R94, R13, -INF , P2 ;  /* 0xff8000000d5e7808 */ /* 0x000fe40001000000 */
[----:B------:R-:W-:-:S04]  /*14560*/  ISETP.GT.AND P2, PT, R27, 0x29, PT ;  /* 0x000000291b00780c */ /* 0x000fc80003f44270 */
[----:B------:R-:W-:Y:S02]  /*14570*/  FSEL R96, R45, -INF , P2 ;  /* 0xff8000002d607808 */ /* 0x000fe40001000000 */
[----:B------:R-:W-:-:S04]  /*14580*/  ISETP.GT.AND P2, PT, R27, 0x31, PT ;  /* 0x000000311b00780c */ /* 0x000fc80003f44270 */
[----:B------:R-:W-:Y:S02]  /*14590*/  FSEL R100, R49, -INF , P2 ;  /* 0xff80000031647808 */ /* 0x000fe40001000000 */
[----:B------:R-:W-:Y:S02]  /*145a0*/  ISETP.GT.AND P2, PT, R27, 0x39, PT ;  /* 0x000000391b00780c */ /* 0x000fe40003f44270 */
[----:B--2---:R-:W-:Y:S02]  /*145b0*/  FMNMX.FTZ R4, R62, R29, !PT ;  /* 0x0000001d3e047209 */ /* 0x004fe40007810000 */
[----:B------:R-:W-:Y:S02]  /*145c0*/  FMNMX.FTZ R29, R21, R88, !PT ;  /* 0x00000058151d7209 */ /* 0x000fe40007810000 */
[C---:B------:R-:W-:Y:S01]  /*145d0*/  FSETP.NEU.FTZ.AND P3, PT, R4.reuse, -INF , PT ;  /* 0xff8000000400780b */ /* 0x040fe20003f7d000 */
[----:B------:R-:W-:Y:S01]  /*145e0*/  FMUL.FTZ R7, R4, R3 ;  /* 0x0000000304077220 */ /* 0x000fe20000410000 */
[----:B------:R-:W-:-:S04]  /*145f0*/  FMNMX.FTZ R29, R66, R29, !PT ;  /* 0x0000001d421d7209 */ /* 0x000fc80007810000 */
[----:B------:R-:W-:Y:S02]  /*14600*/  FMNMX.FTZ R29, R68, R29, !PT ;  /* 0x0000001d441d7209 */ /* 0x000fe40007810000 */
[----:B------:R-:W-:Y:S02]  /*14610*/  FSEL R7, R7, RZ, P3 ;  /* 0x000000ff07077208 */ /* 0x000fe40001800000 */
[----:B------:R-:W-:Y:S02]  /*14620*/  FMNMX.FTZ R29, R70, R29, !PT ;  /* 0x0000001d461d7209 */ /* 0x000fe40007810000 */
[----:B------:R-:W-:Y:S01]  /*14630*/  ISETP.GT.AND P3, PT, R27, 0x20, PT ;  /* 0x000000201b00780c */ /* 0x000fe20003f64270 */
[--C-:B------:R-:W-:Y:S01]  /*14640*/  FFMA.FTZ R189, R84, R3, -R7.reuse ;  /* 0x0000000354bd7223 */ /* 0x100fe20000010807 */
[----:B------:R-:W-:Y:S01]  /*14650*/  FMNMX.FTZ R29, R86, R29, !PT ;  /* 0x0000001d561d7209 */ /* 0x000fe20007810000 */
[-CC-:B------:R-:W-:Y:S01]  /*14660*/  FFMA.FTZ R6, R82, R3.reuse, -R7.reuse ;  /* 0x0000000352067223 */ /* 0x180fe20000010807 */
[----:B------:R-:W-:Y:S01]  /*14670*/  FSEL R84, R15, -INF , P3 ;  /* 0xff8000000f547808 */ /* 0x000fe20001800000 */
[--C-:B------:R-:W-:Y:S01]  /*14680*/  FFMA.FTZ R191, R80, R3, -R7.reuse ;  /* 0x0000000350bf7223 */ /* 0x100fe20000010807 */
[----:B------:R-:W-:Y:S01]  /*14690*/  FMNMX.FTZ R29, R90, R29, !PT ;  /* 0x0000001d5a1d7209 */ /* 0x000fe20007810000 */
[-CC-:B------:R-:W-:Y:S01]  /*146a0*/  FFMA.FTZ R8, R78, R3.reuse, -R7.reuse ;  /* 0x000000034e087223 */ /* 0x180fe20000010807 */
[----:B------:R-:W-:Y:S01]  /*146b0*/  ISETP.GT.AND P3, PT, R27, 0x28, PT ;  /* 0x000000281b00780c */ /* 0x000fe20003f64270 */
[--C-:B------:R-:W-:Y:S01]  /*146c0*/  FFMA.FTZ R185, R76, R3, -R7.reuse ;  /* 0x000000034cb97223 */ /* 0x100fe20000010807 */
[----:B------:R-:W-:Y:S01]  /*146d0*/  FMNMX.FTZ R29, R92, R29, !PT ;  /* 0x0000001d5c1d7209 */ /* 0x000fe20007810000 */
[-CC-:B------:R-:W-:Y:S01]  /*146e0*/  FFMA.FTZ R187, R46, R3.reuse, -R7.reuse ;  /* 0x000000032ebb7223 */ /* 0x180fe20000010807 */
[----:B-1----:R-:W-:Y:S01]  /*146f0*/  FSEL R82, R31, -INF , P3 ;  /* 0xff8000001f527808 */ /* 0x002fe20001800000 */
[--C-:B------:R-:W-:Y:S01]  /*14700*/  FFMA.FTZ R173, R36, R3, -R7.reuse ;  /* 0x0000000324ad7223 */ /* 0x100fe20000010807 */
[----:B------:R-:W-:Y:S01]  /*14710*/  FMNMX.FTZ R29, R84, R29, !PT ;  /* 0x0000001d541d7209 */ /* 0x000fe20007810000 */
[----:B------:R-:W-:Y:S01]  /*14720*/  MUFU.EX2 R189, R189 ;  /* 0x000000bd00bd7308 */ /* 0x000fe20000000800 */
[C---:B------:R-:W-:Y:S01]  /*14730*/  ISETP.GT.AND P3, PT, R27.reuse, 0x30, PT ;  /* 0x000000301b00780c */ /* 0x040fe20003f64270 */
[----:B------:R-:W1:Y:S01]  /*14740*/  @P1 LDC R36, c[0x0][0x44c] ;  /* 0x00011300ff241b82 */ /* 0x000e620000000800 */
[----:B------:R-:W-:Y:S01]  /*14750*/  FMNMX.FTZ R29, R94, R29, !PT ;  /* 0x0000001d5e1d7209 */ /* 0x000fe20007810000 */
[-CC-:B------:R-:W-:Y:S01]  /*14760*/  FFMA.FTZ R179, R32, R3.reuse, -R7.reuse ;  /* 0x0000000320b37223 */ /* 0x180fe20000010807 */
[----:B------:R-:W-:Y:S01]  /*14770*/  FSEL R80, R48, -INF , P3 ;  /* 0xff80000030507808 */ /* 0x000fe20001800000 */
[--C-:B------:R-:W-:Y:S01]  /*14780*/  FFMA.FTZ R32, R34, R3, -R7.reuse ;  /* 0x0000000322207223 */ /* 0x100fe20000010807 */
[----:B------:R-:W-:Y:S01]  /*14790*/  FMNMX.FTZ R29, R82, R29, !PT ;  /* 0x0000001d521d7209 */ /* 0x000fe20007810000 */
[----:B------:R-:W2:Y:S01]  /*147a0*/  MUFU.EX2 R6, R6 ;  /* 0x0000000600067308 */ /* 0x000ea20000000800 */
[----:B------:R-:W-:Y:S01]  /*147b0*/  ISETP.GT.AND P3, PT, R27, 0x38, PT ;  /* 0x000000381b00780c */ /* 0x000fe20003f64270 */
[----:B------:R-:W-:Y:S01]  /*147c0*/  VIADD R34, R5, 0x30840 ;  /* 0x0003084005227836 */ /* 0x000fe20000000000 */
[----:B------:R-:W-:Y:S01]  /*147d0*/  FMNMX.FTZ R29, R96, R29, !PT ;  /* 0x0000001d601d7209 */ /* 0x000fe20007810000 */
[-CC-:B------:R-:W-:Y:S01]  /*147e0*/  FFMA.FTZ R10, R74, R3.reuse, -R7.reuse ;  /* 0x000000034a0a7223 */ /* 0x180fe20000010807 */
[----:B------:R-:W-:Y:S01]  /*147f0*/  FSEL R98, R52, -INF , P3 ;  /* 0xff80000034627808 */ /* 0x000fe20001800000 */
[--C-:B------:R-:W-:Y:S01]  /*14800*/  FFMA.FTZ R28, R28, R3, -R7.reuse ;  /* 0x000000031c1c7223 */ /* 0x100fe20000010807 */
[----:B------:R-:W-:Y:S01]  /*14810*/  FMNMX.FTZ R29, R80, R29, !PT ;  /* 0x0000001d501d7209 */ /* 0x000fe20007810000 */
[----:B------:R-:W3:Y:S01]  /*14820*/  MUFU.EX2 R191, R191 ;  /* 0x000000bf00bf7308 */ /* 0x000ee20000000800 */
[----:B------:R-:W-:Y:S01]  /*14830*/  ISETP.GT.AND P3, PT, R27, 0x40, PT ;  /* 0x000000401b00780c */ /* 0x000fe20003f64270 */
[--C-:B------:R-:W-:Y:S01]  /*14840*/  FFMA.FTZ R181, R12, R3, -R7.reuse ;  /* 0x000000030cb57223 */ /* 0x100fe20000010807 */
[----:B------:R-:W-:Y:S01]  /*14850*/  FMNMX.FTZ R29, R100, R29, !PT ;  /* 0x0000001d641d7209 */ /* 0x000fe20007810000 */
[-CC-:B------:R-:W-:Y:S01]  /*14860*/  FFMA.FTZ R183, R20, R3.reuse, -R7.reuse ;  /* 0x0000000314b77223 */ /* 0x180fe20000010807 */
[----:B------:R-:W-:Y:S01]  /*14870*/  FSEL R78, R53, -INF , P2 ;  /* 0xff800000354e7808 */ /* 0x000fe20001000000 */
[--C-:B------:R-:W-:Y:S01]  /*14880*/  FFMA.FTZ R177, R26, R3, -R7.reuse ;  /* 0x000000031ab17223 */ /* 0x100fe20000010807 */
[----:B------:R-:W-:Y:S01]  /*14890*/  FMNMX.FTZ R29, R98, R29, !PT ;  /* 0x0000001d621d7209 */ /* 0x000fe20007810000 */
[----:B------:R-:W4:Y:S01]  /*148a0*/  MUFU.EX2 R8, R8 ;  /* 0x0000000800087308 */ /* 0x000f220000000800 */
[C---:B------:R-:W-:Y:S01]  /*148b0*/  ISETP.GT.AND P2, PT, R27.reuse, 0x41, PT ;  /* 0x000000411b00780c */ /* 0x040fe20003f44270 */
[-CC-:B------:R-:W-:Y:S01]  /*148c0*/  FFMA.FTZ R12, R14, R3.reuse, -R7.reuse ;  /* 0x000000030e0c7223 */ /* 0x180fe20000010807 */
[----:B------:R-:W-:Y:S01]  /*148d0*/  FSEL R76, R56, -INF , P3 ;  /* 0xff800000384c7808 */ /* 0x000fe20001800000 */
[--C-:B------:R-:W-:Y:S01]  /*148e0*/  FFMA.FTZ R20, R24, R3, -R7.reuse ;  /* 0x0000000318147223 */ /* 0x100fe20000010807 */
[----:B------:R-:W-:Y:S01]  /*148f0*/  FMNMX.FTZ R29, R78, R29, !PT ;  /* 0x0000001d4e1d7209 */ /* 0x000fe20007810000 */
[----:B------:R-:W-:Y:S01]  /*14900*/  FFMA.FTZ R26, R30, R3, -R7 ;  /* 0x000000031e1a7223 */ /* 0x000fe20000010807 */
[----:B------:R-:W-:Y:S01]  /*14910*/  ISETP.GT.AND P3, PT, R27, 0x48, PT ;  /* 0x000000481b00780c */ /* 0x000fe20003f64270 */
[----:B------:R-:W-:Y:S01]  /*14920*/  MUFU.EX2 R185, R185 ;  /* 0x000000b900b97308 */ /* 0x000fe20000000800 */
[----:B------:R-:W-:Y:S01]  /*14930*/  FSEL R62, R57, -INF , P2 ;  /* 0xff800000393e7808 */ /* 0x000fe20001000000 */
[----:B-1----:R-:W-:Y:S01]  /*14940*/  @P1 IMAD.HI.U32 R5, R225, R36, RZ ;  /* 0x00000024e1051227 */ /* 0x002fe200078e00ff */
[----:B------:R-:W-:-:S03]  /*14950*/  FMNMX.FTZ R29, R76, R29, !PT ;  /* 0x0000001d4c1d7209 */ /* 0x000fc60007810000 */
[-CC-:B------:R-:W-:Y:S01]  /*14960*/  FFMA.FTZ R14, R38, R3.reuse, -R7.reuse ;  /* 0x00000003260e7223 */ /* 0x180fe20000010807 */
[C---:B------:R-:W-:Y:S01]  /*14970*/  ISETP.GT.AND P2, PT, R27.reuse, 0x49, PT ;  /* 0x000000491b00780c */ /* 0x040fe20003f44270 */
[--C-:B------:R-:W-:Y:S01]  /*14980*/  FFMA.FTZ R175, R40, R3, -R7.reuse ;  /* 0x0000000328af7223 */ /* 0x100fe20000010807 */
[----:B------:R-:W-:Y:S01]  /*14990*/  FSEL R64, R60, -INF , P3 ;  /* 0xff8000003c407808 */ /* 0x000fe20001800000 */
[----:B------:R-:W-:Y:S01]  /*149a0*/  MUFU.EX2 R10, R10 ;  /* 0x0000000a000a7308 */ /* 0x000fe20000000800 */
[----:B------:R-:W-:Y:S01]  /*149b0*/  FMNMX.FTZ R29, R62, R29, !PT ;  /* 0x0000001d3e1d7209 */ /* 0x000fe20007810000 */
[-CC-:B------:R-:W-:Y:S01]  /*149c0*/  FFMA.FTZ R24, R50, R3.reuse, -R7.reuse ;  /* 0x0000000332187223 */ /* 0x180fe20000010807 */
[----:B------:R-:W-:Y:S01]  /*149d0*/  ISETP.GT.AND P3, PT, R27, 0x50, PT ;  /* 0x000000501b00780c */ /* 0x000fe20003f64270 */
[-CC-:B------:R-:W-:Y:S01]  /*149e0*/  FFMA.FTZ R169, R42, R3.reuse, -R7.reuse ;  /* 0x000000032aa97223 */ /* 0x180fe20000010807 */
[----:B------:R-:W-:Y:S01]  /*149f0*/  FSEL R48, R61, -INF , P2 ;  /* 0xff8000003d307808 */ /* 0x000fe20001000000 */
[--C-:B------:R-:W-:Y:S01]  /*14a00*/  FFMA.FTZ R30, R44, R3, -R7.reuse ;  /* 0x000000032c1e7223 */ /* 0x100fe20000010807 */
[----:B------:R-:W-:Y:S01]  /*14a10*/  FMNMX.FTZ R29, R64, R29, !PT ;  /* 0x0000001d401d7209 */ /* 0x000fe20007810000 */
[----:B------:R-:W-:Y:S01]  /*14a20*/  MUFU.EX2 R187, R187 ;  /* 0x000000bb00bb7308 */ /* 0x000fe20000000800 */
[----:B------:R-:W-:Y:S01]  /*14a30*/  ISETP.GT.AND P2, PT, R27, 0x51, PT ;  /* 0x000000511b00780c */ /* 0x000fe20003f44270 */
[-CC-:B------:R-:W-:Y:S01]  /*14a40*/  FFMA.FTZ R171, R58, R3.reuse, -R7.reuse ;  /* 0x000000033aab7223 */ /* 0x180fe20000010807 */
[----:B------:R-:W-:Y:S01]  /*14a50*/  FSEL R46, R33, -INF , P3 ;  /* 0xff800000212e7808 */ /* 0x000fe20001800000 */
[----:B------:R-:W-:Y:S01]  /*14a60*/  FFMA.FTZ R54, R54, R3, -R7 ;  /* 0x0000000336367223 */ /* 0x000fe20000010807 */
[----:B------:R-:W-:Y:S01]  /*14a70*/  FMNMX.FTZ R29, R48, R29, !PT ;  /* 0x0000001d301d7209 */ /* 0x000fe20007810000 */
[----:B------:R-:W1:Y:S01]  /*14a80*/  @P1 LDC R38, c[0x0][0x450] ;  /* 0x00011400ff261b82 */ /* 0x000e620000000800 */
[----:B------:R-:W-:Y:S01]  /*14a90*/  ISETP.GT.AND P3, PT, R27, 0x58, PT ;  /* 0x000000581b00780c */ /* 0x000fe20003f64270 */
[----:B------:R-:W-:Y:S01]  /*14aa0*/  MUFU.EX2 R28, R28 ;  /* 0x0000001c001c7308 */ /* 0x000fe20000000800 */
[----:B------:R-:W-:-:S02]  /*14ab0*/  FSEL R52, R65, -INF , P2 ;  /* 0xff80000041347808 */ /* 0x000fc40001000000 */
[----:B------:R-:W-:Y:S02]  /*14ac0*/  CS2R R74, SRZ ;  /* 0x00000000004a7805 */ /* 0x000fe4000001ff00 */
[----:B------:R-:W-:Y:S02]  /*14ad0*/  FMNMX.FTZ R29, R46, R29, !PT ;  /* 0x0000001d2e1d7209 */ /* 0x000fe40007810000 */
[----:B------:R-:W-:Y:S02]  /*14ae0*/  CS2R R58, SRZ ;  /* 0x00000000003a7805 */ /* 0x000fe4000001ff00 */
[----:B------:R-:W-:Y:S02]  /*14af0*/  ISETP.GT.AND P2, PT, R27, 0x59, PT ;  /* 0x000000591b00780c */ /* 0x000fe40003f44270 */
[----:B------:R-:W-:Y:S02]  /*14b00*/  CS2R R50, SRZ ;  /* 0x0000000000327805 */ /* 0x000fe4000001ff00 */
[----:B0-----:R-:W-:Y:S01]  /*14b10*/  FSEL R56, R25, -INF , P3 ;  /* 0xff80000019387808 */ /* 0x001fe20001800000 */
[----:B------:R-:W-:Y:S01]  /*14b20*/  MUFU.EX2 R181, R181 ;  /* 0x000000b500b57308 */ /* 0x000fe20000000800 */
[----:B------:R-:W-:-:S02]  /*14b30*/  FMNMX.FTZ R29, R52, R29, !PT ;  /* 0x0000001d341d7209 */ /* 0x000fc40007810000 */
[----:B------:R-:W-:Y:S02]  /*14b40*/  CS2R R44, SRZ ;  /* 0x00000000002c7805 */ /* 0x000fe4000001ff00 */
[----:B------:R-:W-:Y:S02]  /*14b50*/  FSEL R60, R69, -INF , P2 ;  /* 0xff800000453c7808 */ /* 0x000fe40001000000 */
[----:B------:R-:W-:Y:S02]  /*14b60*/  CS2R R42, SRZ ;  /* 0x00000000002a7805 */ /* 0x000fe4000001ff00 */
[----:B------:R-:W-:Y:S02]  /*14b70*/  FMNMX.FTZ R29, R56, R29, !PT ;  /* 0x0000001d381d7209 */ /* 0x000fe40007810000 */
[----:B------:R-:W-:Y:S02]  /*14b80*/  CS2R R40, SRZ ;  /* 0x0000000000287805 */ /* 0x000fe4000001ff00 */
[----:B------:R-:W-:Y:S01]  /*14b90*/  PRMT R34, R217, 0x654, R34 ;  /* 0x00000654d9227816 */ /* 0x000fe20000000022 */
[----:B------:R-:W-:Y:S01]  /*14ba0*/  MUFU.EX2 R12, R12 ;  /* 0x0000000c000c7308 */ /* 0x000fe20000000800 */
[----:B------:R-:W-:-:S02]  /*14bb0*/  FMNMX.FTZ R29, R60, R29, !PT ;  /* 0x0000001d3c1d7209 */ /* 0x000fc40007810000 */
[----:B------:R2:W-:Y:S03]  /*14bc0*/  SYNCS.ARRIVE.TRANS64.RED.A1T0 RZ, [R34+URZ], RZ ;  /* 0x000000ff22ff79a7 */ /* 0x0005e6000810043f */
[----:B------:R-:W0:Y:S01]  /*14bd0*/  SHFL.BFLY PT, R0, R29, 0x2, 0x1f ;  /* 0x0c401f001d007f89 */ /* 0x000e2200000e0000 */
[----:B-1----:R-:W-:Y:S01]  /*14be0*/  @P1 SHF.R.U32.HI R35, RZ, R38, R5 ;  /* 0x00000026ff231219 */ /* 0x002fe20000011605 */
[----:B------:R-:W-:Y:S01]  /*14bf0*/  MUFU.EX2 R183, R183 ;  /* 0x000000b700b77308 */ /* 0x000fe20000000800 */
[----:B------:R-:W-:Y:S01]  /*14c00*/  CS2R R38, SRZ ;  /* 0x0000000000267805 */ /* 0x000fe2000001ff00 */
[----:B--2---:R-:W-:Y:S01]  /*14c10*/  FADD.FTZ R34, R189, R6 ;  /* 0x00000006bd227221 */ /* 0x004fe20000010000 */
[----:B------:R-:W-:Y:S02]  /*14c20*/  IADD3 R35, R35, R227, -R226 ;  /* 0x000000e323237210 */ /* 0x000fe40007ffe8e2 */
[----:B------:R-:W-:Y:S01]  /*14c30*/  F2FP.BF16.F32.PACK_AB R189, R6, R189 ;  /* 0x000000bd06bd723e */ /* 0x000fe200000010ff */
[----:B---3--:R-:W-:-:S02]  /*14c40*/  FADD.FTZ R33, R191, R34 ;  /* 0x00000022bf217221 */ /* 0x008fc40000010000 */
[----:B------:R-:W-:Y:S01]  /*14c50*/  MUFU.EX2 R20, R20 ;  /* 0x0000001400147308 */ /* 0x000fe20000000800 */
[----:B------:R-:W-:Y:S01]  /*14c60*/  IMAD.HI R35, R35, 0x2aaaaaab, RZ ;  /* 0x2aaaaaab23237827 */ /* 0x000fe200078e02ff */
[----:B----4-:R-:W-:-:S03]  /*14c70*/  F2FP.BF16.F32.PACK_AB R191, R8, R191 ;  /* 0x000000bf08bf723e */ /* 0x010fc600000010ff */
[----:B------:R-:W-:Y:S01]  /*14c80*/  FADD.FTZ R36, R8, R33 ;  /* 0x0000002108247221 */ /* 0x000fe20000010000 */
[----:B------:R-:W-:Y:S02]  /*14c90*/  SHF.R.U32.HI R220, RZ, 0x1f, R35 ;  /* 0x0000001fffdc7819 */ /* 0x000fe40000011623 */
[----:B------:R-:W-:Y:S02]  /*14ca0*/  MUFU.EX2 R177, R177 ;  /* 0x000000b100b17308 */ /* 0x000fe40000000800 */
[----:B------:R-:W-:Y:S02]  /*14cb0*/  LEA.HI.SX32 R220, R35, R220, 0x1c ;  /* 0x000000dc23dc7211 */ /* 0x000fe400078fe2ff */
[----:B0-----:R-:W-:-:S04]  /*14cc0*/  FMNMX.FTZ R9, R29, R0, !PT ;  /* 0x000000001d097209 */ /* 0x001fc80007810000 */
[----:B------:R-:W-:Y:S01]  /*14cd0*/  MUFU.EX2 R26, R26 ;  /* 0x0000001a001a7308 */ /* 0x000fe20000000800 */
[----:B------:R-:W-:Y:S01]  /*14ce0*/  VIMNMX R220, RZ, R220, !PT ;  /* 0x000000dcffdc7248 */ /* 0x000fe20007fe0100 */
[----:B------:R-:W0:Y:S06]  /*14cf0*/  SHFL.BFLY PT, R0, R9, 0x1, 0x1f ;  /* 0x0c201f0009007f89 */ /* 0x000e2c00000e0000 */
[----:B------:R-:W-:Y:S08]  /*14d00*/  MUFU.EX2 R179, R179 ;  /* 0x000000b300b37308 */ /* 0x000ff00000000800 */
[----:B------:R-:W-:Y:S08]  /*14d10*/  MUFU.EX2 R32, R32 ;  /* 0x0000002000207308 */ /* 0x000ff00000000800 */
[----:B------:R-:W-:Y:S01]  /*14d20*/  MUFU.EX2 R173, R173 ;  /* 0x000000ad00ad7308 */ /* 0x000fe20000000800 */
[----:B0-----:R-:W-:-:S04]  /*14d30*/  FMNMX.FTZ R0, R9, R0, !PT ;  /* 0x0000000009007209 */ /* 0x001fc80007810000 */
[C---:B------:R-:W-:Y:S01]  /*14d40*/  FSETP.NEU.FTZ.AND P2, PT, R0.reuse, -INF , PT ;  /* 0xff8000000000780b */ /* 0x040fe20003f5d000 */
[----:B------:R-:W-:Y:S02]  /*14d50*/  FMUL.FTZ R9, R0, R3 ;  /* 0x0000000300097220 */ /* 0x000fe40000410000 */
[----:B------:R-:W-:Y:S03]  /*14d60*/  MUFU.EX2 R14, R14 ;  /* 0x0000000e000e7308 */ /* 0x000fe60000000800 */
[----:B------:R-:W-:-:S05]  /*14d70*/  FSEL R9, R9, RZ, P2 ;  /* 0x000000ff09097208 */ /* 0x000fca0001000000 */
        /* <DEDUP_REMOVED lines=27> */
[----:B------:R-:W-:-:S05]  /*14f30*/  FFMA.FTZ R60, R60, R3, -R9 ;  /* 0x000000033c3c7223 */ /* 0x000fca0000010809 */
[----:B------:R2:W3:Y:S01]  /*14f40*/  MUFU.EX2 R11, R68 ;  /* 0x00000044000b7308 */ /* 0x0004e20000000800 */
[----:B0-----:R-:W-:Y:S01]  /*14f50*/  FADD.FTZ R31, R21, R88 ;  /* 0x00000058151f7221 */ /* 0x001fe20000010000 */
[----:B------:R-:W-:Y:S02]  /*14f60*/  F2FP.BF16.F32.PACK_AB R188, R88, R21 ;  /* 0x0000001558bc723e */ /* 0x000fe400000010ff */
[----:B------:R-:W-:-:S04]  /*14f70*/  CS2R R88, SRZ ;  /* 0x0000000000587805 */ /* 0x000fc8000001ff00 */
[----:B------:R-:W0:Y:S01]  /*14f80*/  MUFU.EX2 R70, R70 ;  /* 0x0000004600467308 */ /* 0x000e220000000800 */
[----:B-1----:R-:W-:Y:S01]  /*14f90*/  FADD.FTZ R34, R66, R31 ;  /* 0x0000001f42227221 */ /* 0x002fe20000010000 */
[----:B------:R-:W-:Y:S01]  /*14fa0*/  FADD.FTZ R31, R185, R36 ;  /* 0x00000024b91f7221 */ /* 0x000fe20000010000 */
[C---:B------:R-:W-:Y:S02]  /*14fb0*/  F2FP.BF16.F32.PACK_AB R185, R10.reuse, R185 ;  /* 0x000000b90ab9723e */ /* 0x040fe400000010ff */
[----:B--2---:R-:W-:Y:S01]  /*14fc0*/  CS2R R68, SRZ ;  /* 0x0000000000447805 */ /* 0x004fe2000001ff00 */
[----:B------:R-:W-:Y:S02]  /*14fd0*/  FADD.FTZ R36, R10, R31 ;  /* 0x0000001f0a247221 */ /* 0x000fe40000010000 */
[----:B------:R1:W2:Y:S01]  /*14fe0*/  MUFU.EX2 R13, R86 ;  /* 0x00000056000d7308 */ /* 0x0002a20000000800 */
[----:B---3--:R-:W-:Y:S01]  /*14ff0*/  FADD.FTZ R7, R11, R34 ;  /* 0x000000220b077221 */ /* 0x008fe20000010000 */
[----:B------:R-:W-:Y:S01]  /*15000*/  FADD.FTZ R33, R187, R36 ;  /* 0x00000024bb217221 */ /* 0x000fe20000010000 */
[----:B------:R-:W-:-:S02]  /*15010*/  F2FP.BF16.F32.PACK_AB R190, R11, R66 ;  /* 0x000000420bbe723e */ /* 0x000fc400000010ff */
[----:B------:R-:W-:Y:S02]  /*15020*/  CS2R R66, SRZ ;  /* 0x0000000000427805 */ /* 0x000fe4000001ff00 */
[C---:B------:R-:W-:Y:S01]  /*15030*/  F2FP.BF16.F32.PACK_AB R187, R28.reuse, R187 ;  /* 0x000000bb1cbb723e */ /* 0x040fe200000010ff */
[----:B------:R-:W-:Y:S01]  /*15040*/  FADD.FTZ R36, R28, R33 ;  /* 0x000000211c247221 */ /* 0x000fe20000010000 */
[----:B------:R-:W3:Y:S01]  /*15050*/  MUFU.EX2 R90, R90 ;  /* 0x0000005a005a7308 */ /* 0x000ee20000000800 */
[----:B0-----:R-:W-:Y:S02]  /*15060*/  FADD.FTZ R34, R70, R7 ;  /* 0x0000000746227221 */ /* 0x001fe40000010000 */
[----:B------:R-:W-:Y:S01]  /*15070*/  FADD.FTZ R33, R181, R36 ;  /* 0x00000024b5217221 */ /* 0x000fe20000010000 */
[C---:B------:R-:W-:Y:S02]  /*15080*/  F2FP.BF16.F32.PACK_AB R181, R12.reuse, R181 ;  /* 0x000000b50cb5723e */ /* 0x040fe400000010ff */
[----:B-1----:R-:W-:Y:S01]  /*15090*/  CS2R R86, SRZ ;  /* 0x0000000000567805 */ /* 0x002fe2000001ff00 */
[----:B------:R-:W-:Y:S01]  /*150a0*/  FADD.FTZ R36, R12, R33 ;  /* 0x000000210c247221 */ /* 0x000fe20000010000 */
[----:B------:R-:W-:Y:S01]  /*150b0*/  VIADD R12, R72, 0xfffffffe ;  /* 0xfffffffe480c7836 */ /* 0x000fe20000000000 */
[----:B------:R0:W1:Y:S01]  /*150c0*/  MUFU.EX2 R15, R92 ;  /* 0x0000005c000f7308 */ /* 0x0000620000000800 */
[----:B--2---:R-:W-:Y:S01]  /*150d0*/  FADD.FTZ R31, R13, R34 ;  /* 0x000000220d1f7221 */ /* 0x004fe20000010000 */
[----:B------:R-:W-:Y:S01]  /*150e0*/  FADD.FTZ R33, R183, R36 ;  /* 0x00000024b7217221 */ /* 0x000fe20000010000 */
[----:B------:R-:W-:-:S02]  /*150f0*/  F2FP.BF16.F32.PACK_AB R184, R13, R70 ;  /* 0x000000460db8723e */ /* 0x000fc400000010ff */
[----:B------:R-:W-:Y:S02]  /*15100*/  CS2R R72, SRZ ;  /* 0x0000000000487805 */ /* 0x000fe4000001ff00 */
[----:B------:R-:W-:Y:S01]  /*15110*/  ISETP.GE.AND P2, PT, R12, R220, PT ;  /* 0x000000dc0c00720c */ /* 0x000fe20003f46270 */
[C---:B------:R-:W-:Y:S01]  /*15120*/  FADD.FTZ R6, R20.reuse, R33 ;  /* 0x0000002114067221 */ /* 0x040fe20000010000 */
[----:B------:R-:W-:Y:S01]  /*15130*/  F2FP.BF16.F32.PACK_AB R183, R20, R183 ;  /* 0x000000b714b7723e */ /* 0x000fe200000010ff */
[----:B------:R-:W2:Y:S01]  /*15140*/  MUFU.EX2 R84, R84 ;  /* 0x0000005400547308 */ /* 0x000ea20000000800 */
[----:B---3--:R-:W-:Y:S01]  /*15150*/  FADD.FTZ R34, R90, R31 ;  /* 0x0000001f5a227221 */ /* 0x008fe20000010000 */
[----:B------:R-:W-:Y:S01]  /*15160*/  FADD.FTZ R33, R177, R6 ;  /* 0x00000006b1217221 */ /* 0x000fe20000010000 */
[----:B------:R-:W-:Y:S02]  /*15170*/  F2FP.BF16.F32.PACK_AB R177, R26, R177 ;  /* 0x000000b11ab1723e */ /* 0x000fe400000010ff */
[----:B0-----:R-:W-:-:S02]  /*15180*/  CS2R R92, SRZ ;  /* 0x00000000005c7805 */ /* 0x001fc4000001ff00 */
[----:B------:R-:W-:Y:S01]  /*15190*/  CS2R R70, SRZ ;  /* 0x0000000000467805 */ /* 0x000fe2000001ff00 */
[----:B------:R-:W-:Y:S01]  /*151a0*/  FADD.FTZ R8, R26, R33 ;  /* 0x000000211a087221 */ /* 0x000fe20000010000 */
[----:B------:R-:W-:Y:S01]  /*151b0*/  CS2R R36, SRZ ;  /* 0x0000000000247805 */ /* 0x000fe2000001ff00 */
[----:B------:R0:W3:Y:S01]  /*151c0*/  MUFU.EX2 R25, R94 ;  /* 0x0000005e00197308 */ /* 0x0000e20000000800 */
[----:B-1----:R-:W-:Y:S01]  /*151d0*/  FADD.FTZ R31, R15, R34 ;  /* 0x000000220f1f7221 */ /* 0x002fe20000010000 */
[----:B------:R-:W-:Y:S01]  /*151e0*/  FADD.FTZ R35, R179, R8 ;  /* 0x00000008b3237221 */ /* 0x000fe20000010000 */
[----:B------:R-:W-:Y:S02]  /*151f0*/  F2FP.BF16.F32.PACK_AB R186, R15, R90 ;  /* 0x0000005a0fba723e */ /* 0x000fe400000010ff */
[----:B------:R-:W-:Y:S02]  /*15200*/  CS2R R90, SRZ ;  /* 0x00000000005a7805 */ /* 0x000fe4000001ff00 */
[C---:B------:R-:W-:Y:S01]  /*15210*/  F2FP.BF16.F32.PACK_AB R179, R32.reuse, R179 ;  /* 0x000000b320b3723e */ /* 0x040fe200000010ff */
[----:B------:R-:W-:Y:S01]  /*15220*/  FADD.FTZ R8, R32, R35 ;  /* 0x0000002320087221 */ /* 0x000fe20000010000 */
[----:B------:R-:W1:Y:S01]  /*15230*/  MUFU.EX2 R82, R82 ;  /* 0x0000005200527308 */ /* 0x000e620000000800 */
[----:B--2---:R-:W-:-:S02]  /*15240*/  FADD.FTZ R34, R84, R31 ;  /* 0x0000001f54227221 */ /* 0x004fc40000010000 */
[----:B------:R-:W-:Y:S01]  /*15250*/  FADD.FTZ R13, R173, R8 ;  /* 0x00000008ad0d7221 */ /* 0x000fe20000010000 */
[----:B------:R-:W-:Y:S02]  /*15260*/  F2FP.BF16.F32.PACK_AB R173, R14, R173 ;  /* 0x000000ad0ead723e */ /* 0x000fe400000010ff */
[----:B0-----:R-:W-:Y:S02]  /*15270*/  CS2R R94, SRZ ;  /* 0x00000000005e7805 */ /* 0x001fe4000001ff00 */
[----:B------:R0:W2:Y:S01]  /*15280*/  MUFU.EX2 R27, R96 ;  /* 0x00000060001b7308 */ /* 0x0000a20000000800 */
[C---:B---3--:R-:W-:Y:S01]  /*15290*/  FADD.FTZ R31, R25.reuse, R34 ;  /* 0x00000022191f7221 */ /* 0x048fe20000010000 */
[----:B------:R-:W-:Y:S02]  /*152a0*/  F2FP.BF16.F32.PACK_AB R180, R25, R84 ;  /* 0x0000005419b4723e */ /* 0x000fe400000010ff */
[----:B------:R-:W-:-:S04]  /*152b0*/  CS2R R84, SRZ ;  /* 0x0000000000547805 */ /* 0x000fc8000001ff00 */
[----:B------:R-:W3:Y:S01]  /*152c0*/  MUFU.EX2 R80, R80 ;  /* 0x0000005000507308 */ /* 0x000ee20000000800 */
[----:B-1----:R-:W-:Y:S01]  /*152d0*/  FADD.FTZ R34, R82, R31 ;  /* 0x0000001f52227221 */ /* 0x002fe20000010000 */
[----:B0-----:R-:W-:-:S06]  /*152e0*/  CS2R R96, SRZ ;  /* 0x0000000000607805 */ /* 0x001fcc000001ff00 */
[----:B------:R0:W1:Y:S01]  /*152f0*/  MUFU.EX2 R29, R100 ;  /* 0x00000064001d7308 */ /* 0x0000620000000800 */
[C---:B--2---:R-:W-:Y:S01]  /*15300*/  FADD.FTZ R31, R27.reuse, R34 ;  /* 0x000000221b1f7221 */ /* 0x044fe20000010000 */
[----:B------:R-:W-:Y:S02]  /*15310*/  F2FP.BF16.F32.PACK_AB R182, R27, R82 ;  /* 0x000000521bb6723e */ /* 0x000fe400000010ff */
[----:B------:R-:W-:Y:S02]  /*15320*/  CS2R R82, SRZ ;  /* 0x0000000000527805 */ /* 0x000fe4000001ff00 */
[----:B------:R-:W-:Y:S02]  /*15330*/  CS2R R34, SRZ ;  /* 0x0000000000227805 */ /* 0x000fe4000001ff00 */
[----:B------:R-:W-:Y:S01]  /*15340*/  CS2R R26, SRZ ;  /* 0x00000000001a7805 */ /* 0x000fe2000001ff00 */
[----:B------:R-:W2:Y:S01]  /*15350*/  MUFU.EX2 R98, R98 ;  /* 0x0000006200627308 */ /* 0x000ea20000000800 */
[----:B---3--:R-:W-:Y:S01]  /*15360*/  FADD.FTZ R6, R80, R31 ;  /* 0x0000001f50067221 */ /* 0x008fe20000010000 */
[----:B0-----:R-:W-:-:S06]  /*15370*/  CS2R R100, SRZ ;  /* 0x0000000000647805 */ /* 0x001fcc000001ff00 */
[----:B------:R0:W3:Y:S01]  /*15380*/  MUFU.EX2 R5, R78 ;  /* 0x0000004e00057308 */ /* 0x0000e20000000800 */
[C---:B-1----:R-:W-:Y:S01]  /*15390*/  FADD.FTZ R33, R29.reuse, R6 ;  /* 0x000000061d217221 */ /* 0x042fe20000010000 */
[----:B------:R-:W-:Y:S02]  /*153a0*/  F2FP.BF16.F32.PACK_AB R176, R29, R80 ;  /* 0x000000501db0723e */ /* 0x000fe400000010ff */
[----:B------:R-:W-:Y:S02]  /*153b0*/  CS2R R80, SRZ ;  /* 0x0000000000507805 */ /* 0x000fe4000001ff00 */
[----:B------:R-:W-:Y:S02]  /*153c0*/  CS2R R28, SRZ ;  /* 0x00000000001c7805 */ /* 0x000fe4000001ff00 */
[----:B------:R-:W1:Y:S01]  /*153d0*/  MUFU.EX2 R76, R76 ;  /* 0x0000004c004c7308 */ /* 0x000e620000000800 */
[----:B--2---:R-:W-:Y:S01]  /*153e0*/  FADD.FTZ R6, R98, R33 ;  /* 0x0000002162067221 */ /* 0x004fe20000010000 */
[----:B0-----:R-:W-:-:S06]  /*153f0*/  CS2R R78, SRZ ;  /* 0x00000000004e7805 */ /* 0x001fcc000001ff00 */
[----:B------:R0:W2:Y:S01]  /*15400*/  MUFU.EX2 R7, R62 ;  /* 0x0000003e00077308 */ /* 0x0000a20000000800 */
[C---:B---3--:R-:W-:Y:S01]  /*15410*/  FADD.FTZ R33, R5.reuse, R6 ;  /* 0x0000000605217221 */ /* 0x048fe20000010000 */
[----:B------:R-:W-:Y:S02]  /*15420*/  F2FP.BF16.F32.PACK_AB R178, R5, R98 ;  /* 0x0000006205b2723e */ /* 0x000fe400000010ff */
[----:B------:R-:W-:-:S04]  /*15430*/  CS2R R98, SRZ ;  /* 0x0000000000627805 */ /* 0x000fc8000001ff00 */
[----:B------:R-:W3:Y:S01]  /*15440*/  MUFU.EX2 R64, R64 ;  /* 0x0000004000407308 */ /* 0x000ee20000000800 */
[----:B-1----:R-:W-:Y:S01]  /*15450*/  FADD.FTZ R6, R76, R33 ;  /* 0x000000214c067221 */ /* 0x002fe20000010000 */
[----:B0-----:R-:W-:Y:S02]  /*15460*/  CS2R R62, SRZ ;  /* 0x00000000003e7805 */ /* 0x001fe4000001ff00 */
[----:B------:R-:W-:-:S04]  /*15470*/  CS2R R32, SRZ ;  /* 0x0000000000207805 */ /* 0x000fc8000001ff00 */
[----:B------:R-:W0:Y:S01]  /*15480*/  MUFU.EX2 R24, R24 ;  /* 0x0000001800187308 */ /* 0x000e220000000800 */
[C---:B--2---:R-:W-:Y:S01]  /*15490*/  FADD.FTZ R15, R7.reuse, R6 ;  /* 0x00000006070f7221 */ /* 0x044fe20000010000 */
[----:B------:R-:W-:Y:S01]  /*154a0*/  FADD.FTZ R6, R14, R13 ;  /* 0x0000000d0e067221 */ /* 0x000fe20000010000 */
[----:B------:R-:W-:Y:S01]  /*154b0*/  F2FP.BF16.F32.PACK_AB R172, R7, R76 ;  /* 0x0000004c07ac723e */ /* 0x000fe200000010ff */
[----:B------:R-:W-:Y:S01]  /*154c0*/  IMAD.MOV.U32 R14, RZ, RZ, 0x3f800000 ;  /* 0x3f800000ff0e7424 */ /* 0x000fe200078e00ff */
[----:B------:R-:W-:Y:S01]  /*154d0*/  CS2R R76, SRZ ;  /* 0x00000000004c7805 */ /* 0x000fe2000001ff00 */
[----:B------:R-:W-:Y:S02]  /*154e0*/  FADD.FTZ R13, R175, R6 ;  /* 0x00000006af0d7221 */ /* 0x000fe40000010000 */
[----:B------:R1:W2:Y:S01]  /*154f0*/  MUFU.EX2 R9, R48 ;  /* 0x0000003000097308 */ /* 0x0002a20000000800 */
[----:B---3--:R-:W-:-:S07]  /*15500*/  FADD.FTZ R8, R64, R15 ;  /* 0x0000000f40087221 */ /* 0x008fce0000010000 */
[----:B------:R-:W3:Y:S01]  /*15510*/  MUFU.EX2 R169, R169 ;  /* 0x000000a900a97308 */ /* 0x000ee20000000800 */
[C---:B0-----:R-:W-:Y:S01]  /*15520*/  FADD.FTZ R6, R24.reuse, R13 ;  /* 0x0000000d18067221 */ /* 0x041fe20000010000 */
[----:B------:R-:W-:Y:S02]  /*15530*/  F2FP.BF16.F32.PACK_AB R175, R24, R175 ;  /* 0x000000af18af723e */ /* 0x000fe400000010ff */
[----:B-1----:R-:W-:Y:S02]  /*15540*/  CS2R R48, SRZ ;  /* 0x0000000000307805 */ /* 0x002fe4000001ff00 */
[----:B------:R-:W-:Y:S02]  /*15550*/  CS2R R24, SRZ ;  /* 0x0000000000187805 */ /* 0x000fe4000001ff00 */
[----:B------:R-:W0:Y:S01]  /*15560*/  MUFU.EX2 R46, R46 ;  /* 0x0000002e002e7308 */ /* 0x000e220000000800 */
[C---:B--2---:R-:W-:Y:S01]  /*15570*/  FADD.FTZ R15, R9.reuse, R8 ;  /* 0x00000008090f7221 */ /* 0x044fe20000010000 */
[----:B------:R-:W-:-:S02]  /*15580*/  F2FP.BF16.F32.PACK_AB R174, R9, R64 ;  /* 0x0000004009ae723e */ /* 0x000fc400000010ff */
[----:B------:R-:W-:-:S04]  /*15590*/  CS2R R64, SRZ ;  /* 0x0000000000407805 */ /* 0x000fc8000001ff00 */
[----:B------:R-:W1:Y:S01]  /*155a0*/  MUFU.EX2 R30, R30 ;  /* 0x0000001e001e7308 */ /* 0x000e620000000800 */
[----:B---3--:R-:W-:-:S07]  /*155b0*/  FADD.FTZ R5, R169, R6 ;  /* 0x00000006a9057221 */ /* 0x008fce0000010000 */
[----:B------:R2:W3:Y:S01]  /*155c0*/  MUFU.EX2 R31, R52 ;  /* 0x00000034001f7308 */ /* 0x0004e20000000800 */
[----:B0-----:R-:W-:-:S07]  /*155d0*/  FADD.FTZ R8, R46, R15 ;  /* 0x0000000f2e087221 */ /* 0x001fce0000010000 */
[----:B------:R-:W0:Y:S01]  /*155e0*/  MUFU.EX2 R171, R171 ;  /* 0x000000ab00ab7308 */ /* 0x000e220000000800 */
[C---:B-1----:R-:W-:Y:S01]  /*155f0*/  FADD.FTZ R6, R30.reuse, R5 ;  /* 0x000000051e067221 */ /* 0x042fe20000010000 */
[----:B------:R-:W-:Y:S02]  /*15600*/  F2FP.BF16.F32.PACK_AB R169, R30, R169 ;  /* 0x000000a91ea9723e */ /* 0x000fe400000010ff */
[----:B--2---:R-:W-:-:S04]  /*15610*/  CS2R R52, SRZ ;  /* 0x0000000000347805 */ /* 0x004fc8000001ff00 */
[----:B------:R-:W1:Y:S01]  /*15620*/  MUFU.EX2 R56, R56 ;  /* 0x0000003800387308 */ /* 0x000e620000000800 */
[C---:B---3--:R-:W-:Y:S01]  /*15630*/  FADD.FTZ R7, R31.reuse, R8 ;  /* 0x000000081f077221 */ /* 0x048fe20000010000 */
[----:B------:R-:W-:Y:S02]  /*15640*/  F2FP.BF16.F32.PACK_AB R168, R31, R46 ;  /* 0x0000002e1fa8723e */ /* 0x000fe400000010ff */
[----:B------:R-:W-:Y:S02]  /*15650*/  CS2R R46, SRZ ;  /* 0x00000000002e7805 */ /* 0x000fe4000001ff00 */
[----:B------:R-:W-:Y:S02]  /*15660*/  CS2R R30, SRZ ;  /* 0x00000000001e7805 */ /* 0x000fe4000001ff00 */
[----:B------:R2:W3:Y:S01]  /*15670*/  MUFU.EX2 R11, R60 ;  /* 0x0000003c000b7308 */ /* 0x0004e20000000800 */
[----:B0-----:R-:W-:-:S07]  /*15680*/  FADD.FTZ R5, R171, R6 ;  /* 0x00000006ab057221 */ /* 0x001fce0000010000 */
[----:B------:R-:W0:Y:S01]  /*15690*/  MUFU.EX2 R54, R54 ;  /* 0x0000003600367308 */ /* 0x000e220000000800 */
[----:B-1----:R-:W-:Y:S01]  /*156a0*/  FADD.FTZ R8, R56, R7 ;  /* 0x0000000738087221 */ /* 0x002fe20000010000 */
[----:B--2---:R-:W-:Y:S02]  /*156b0*/  CS2R R60, SRZ ;  /* 0x00000000003c7805 */ /* 0x004fe4000001ff00 */
[C---:B---3--:R-:W-:Y:S01]  /*156c0*/  F2FP.BF16.F32.PACK_AB R170, R11.reuse, R56 ;  /* 0x000000380baa723e */ /* 0x048fe200000010ff */
[----:B------:R-:W-:Y:S01]  /*156d0*/  FADD.FTZ R7, R11, R8 ;  /* 0x000000080b077221 */ /* 0x000fe20000010000 */
[----:B------:R-:W-:Y:S01]  /*156e0*/  CS2R R56, SRZ ;  /* 0x0000000000387805 */ /* 0x000fe2000001ff00 */
[C---:B0-----:R-:W-:Y:S01]  /*156f0*/  FADD.FTZ R6, R54.reuse, R5 ;  /* 0x0000000536067221 */ /* 0x041fe20000010000 */
[----:B------:R-:W-:Y:S01]  /*15700*/  F2FP.BF16.F32.PACK_AB R171, R54, R171 ;  /* 0x000000ab36ab723e */ /* 0x000fe200000010ff */
[----:B------:R-:W-:Y:S01]  /*15710*/  IMAD.MOV.U32 R5, RZ, RZ, 0x3f800000 ;  /* 0x3f800000ff057424 */ /* 0x000fe200078e00ff */
[----:B------:R-:W-:Y:S01]  /*15720*/  CS2R R54, SRZ ;  /* 0x0000000000367805 */ /* 0x000fe2000001ff00 */
[----:B------:R-:W-:Y:S06]  /*15730*/  @!P2 BRA `(.L_x_2861) ;  /* 0x00000030001ca947 */ /* 0x000fec0003800000 */
[----:B------:R-:W-:Y:S01]  /*15740*/  BSSY B1, `(.L_x_2861) ;  /* 0x0000306000017945 */ /* 0x000fe20003800000 */
[----:B------:R-:W-:Y:S02]  /*15750*/  IMAD.MOV.U32 R10, RZ, RZ, R4 ;  /* 0x000000ffff0a7224 */ /* 0x000fe400078e0004 */
[----:B------:R-:W-:Y:S02]  /*15760*/  IMAD.MOV.U32 R11, RZ, RZ, R0 ;  /* 0x000000ffff0b7224 */ /* 0x000fe400078e0000 */
[----:B------:R-:W-:Y:S02]  /*15770*/  IMAD.MOV.U32 R8, RZ, RZ, R199 ;  /* 0x000000ffff087224 */ /* 0x000fe400078e00c7 */
[----:B------:R-:W-:Y:S02]  /*15780*/  IMAD.MOV.U32 R9, RZ, RZ, R196 ;  /* 0x000000ffff097224 */ /* 0x000fe400078e00c4 */
[----:B------:R-:W-:Y:S02]  /*15790*/  IMAD.MOV.U32 R5, RZ, RZ, 0x3f800000 ;  /* 0x3f800000ff057424 */ /* 0x000fe400078e00ff */
[----:B------:R-:W-:-:S07]  /*157a0*/  IMAD.MOV.U32 R119, RZ, RZ, RZ ;  /* 0x000000ffff777224 */ /* 0x000fce00078e00ff */
.L_x_2874:
[----:B------:R-:W-:-:S04]  /*157b0*/  ISETP.NE.AND P2, PT, R9, 0x1, PT ;  /* 0x000000010900780c */ /* 0x000fc80003f45270 */
[----:B------:R-:W-:-:S04]  /*157c0*/  SEL R199, RZ, 0x1, P2 ;  /* 0x00000001ffc77807 */ /* 0x000fc80001000000 */
[----:B------:R-:W-:Y:S01]  /*157d0*/  LOP3.LUT R199, R8, R199, RZ, 0x3c, !PT ;  /* 0x000000c708c77212 */ /* 0x000fe200078e3cff */
[----:B------:R-:W-:Y:S06]  /*157e0*/  @!P0 BRA `(.L_x_2862) ;  /* 0x0000000000048947 */ /* 0x000fec0003800000 */
[----:B------:R-:W-:Y:S01]  /*157f0*/  BPT.TRAP 0x1 ;  /* 0x000000040000795c */ /* 0x000fe20000300000 */
.L_x_2862:
        /* <DEDUP_REMOVED lines=8> */
.L_x_2863:
[----:B------:R-:W-:Y:S01]  /*15880*/  IMAD R126, R196, 0x900, R218 ;  /* 0x00000900c47e7824 */ /* 0x000fe200078e02da */
[----:B------:R-:W-:Y:S03]  /*15890*/  BSSY B2, `(.L_x_2864) ;  /* 0x0000006000027945 */ /* 0x000fe60003800000 */
[C---:B------:R-:W-:Y:S02]  /*158a0*/  VIADD R122, R126.reuse, 0x2 ;  /* 0x000000027e7a7836 */ /* 0x040fe40000000000 */
[----:B------:R-:W-:Y:S01]  /*158b0*/  VIADD R124, R126, 0x4 ;  /* 0x000000047e7c7836 */ /* 0x000fe20000000000 */
[----:B-1----:R-:W-:Y:S06]  /*158c0*/  @P2 BRA `(.L_x_2865) ;  /* 0x0000000000082947 */ /* 0x002fec0003800000 */
[----:B------:R-:W1:Y:S02]  /*158d0*/  SYNCS.PHASECHK.TRANS64.TRYWAIT P2, [R13+URZ+0x30830], R0 ;  /* 0x030830000d0075a7 */ /* 0x000e64000804017f */
[----:B-1----:R-:W-:Y:S05]  /*158e0*/  @!P2 BRA `(.L_x_2866) ;  /* 0x0000011000d4a947 */ /* 0x002fea0003800000 */
.L_x_2865:
[----:B------:R-:W-:Y:S05]  /*158f0*/  BSYNC B2 ;  /* 0x0000000000027941 */ /* 0x000fea0003800000 */
.L_x_2864:
[----:B------:R-:W2:Y:S04]  /*15900*/  LDL.64 R128, [R1+0x30] ;  /* 0x0000300001807983 */ /* 0x000ea80000100a00 */
[----:B------:R3:W-:Y:S04]  /*15910*/  STL.64 [R1+0x90], R6 ;  /* 0x0000900601007387 */ /* 0x0007e80000100a00 */
[----:B---3--:R-:W3:Y:S01]  /*15920*/  LDL.64 R6, [R1+0x28] ;  /* 0x0000280001067983 */ /* 0x008ee20000100a00 */
[----:B------:R-:W-:Y:S01]  /*15930*/  IMAD.MOV.U32 R120, RZ, RZ, R126 ;  /* 0x000000ffff787224 */ /* 0x000fe200078e007e */
[----:B------:R-:W-:Y:S01]  /*15940*/  R2UR UR46, R122 ;  /* 0x000000007a2e72ca */ /* 0x000fe200000e0000 */
[----:B------:R-:W-:Y:S01]  /*15950*/  IMAD.MOV.U32 R122, RZ, RZ, R124 ;  /* 0x000000ffff7a7224 */ /* 0x000fe200078e007c */
[----:B------:R-:W-:Y:S01]  /*15960*/  MOV R21, UR42 ;  /* 0x0000002a00157c02 */ /* 0x000fe20008000f00 */
[----:B------:R-:W-:Y:S01]  /*15970*/  IMAD.MOV.U32 R121, RZ, RZ, 0x40000040 ;  /* 0x40000040ff797424 */ /* 0x000fe200078e00ff */
[----:B------:R-:W-:Y:S01]  /*15980*/  R2UR UR50, R120 ;  /* 0x00000000783272ca */ /* 0x000fe200000e0000 */
[C---:B------:R-:W-:Y:S01]  /*15990*/  VIADD R120, R126.reuse, 0x6 ;  /* 0x000000067e787836 */ /* 0x040fe20000000000 */
[----:B------:R-:W-:Y:S01]  /*159a0*/  MOV R3, UR38 ;  /* 0x0000002600037c02 */ /* 0x000fe20008000f00 */
[----:B------:R-:W-:Y:S01]  /*159b0*/  VIADD R124, R126, 0x302 ;  /* 0x000003027e7c7836 */ /* 0x000fe20000000000 */
[----:B------:R-:W-:Y:S01]  /*159c0*/  R2UR UR42, R122 ;  /* 0x000000007a2a72ca */ /* 0x000fe200000e0000 */
[----:B------:R-:W-:Y:S01]  /*159d0*/  VIADD R122, R126, 0x300 ;  /* 0x000003007e7a7836 */ /* 0x000fe20000000000 */
[----:B------:R-:W-:Y:S01]  /*159e0*/  R2UR UR38, R120 ;  /* 0x00000000782672ca */ /* 0x000fe200000e0000 */
[----:B------:R-:W-:Y:S01]  /*159f0*/  VIADD R120, R126, 0x304 ;  /* 0x000003047e787836 */ /* 0x000fe20000000000 */
[----:B------:R-:W-:Y:S01]  /*15a00*/  MOV R213, UR49 ;  /* 0x0000003100d57c02 */ /* 0x000fe20008000f00 */
[----:B------:R-:W-:Y:S01]  /*15a10*/  IMAD.MOV.U32 R123, RZ, RZ, 0x40000040 ;  /* 0x40000040ff7b7424 */ /* 0x000fe200078e00ff */
[----:B------:R-:W-:Y:S01]  /*15a20*/  R2UR UR34, R122 ;  /* 0x000000007a2272ca */ /* 0x000fe200000e0000 */
[----:B------:R-:W-:Y:S01]  /*15a30*/  VIADD R122, R126, 0x306 ;  /* 0x000003067e7a7836 */ /* 0x000fe20000000000 */
[----:B------:R-:W-:Y:S01]  /*15a40*/  R2UR UR26, R120 ;  /* 0x00000000781a72ca */ /* 0x000fe200000e0000 */
[----:B------:R-:W-:Y:S01]  /*15a50*/  VIADD R120, R126, 0x602 ;  /* 0x000006027e787836 */ /* 0x000fe20000000000 */
[----:B------:R-:W-:Y:S01]  /*15a60*/  MOV R214, UR48 ;  /* 0x0000003000d67c02 */ /* 0x000fe20008000f00 */
[----:B------:R-:W-:Y:S01]  /*15a70*/  IMAD.MOV.U32 R125, RZ, RZ, 0x40000040 ;  /* 0x40000040ff7d7424 */ /* 0x000fe200078e00ff */
[----:B------:R-:W-:Y:S01]  /*15a80*/  R2UR UR51, R121 ;  /* 0x00000000793372ca */ /* 0x000fe200000e0000 */
[-C--:B------:R-:W-:Y:S01]  /*15a90*/  FMUL.FTZ R24, R24, R14.reuse ;  /* 0x0000000e18187220 */ /* 0x080fe20000410000 */
[----:B------:R-:W-:Y:S01]  /*15aa0*/  R2UR UR30, R124 ;  /* 0x000000007c1e72ca */ /* 0x000fe200000e0000 */
[-C--:B------:R-:W-:Y:S01]  /*15ab0*/  FMUL.FTZ R25, R25, R14.reuse ;  /* 0x0000000e19197220 */ /* 0x080fe20000410000 */
[----:B------:R-:W-:Y:S01]  /*15ac0*/  R2UR UR22, R122 ;  /* 0x000000007a1672ca */ /* 0x000fe200000e0000 */
[----:B------:R-:W-:Y:S01]  /*15ad0*/  VIADD R122, R126, 0x604 ;  /* 0x000006047e7a7836 */ /* 0x000fe20000000000 */
[----:B------:R-:W-:Y:S01]  /*15ae0*/  R2UR UR14, R120 ;  /* 0x00000000780e72ca */ /* 0x000fe200000e0000 */
[C---:B------:R-:W-:Y:S01]  /*15af0*/  VIADD R120, R126.reuse, 0x606 ;  /* 0x000006067e787836 */ /* 0x040fe20000000000 */
[----:B------:R-:W-:Y:S01]  /*15b00*/  IADD3 R124, R126, 0x600, RZ ;  /* 0x000006007e7c7810 */ /* 0x000fe20007ffe0ff */
[-C--:B------:R-:W-:Y:S01]  /*15b10*/  FMUL.FTZ R28, R28, R14.reuse ;  /* 0x0000000e1c1c7220 */ /* 0x080fe20000410000 */
[----:B------:R-:W-:Y:S01]  /*15b20*/  MOV R20, UR43 ;  /* 0x0000002b00147c02 */ /* 0x000fe20008000f00 */
[-C--:B------:R-:W-:Y:S01]  /*15b30*/  FMUL.FTZ R29, R29, R14.reuse ;  /* 0x0000000e1d1d7220 */ /* 0x080fe20000410000 */
[----:B01----:R-:W-:Y:S01]  /*15b40*/  MOV R0, UR39 ;  /* 0x0000002700007c02 */ /* 0x003fe20008000f00 */
        /* <DEDUP_REMOVED lines=120> */
[----:B------:R-:W-:Y:S01]  /*162d0*/  UMOV UR24, UR56 ;  /* 0x0000003800187c82 */ /* 0x000fe20008000000 */
[----:B------:R-:W-:Y:S01]  /*162e0*/  UMOV UR25, UR57 ;  /* 0x0000003900197c82 */ /* 0x000fe20008000000 */
[----:B------:R-:W-:Y:S01]  /*162f0*/  UMOV UR20, UR52 ;  /* 0x0000003400147c82 */ /* 0x000fe20008000000 */
[----:B------:R-:W-:Y:S01]  /*16300*/  UMOV UR21, UR53 ;  /* 0x0000003500157c82 */ /* 0x000fe20008000000 */
[----:B------:R-:W-:Y:S01]  /*16310*/  R2UR UR48, R214 ;  /* 0x00000000d63072ca */ /* 0x000fe200000e0000 */
[----:B------:R-:W-:-:S02]  /*16320*/  WARPGROUP.DEPBAR.LE gsb0, 0x0 ;  /* 0x00008000000079c5 */ /* 0x000fc40000010000 */
[----:B------:R-:W-:-:S06]  /*16330*/  WARPGROUP.ARRIVE ;  /* 0x00000000000079c5 */ /* 0x000fcc0000000000 */
        /* <DEDUP_REMOVED lines=14> */
[----:B------:R-:W4:Y:S01]  /*16420*/  LDL.64 R20, [R1+0x10] ;  /* 0x0000100001147983 */ /* 0x000f220000100a00 */
[----:B------:R-:W-:Y:S02]  /*16430*/  WARPGROUP.DEPBAR.LE gsb0, 0x0 ;  /* 0x00008000000079c5 */ /* 0x000fe40000010000 */
[----:B------:R-:W-:Y:S01]  /*16440*/  WARPGROUP.ARRIVE ;  /* 0x00000000000079c5 */ /* 0x000fe20000000000 */
[----:B---3--:R-:W-:Y:S02]  /*16450*/  R2UR UR36, R210 ;  /* 0x00000000d22472ca */ /* 0x008fe400000e0000 */
[----:B------:R-:W-:-:S13]  /*16460*/  R2UR UR37, R211 ;  /* 0x00000000d32572ca */ /* 0x000fda00000e0000 */
[----:B------:R-:W-:Y:S01]  /*16470*/  HGMMA.64x96x16.F32.BF16 R120, gdesc[UR36], R120, gsb0 ;  /* 0x01600000247879f0 */ /* 0x000fe20008001878 */
[----:B----4-:R-:W-:Y:S02]  /*16480*/  R2UR UR32, R20 ;  /* 0x00000000142072ca */ /* 0x010fe400000e0000 */
[----:B------:R-:W-:Y:S02]  /*16490*/  R2UR UR33, R21 ;  /* 0x00000000152172ca */ /* 0x000fe400000e0000 */
[----:B--2---:R-:W-:Y:S02]  /*164a0*/  R2UR UR28, R212 ;  /* 0x00000000d41c72ca */ /* 0x004fe400000e0000 */
        /* <DEDUP_REMOVED lines=24> */
[----:B------:R-:W-:-:S03]  /*16630*/  UMOV UR4, UR40 ;  /* 0x0000002800047c82 */ /* 0x000fc60008000000 */
[----:B------:R-:W-:Y:S01]  /*16640*/  UMOV UR5, UR41 ;  /* 0x0000002900057c82 */ /* 0x000fe20008000000 */
[----:B------:R-:W-:Y:S02]  /*16650*/  R2UR UR37, R4 ;  /* 0x00000000042572ca */ /* 0x000fe400000e0000 */
[----:B------:R-:W-:Y:S01]  /*16660*/  R2UR UR36, R15 ;  /* 0x000000000f2472ca */ /* 0x000fe200000e0000 */
[----:B------:R-:W-:Y:S02]  /*16670*/  WARPGROUP.DEPBAR.LE gsb0, 0x0 ;  /* 0x00008000000079c5 */ /* 0x000fe40000010000 */
[----:B------:R-:W-:-:S06]  /*16680*/  WARPGROUP.ARRIVE ;  /* 0x00000000000079c5 */ /* 0x000fcc0000000000 */
[----:B------:R-:W-:Y:S04]  /*16690*/  HGMMA.64x96x16.F32.BF16 R120, gdesc[UR4], R120, gsb0 ;  /* 0x01600000047879f0 */ /* 0x000fe80008001878 */
[----:B------:R-:W-:Y:S01]  /*166a0*/  UMOV UR8, UR36 ;  /* 0x0000002400087c82 */ /* 0x000fe20008000000 */
[----:B------:R-:W-:Y:S01]  /*166b0*/  UMOV UR9, UR37 ;  /* 0x0000002500097c82 */ /* 0x000fe20008000000 */
[----:B------:R-:W-:Y:S01]  /*166c0*/  R2UR UR39, R0 ;  /* 0x00000000002772ca */ /* 0x000fe200000e0000 */
[----:B------:R-:W-:Y:S02]  /*166d0*/  WARPGROUP.DEPBAR.LE gsb0, 0x0 ;  /* 0x00008000000079c5 */ /* 0x000fe40000010000 */
[----:B------:R-:W-:-:S06]  /*166e0*/  WARPGROUP.ARRIVE ;  /* 0x00000000000079c5 */ /* 0x000fcc0000000000 */
[----:B------:R-:W-:Y:S01]  /*166f0*/  HGMMA.64x96x16.F32.BF16 R120, gdesc[UR8], R120, gsb0 ;  /* 0x01600000087879f0 */ /* 0x000fe20008001878 */
[----:B------:R-:W-:Y:S02]  /*16700*/  R2UR UR38, R3 ;  /* 0x00000000032672ca */ /* 0x000fe400000e0000 */
[----:B------:R-:W-:Y:S02]  /*16710*/  WARPGROUP.DEPBAR.LE gsb0, 0x0 ;  /* 0x00008000000079c5 */ /* 0x000fe40000010000 */
[----:B0-----:R-:W-:Y:S11]  /*16720*/  @!P0 BRA `(.L_x_2867) ;  /* 0x0000000000048947 */ /* 0x001ff60003800000 */
[----:B------:R-:W-:Y:S01]  /*16730*/  BPT.TRAP 0x1 ;  /* 0x000000040000795c */ /* 0x000fe20000300000 */
.L_x_2867:
[----:B------:R-:W-:Y:S01]  /*16740*/  SHF.L.U32 R0, R8, 0x1f, RZ ;  /* 0x0000001f08007819 */ /* 0x000fe200000006ff */
[----:B------:R-:W-:-:S04]  /*16750*/  IMAD R15, R9, 0x8, R2 ;  /* 0x00000008090f7824 */ /* 0x000fc800078e0202 */
[----:B------:R0:W1:Y:S01]  /*16760*/  SYNCS.PHASECHK.TRANS64.TRYWAIT P2, [R15+URZ+0x30850], R0 ;  /* 0x030850000f0075a7 */ /* 0x000062000804017f */
[----:B------:R-:W-:Y:S05]  /*16770*/  @!P0 BRA `(.L_x_2868) ;  /* 0x0000000000048947 */ /* 0x000fea0003800000 */
[----:B------:R-:W-:Y:S01]  /*16780*/  BPT.TRAP 0x1 ;  /* 0x000000040000795c */ /* 0x000fe20000300000 */
.L_x_2868:
[----:B------:R-:W-:Y:S04]  /*16790*/  BSSY B2, `(.L_x_2869) ;  /* 0x0000004000027945 */ /* 0x000fe80003800000 */
[----:B-1----:R-:W-:Y:S05]  /*167a0*/  @P2 BRA `(.L_x_2870) ;  /* 0x0000000000082947 */ /* 0x002fea0003800000 */
[----:B------:R-:W1:Y:S02]  /*167b0*/  SYNCS.PHASECHK.TRANS64.TRYWAIT P2, [R15+URZ+0x30850], R0 ;  /* 0x030850000f0075a7 */ /* 0x000e64000804017f */
[----:B-1----:R-:W-:Y:S05]  /*167c0*/  @!P2 BRA `(.L_x_2871) ;  /* 0x000001040030a947 */ /* 0x002fea0003800000 */
.L_x_2870:
[----:B------:R-:W-:Y:S05]  /*167d0*/  BSYNC B2 ;  /* 0x0000000000027941 */ /* 0x000fea0003800000 */
.L_x_2869:
[----:B01----:R-:W-:Y:S01]  /*167e0*/  VIADD R0, R2, 0x400 ;  /* 0x0000040002007836 */ /* 0x003fe20000000000 */
[----:B------:R-:W-:Y:S01]  /*167f0*/  WARPGROUP.ARRIVE ;  /* 0x00000000000079c5 */ /* 0x000fe20000000000 */
[----:B------:R-:W-:-:S03]  /*16800*/  IMAD.MOV.U32 R5, RZ, RZ, 0x40000040 ;  /* 0x40000040ff057424 */ /* 0x000fc600078e00ff */
[----:B------:R-:W-:Y:S02]  /*16810*/  SHF.R.U32.HI R0, RZ, 0x4, R0 ;  /* 0x00000004ff007819 */ /* 0x000fe40000011600 */
[----:B------:R-:W-:Y:S01]  /*16820*/  R2UR UR7, R5 ;  /* 0x00000000050772ca */ /* 0x000fe200000e0000 */
[----:B------:R-:W-:Y:S01]  /*16830*/  IMAD.MOV.U32 R5, RZ, RZ, 0x40000040 ;  /* 0x40000040ff057424 */ /* 0x000fe200078e00ff */
[----:B------:R-:W-:-:S04]  /*16840*/  LOP3.LUT R0, R0, 0x3fff, RZ, 0xc0, !PT ;  /* 0x00003fff00007812 */ /* 0x000fc800078ec0ff */
        /* <DEDUP_REMOVED lines=41> */
.L_x_2872:
[----:B------:R-:W2:Y:S01]  /*16ae0*/  LDL R0, [R1+0x38] ;  /* 0x0000380001007983 */ /* 0x000ea20000100800 */
        /* <DEDUP_REMOVED lines=37> */
[----:B------:R-:W-:-:S05]  /*16d40*/  VIADD R13, R13, 0x30840 ;  /* 0x000308400d0d7836 */ /* 0x000fca0000000000 */
[----:B------:R-:W-:Y:S02]  /*16d50*/  PRMT R13, R217, 0x654, R13 ;  /* 0x00000654d90d7816 */ /* 0x000fe4000000000d */
[----:B------:R-:W-:Y:S02]  /*16d60*/  MUFU.TANH R126, R126 ;  /* 0x0000007e007e7308 */ /* 0x000fe40000002400 */
[----:B------:R4:W-:Y:S06]  /*16d70*/  SYNCS.ARRIVE.TRANS64.RED.A1T0 RZ, [R13+URZ], RZ ;  /* 0x000000ff0dff79a7 */ /* 0x0009ec000810043f */
        /* <DEDUP_REMOVED lines=21> */
[----:B0-----:R-:W-:-:S05]  /*16ed0*/  @P1 IMAD.HI.U32 R4, R0, R4, RZ ;  /* 0x0000000400041227 */ /* 0x001fca00078e00ff */
[----:B-1----:R-:W-:Y:S01]  /*16ee0*/  @P1 SHF.R.U32.HI R0, RZ, R3, R4 ;  /* 0x00000003ff001219 */ /* 0x002fe20000011604 */
[----:B------:R-:W-:Y:S01]  /*16ef0*/  FMUL.FTZ R3, R122, UR39 ;  /* 0x000000277a037c20 */ /* 0x000fe20008410000 */
[----:B------:R-:W-:Y:S01]  /*16f00*/  FMUL.FTZ R122, R125, UR39 ;  /* 0x000000277d7a7c20 */ /* 0x000fe20008410000 */
[----:B------:R-:W-:Y:S01]  /*16f10*/  FMUL.FTZ R125, R132, UR39 ;  /* 0x00000027847d7c20 */ /* 0x000fe20008410000 */
[----:B------:R-:W-:Y:S01]  /*16f20*/  IMAD.MOV.U32 R132, RZ, RZ, -0x60 ;  /* 0xffffffa0ff847424 */ /* 0x000fe200078e00ff */
[----:B------:R-:W0:Y:S01]  /*16f30*/  SHFL.IDX PT, R141, R0, RZ, 0x1c1f ;  /* 0x001c1fff008d7589 */ /* 0x000e2200000e0000 */
[----:B------:R-:W-:Y:S01]  /*16f40*/  FMUL.FTZ R4, R123, UR39 ;  /* 0x000000277b047c20 */ /* 0x000fe20008410000 */
[----:B------:R-:W-:Y:S01]  /*16f50*/  FMUL.FTZ R123, R128, UR39 ;  /* 0x00000027807b7c20 */ /* 0x000fe20008410000 */
[----:B------:R-:W-:Y:S01]  /*16f60*/  IMAD R132, R12, R132, 0x1 ;  /* 0x000000010c847424 */ /* 0x000fe200078e0284 */
[----:B------:R-:W1:Y:S01]  /*16f70*/  MUFU.TANH R122, R122 ;  /* 0x0000007a007a7308 */ /* 0x000e620000002400 */
[----:B------:R-:W-:Y:S01]  /*16f80*/  FMUL.FTZ R128, R148, UR39 ;  /* 0x0000002794807c20 */ /* 0x000fe20008410000 */
[----:B------:R-:W-:Y:S01]  /*16f90*/  FMUL.FTZ R148, R160, UR39 ;  /* 0x00000027a0947c20 */ /* 0x000fe20008410000 */
[----:B------:R-:W-:Y:S01]  /*16fa0*/  IMAD R140, R229, -0x2, R132 ;  /* 0xfffffffee58c7824 */ /* 0x000fe200078e0284 */
[----:B------:R-:W2:Y:S04]  /*16fb0*/  SHFL.IDX PT, R161, R0, 0x1, 0x1c1f ;  /* 0x003c1f0000a17f89 */ /* 0x000ea800000e0000 */
[----:B------:R-:W-:Y:S01]  /*16fc0*/  IADD3 R140, -R226, R140, R227 ;  /* 0x0000008ce28c7210 */ /* 0x000fe20007ffe1e3 */
[----:B------:R-:W1:Y:S08]  /*16fd0*/  MUFU.TANH R123, R123 ;  /* 0x0000007b007b7308 */ /* 0x000e700000002400 */
[----:B------:R-:W1:Y:S01]  /*16fe0*/  MUFU.TANH R125, R125 ;  /* 0x0000007d007d7308 */ /* 0x000e620000002400 */
[----:B0-----:R-:W-:-:S05]  /*16ff0*/  IMAD.IADD R141, R140, 0x1, R141 ;  /* 0x000000018c8d7824 */ /* 0x001fca00078e028d */
[C---:B------:R-:W-:Y:S02]  /*17000*/  ISETP.GT.AND P5, PT, R141.reuse, RZ, PT ;  /* 0x000000ff8d00720c */ /* 0x040fe40003fa4270 */
[----:B------:R-:W0:Y:S01]  /*17010*/  MUFU.TANH R128, R128 ;  /* 0x0000008000807308 */ /* 0x000e220000002400 */
[C---:B------:R-:W-:Y:S01]  /*17020*/  ISETP.GT.AND P2, PT, R141.reuse, 0x1, PT ;  /* 0x000000018d00780c */ /* 0x040fe20003f44270 */
[----:B--2---:R-:W-:Y:S01]  /*17030*/  IMAD.IADD R140, R140, 0x1, R161 ;  /* 0x000000018c8c7824 */ /* 0x004fe200078e02a1 */
[C---:B------:R-:W-:Y:S02]  /*17040*/  ISETP.GT.AND P4, PT, R141.reuse, 0x8, PT ;  /* 0x000000088d00780c */ /* 0x040fe40003f84270 */
[C---:B------:R-:W-:Y:S02]  /*17050*/  ISETP.GT.AND P3, PT, R141.reuse, 0x9, PT ;  /* 0x000000098d00780c */ /* 0x040fe40003f64270 */
[----:B------:R-:W-:Y:S01]  /*17060*/  ISETP.GT.AND P6, PT, R141, 0x10, PT ;  /* 0x000000108d00780c */ /* 0x000fe20003fc4270 */
[----:B------:R2:W0:Y:S01]  /*17070*/  MUFU.TANH R132, R153 ;  /* 0x0000009900847308 */ /* 0x0004220000002400 */
[----:B---3--:R-:W-:-:S02]  /*17080*/  FSEL R135, R21, -INF , P5 ;  /* 0xff80000015877808 */ /* 0x008fc40002800000 */
[C---:B------:R-:W-:Y:S02]  /*17090*/  ISETP.GT.AND P5, PT, R141.reuse, 0x11, PT ;  /* 0x000000118d00780c */ /* 0x040fe40003fa4270 */
[----:B----4-:R-:W-:Y:S02]  /*170a0*/  FSEL R21, R120, -INF , P2 ;  /* 0xff80000078157808 */ /* 0x010fe40001000000 */
[----:B------:R-:W-:Y:S01]  /*170b0*/  ISETP.GT.AND P2, PT, R141, 0x18, PT ;  /* 0x000000188d00780c */ /* 0x000fe20003f44270 */
[----:B------:R-:W3:Y:S01]  /*170c0*/  MUFU.TANH R148, R148 ;  /* 0x0000009400947308 */ /* 0x000ee20000002400 */
[----:B------:R-:W-:Y:S01]  /*170d0*/  FSEL R120, R121, -INF , P4 ;  /* 0xff80000079787808 */ /* 0x000fe20002000000 */
[----:B--2---:R-:W-:Y:S01]  /*170e0*/  FMUL.FTZ R153, R165, UR39 ;  /* 0x00000027a5997c20 */ /* 0x004fe20008410000 */
[----:B------:R-:W-:Y:S02]  /*170f0*/  ISETP.GT.AND P4, PT, R141, 0x19, PT ;  /* 0x000000198d00780c */ /* 0x000fe40003f84270 */
[----:B-1----:R-:W-:-:S02]  /*17100*/  FSEL R121, R122, -INF , P3 ;  /* 0xff8000007a797808 */ /* 0x002fc40001800000 */
[----:B------:R-:W-:Y:S01]  /*17110*/  ISETP.GT.AND P3, PT, R141, 0x20, PT ;  /* 0x000000208d00780c */ /* 0x000fe20003f64270 */
[----:B------:R-:W-:Y:S01]  /*17120*/  MUFU.TANH R153, R153 ;  /* 0x0000009900997308 */ /* 0x000fe20000002400 */
[----:B------:R-:W-:Y:S02]  /*17130*/  FSEL R122, R123, -INF , P6 ;  /* 0xff8000007b7a7808 */ /* 0x000fe40003000000 */
[----:B------:R-:W-:Y:S02]  /*17140*/  FSEL R123, R124, -INF , P5 ;  /* 0xff8000007c7b7808 */ /* 0x000fe40002800000 */
[----:B------:R-:W-:Y:S02]  /*17150*/  FSEL R124, R125, -INF , P2 ;  /* 0xff8000007d7c7808 */ /* 0x000fe40001000000 */
[----:B------:R-:W-:Y:S01]  /*17160*/  FSEL R125, R126, -INF , P4 ;  /* 0xff8000007e7d7808 */ /* 0x000fe20002000000 */
[----:B------:R-:W1:Y:S01]  /*17170*/  MUFU.TANH R3, R3 ;  /* 0x0000000300037308 */ /* 0x000e620000002400 */
[----:B------:R-:W-:-:S02]  /*17180*/  FSEL R126, R127, -INF , P3 ;  /* 0xff8000007f7e7808 */ /* 0x000fc40001800000 */
[C---:B------:R-:W-:Y:S02]  /*17190*/  ISETP.GT.AND P6, PT, R141.reuse, 0x21, PT ;  /* 0x000000218d00780c */ /* 0x040fe40003fc4270 */
[C---:B------:R-:W-:Y:S02]  /*171a0*/  ISETP.GT.AND P5, PT, R141.reuse, 0x28, PT ;  /* 0x000000288d00780c */ /* 0x040fe40003fa4270 */
[C---:B------:R-:W-:Y:S01]  /*171b0*/  ISETP.GT.AND P2, PT, R141.reuse, 0x29, PT ;  /* 0x000000298d00780c */ /* 0x040fe20003f44270 */
[----:B------:R-:W-:Y:S01]  /*171c0*/  MUFU.TANH R4, R4 ;  /* 0x0000000400047308 */ /* 0x000fe20000002400 */
[C---:B------:R-:W-:Y:S02]  /*171d0*/  ISETP.GT.AND P4, PT, R141.reuse, 0x30, PT ;  /* 0x000000308d00780c */ /* 0x040fe40003f84270 */
[----:B------:R-:W-:Y:S02]  /*171e0*/  ISETP.GT.AND P3, PT, R141, 0x31, PT ;  /* 0x000000318d00780c */ /* 0x000fe40003f64270 */
[----:B------:R-:W-:-:S02]  /*171f0*/  FSEL R134, R134, -INF , P6 ;  /* 0xff80000086867808 */ /* 0x000fc40003000000 */
[----:B------:R-:W-:Y:S02]  /*17200*/  FSEL R137, R137, -INF , P5 ;  /* 0xff80000089897808 */ /* 0x000fe40002800000 */
[----:B------:R-:W-:Y:S02]  /*17210*/  FSEL R136, R136, -INF , P2 ;  /* 0xff80000088887808 */ /* 0x000fe40001000000 */
[----:B------:R-:W-:Y:S02]  /*17220*/  FSEL R127, R133, -INF , P4 ;  /* 0xff800000857f7808 */ /* 0x000fe40002000000 */
[----:B------:R-:W-:Y:S02]  /*17230*/  FSEL R131, R131, -INF , P3 ;  /* 0xff80000083837808 */ /* 0x000fe40001800000 */
[C---:B------:R-:W-:Y:S02]  /*17240*/  ISETP.GT.AND P6, PT, R141.reuse, 0x38, PT ;  /* 0x000000388d00780c */ /* 0x040fe40003fc4270 */
[----:B------:R-:W-:-:S02]  /*17250*/  ISETP.GT.AND P5, PT, R141, 0x39, PT ;  /* 0x000000398d00780c */ /* 0x000fc40003fa4270 */
[C---:B------:R-:W-:Y:S02]  /*17260*/  ISETP.GT.AND P2, PT, R141.reuse, 0x40, PT ;  /* 0x000000408d00780c */ /* 0x040fe40003f44270 */
[C---:B------:R-:W-:Y:S02]  /*17270*/  ISETP.GT.AND P4, PT, R141.reuse, 0x41, PT ;  /* 0x000000418d00780c */ /* 0x040fe40003f84270 */
[----:B------:R-:W-:Y:S02]  /*17280*/  ISETP.GT.AND P3, PT, R141, 0x48, PT ;  /* 0x000000488d00780c */ /* 0x000fe40003f64270 */
[----:B0-----:R-:W-:Y:S02]  /*17290*/  FSEL R128, R128, -INF , P6 ;  /* 0xff80000080807808 */ /* 0x001fe40003000000 */
[----:B------:R-:W-:Y:S02]  /*172a0*/  FSEL R129, R129, -INF , P5 ;  /* 0xff80000081817808 */ /* 0x000fe40002800000 */
[----:B------:R-:W-:-:S02]  /*172b0*/  FSEL R130, R130, -INF , P2 ;  /* 0xff80000082827808 */ /* 0x000fc40001000000 */
[----:B------:R-:W-:Y:S02]  /*172c0*/  FSEL R132, R132, -INF , P4 ;  /* 0xff80000084847808 */ /* 0x000fe40002000000 */
[----:B------:R-:W-:Y:S02]  /*172d0*/  FSEL R133, R145, -INF , P3 ;  /* 0xff80000091857808 */ /* 0x000fe40001800000 */
[C---:B------:R-:W-:Y:S02]  /*172e0*/  ISETP.GT.AND P6, PT, R141.reuse, 0x49, PT ;  /* 0x000000498d00780c */ /* 0x040fe40003fc4270 */
[C---:B------:R-:W-:Y:S02]  /*172f0*/  ISETP.GT.AND P5, PT, R141.reuse, 0x50, PT ;  /* 0x000000508d00780c */ /* 0x040fe40003fa4270 */
[C---:B------:R-:W-:Y:S02]  /*17300*/  ISETP.GT.AND P2, PT, R141.reuse, 0x51, PT ;  /* 0x000000518d00780c */ /* 0x040fe40003f44270 */
[----:B------:R-:W-:-:S02]  /*17310*/  ISETP.GT.AND P4, PT, R141, 0x58, PT ;  /* 0x000000588d00780c */ /* 0x000fc40003f84270 */
[----:B------:R-:W-:Y:S02]  /*17320*/  ISETP.GT.AND P3, PT, R141, 0x59, PT ;  /* 0x000000598d00780c */ /* 0x000fe40003f64270 */
[----:B------:R0:W-:Y:S01]  /*17330*/  MUFU.TANH R141, R144 ;  /* 0x00000090008d7308 */ /* 0x0001e20000002400 */
[----:B---3--:R-:W-:Y:S02]  /*17340*/  FSEL R148, R148, -INF , P5 ;  /* 0xff80000094947808 */ /* 0x008fe40002800000 */
[----:B------:R-:W-:Y:S02]  /*17350*/  FSEL R149, R149, -INF , P2 ;  /* 0xff80000095957808 */ /* 0x000fe40001000000 */
[C---:B------:R-:W-:Y:S02]  /*17360*/  ISETP.GT.AND P5, PT, R140.reuse, RZ, PT ;  /* 0x000000ff8c00720c */ /* 0x040fe40003fa4270 */
[----:B------:R-:W-:Y:S02]  /*17370*/  ISETP.GT.AND P2, PT, R140, 0x9, PT ;  /* 0x000000098c00780c */ /* 0x000fe40003f44270 */
[----:B0-----:R-:W-:-:S02]  /*17380*/  FMNMX.FTZ R144, R135, R11, !PT ;  /* 0x0000000b87907209 */ /* 0x001fc40007810000 */
[----:B-1----:R-:W-:Y:S01]  /*17390*/  FSEL R161, R3, -INF , P5 ;  /* 0xff80000003a17808 */ /* 0x002fe20002800000 */
[----:B------:R-:W-:Y:S01]  /*173a0*/  IMAD.U32 R3, RZ, RZ, UR43 ;  /* 0x0000002bff037e24 */ /* 0x000fe2000f8e00ff */
[----:B------:R-:W-:Y:S02]  /*173b0*/  FMNMX.FTZ R144, R21, R144, !PT ;  /* 0x0000009015907209 */ /* 0x000fe40007810000 */
[----:B------:R-:W-:Y:S02]  /*173c0*/  FSEL R8, R8, -INF , P2 ;  /* 0xff80000008087808 */ /* 0x000fe40001000000 */
[----:B------:R-:W-:Y:S02]  /*173d0*/  FMNMX.FTZ R144, R120, R144, !PT ;  /* 0x0000009078907209 */ /* 0x000fe40007810000 */
[----:B------:R-:W-:Y:S02]  /*173e0*/  ISETP.GT.AND P5, PT, R140, 0x11, PT ;  /* 0x000000118c00780c */ /* 0x000fe40003fa4270 */
[----:B------:R-:W-:-:S02]  /*173f0*/  FMNMX.FTZ R144, R121, R144, !PT ;  /* 0x0000009079907209 */ /* 0x000fc40007810000 */
[----:B------:R-:W-:Y:S02]  /*17400*/  FSEL R14, R14, -INF , P5 ;  /* 0xff8000000e0e7808 */ /* 0x000fe40002800000 */
[----:B------:R-:W-:Y:S02]  /*17410*/  FMNMX.FTZ R144, R122, R144, !PT ;  /* 0x000000907a907209 */ /* 0x000fe40007810000 */
[----:B------:R-:W-:Y:S02]  /*17420*/  ISETP.GT.AND P2, PT, R140, 0x20, PT ;  /* 0x000000208c00780c */ /* 0x000fe40003f44270 */
[----:B------:R-:W-:Y:S02]  /*17430*/  FMNMX.FTZ R144, R123, R144, !PT ;  /* 0x000000907b907209 */ /* 0x000fe40007810000 */
[----:B------:R-:W-:Y:S02]  /*17440*/  FSEL R138, R138, -INF , P2 ;  /* 0xff8000008a8a7808 */ /* 0x000fe40001000000 */
[----:B------:R-:W-:-:S02]  /*17450*/  FMNMX.FTZ R144, R124, R144, !PT ;  /* 0x000000907c907209 */ /* 0x000fc40007810000 */
[----:B------:R-:W-:Y:S02]  /*17460*/  ISETP.GT.AND P5, PT, R140, 0x28, PT ;  /* 0x000000288c00780c */ /* 0x000fe40003fa4270 */
[----:B------:R-:W-:Y:S02]  /*17470*/  FMNMX.FTZ R144, R125, R144, !PT ;  /* 0x000000907d907209 */ /* 0x000fe40007810000 */
[----:B------:R-:W-:Y:S02]  /*17480*/  FSEL R142, R142, -INF , P5 ;  /* 0xff8000008e8e7808 */ /* 0x000fe40002800000 */
[----:B------:R-:W-:Y:S02]  /*17490*/  FMNMX.FTZ R144, R126, R144, !PT ;  /* 0x000000907e907209 */ /* 0x000fe40007810000 */
[----:B------:R-:W-:Y:S02]  /*174a0*/  ISETP.GT.AND P2, PT, R140, 0x31, PT ;  /* 0x000000318c00780c */ /* 0x000fe40003f44270 */
[----:B------:R-:W-:-:S02]  /*174b0*/  FMNMX.FTZ R145, R134, R144, !PT ;  /* 0x0000009086917209 */ /* 0x000fc40007810000 */
[----:B------:R-:W0:Y:S01]  /*174c0*/  MUFU.TANH R144, R157 ;  /* 0x0000009d00907308 */ /* 0x000e220000002400 */
[----:B------:R-:W-:Y:S02]  /*174d0*/  FSEL R147, R147, -INF , P2 ;  /* 0xff80000093937808 */ /* 0x000fe40001000000 */
[----:B------:R-:W-:Y:S02]  /*174e0*/  FMNMX.FTZ R145, R137, R145, !PT ;  /* 0x0000009189917209 */ /* 0x000fe40007810000 */
[----:B------:R-:W-:Y:S02]  /*174f0*/  ISETP.GT.AND P5, PT, R140, 0x39, PT ;  /* 0x000000398c00780c */ /* 0x000fe40003fa4270 */
[----:B------:R-:W-:Y:S02]  /*17500*/  FMNMX.FTZ R145, R136, R145, !PT ;  /* 0x0000009188917209 */ /* 0x000fe40007810000 */
[----:B------:R-:W-:Y:S02]  /*17510*/  ISETP.GT.AND P2, PT, R140, 0x48, PT ;  /* 0x000000488c00780c */ /* 0x000fe40003f44270 */
[----:B------:R-:W-:-:S04]  /*17520*/  FMNMX.FTZ R145, R127, R145, !PT ;  /* 0x000000917f917209 */ /* 0x000fc80007810000 */
[----:B------:R-:W-:Y:S02]  /*17530*/  FMNMX.FTZ R145, R131, R145, !PT ;  /* 0x0000009183917209 */ /* 0x000fe40007810000 */
[----:B0-----:R-:W-:Y:S02]  /*17540*/  FSEL R144, R144, -INF , P6 ;  /* 0xff80000090907808 */ /* 0x001fe40003000000 */
[----:B------:R-:W-:Y:S02]  /*17550*/  FMNMX.FTZ R145, R128, R145, !PT ;  /* 0x0000009180917209 */ /* 0x000fe40007810000 */
[----:B------:R-:W-:Y:S02]  /*17560*/  ISETP.GT.AND P6, PT, R140, 0x10, PT ;  /* 0x000000108c00780c */ /* 0x000fe40003fc4270 */
[----:B------:R-:W-:Y:S02]  /*17570*/  FMNMX.FTZ R152, R129, R145, !PT ;  /* 0x0000009181987209 */ /* 0x000fe40007810000 */
[----:B------:R-:W0:Y:S01]  /*17580*/  MUFU.TANH R145, R164 ;  /* 0x000000a400917308 */ /* 0x000e220000002400 */
[----:B------:R-:W-:-:S02]  /*17590*/  FSEL R9, R9, -INF , P6 ;  /* 0xff80000009097808 */ /* 0x000fc40003000000 */
[----:B------:R-:W-:Y:S02]  /*175a0*/  FMNMX.FTZ R152, R130, R152, !PT ;  /* 0x0000009882987209 */ /* 0x000fe40007810000 */
[----:B------:R-:W-:Y:S02]  /*175b0*/  ISETP.GT.AND P6, PT, R140, 0x21, PT ;  /* 0x000000218c00780c */ /* 0x000fe40003fc4270 */
[----:B------:R-:W-:Y:S02]  /*175c0*/  FMNMX.FTZ R152, R132, R152, !PT ;  /* 0x0000009884987209 */ /* 0x000fe40007810000 */
[----:B------:R-:W-:Y:S02]  /*175d0*/  FSEL R139, R139, -INF , P6 ;  /* 0xff8000008b8b7808 */ /* 0x000fe40003000000 */
[----:B------:R-:W-:Y:S02]  /*175e0*/  FMNMX.FTZ R152, R133, R152, !PT ;  /* 0x0000009885987209 */ /* 0x000fe40007810000 */
[----:B------:R-:W-:-:S02]  /*175f0*/  ISETP.GT.AND P6, PT, R140, 0x38, PT ;  /* 0x000000388c00780c */ /* 0x000fc40003fc4270 */
[----:B------:R-:W-:Y:S02]  /*17600*/  FMNMX.FTZ R156, R144, R152, !PT ;  /* 0x00000098909c7209 */ /* 0x000fe40007810000 */
[----:B0-----:R-:W-:Y:S01]  /*17610*/  FSEL R145, R145, -INF , P4 ;  /* 0xff80000091917808 */ /* 0x001fe20002000000 */
[----:B------:R0:W1:Y:S01]  /*17620*/  MUFU.TANH R152, R146 ;  /* 0x0000009200987308 */ /* 0x0000620000002400 */
[----:B------:R-:W-:Y:S02]  /*17630*/  FMNMX.FTZ R156, R148, R156, !PT ;  /* 0x0000009c949c7209 */ /* 0x000fe40007810000 */
[----:B------:R-:W-:Y:S02]  /*17640*/  ISETP.GT.AND P4, PT, R140, 0x8, PT ;  /* 0x000000088c00780c */ /* 0x000fe40003f84270 */
[----:B------:R-:W-:Y:S02]  /*17650*/  FMNMX.FTZ R156, R149, R156, !PT ;  /* 0x0000009c959c7209 */ /* 0x000fe40007810000 */
[----:B------:R-:W-:-:S02]  /*17660*/  FSEL R5, R5, -INF , P4 ;  /* 0xff80000005057808 */ /* 0x000fc40002000000 */
[----:B0-----:R-:W-:Y:S01]  /*17670*/  FSEL R146, R153, -INF , P3 ;  /* 0xff80000099927808 */ /* 0x001fe20001800000 */
[----:B------:R-:W-:Y:S01]  /*17680*/  FMUL.FTZ R153, R150, UR39 ;  /* 0x0000002796997c20 */ /* 0x000fe20008410000 */
[----:B------:R-:W-:Y:S01]  /*17690*/  FMNMX.FTZ R156, R145, R156, !PT ;  /* 0x0000009c919c7209 */ /* 0x000fe20007810000 */
[----:B------:R-:W-:Y:S01]  /*176a0*/  FMUL.FTZ R150, R151, UR39 ;  /* 0x0000002797967c20 */ /* 0x000fe20008410000 */
[----:B------:R-:W-:Y:S01]  /*176b0*/  ISETP.GT.AND P3, PT, R140, 0x1, PT ;  /* 0x000000018c00780c */ /* 0x000fe20003f64270 */
[----:B------:R-:W-:Y:S01]  /*176c0*/  FMUL.FTZ R151, R154, UR39 ;  /* 0x000000279a977c20 */ /* 0x000fe20008410000 */
[----:B------:R-:W-:Y:S01]  /*176d0*/  FMNMX.FTZ R156, R146, R156, !PT ;  /* 0x0000009c929c7209 */ /* 0x000fe20007810000 */
[----:B------:R-:W0:Y:S01]  /*176e0*/  MUFU.TANH R153, R153 ;  /* 0x0000009900997308 */ /* 0x000e220000002400 */
[----:B------:R-:W-:Y:S01]  /*176f0*/  ISETP.GT.AND P4, PT, R140, 0x19, PT ;  /* 0x000000198c00780c */ /* 0x000fe20003f84270 */
[----:B------:R-:W-:Y:S01]  /*17700*/  FMUL.FTZ R154, R155, UR39 ;  /* 0x000000279b9a7c20 */ /* 0x000fe20008410000 */
[----:B------:R-:W-:Y:S01]  /*17710*/  FMUL.FTZ R155, R158, UR39 ;  /* 0x000000279e9b7c20 */ /* 0x000fe20008410000 */
[----:B------:R-:W2:Y:S01]  /*17720*/  SHFL.BFLY PT, R157, R156, 0x2, 0x1f ;  /* 0x0c401f009c9d7f89 */ /* 0x000ea200000e0000 */
[----:B------:R-:W-:Y:S01]  /*17730*/  FSEL R141, R141, -INF , P4 ;  /* 0xff8000008d8d7808 */ /* 0x000fe20002000000 */
[----:B------:R-:W-:Y:S01]  /*17740*/  FMUL.FTZ R158, R163, UR39 ;  /* 0x00000027a39e7c20 */ /* 0x000fe20008410000 */
[----:B------:R-:W-:Y:S01]  /*17750*/  ISETP.GT.AND P4, PT, R140, 0x30, PT ;  /* 0x000000308c00780c */ /* 0x000fe20003f84270 */
[----:B------:R-:W3:Y:S03]  /*17760*/  MUFU.TANH R150, R150 ;  /* 0x0000009600967308 */ /* 0x000ee60000002400 */
[----:B-1----:R-:W-:-:S02]  /*17770*/  FSEL R152, R152, -INF , P4 ;  /* 0xff80000098987808 */ /* 0x002fc40002000000 */
[----:B------:R-:W-:-:S03]  /*17780*/  ISETP.GT.AND P4, PT, R140, 0x41, PT ;  /* 0x000000418c00780c */ /* 0x000fc60003f84270 */
[----:B------:R-:W1:Y:S01]  /*17790*/  MUFU.TANH R151, R151 ;  /* 0x0000009700977308 */ /* 0x000e620000002400 */
[----:B0-----:R-:W-:Y:S02]  /*177a0*/  FSEL R153, R153, -INF , P6 ;  /* 0xff80000099997808 */ /* 0x001fe40003000000 */
[----:B------:R-:W-:-:S05]  /*177b0*/  ISETP.GT.AND P6, PT, R140, 0x49, PT ;  /* 0x000000498c00780c */ /* 0x000fca0003fc4270 */
[----:B------:R-:W0:Y:S01]  /*177c0*/  MUFU.TANH R154, R154 ;  /* 0x0000009a009a7308 */ /* 0x000e220000002400 */
[----:B---3--:R-:W-:Y:S02]  /*177d0*/  FSEL R150, R150, -INF , P5 ;  /* 0xff80000096967808 */ /* 0x008fe40002800000 */
[----:B------:R-:W-:Y:S02]  /*177e0*/  ISETP.GT.AND P5, PT, R140, 0x50, PT ;  /* 0x000000508c00780c */ /* 0x000fe40003fa4270 */
[----:B--2---:R-:W-:Y:S01]  /*177f0*/  FMNMX.FTZ R160, R156, R157, !PT ;  /* 0x0000009d9ca07209 */ /* 0x004fe20007810000 */
[----:B------:R-:W-:Y:S01]  /*17800*/  FMUL.FTZ R157, R162, UR39 ;  /* 0x00000027a29d7c20 */ /* 0x000fe20008410000 */
[----:B------:R-:W-:Y:S01]  /*17810*/  FSEL R162, R4, -INF , P3 ;  /* 0xff80000004a27808 */ /* 0x000fe20001800000 */
[----:B------:R-:W-:Y:S01]  /*17820*/  FMUL.FTZ R156, R159, UR39 ;  /* 0x000000279f9c7c20 */ /* 0x000fe20008410000 */
[----:B------:R-:W-:Y:S01]  /*17830*/  FMNMX.FTZ R4, R161, R10, !PT ;  /* 0x0000000aa1047209 */ /* 0x000fe20007810000 */
[----:B------:R-:W2:Y:S01]  /*17840*/  SHFL.BFLY PT, R0, R160, 0x1, 0x1f ;  /* 0x0c201f00a0007f89 */ /* 0x000ea200000e0000 */
[----:B------:R-:W-:Y:S01]  /*17850*/  ISETP.GT.AND P3, PT, R140, 0x18, PT ;  /* 0x000000188c00780c */ /* 0x000fe20003f64270 */
[----:B------:R-:W3:Y:S01]  /*17860*/  MUFU.TANH R155, R155 ;  /* 0x0000009b009b7308 */ /* 0x000ee20000002400 */
[----:B------:R-:W-:Y:S01]  /*17870*/  FMNMX.FTZ R4, R162, R4, !PT ;  /* 0x00000004a2047209 */ /* 0x000fe20007810000 */
[----:B------:R-:W-:Y:S01]  /*17880*/  FMUL.FTZ R159, R166, UR39 ;  /* 0x00000027a69f7c20 */ /* 0x000fe20008410000 */
[----:B------:R-:W-:-:S02]  /*17890*/  FSEL R20, R20, -INF , P3 ;  /* 0xff80000014147808 */ /* 0x000fc40001800000 */
[----:B------:R-:W-:Y:S02]  /*178a0*/  FMNMX.FTZ R4, R5, R4, !PT ;  /* 0x0000000405047209 */ /* 0x000fe40007810000 */
[----:B------:R-:W-:Y:S01]  /*178b0*/  ISETP.GT.AND P3, PT, R140, 0x29, PT ;  /* 0x000000298c00780c */ /* 0x000fe20003f64270 */
[----:B------:R-:W4:Y:S01]  /*178c0*/  MUFU.TANH R156, R156 ;  /* 0x0000009c009c7308 */ /* 0x000f220000002400 */
[----:B------:R-:W-:Y:S02]  /*178d0*/  FMNMX.FTZ R4, R8, R4, !PT ;  /* 0x0000000408047209 */ /* 0x000fe40007810000 */
[----:B------:R-:W-:Y:S02]  /*178e0*/  FSEL R143, R143, -INF , P3 ;  /* 0xff8000008f8f7808 */ /* 0x000fe40001800000 */
[----:B------:R-:W-:Y:S02]  /*178f0*/  FMNMX.FTZ R4, R9, R4, !PT ;  /* 0x0000000409047209 */ /* 0x000fe40007810000 */
[----:B------:R-:W-:Y:S01]  /*17900*/  ISETP.GT.AND P3, PT, R140, 0x40, PT ;  /* 0x000000408c00780c */ /* 0x000fe20003f64270 */
[----:B------:R-:W4:Y:S01]  /*17910*/  MUFU.TANH R157, R157 ;  /* 0x0000009d009d7308 */ /* 0x000f220000002400 */
[----:B------:R-:W-:-:S02]  /*17920*/  FMNMX.FTZ R4, R14, R4, !PT ;  /* 0x000000040e047209 */ /* 0x000fc40007810000 */
[----:B-1----:R-:W-:Y:S02]  /*17930*/  FSEL R151, R151, -INF , P3 ;  /* 0xff80000097977808 */ /* 0x002fe40001800000 */
[----:B------:R-:W-:Y:S02]  /*17940*/  FMNMX.FTZ R4, R20, R4, !PT ;  /* 0x0000000414047209 */ /* 0x000fe40007810000 */
[----:B0-----:R-:W-:Y:S01]  /*17950*/  FSEL R154, R154, -INF , P4 ;  /* 0xff8000009a9a7808 */ /* 0x001fe20002000000 */
[----:B------:R-:W0:Y:S01]  /*17960*/  MUFU.TANH R158, R158 ;  /* 0x0000009e009e7308 */ /* 0x000e220000002400 */
[----:B------:R-:W-:Y:S02]  /*17970*/  FMNMX.FTZ R4, R141, R4, !PT ;  /* 0x000000048d047209 */ /* 0x000fe40007810000 */
[----:B---3--:R-:W-:Y:S02]  /*17980*/  FSEL R155, R155, -INF , P2 ;  /* 0xff8000009b9b7808 */ /* 0x008fe40001000000 */
[----:B------:R-:W-:-:S02]  /*17990*/  FMNMX.FTZ R4, R138, R4, !PT ;  /* 0x000000048a047209 */ /* 0x000fc40007810000 */
[----:B--2---:R-:W-:Y:S01]  /*179a0*/  FMNMX.FTZ R0, R160, R0, !PT ;  /* 0x00000000a0007209 */ /* 0x004fe20007810000 */
[----:B------:R-:W1:Y:S01]  /*179b0*/  MUFU.TANH R159, R159 ;  /* 0x0000009f009f7308 */ /* 0x000e620000002400 */
[----:B------:R-:W-:Y:S02]  /*179c0*/  FMNMX.FTZ R4, R139, R4, !PT ;  /* 0x000000048b047209 */ /* 0x000fe40007810000 */
[----:B----4-:R-:W-:Y:S01]  /*179d0*/  FSEL R156, R156, -INF , P6 ;  /* 0xff8000009c9c7808 */ /* 0x010fe20003000000 */
[----:B------:R-:W-:Y:S01]  /*179e0*/  FMUL.FTZ R164, R0, R3 ;  /* 0x0000000300a47220 */ /* 0x000fe20000410000 */
[----:B------:R-:W-:Y:S02]  /*179f0*/  FMNMX.FTZ R4, R142, R4, !PT ;  /* 0x000000048e047209 */ /* 0x000fe40007810000 */
[----:B------:R-:W-:Y:S01]  /*17a00*/  ISETP.GT.AND P4, PT, R140, 0x51, PT ;  /* 0x000000518c00780c */ /* 0x000fe20003f84270 */
[----:B------:R-:W2:Y:S01]  /*17a10*/  MUFU.TANH R160, R167 ;  /* 0x000000a700a07308 */ /* 0x000ea20000002400 */
[----:B------:R-:W-:-:S02]  /*17a20*/  FMNMX.FTZ R4, R143, R4, !PT ;  /* 0x000000048f047209 */ /* 0x000fc40007810000 */
[----:B------:R-:W-:Y:S02]  /*17a30*/  FSEL R157, R157, -INF , P5 ;  /* 0xff8000009d9d7808 */ /* 0x000fe40002800000 */
[----:B------:R-:W-:Y:S02]  /*17a40*/  FMNMX.FTZ R4, R152, R4, !PT ;  /* 0x0000000498047209 */ /* 0x000fe40007810000 */
[----:B------:R-:W-:Y:S02]  /*17a50*/  ISETP.GT.AND P2, PT, R140, 0x58, PT ;  /* 0x000000588c00780c */ /* 0x000fe40003f44270 */
[----:B------:R-:W-:Y:S02]  /*17a60*/  FMNMX.FTZ R4, R147, R4, !PT ;  /* 0x0000000493047209 */ /* 0x000fe40007810000 */
[----:B0-----:R-:W-:Y:S02]  /*17a70*/  FSEL R158, R158, -INF , P4 ;  /* 0xff8000009e9e7808 */ /* 0x001fe40002000000 */
[----:B------:R-:W-:-:S02]  /*17a80*/  FMNMX.FTZ R4, R153, R4, !PT ;  /* 0x0000000499047209 */ /* 0x000fc40007810000 */
[----:B------:R-:W-:Y:S02]  /*17a90*/  ISETP.GT.AND P6, PT, R140, 0x59, PT ;  /* 0x000000598c00780c */ /* 0x000fe40003fc4270 */
[----:B------:R-:W-:Y:S02]  /*17aa0*/  FMNMX.FTZ R4, R150, R4, !PT ;  /* 0x0000000496047209 */ /* 0x000fe40007810000 */
[----:B-1----:R-:W-:Y:S02]  /*17ab0*/  FSEL R159, R159, -INF , P2 ;  /* 0xff8000009f9f7808 */ /* 0x002fe40001000000 */
[----:B------:R-:W-:Y:S02]  /*17ac0*/  FMNMX.FTZ R4, R151, R4, !PT ;  /* 0x0000000497047209 */ /* 0x000fe40007810000 */
[----:B------:R-:W-:Y:S02]  /*17ad0*/  FSETP.NEU.FTZ.AND P3, PT, R0, -INF , PT ;  /* 0xff8000000000780b */ /* 0x000fe40003f7d000 */
[----:B------:R-:W-:-:S02]  /*17ae0*/  FMNMX.FTZ R4, R154, R4, !PT ;  /* 0x000000049a047209 */ /* 0x000fc40007810000 */
[----:B--2---:R-:W-:Y:S02]  /*17af0*/  FSEL R160, R160, -INF , P6 ;  /* 0xff800000a0a07808 */ /* 0x004fe40003000000 */
[----:B------:R-:W-:Y:S02]  /*17b00*/  FMNMX.FTZ R4, R155, R4, !PT ;  /* 0x000000049b047209 */ /* 0x000fe40007810000 */
[----:B------:R-:W-:Y:S02]  /*17b10*/  FSEL R164, R164, RZ, P3 ;  /* 0x000000ffa4a47208 */ /* 0x000fe40001800000 */
[----:B------:R-:W-:-:S03]  /*17b20*/  FMNMX.FTZ R4, R156, R4, !PT ;  /* 0x000000049c047209 */ /* 0x000fc60007810000 */
[-CC-:B------:R-:W-:Y:S01]  /*17b30*/  FFMA.FTZ R190, R120, R3.reuse, -R164.reuse ;  /* 0x0000000378be7223 */ /* 0x180fe200000108a4 */
[----:B------:R-:W-:Y:S01]  /*17b40*/  FMNMX.FTZ R4, R157, R4, !PT ;  /* 0x000000049d047209 */ /* 0x000fe20007810000 */
[-CC-:B------:R-:W-:Y:S01]  /*17b50*/  FFMA.FTZ R120, R123, R3.reuse, -R164.reuse ;  /* 0x000000037b787223 */ /* 0x180fe200000108a4 */
[-CC-:B------:R-:W-:Y:S01]  /*17b60*/  FFMA.FTZ R178, R128, R3.reuse, -R164.reuse ;  /* 0x0000000380b27223 */ /* 0x180fe200000108a4 */
        /* <DEDUP_REMOVED lines=10> */
[----:B------:R-:W-:Y:S01]  /*17c10*/  MUFU.EX2 R188, R188 ;  /* 0x000000bc00bc7308 */ /* 0x000fe20000000800 */
[-CC-:B------:R-:W-:Y:S01]  /*17c20*/  FFMA.FTZ R176, R127, R3.reuse, -R164.reuse ;  /* 0x000000037fb07223 */ /* 0x180fe200000108a4 */
[-CC-:B------:R-:W-:Y:S01]  /*17c30*/  FFMA.FTZ R121, R121, R3.reuse, -R164.reuse ;  /* 0x0000000379797223 */ /* 0x180fe200000108a4 */
[-CC-:B------:R-:W-:Y:S01]  /*17c40*/  FFMA.FTZ R127, R131, R3.reuse, -R164.reuse ;  /* 0x00000003837f7223 */ /* 0x180fe200000108a4 */
[----:B------:R-:W0:Y:S01]  /*17c50*/  SHFL.BFLY PT, R123, R4, 0x2, 0x1f ;  /* 0x0c401f00047b7f89 */ /* 0x000e2200000e0000 */
        /* <DEDUP_REMOVED lines=9> */
[----:B------:R-:W-:-:S02]  /*17cf0*/  FFMA.FTZ R170, R145, R3, -R164 ;  /* 0x0000000391aa7223 */ /* 0x000fc400000108a4 */
        /* <DEDUP_REMOVED lines=10> */
[----:B------:R-:W-:-:S03]  /*17da0*/  FFMA.FTZ R128, R146, R3, -R164 ;  /* 0x0000000392807223 */ /* 0x000fc600000108a4 */
[C---:B------:R-:W-:Y:S01]  /*17db0*/  FSETP.NEU.FTZ.AND P2, PT, R4.reuse, -INF , PT ;  /* 0xff8000000400780b */ /* 0x040fe20003f5d000 */
[----:B------:R-:W-:Y:S02]  /*17dc0*/  FMUL.FTZ R130, R4, R3 ;  /* 0x0000000304827220 */ /* 0x000fe40000410000 */
[----:B------:R-:W-:Y:S03]  /*17dd0*/  MUFU.EX2 R180, R180 ;  /* 0x000000b400b47308 */ /* 0x000fe60000000800 */
[----:B------:R-:W-:-:S05]  /*17de0*/  FSEL R130, R130, RZ, P2 ;  /* 0x000000ff82827208 */ /* 0x000fca0001000000 */
[-CC-:B------:R-:W-:Y:S01]  /*17df0*/  FFMA.FTZ R191, R5, R3.reuse, -R130.reuse ;  /* 0x0000000305bf7223 */ /* 0x180fe20000010882 */
[----:B------:R-:W-:Y:S01]  /*17e00*/  FSEL R5, R0, RZ, P3 ;  /* 0x000000ff00057208 */ /* 0x000fe20001800000 */
[-CC-:B------:R-:W-:Y:S01]  /*17e10*/  FFMA.FTZ R129, R14, R3.reuse, -R130.reuse ;  /* 0x000000030e817223 */ /* 0x180fe20000010882 */
[----:B------:R-:W-:Y:S01]  /*17e20*/  FSEL R14, R4, RZ, P2 ;  /* 0x000000ff040e7208 */ /* 0x000fe20001000000 */
[-CC-:B------:R-:W-:Y:S01]  /*17e30*/  FFMA.FTZ R189, R161, R3.reuse, -R130.reuse ;  /* 0x00000003a1bd7223 */ /* 0x180fe20000010882 */
[-CC-:B------:R-:W-:Y:S01]  /*17e40*/  FFMA.FTZ R132, R162, R3.reuse, -R130.reuse ;  /* 0x00000003a2847223 */ /* 0x180fe20000010882 */
[----:B------:R-:W-:Y:S01]  /*17e50*/  FADD.FTZ R5, -R5, R11 ;  /* 0x0000000b05057221 */ /* 0x000fe20000010100 */
[-C--:B------:R-:W-:Y:S01]  /*17e60*/  FFMA.FTZ R131, R8, R3.reuse, -R130 ;  /* 0x0000000308837223 */ /* 0x080fe20000010882 */
[----:B------:R-:W-:Y:S01]  /*17e70*/  FADD.FTZ R10, -R14, R10 ;  /* 0x0000000a0e0a7221 */ /* 0x000fe20000010100 */
[----:B------:R-:W-:Y:S01]  /*17e80*/  MUFU.EX2 R191, R191 ;  /* 0x000000bf00bf7308 */ /* 0x000fe20000000800 */
[-C--:B------:R-:W-:Y:S01]  /*17e90*/  FMUL.FTZ R5, R5, R3.reuse ;  /* 0x0000000305057220 */ /* 0x080fe20000410000 */
[-CC-:B------:R-:W-:Y:S01]  /*17ea0*/  FFMA.FTZ R185, R9, R3.reuse, -R130.reuse ;  /* 0x0000000309b97223 */ /* 0x180fe20000010882 */
[-C--:B------:R-:W-:Y:S01]  /*17eb0*/  FMUL.FTZ R10, R10, R3.reuse ;  /* 0x000000030a0a7220 */ /* 0x080fe20000410000 */
        /* <DEDUP_REMOVED lines=19> */
[----:B------:R1:W2:Y:S01]  /*17ff0*/  MUFU.EX2 R5, R10 ;  /* 0x0000000a00057308 */ /* 0x0002a20000000800 */
[----:B0----5:R-:W-:-:S04]  /*18000*/  FFMA.FTZ R7, R14, R7, R188 ;  /* 0x000000070e077223 */ /* 0x021fc800000100bc */
[----:B------:R-:W-:-:S03]  /*18010*/  FADD.FTZ R7, R135, R7 ;  /* 0x0000000787077221 */ /* 0x000fc60000010000 */
[----:B------:R-:W0:Y:S01]  /*18020*/  MUFU.EX2 R132, R132 ;  /* 0x0000008400847308 */ /* 0x000e220000000800 */
[----:B-1----:R-:W-:-:S07]  /*18030*/  FFMA.FTZ R10, R160, R3, -R130 ;  /* 0x00000003a00a7223 */ /* 0x002fce0000010882 */
[----:B------:R-:W1:Y:S01]  /*18040*/  MUFU.EX2 R131, R131 ;  /* 0x0000008300837308 */ /* 0x000e620000000800 */
[----:B--2---:R-:W-:-:S07]  /*18050*/  FFMA.FTZ R6, R5, R6, R189 ;  /* 0x0000000605067223 */ /* 0x004fce00000100bd */
[----:B------:R-:W2:Y:S01]  /*18060*/  MUFU.EX2 R185, R185 ;  /* 0x000000b900b97308 */ /* 0x000ea20000000800 */
[----:B0-----:R-:W-:Y:S01]  /*18070*/  FADD.FTZ R130, R132, R6 ;  /* 0x0000000684827221 */ /* 0x001fe20000010000 */
[----:B------:R-:W-:-:S03]  /*18080*/  FADD.FTZ R6, R190, R7 ;  /* 0x00000007be067221 */ /* 0x000fc60000010000 */
[----:B------:R-:W-:Y:S01]  /*18090*/  FADD.FTZ R7, R191, R130 ;  /* 0x00000082bf077221 */ /* 0x000fe20000010000 */
        /* <DEDUP_REMOVED lines=78> */
.L_x_2873:
[C---:B------:R-:W-:Y:S01]  /*18580*/  ISETP.GT.AND P2, PT, R12.reuse, R220, PT ;  /* 0x000000dc0c00720c */ /* 0x040fe20003f44270 */
        /* <DEDUP_REMOVED lines=33> */
[----:B------:R-:W-:Y:S05]  /*187a0*/  BSYNC B1 ;  /* 0x0000000000017941 */ /* 0x000fea0003800000 */
.L_x_2861:
[----:B------:R-:W-:Y:S05]  /*187b0*/  BSYNC B0 ;  /* 0x0000000000007941 */ /* 0x000fea0003800000 */
.L_x_2860:
[----:B------:R-:W-:Y:S01]  /*187c0*/  ISETP.GE.AND P1, PT, R12, RZ, PT ;  /* 0x000000ff0c00720c */ /* 0x000fe20003f26270 */
[----:B------:R-:W-:-:S12]  /*187d0*/  BSSY B0, `(.L_x_2875) ;  /* 0x0000290000007945 */ /* 0x000fd80003800000 */
[----:B------:R-:W-:Y:S05]  /*187e0*/  @!P1 BRA `(.L_x_2876) ;  /* 0x0000002800389947 */ /* 0x000fea0003800000 */
[----:B------:R-:W-:Y:S01]  /*187f0*/  IMAD.MOV.U32 R10, RZ, RZ, R4 ;  /* 0x000000ffff0a7224 */ /* 0x000fe200078e0004 */
[----:B------:R-:W-:Y:S01]  /*18800*/  MOV R8, R199 ;  /* 0x000000c700087202 */ /* 0x000fe20000000f00 */
[----:B------:R-:W-:Y:S02]  /*18810*/  IMAD.MOV.U32 R11, RZ, RZ, R0 ;  /* 0x000000ffff0b7224 */ /* 0x000fe400078e0000 */
[----:B------:R-:W-:-:S07]  /*18820*/  IMAD.MOV.U32 R9, RZ, RZ, R196 ;  /* 0x000000ffff097224 */ /* 0x000fce00078e00c4 */
.L_x_2889:
[----:B------:R-:W-:-:S05]  /*18830*/  VIADD R13, R9, 0x1 ;  /* 0x00000001090d7836 */ /* 0x000fca0000000000 */
[----:B------:R-:W-:-:S04]  /*18840*/  ISETP.NE.AND P1, PT, R13, 0x2, PT ;  /* 0x000000020d00780c */ /* 0x000fc80003f25270 */
[----:B------:R-:W-:Y:S02]  /*18850*/  SEL R13, R13, RZ, P1 ;  /* 0x000000ff0d0d7207 */ /* 0x000fe40000800000 */
[----:B------:R-:W-:-:S03]  /*18860*/  SEL R199, RZ, 0x1, P1 ;  /* 0x00000001ffc77807 */ /* 0x000fc60000800000 */
[----:B------:R-:W-:Y:S01]  /*18870*/  IMAD.MOV.U32 R196, RZ, RZ, R13 ;  /* 0x000000ffffc47224 */ /* 0x000fe200078e000d */
[----:B------:R-:W-:Y:S01]  /*18880*/  LOP3.LUT R199, R8, R199, RZ, 0x3c, !PT ;  /* 0x000000c708c77212 */ /* 0x000fe200078e3cff */
[----:B------:R-:W-:Y:S06]  /*18890*/  @!P0 BRA `(.L_x_2877) ;  /* 0x0000000000048947 */ /* 0x000fec0003800000 */
[----:B------:R-:W-:Y:S01]  /*188a0*/  BPT.TRAP 0x1 ;  /* 0x000000040000795c */ /* 0x000fe20000300000 */
.L_x_2877:
[----:B------:R-:W-:Y:S01]  /*188b0*/  IMAD R0, R196, 0x8, R2 ;  /* 0x00000008c4007824 */ /* 0x000fe200078e0202 */
[----:B------:R-:W-:-:S04]  /*188c0*/  SHF.L.U32 R3, R199, 0x1f, RZ ;  /* 0x0000001fc7037819 */ /* 0x000fc800000006ff */
[----:B------:R0:W1:Y:S01]  /*188d0*/  SYNCS.PHASECHK.TRANS64.TRYWAIT P1, [R0+URZ+0x30830], R3 ;  /* 0x03083003000075a7 */ /* 0x000062000802017f */
[----:B------:R-:W-:Y:S05]  /*188e0*/  @!P0 BRA `(.L_x_2878) ;  /* 0x0000000000048947 */ /* 0x000fea0003800000 */
[----:B------:R-:W-:Y:S01]  /*188f0*/  BPT.TRAP 0x1 ;  /* 0x000000040000795c */ /* 0x000fe20000300000 */
.L_x_2878:
[----:B------:R-:W-:Y:S01]  /*18900*/  IMAD R126, R196, 0x900, R218 ;  /* 0x00000900c47e7824 */ /* 0x000fe200078e02da */
[----:B------:R-:W-:Y:S03]  /*18910*/  BSSY B1, `(.L_x_2879) ;  /* 0x0000006000017945 */ /* 0x000fe60003800000 */
[C---:B------:R-:W-:Y:S02]  /*18920*/  VIADD R122, R126.reuse, 0x2 ;  /* 0x000000027e7a7836 */ /* 0x040fe40000000000 */
[----:B------:R-:W-:Y:S01]  /*18930*/  VIADD R124, R126, 0x4 ;  /* 0x000000047e7c7836 */ /* 0x000fe20000000000 */
[----:B-1----:R-:W-:Y:S06]  /*18940*/  @P1 BRA `(.L_x_2880) ;  /* 0x0000000000081947 */ /* 0x002fec0003800000 */
[----:B------:R-:W1:Y:S02]  /*18950*/  SYNCS.PHASECHK.TRANS64.TRYWAIT P1, [R0+URZ+0x30830], R3 ;  /* 0x03083003000075a7 */ /* 0x000e64000802017f */
[----:B-1----:R-:W-:Y:S05]  /*18960*/  @!P1 BRA `(.L_x_2881) ;  /* 0x000000e000dc9947 */ /* 0x002fea0003800000 */
.L_x_2880:
[----:B------:R-:W-:Y:S05]  /*18970*/  BSYNC B1 ;  /* 0x0000000000017941 */ /* 0x000fea0003800000 */
.L_x_2879:
[----:B------:R-:W2:Y:S04]  /*18980*/  LDL.64 R128, [R1+0x30] ;  /* 0x0000300001807983 */ /* 0x000ea80000100a00 */
[----:B------:R-:W3:Y:S01]  /*18990*/  LDL.64 R226, [R1+0x28] ;  /* 0x0000280001e27983 */ /* 0x000ee20000100a00 */
[----:B------:R-:W-:Y:S01]  /*189a0*/  IMAD.MOV.U32 R120, RZ, RZ, R126 ;  /* 0x000000ffff787224 */ /* 0x000fe200078e007e */
[----:B------:R-:W-:Y:S01]  /*189b0*/  R2UR UR46, R122 ;  /* 0x000000007a2e72ca */ /* 0x000fe200000e0000 */
[----:B------:R-:W-:Y:S01]  /*189c0*/  IMAD.MOV.U32 R122, RZ, RZ, R124 ;  /* 0x000000ffff7a7224 */ /* 0x000fe200078e007c */
[----:B------:R-:W-:Y:S01]  /*189d0*/  MOV R21, UR42 ;  /* 0x0000002a00157c02 */ /* 0x000fe20008000f00 */
[----:B------:R-:W-:Y:S01]  /*189e0*/  IMAD.MOV.U32 R121, RZ, RZ, 0x40000040 ;  /* 0x40000040ff797424 */ /* 0x000fe200078e00ff */
[----:B------:R-:W-:Y:S01]  /*189f0*/  R2UR UR50, R120 ;  /* 0x00000000783272ca */ /* 0x000fe200000e0000 */
[C---:B------:R-:W-:Y:S01]  /*18a00*/  VIADD R120, R126.reuse, 0x6 ;  /* 0x000000067e787836 */ /* 0x040fe20000000000 */
[----:B01----:R-:W-:Y:S01]  /*18a10*/  MOV R3, UR38 ;  /* 0x0000002600037c02 */ /* 0x003fe20008000f00 */
        /* <DEDUP_REMOVED lines=21> */
[----:B------:R-:W-:Y:S01]  /*18b70*/  MOV R20, UR43 ;  /* 0x0000002b00147c02 */ /* 0x000fe20008000f00 */
[-C--:B------:R-:W-:Y:S01]  /*18b80*/  FMUL.FTZ R25, R25, R14.reuse ;  /* 0x0000000e19197220 */ /* 0x080fe20000410000 */
[----:B------:R-:W-:Y:S01]  /*18b90*/  MOV R0, UR39 ;  /* 0x0000002700007c02 */ /* 0x000fe20008000f00 */
        /* <DEDUP_REMOVED lines=116> */
[----:B-----5:R-:W-:Y:S01]  /*192e0*/  WARPGROUP.ARRIVE ;  /* 0x00000000000079c5 */ /* 0x020fe20000000000 */
[----:B---3--:R-:W-:Y:S02]  /*192f0*/  R2UR UR44, R226 ;  /* 0x00000000e22c72ca */ /* 0x008fe400000e0000 */
[----:B------:R-:W-:Y:S02]  /*19300*/  R2UR UR45, R227 ;  /* 0x00000000e32d72ca */ /* 0x000fe400000e0000 */
[----:B------:R-:W2:Y:S06]  /*19310*/  LDL.64 R226, [R1+0x10] ;  /* 0x0000100001e27983 */ /* 0x000eac0000100a00 */
[----:B------:R-:W-:Y:S01]  /*19320*/  HGMMA.64x96x16.F32.BF16 R120, gdesc[UR48], RZ, !UPT, gsb0 ;  /* 0x01600000307879f0 */ /* 0x000fe2000c0018ff */
[----:B------:R-:W-:Y:S01]  /*19330*/  R2UR UR49, R213 ;  /* 0x00000000d53172ca */ /* 0x000fe200000e0000 */
        /* <DEDUP_REMOVED lines=9> */
[----:B------:R-:W3:Y:S01]  /*193d0*/  LDL.64 R212, [R1+0x20] ;  /* 0x0000200001d47983 */ /* 0x000ee20000100a00 */
[----:B------:R-:W-:Y:S02]  /*193e0*/  WARPGROUP.DEPBAR.LE gsb0, 0x0 ;  /* 0x00008000000079c5 */ /* 0x000fe40000010000 */
[----:B------:R-:W-:Y:S01]  /*193f0*/  WARPGROUP.ARRIVE ;  /* 0x00000000000079c5 */ /* 0x000fe20000000000 */
[----:B---3--:R-:W-:Y:S02]  /*19400*/  R2UR UR40, R212 ;  /* 0x00000000d42872ca */ /* 0x008fe400000e0000 */
[----:B------:R-:W-:Y:S02]  /*19410*/  R2UR UR41, R213 ;  /* 0x00000000d52972ca */ /* 0x000fe400000e0000 */
[----:B------:R-:W3:Y:S11]  /*19420*/  LDL.64 R212, [R1+0x8] ;  /* 0x0000080001d47983 */ /* 0x000ef60000100a00 */
[----:B------:R-:W-:Y:S01]  /*19430*/  HGMMA.64x96x16.F32.BF16 R120, gdesc[UR40], R120, gsb0 ;  /* 0x01600000287879f0 */ /* 0x000fe20008001878 */
[----:B------:R-:W-:-:S02]  /*19440*/  R2UR UR43, R20 ;  /* 0x00000000142b72ca */ /* 0x000fc400000e0000 */
[----:B------:R-:W-:Y:S02]  /*19450*/  R2UR UR42, R21 ;  /* 0x00000000152a72ca */ /* 0x000fe400000e0000 */
[----:B------:R-:W4:Y:S01]  /*19460*/  LDL.64 R20, [R1+0x18] ;  /* 0x0000180001147983 */ /* 0x000f220000100a00 */
[----:B--2---:R-:W-:Y:S02]  /*19470*/  R2UR UR32, R226 ;  /* 0x00000000e22072ca */ /* 0x004fe400000e0000 */
[----:B------:R-:W-:Y:S01]  /*19480*/  R2UR UR33, R227 ;  /* 0x00000000e32172ca */ /* 0x000fe200000e0000 */
[----:B------:R-:W-:Y:S02]  /*19490*/  WARPGROUP.DEPBAR.LE gsb0, 0x0 ;  /* 0x00008000000079c5 */ /* 0x000fe40000010000 */
[----:B------:R-:W-:Y:S01]  /*194a0*/  WARPGROUP.ARRIVE ;  /* 0x00000000000079c5 */ /* 0x000fe20000000000 */
[----:B----4-:R-:W-:Y:S02]  /*194b0*/  R2UR UR36, R20 ;  /* 0x00000000142472ca */ /* 0x010fe400000e0000 */
[----:B------:R-:W-:-:S13]  /*194c0*/  R2UR UR37, R21 ;  /* 0x00000000152572ca */ /* 0x000fda00000e0000 */
[----:B------:R-:W-:Y:S01]  /*194d0*/  HGMMA.64x96x16.F32.BF16 R120, gdesc[UR36], R120, gsb0 ;  /* 0x01600000247879f0 */ /* 0x000fe20008001878 */
[----:B---3--:R-:W-:Y:S02]  /*194e0*/  R2UR UR28, R212 ;  /* 0x00000000d41c72ca */ /* 0x008fe400000e0000 */
        /* <DEDUP_REMOVED lines=41> */
[----:B------:R-:W-:Y:S11]  /*19780*/  @!P0 BRA `(.L_x_2882) ;  /* 0x0000000000048947 */ /* 0x000ff60003800000 */
[----:B------:R-:W-:Y:S01]  /*19790*/  BPT.TRAP 0x1 ;  /* 0x000000040000795c */ /* 0x000fe20000300000 */
.L_x_2882:
[----:B------:R-:W-:Y:S01]  /*197a0*/  SHF.L.U32 R0, R8, 0x1f, RZ ;  /* 0x0000001f08007819 */ /* 0x000fe200000006ff */
[----:B------:R-:W-:-:S04]  /*197b0*/  IMAD R15, R9, 0x8, R2 ;  /* 0x00000008090f7824 */ /* 0x000fc800078e0202 */
[----:B------:R0:W1:Y:S01]  /*197c0*/  SYNCS.PHASECHK.TRANS64.TRYWAIT P1, [R15+URZ+0x30850], R0 ;  /* 0x030850000f0075a7 */ /* 0x000062000802017f */
[----:B------:R-:W-:Y:S05]  /*197d0*/  @!P0 BRA `(.L_x_2883) ;  /* 0x0000000000048947 */ /* 0x000fea0003800000 */
[----:B------:R-:W-:Y:S01]  /*197e0*/  BPT.TRAP 0x1 ;  /* 0x000000040000795c */ /* 0x000fe20000300000 */
.L_x_2883:
[----:B------:R-:W-:Y:S04]  /*197f0*/  BSSY B1, `(.L_x_2884) ;  /* 0x0000004000017945 */ /* 0x000fe80003800000 */
[----:B-1----:R-:W-:Y:S05]  /*19800*/  @P1 BRA `(.L_x_2885) ;  /* 0x0000000000081947 */ /* 0x002fea0003800000 */
[----:B------:R-:W1:Y:S02]  /*19810*/  SYNCS.PHASECHK.TRANS64.TRYWAIT P1, [R15+URZ+0x30850], R0 ;  /* 0x030850000f0075a7 */ /* 0x000e64000802017f */
[----:B-1----:R-:W-:Y:S05]  /*19820*/  @!P1 BRA `(.L_x_2886) ;  /* 0x000000d400409947 */ /* 0x002fea0003800000 */
.L_x_2885:
[----:B------:R-:W-:Y:S05]  /*19830*/  BSYNC B1 ;  /* 0x0000000000017941 */ /* 0x000fea0003800000 */
.L_x_2884:
        /* <DEDUP_REMOVED lines=30> */
[----:B------:R-:W-:Y:S01]  /*19a20*/  VIADD R4, R4, 0x280 ;  /* 0x0000028004047836 */ /* 0x000fe20000000000 */
[----:B------:R-:W-:Y:S01]  /*19a30*/  MOV R9, 0x40000040 ;  /* 0x4000004000097802 */ /* 0x000fe20000000f00 */
[----:B------:R-:W-:Y:S02]  /*19a40*/  WARPGROUP.DEPBAR.LE gsb0, 0x0 ;  /* 0x00008000000079c5 */ /* 0x000fe40000010000 */
[----:B------:R-:W-:-:S12]  /*19a50*/  WARPGROUP.ARRIVE ;  /* 0x00000000000079c5 */ /* 0x000fd80000000000 */
        /* <DEDUP_REMOVED lines=14> */
.L_x_2887:
        /* <DEDUP_REMOVED lines=60> */
[----:B------:R-:W-:-:S02]  /*19f00*/  IMAD R13, R13, 0x8, R2 ;  /* 0x000000080d0d7824 */ /* 0x000fc400078e0202 */
        /* <DEDUP_REMOVED lines=82> */
[----:B-1----:R-:W-:Y:S02]  /*1a430*/  FMNMX.FTZ R4, R163, R4, !PT ;  /* 0x00000004a3047209 */ /* 0x002fe40007810000 */
[----:B--2---:R-:W-:-:S03]  /*1a440*/  FMNMX.FTZ R0, R161, R3, !PT ;  /* 0x00000003a1007209 */ /* 0x004fc60007810000 */
[----:B------:R-:W0:Y:S04]  /*1a450*/  SHFL.BFLY PT, R3, R4, 0x2, 0x1f ;  /* 0x0c401f0004037f89 */ /* 0x000e2800000e0000 */
[----:B------:R-:W1:Y:S01]  /*1a460*/  SHFL.BFLY PT, R5, R0, 0x2, 0x1f ;  /* 0x0c401f0000057f89 */ /* 0x000e6200000e0000 */
[----:B0-----:R-:W-:Y:S02]  /*1a470*/  FMNMX.FTZ R4, R4, R3, !PT ;  /* 0x0000000304047209 */ /* 0x001fe40007810000 */
[----:B-1----:R-:W-:-:S03]  /*1a480*/  FMNMX.FTZ R0, R0, R5, !PT ;  /* 0x0000000500007209 */ /* 0x002fc60007810000 */
[----:B------:R-:W0:Y:S04]  /*1a490*/  SHFL.BFLY PT, R3, R4, 0x1, 0x1f ;  /* 0x0c201f0004037f89 */ /* 0x000e2800000e0000 */
        /* <DEDUP_REMOVED lines=9> */
[-C--:B------:R-:W-:Y:S01]  /*1a530*/  FMUL.FTZ R132, R4, R3.reuse ;  /* 0x0000000304847220 */ /* 0x080fe20000410000 */
[-C--:B------:R-:W-:Y:S01]  /*1a540*/  FMUL.FTZ R14, R14, R3.reuse ;  /* 0x000000030e0e7220 */ /* 0x080fe20000410000 */
[-CC-:B------:R-:W-:Y:S01]  /*1a550*/  FFMA.FTZ R188, R8, R3.reuse, -R10.reuse ;  /* 0x0000000308bc7223 */ /* 0x180fe2000001080a */
[-C--:B------:R-:W-:Y:S01]  /*1a560*/  FFMA.FTZ R186, R128, R3.reuse, -R10 ;  /* 0x0000000380ba7223 */ /* 0x080fe2000001080a */
[-C--:B------:R-:W-:Y:S01]  /*1a570*/  FFMA.FTZ R189, R20, R3.reuse, -R132 ;  /* 0x0000000314bd7223 */ /* 0x080fe20000010884 */
[-CC-:B------:R-:W-:Y:S01]  /*1a580*/  FFMA.FTZ R166, R9, R3.reuse, -R10.reuse ;  /* 0x0000000309a67223 */ /* 0x180fe2000001080a */
[-C--:B------:R-:W-:Y:S01]  /*1a590*/  FFMA.FTZ R128, R129, R3.reuse, -R10 ;  /* 0x0000000381807223 */ /* 0x080fe2000001080a */
[-C--:B------:R-:W-:Y:S01]  /*1a5a0*/  FFMA.FTZ R129, R21, R3.reuse, -R132 ;  /* 0x0000000315817223 */ /* 0x080fe20000010884 */
[----:B------:R-:W-:Y:S01]  /*1a5b0*/  MUFU.EX2 R14, R14 ;  /* 0x0000000e000e7308 */ /* 0x000fe20000000800 */
[-C--:B------:R-:W-:Y:S01]  /*1a5c0*/  FFMA.FTZ R190, R120, R3.reuse, -R10 ;  /* 0x0000000378be7223 */ /* 0x080fe2000001080a */
[-C--:B------:R-:W-:Y:S01]  /*1a5d0*/  FFMA.FTZ R191, R122, R3.reuse, -R132 ;  /* 0x000000037abf7223 */ /* 0x080fe20000010884 */
[-C--:B------:R-:W-:Y:S01]  /*1a5e0*/  FFMA.FTZ R165, R121, R3.reuse, -R10 ;  /* 0x0000000379a57223 */ /* 0x080fe2000001080a */
[-C--:B------:R-:W-:Y:S01]  /*1a5f0*/  FFMA.FTZ R123, R123, R3.reuse, -R132 ;  /* 0x000000037b7b7223 */ /* 0x080fe20000010884 */
[-C--:B------:R-:W-:Y:S01]  /*1a600*/  FFMA.FTZ R184, R124, R3.reuse, -R10 ;  /* 0x000000037cb87223 */ /* 0x080fe2000001080a */
[-C--:B------:R-:W-:Y:S01]  /*1a610*/  FFMA.FTZ R185, R126, R3.reuse, -R132 ;  /* 0x000000037eb97223 */ /* 0x080fe20000010884 */
[----:B------:R-:W-:Y:S01]  /*1a620*/  VIADD R126, R13, 0x30840 ;  /* 0x000308400d7e7836 */ /* 0x000fe20000000000 */
[----:B------:R-:W0:Y:S01]  /*1a630*/  MUFU.EX2 R188, R188 ;  /* 0x000000bc00bc7308 */ /* 0x000e220000000800 */
[-C--:B------:R-:W-:Y:S01]  /*1a640*/  FFMA.FTZ R164, R125, R3.reuse, -R10 ;  /* 0x000000037da47223 */ /* 0x080fe2000001080a */
[-CC-:B------:R-:W-:Y:S01]  /*1a650*/  FFMA.FTZ R122, R127, R3.reuse, -R132.reuse ;  /* 0x000000037f7a7223 */ /* 0x180fe20000010884 */
[-C--:B------:R-:W-:Y:S01]  /*1a660*/  FFMA.FTZ R187, R130, R3.reuse, -R132 ;  /* 0x0000000382bb7223 */ /* 0x080fe20000010884 */
[----:B------:R-:W-:Y:S01]  /*1a670*/  PRMT R126, R217, 0x654, R126 ;  /* 0x00000654d97e7816 */ /* 0x000fe2000000007e */
[-C--:B------:R-:W-:Y:S01]  /*1a680*/  FFMA.FTZ R125, R133, R3.reuse, -R10 ;  /* 0x00000003857d7223 */ /* 0x080fe2000001080a */
[-CC-:B------:R-:W-:Y:S01]  /*1a690*/  FFMA.FTZ R21, R131, R3.reuse, -R132.reuse ;  /* 0x0000000383157223 */ /* 0x180fe20000010884 */
[-CC-:B------:R-:W-:Y:S01]  /*1a6a0*/  FFMA.FTZ R181, R134, R3.reuse, -R132.reuse ;  /* 0x0000000386b57223 */ /* 0x180fe20000010884 */
[----:B------:R-:W-:Y:S01]  /*1a6b0*/  MUFU.EX2 R5, R5 ;  /* 0x0000000500057308 */ /* 0x000fe20000000800 */
[----:B------:R1:W-:Y:S01]  /*1a6c0*/  SYNCS.ARRIVE.TRANS64.RED.A1T0 RZ, [R126+URZ], RZ ;  /* 0x000000ff7eff79a7 */ /* 0x0003e2000810043f */
[-CC-:B------:R-:W-:Y:S01]  /*1a6d0*/  FFMA.FTZ R20, R135, R3.reuse, -R132.reuse ;  /* 0x0000000387147223 */ /* 0x180fe20000010884 */
[-CC-:B------:R-:W-:Y:S01]  /*1a6e0*/  FFMA.FTZ R183, R138, R3.reuse, -R132.reuse ;  /* 0x000000038ab77223 */ /* 0x180fe20000010884 */
[-CC-:B------:R-:W-:Y:S01]  /*1a6f0*/  FFMA.FTZ R139, R139, R3.reuse, -R132.reuse ;  /* 0x000000038b8b7223 */ /* 0x180fe20000010884 */
[-CC-:B------:R-:W-:Y:S01]  /*1a700*/  FFMA.FTZ R177, R142, R3.reuse, -R132.reuse ;  /* 0x000000038eb17223 */ /* 0x180fe20000010884 */
[-CC-:B------:R-:W-:Y:S01]  /*1a710*/  FFMA.FTZ R131, R143, R3.reuse, -R132.reuse ;  /* 0x000000038f837223 */ /* 0x180fe20000010884 */
[----:B------:R-:W-:Y:S01]  /*1a720*/  FFMA.FTZ R179, R146, R3, -R132 ;  /* 0x0000000392b37223 */ /* 0x000fe20000010884 */
[----:B------:R-:W2:Y:S01]  /*1a730*/  MUFU.EX2 R189, R189 ;  /* 0x000000bd00bd7308 */ /* 0x000ea20000000800 */
        /* <DEDUP_REMOVED lines=10> */
[-C--:B-1----:R-:W-:Y:S01]  /*1a7e0*/  FFMA.FTZ R126, R163, R3.reuse, -R132 ;  /* 0x00000003a37e7223 */ /* 0x082fe20000010884 */
[-CC-:B------:R-:W-:Y:S01]  /*1a7f0*/  FFMA.FTZ R182, R136, R3.reuse, -R10.reuse ;  /* 0x0000000388b67223 */ /* 0x180fe2000001080a */
[-CC-:B------:R-:W-:Y:S01]  /*1a800*/  FFMA.FTZ R124, R137, R3.reuse, -R10.reuse ;  /* 0x00000003897c7223 */ /* 0x180fe2000001080a */
[-CC-:B------:R-:W-:Y:S01]  /*1a810*/  FFMA.FTZ R176, R140, R3.reuse, -R10.reuse ;  /* 0x000000038cb07223 */ /* 0x180fe2000001080a */
[-CC-:B------:R-:W-:Y:S01]  /*1a820*/  FFMA.FTZ R121, R141, R3.reuse, -R10.reuse ;  /* 0x000000038d797223 */ /* 0x180fe2000001080a */
[----:B------:R-:W1:Y:S01]  /*1a830*/  MUFU.EX2 R129, R129 ;  /* 0x0000008100817308 */ /* 0x000e620000000800 */
[----:B--2---:R-:W-:Y:S01]  /*1a840*/  FFMA.FTZ R6, R5, R6, R189 ;  /* 0x0000000605067223 */ /* 0x004fe200000100bd */
[-CC-:B------:R-:W-:Y:S01]  /*1a850*/  FFMA.FTZ R178, R144, R3.reuse, -R10.reuse ;  /* 0x0000000390b27223 */ /* 0x180fe2000001080a */
[-CC-:B------:R-:W-:Y:S01]  /*1a860*/  FFMA.FTZ R120, R145, R3.reuse, -R10.reuse ;  /* 0x0000000391787223 */ /* 0x180fe2000001080a */
[-CC-:B------:R-:W-:Y:S01]  /*1a870*/  FFMA.FTZ R172, R148, R3.reuse, -R10.reuse ;  /* 0x0000000394ac7223 */ /* 0x180fe2000001080a */
[-CC-:B------:R-:W-:Y:S01]  /*1a880*/  FFMA.FTZ R11, R149, R3.reuse, -R10.reuse ;  /* 0x00000003950b7223 */ /* 0x180fe2000001080a */
[-CC-:B------:R-:W-:Y:S01]  /*1a890*/  FFMA.FTZ R174, R152, R3.reuse, -R10.reuse ;  /* 0x0000000398ae7223 */ /* 0x180fe2000001080a */
[-CC-:B------:R-:W-:Y:S01]  /*1a8a0*/  FFMA.FTZ R9, R153, R3.reuse, -R10.reuse ;  /* 0x0000000399097223 */ /* 0x180fe2000001080a */
[----:B------:R-:W2:Y:S01]  /*1a8b0*/  MUFU.EX2 R190, R190 ;  /* 0x000000be00be7308 */ /* 0x000ea20000000800 */
[----:B0-----:R-:W-:Y:S01]  /*1a8c0*/  FADD.FTZ R7, R166, R7 ;  /* 0x00000007a6077221 */ /* 0x001fe20000010000 */
[-CC-:B------:R-:W-:Y:S01]  /*1a8d0*/  FFMA.FTZ R168, R156, R3.reuse, -R10.reuse ;  /* 0x000000039ca87223 */ /* 0x180fe2000001080a */
[-CC-:B------:R-:W-:Y:S01]  /*1a8e0*/  FFMA.FTZ R8, R157, R3.reuse, -R10.reuse ;  /* 0x000000039d087223 */ /* 0x180fe2000001080a */
[-CC-:B------:R-:W-:Y:S01]  /*1a8f0*/  FFMA.FTZ R170, R160, R3.reuse, -R10.reuse ;  /* 0x00000003a0aa7223 */ /* 0x180fe2000001080a */
[----:B------:R-:W-:-:S03]  /*1a900*/  FFMA.FTZ R10, R161, R3, -R10 ;  /* 0x00000003a10a7223 */ /* 0x000fc6000001080a */
        /* <DEDUP_REMOVED lines=90> */
.L_x_2888:
[C---:B------:R-:W-:Y:S01]  /*1aeb0*/  ISETP.GT.AND P1, PT, R12.reuse, RZ, PT ;  /* 0x000000ff0c00720c */ /* 0x040fe20003f24270 */
        /* <DEDUP_REMOVED lines=33> */
.L_x_2876:
[----:B------:R-:W-:Y:S05]  /*1b0d0*/  BSYNC B0 ;  /* 0x0000000000007941 */ /* 0x000fea0003800000 */
.L_x_2875:
        /* <DEDUP_REMOVED lines=99> */
.L_x_2890:
[----:B------:R-:W-:Y:S01]  /*1b710*/  IMAD R10, R196, 0x8, R2 ;  /* 0x00000008c40a7824 */ /* 0x000fe200078e0202 */
[----:B------:R-:W-:-:S04]  /*1b720*/  SHF.L.U32 R5, R199, 0x1f, RZ ;  /* 0x0000001fc7057819 */ /* 0x000fc800000006ff */
[----:B------:R0:W1:Y:S01]  /*1b730*/  SYNCS.PHASECHK.TRANS64.TRYWAIT P1, [R10+URZ+0x30850], R5 ;  /* 0x030850050a0075a7 */ /* 0x000062000802017f */
[----:B------:R-:W-:Y:S05]  /*1b740*/  @!P0 BRA `(.L_x_2891) ;  /* 0x0000000000048947 */ /* 0x000fea0003800000 */
[----:B------:R-:W-:Y:S01]  /*1b750*/  BPT.TRAP 0x1 ;  /* 0x000000040000795c */ /* 0x000fe20000300000 */
.L_x_2891:
        /* <DEDUP_REMOVED lines=9> */
.L_x_2893:
[----:B------:R-:W-:Y:S05]  /*1b7f0*/  BSYNC B0 ;  /* 0x0000000000007941 */ /* 0x000fea0003800000 */
.L_x_2892:
[----:B------:R-:W-:Y:S01]  /*1b800*/  IMAD.MOV.U32 R8, RZ, RZ, R2 ;  /* 0x000000ffff087224 */ /* 0x000fe200078e0002 */
[----:B------:R-:W-:Y:S01]  /*1b810*/  WARPGROUP.ARRIVE ;  /* 0x00000000000079c5 */ /* 0x000fe20000000000 */
[----:B------:R-:W-:-:S03]  /*1b820*/  IMAD.MOV.U32 R9, RZ, RZ, 0x40000040 ;  /* 0x40000040ff097424 */ /* 0x000fc600078e00ff */
        /* <DEDUP_REMOVED lines=30> */
[----:B------:R-:W0:Y:S02]  /*1ba10*/  SHFL.BFLY PT, R2, R7, 0x2, 0x1f ;  /* 0x0c401f0007027f89 */ /* 0x000e2400000e0000 */
[----:B01----:R-:W-:Y:S01]  /*1ba20*/  FADD.FTZ R5, R2, R7 ;  /* 0x0000000702057221 */ /* 0x003fe20000010000 */
[----:B------:R-:W-:-:S04]  /*1ba30*/  IMAD.MOV.U32 R7, RZ, RZ, RZ ;  /* 0x000000ffff077224 */ /* 0x000fc800078e00ff */
[----:B------:R-:W0:Y:S02]  /*1ba40*/  SHFL.BFLY PT, R2, R5, 0x1, 0x1f ;  /* 0x0c201f0005027f89 */ /* 0x000e2400000e0000 */
[----:B0-----:R-:W-:Y:S01]  /*1ba50*/  FADD.FTZ R12, R5, R2 ;  /* 0x00000002050c7221 */ /* 0x001fe20000010000 */
[----:B------:R-:W-:Y:S02]  /*1ba60*/  IMAD.MOV.U32 R2, RZ, RZ, RZ ;  /* 0x000000ffff027224 */ /* 0x000fe400078e00ff */
[----:B------:R-:W-:Y:S02]  /*1ba70*/  IMAD.MOV.U32 R5, RZ, RZ, -0x800000 ;  /* 0xff800000ff057424 */ /* 0x000fe400078e00ff */
[----:B------:R-:W-:-:S13]  /*1ba80*/  FSETP.NE.FTZ.AND P1, PT, R12, RZ, PT ;  /* 0x000000ff0c00720b */ /* 0x000fda0003f35000 */
[----:B------:R-:W-:Y:S01]  /*1ba90*/  @P1 MUFU.RCP R7, R12 ;  /* 0x0000000c00071308 */ /* 0x000fe20000001000 */
[----:B------:R-:W-:Y:S02]  /*1baa0*/  WARPGROUP.DEPBAR.LE gsb0, 0x0 ;  /* 0x00008000000079c5 */ /* 0x000fe40000010000 */
[----:B------:R-:W-:-:S06]  /*1bab0*/  WARPGROUP.ARRIVE ;  /* 0x00000000000079c5 */ /* 0x000fcc0000000000 */
[----:B------:R-:W-:Y:S01]  /*1bac0*/  HGMMA.64x192x16.F32.BF16 R24, R172, gdesc[UR4].tnspB, R24, gsb0 ;  /* 0x42e00004ac187df0 */ /* 0x000fe20008001818 */
[----:B------:R-:W-:Y:S02]  /*1bad0*/  R2UR UR6, R8 ;  /* 0x00000000080672ca */ /* 0x000fe400000e0000 */
[----:B------:R-:W-:Y:S02]  /*1bae0*/  R2UR UR7, R9 ;  /* 0x00000000090772ca */ /* 0x000fe400000e0000 */
[----:B------:R-:W0:Y:S02]  /*1baf0*/  SHFL.BFLY PT, R9, R6, 0x2, 0x1f ;  /* 0x0c401f0006097f89 */ /* 0x000e2400000e0000 */
[----:B0-----:R-:W-:Y:S01]  /*1bb00*/  FADD.FTZ R9, R9, R6 ;  /* 0x0000000609097221 */ /* 0x001fe20000010000 */
[----:B------:R-:W-:-:S04]  /*1bb10*/  IMAD.MOV.U32 R6, RZ, RZ, -0x800000 ;  /* 0xff800000ff067424 */ /* 0x000fc800078e00ff */
[----:B------:R-:W0:Y:S02]  /*1bb20*/  SHFL.BFLY PT, R8, R9, 0x1, 0x1f ;  /* 0x0c201f0009087f89 */ /* 0x000e2400000e0000 */
[----:B0-----:R-:W-:Y:S01]  /*1bb30*/  FADD.FTZ R13, R9, R8 ;  /* 0x00000008090d7221 */ /* 0x001fe20000010000 */
[----:B------:R-:W-:Y:S01]  /*1bb40*/  @P1 FMUL.FTZ R9, R3, 0.69314718246459960938 ;  /* 0x3f31721803091820 */ /* 0x000fe20000410000 */
[----:B------:R-:W0:Y:S03]  /*1bb50*/  @P1 MUFU.LG2 R8, R12 ;  /* 0x0000000c00081308 */ /* 0x000e260000000c00 */
[----:B------:R-:W-:-:S13]  /*1bb60*/  FSETP.NE.FTZ.AND P2, PT, R13, RZ, PT ;  /* 0x000000ff0d00720b */ /* 0x000fda0003f55000 */
[----:B------:R-:W1:Y:S01]  /*1bb70*/  @P2 MUFU.LG2 R11, R13 ;  /* 0x0000000d000b2308 */ /* 0x000e620000000c00 */
[----:B------:R-:W-:Y:S01]  /*1bb80*/  @P2 FMUL.FTZ R14, R3, 0.69314718246459960938 ;  /* 0x3f317218030e2820 */ /* 0x000fe20000410000 */
[----:B0-----:R-:W-:-:S04]  /*1bb90*/  @P1 FMUL.FTZ R8, R8, 0.69314718246459960938 ;  /* 0x3f31721808081820 */ /* 0x001fc80000410000 */
[----:B------:R-:W-:Y:S02]  /*1bba0*/  @P1 FFMA.FTZ R5, R9, R0, R8 ;  /* 0x0000000009051223 */ /* 0x000fe40000010008 */
[----:B------:R0:W2:Y:S01]  /*1bbb0*/  @P2 MUFU.RCP R2, R13 ;  /* 0x0000000d00022308 */ /* 0x0000a20000001000 */
[----:B-1----:R-:W-:-:S04]  /*1bbc0*/  @P2 FMUL.FTZ R11, R11, 0.69314718246459960938 ;  /* 0x3f3172180b0b2820 */ /* 0x002fc80000410000 */
[----:B------:R-:W-:Y:S01]  /*1bbd0*/  @P2 FFMA.FTZ R6, R14, R4, R11 ;  /* 0x000000040e062223 */ /* 0x000fe2000001000b */
[----:B------:R-:W-:Y:S02]  /*1bbe0*/  WARPGROUP.DEPBAR.LE gsb0, 0x0 ;  /* 0x00008000000079c5 */ /* 0x000fe40000010000 */
[----:B------:R-:W-:-:S06]  /*1bbf0*/  WARPGROUP.ARRIVE ;  /* 0x00000000000079c5 */ /* 0x000fcc0000000000 */
[----:B------:R-:W-:Y:S03]  /*1bc00*/  HGMMA.64x192x16.F32.BF16 R24, R168, gdesc[UR4].tnspB, R24, gsb0 ;  /* 0x42e00004a8187df0 */ /* 0x000fe60008001818 */
[----:B------:R-:W-:Y:S02]  /*1bc10*/  WARPGROUP.DEPBAR.LE gsb0, 0x0 ;  /* 0x00008000000079c5 */ /* 0x000fe40000010000 */
[----:B0-2---:R-:W-:Y:S05]  /*1bc20*/  @!P0 BRA `(.L_x_2895) ;  /* 0x0000000000048947 */ /* 0x005fea0003800000 */
[----:B------:R-:W-:Y:S01]  /*1bc30*/  BPT.TRAP 0x1 ;  /* 0x000000040000795c */ /* 0x000fe20000300000 */
.L_x_2895:
[----:B------:R-:W2:Y:S01]  /*1bc40*/  LDL.LU R9, [R1+0x50] ;  /* 0x0000500001097983 */ /* 0x000ea20000300800 */
[----:B------:R-:W-:Y:S01]  /*1bc50*/  VIADD R10, R10, 0x30860 ;  /* 0x000308600a0a7836 */ /* 0x000fe20000000000 */
[----:B------:R-:W-:Y:S01]  /*1bc60*/  IADD3 R196, R196, 0x1, RZ ;  /* 0x00000001c4c47810 */ /* 0x000fe20007ffe0ff */
[-C--:B------:R-:W-:Y:S01]  /*1bc70*/  FMUL.FTZ R124, R83, R2.reuse ;  /* 0x00000002537c7220 */ /* 0x080fe20000410000 */
        /* <DEDUP_REMOVED lines=104> */
.L_x_2796:
        /* <DEDUP_REMOVED lines=10> */
[----:B0-----:R-:W0:Y:S01]  /*1c3a0*/  S2R R9, SR_SWINHI ;  /* 0x0000000000097919 */ /* 0x001e220000002f00 */
[----:B------:R-:W-:Y:S01]  /*1c3b0*/  F2FP.BF16.F32.PACK_AB R24, R25, R24 ;  /* 0x000000181918723e */ /* 0x000fe200000010ff */
[----:B------:R-:W-:Y:S01]  /*1c3c0*/  ULDC.64 UR4, c[0x0][0xc00] ;  /* 0x0003000000047ab9 */ /* 0x000fe20000000a00 */
[----:B------:R-:W4:Y:S04]  /*1c3d0*/  LDL.LU R102, [R1+0x44] ;  /* 0x0000440001667983 */ /* 0x000f280000300800 */
[----:B------:R-:W4:Y:S01]  /*1c3e0*/  LDL.LU R94, [R1+0x48] ;  /* 0x00004800015e7983 */ /* 0x000f220000300800 */
[----:B------:R-:W-:Y:S02]  /*1c3f0*/  MOV R12, R2 ;  /* 0x00000002000c7202 */ /* 0x000fe40000000f00 */
[----:B0-----:R-:W-:-:S02]  /*1c400*/  MOV R13, R9 ;  /* 0x00000009000d7202 */ /* 0x001fc40000000f00 */
        /* <DEDUP_REMOVED lines=35> */
[----:B---3--:R-:W-:-:S03]  /*1c640*/  IMAD.WIDE R74, R10, 0x2, R12 ;  /* 0x000000020a4a7825 */ /* 0x008fc600078e020c */
[----:B------:R-:W-:-:S04]  /*1c650*/  IADD3 R111, P2, R74, 0x20, RZ ;  /* 0x000000204a6f7810 */ /* 0x000fc80007f5e0ff */
[----:B------:R-:W-:Y:S02]  /*1c660*/  LOP3.LUT R10, R111, 0x380, RZ, 0xc0, !PT ;  /* 0x000003806f0a7812 */ /* 0x000fe400078ec0ff */
[----:B------:R-:W-:Y:S02]  /*1c670*/  IADD3 R143, P6, R74, 0x60, RZ ;  /* 0x000000604a8f7810 */ /* 0x000fe40007fde0ff */
[----:B------:R-:W-:Y:S02]  /*1c680*/  SHF.R.U64 R10, R10, 0x3, RZ ;  /* 0x000000030a0a7819 */ /* 0x000fe400000012ff */
[C---:B------:R-:W-:Y:S02]  /*1c690*/  IADD3 R46, P0, R74.reuse, 0x4020, RZ ;  /* 0x000040204a2e7810 */ /* 0x040fe40007f1e0ff */
[----:B------:R-:W-:Y:S02]  /*1c6a0*/  IADD3 R141, P1, R74, 0x40, RZ ;  /* 0x000000404a8d7810 */ /* 0x000fe40007f3e0ff */
[----:B------:R-:W-:-:S02]  /*1c6b0*/  LOP3.LUT R20, R143, 0x380, RZ, 0xc0, !PT ;  /* 0x000003808f147812 */ /* 0x000fc400078ec0ff */
[----:B------:R-:W-:Y:S02]  /*1c6c0*/  IADD3 R145, P5, R74, 0x4000, RZ ;  /* 0x000040004a917810 */ /* 0x000fe40007fbe0ff */
[----:B------:R-:W-:Y:S02]  /*1c6d0*/  LOP3.LUT R10, R10, R111, RZ, 0x3c, !PT ;  /* 0x0000006f0a0a7212 */ /* 0x000fe400078e3cff */
[----:B------:R-:W-:Y:S02]  /*1c6e0*/  LOP3.LUT R111, R46, 0x380, RZ, 0xc0, !PT ;  /* 0x000003802e6f7812 */ /* 0x000fe400078ec0ff */
[----:B------:R-:W-:Y:S01]  /*1c6f0*/  LOP3.LUT R14, R141, 0x380, RZ, 0xc0, !PT ;  /* 0x000003808d0e7812 */ /* 0x000fe200078ec0ff */
[--C-:B------:R-:W-:Y:S01]  /*1c700*/  IMAD.X R15, RZ, RZ, R75.reuse, P1 ;  /* 0x000000ffff0f7224 */ /* 0x100fe200008e064b */
[----:B------:R-:W-:Y:S02]  /*1c710*/  LOP3.LUT R9, R74, 0x380, RZ, 0xc0, !PT ;  /* 0x000003804a097812 */ /* 0x000fe400078ec0ff */
[----:B------:R-:W-:Y:S01]  /*1c720*/  SHF.R.U64 R20, R20, 0x3, RZ ;  /* 0x0000000314147819 */ /* 0x000fe200000012ff */
[----:B------:R-:W-:Y:S01]  /*1c730*/  IMAD.X R39, RZ, RZ, R75, P5 ;  /* 0x000000ffff277224 */ /* 0x000fe200028e064b */
[----:B------:R-:W-:-:S02]  /*1c740*/  IADD3 R58, P3, R74, 0x4060, RZ ;  /* 0x000040604a3a7810 */ /* 0x000fc40007f7e0ff */
[C---:B--2---:R-:W-:Y:S02]  /*1c750*/  IADD3 R28, P1, R74.reuse, 0x8020, RZ ;  /* 0x000080204a1c7810 */ /* 0x044fe40007f3e0ff */
[----:B------:R-:W-:Y:S02]  /*1c760*/  LOP3.LUT R38, R145, 0x380, RZ, 0xc0, !PT ;  /* 0x0000038091267812 */ /* 0x000fe400078ec0ff */
[----:B------:R-:W-:Y:S02]  /*1c770*/  SHF.R.U64 R111, R111, 0x3, RZ ;  /* 0x000000036f6f7819 */ /* 0x000fe400000012ff */
[----:B------:R-:W-:Y:S02]  /*1c780*/  IADD3 R72, P5, R74, 0x8060, RZ ;  /* 0x000080604a487810 */ /* 0x000fe40007fbe0ff */
[----:B------:R-:W-:Y:S02]  /*1c790*/  SHF.R.U64 R14, R14, 0x3, RZ ;  /* 0x000000030e0e7819 */ /* 0x000fe400000012ff */
[----:B------:R-:W-:-:S02]  /*1c7a0*/  IADD3 R54, P4, R74, 0x4040, RZ ;  /* 0x000040404a367810 */ /* 0x000fc40007f9e0ff */
[----:B------:R-:W-:Y:S02]  /*1c7b0*/  SHF.R.U64 R9, R9, 0x3, RZ ;  /* 0x0000000309097819 */ /* 0x000fe400000012ff */
[----:B------:R-:W-:Y:S01]  /*1c7c0*/  LOP3.LUT R20, R20, R143, RZ, 0x3c, !PT ;  /* 0x0000008f14147212 */ /* 0x000fe200078e3cff */
[--C-:B------:R-:W-:Y:S01]  /*1c7d0*/  IMAD.X R11, RZ, RZ, R75.reuse, P2 ;  /* 0x000000ffff0b7224 */ /* 0x100fe200010e064b */
[----:B------:R-:W-:Y:S01]  /*1c7e0*/  LOP3.LUT R143, R58, 0x380, RZ, 0xc0, !PT ;  /* 0x000003803a8f7812 */ /* 0x000fe200078ec0ff */
[----:B------:R-:W-:Y:S01]  /*1c7f0*/  IMAD.X R21, RZ, RZ, R75, P6 ;  /* 0x000000ffff157224 */ /* 0x000fe200030e064b */
[----:B------:R-:W-:Y:S02]  /*1c800*/  SHF.R.U64 R38, R38, 0x3, RZ ;  /* 0x0000000326267819 */ /* 0x000fe400000012ff */
[----:B------:R-:W-:Y:S02]  /*1c810*/  LOP3.LUT R46, R111, R46, RZ, 0x3c, !PT ;  /* 0x0000002e6f2e7212 */ /* 0x000fe400078e3cff */
[----:B------:R-:W-:-:S02]  /*1c820*/  LOP3.LUT R66, R28, 0x380, RZ, 0xc0, !PT ;  /* 0x000003801c427812 */ /* 0x000fc400078ec0ff */
[C---:B------:R-:W-:Y:S02]  /*1c830*/  IADD3 R62, P2, R74.reuse, 0x8000, RZ ;  /* 0x000080004a3e7810 */ /* 0x040fe40007f5e0ff */
[----:B------:R-:W-:Y:S02]  /*1c840*/  IADD3 R70, P6, R74, 0x8040, RZ ;  /* 0x000080404a467810 */ /* 0x000fe40007fde0ff */
[----:B------:R-:W-:Y:S02]  /*1c850*/  LOP3.LUT R14, R14, R141, RZ, 0x3c, !PT ;  /* 0x0000008d0e0e7212 */ /* 0x000fe400078e3cff */
[----:B------:R-:W-:Y:S02]  /*1c860*/  LOP3.LUT R111, R72, 0x380, RZ, 0xc0, !PT ;  /* 0x00000380486f7812 */ /* 0x000fe400078ec0ff */
[----:B------:R-:W-:Y:S02]  /*1c870*/  LOP3.LUT R74, R9, R74, RZ, 0x3c, !PT ;  /* 0x0000004a094a7212 */ /* 0x000fe400078e3cff */
[----:B------:R-:W-:-:S02]  /*1c880*/  LOP3.LUT R141, R54, 0x380, RZ, 0xc0, !PT ;  /* 0x00000380368d7812 */ /* 0x000fc400078ec0ff */
[----:B------:R-:W-:Y:S02]  /*1c890*/  SHF.R.U64 R143, R143, 0x3, RZ ;  /* 0x000000038f8f7819 */ /* 0x000fe400000012ff */
[----:B------:R-:W-:Y:S02]  /*1c8a0*/  LOP3.LUT R38, R38, R145, RZ, 0x3c, !PT ;  /* 0x0000009126267212 */ /* 0x000fe400078e3cff */
[----:B------:R-:W-:Y:S01]  /*1c8b0*/  SHF.R.U64 R3, R66, 0x3, RZ ;  /* 0x0000000342037819 */ /* 0x000fe200000012ff */
[--C-:B------:R-:W-:Y:S01]  /*1c8c0*/  IMAD.X R47, RZ, RZ, R75.reuse, P0 ;  /* 0x000000ffff2f7224 */ /* 0x100fe200000e064b */
[----:B------:R-:W-:Y:S01]  /*1c8d0*/  LOP3.LUT R145, R62, 0x380, RZ, 0xc0, !PT ;  /* 0x000003803e917812 */ /* 0x000fe200078ec0ff */
[--C-:B------:R-:W-:Y:S01]  /*1c8e0*/  IMAD.X R55, RZ, RZ, R75.reuse, P4 ;  /* 0x000000ffff377224 */ /* 0x100fe200020e064b */
[----:B------:R-:W-:Y:S01]  /*1c8f0*/  SHF.R.U64 R111, R111, 0x3, RZ ;  /* 0x000000036f6f7819 */ /* 0x000fe200000012ff */
[--C-:B------:R-:W-:Y:S01]  /*1c900*/  IMAD.X R59, RZ, RZ, R75.reuse, P3 ;  /* 0x000000ffff3b7224 */ /* 0x100fe200018e064b */
[----:B------:R-:W-:Y:S01]  /*1c910*/  SHF.R.U64 R141, R141, 0x3, RZ ;  /* 0x000000038d8d7819 */ /* 0x000fe200000012ff */
[--C-:B------:R-:W-:Y:S01]  /*1c920*/  IMAD.X R63, RZ, RZ, R75.reuse, P2 ;  /* 0x000000ffff3f7224 */ /* 0x100fe200010e064b */
[----:B------:R-:W-:Y:S01]  /*1c930*/  MOV R74, R74 ;  /* 0x0000004a004a7202 */ /* 0x000fe20000000f00 */
[----:B------:R-:W-:Y:S01]  /*1c940*/  BAR.SYNC.DEFER_BLOCKING 0x1, 0x100 ;  /* 0x0044000000007b1d */ /* 0x000fe20000010000 */
[--C-:B------:R-:W-:Y:S01]  /*1c950*/  IMAD.X R67, RZ, RZ, R75.reuse, P1 ;  /* 0x000000ffff437224 */ /* 0x100fe200008e064b */
[----:B------:R-:W-:Y:S01]  /*1c960*/  LOP3.LUT R58, R143, R58, RZ, 0x3c, !PT ;  /* 0x0000003a8f3a7212 */ /* 0x000fe200078e3cff */
[----:B------:R-:W-:-:S02]  /*1c970*/  IMAD.X R71, RZ, RZ, R75, P6 ;  /* 0x000000ffff477224 */ /* 0x000fc400030e064b */
[----:B------:R-:W-:Y:S01]  /*1c980*/  IMAD.X R9, RZ, RZ, R75, P5 ;  /* 0x000000ffff097224 */ /* 0x000fe200028e064b */
[----:B------:R-:W-:Y:S02]  /*1c990*/  LOP3.LUT R75, R70, 0x380, RZ, 0xc0, !PT ;  /* 0x00000380464b7812 */ /* 0x000fe400078ec0ff */
[----:B------:R-:W-:Y:S02]  /*1c9a0*/  LOP3.LUT R66, R3, R28, RZ, 0x3c, !PT ;  /* 0x0000001c03427212 */ /* 0x000fe400078e3cff */
[----:B------:R-:W-:Y:S02]  /*1c9b0*/  MOV R10, R10 ;  /* 0x0000000a000a7202 */ /* 0x000fe40000000f00 */
[----:B------:R-:W-:Y:S02]  /*1c9c0*/  SHF.R.U64 R145, R145, 0x3, RZ ;  /* 0x0000000391917819 */ /* 0x000fe400000012ff */
[----:B------:R-:W-:Y:S02]  /*1c9d0*/  LOP3.LUT R8, R111, R72, RZ, 0x3c, !PT ;  /* 0x000000486f087212 */ /* 0x000fe400078e3cff */
[----:B------:R-:W-:-:S02]  /*1c9e0*/  LOP3.LUT R54, R141, R54, RZ, 0x3c, !PT ;  /* 0x000000368d367212 */ /* 0x000fc400078e3cff */
[----:B------:R-:W-:Y:S02]  /*1c9f0*/  MOV R14, R14 ;  /* 0x0000000e000e7202 */ /* 0x000fe40000000f00 */
[----:B------:R-:W-:Y:S02]  /*1ca00*/  SHF.R.U64 R75, R75, 0x3, RZ ;  /* 0x000000034b4b7819 */ /* 0x000fe400000012ff */
[----:B------:R-:W-:Y:S02]  /*1ca10*/  MOV R20, R20 ;  /* 0x0000001400147202 */ /* 0x000fe40000000f00 */
[----:B------:R-:W-:Y:S01]  /*1ca20*/  MOV R3, R58 ;  /* 0x0000003a00037202 */ /* 0x000fe20000000f00 */
[----:B------:R-:W-:Y:S01]  /*1ca30*/  STSM.16.M88.4 [R74], R24 ;  /* 0x000000184a007844 */ /* 0x000fe20000000200 */
[----:B------:R-:W-:Y:S02]  /*1ca40*/  MOV R38, R38 ;  /* 0x0000002600267202 */ /* 0x000fe40000000f00 */
[----:B------:R-:W-:Y:S01]  /*1ca50*/  MOV R0, R66 ;  /* 0x0000004200007202 */ /* 0x000fe20000000f00 */
[----:B------:R0:W-:Y:S01]  /*1ca60*/  STSM.16.M88.4 [R10], R32 ;  /* 0x000000200a007844 */ /* 0x0001e20000000200 */
[----:B------:R-:W-:-:S02]  /*1ca70*/  F2FP.BF16.F32.PACK_AB R58, R61, R60 ;  /* 0x0000003c3d3a723e */ /* 0x000fc400000010ff */
[----:B------:R-:W-:Y:S02]  /*1ca80*/  F2FP.BF16.F32.PACK_AB R59, R129, R112 ;  /* 0x00000070813b723e */ /* 0x000fe400000010ff */
[----:B------:R-:W-:Y:S02]  /*1ca90*/  LOP3.LUT R62, R145, R62, RZ, 0x3c, !PT ;  /* 0x0000003e913e7212 */ /* 0x000fe400078e3cff */
[----:B------:R-:W-:Y:S02]  /*1caa0*/  MOV R46, R46 ;  /* 0x0000002e002e7202 */ /* 0x000fe40000000f00 */
[----:B------:R-:W-:Y:S02]  /*1cab0*/  MOV R21, R8 ;  /* 0x0000000800157202 */ /* 0x000fe40000000f00 */
[----:B------:R-:W-:Y:S02]  /*1cac0*/  F2FP.BF16.F32.PACK_AB R66, R69, R68 ;  /* 0x000000444542723e */ /* 0x000fe400000010ff */
[----:B------:R-:W-:Y:S01]  /*1cad0*/  F2FP.BF16.F32.PACK_AB R67, R127, R121 ;  /* 0x000000797f43723e */ /* 0x000fe200000010ff */
[----:B------:R-:W-:Y:S01]  /*1cae0*/  STSM.16.M88.4 [R14], R40 ;  /* 0x000000280e007844 */ /* 0x000fe20000000200 */
[----:B------:R-:W-:-:S02]  /*1caf0*/  MOV R54, R54 ;  /* 0x0000003600367202 */ /* 0x000fc40000000f00 */
[----:B------:R-:W-:Y:S02]  /*1cb00*/  F2FP.BF16.F32.PACK_AB R8, R73, R4 ;  /* 0x000000044908723e */ /* 0x000fe400000010ff */
[----:B------:R-:W-:Y:S02]  /*1cb10*/  F2FP.BF16.F32.PACK_AB R9, R126, R122 ;  /* 0x0000007a7e09723e */ /* 0x000fe400000010ff */
[----:B0-----:R-:W-:Y:S02]  /*1cb20*/  F2FP.BF16.F32.PACK_AB R10, R77, R76 ;  /* 0x0000004c4d0a723e */ /* 0x001fe400000010ff */
[----:B------:R-:W-:Y:S01]  /*1cb30*/  F2FP.BF16.F32.PACK_AB R11, R125, R78 ;  /* 0x0000004e7d0b723e */ /* 0x000fe200000010ff */
[----:B------:R-:W-:Y:S01]  /*1cb40*/  STSM.16.M88.4 [R20], R48 ;  /* 0x0000003014007844 */ /* 0x000fe20000000200 */
[----:B------:R-:W-:Y:S02]  /*1cb50*/  LOP3.LUT R70, R75, R70, RZ, 0x3c, !PT ;  /* 0x000000464b467212 */ /* 0x000fe400078e3cff */
[----:B------:R-:W-:Y:S01]  /*1cb60*/  MOV R62, R62 ;  /* 0x0000003e003e7202 */ /* 0x000fe20000000f00 */
[----:B------:R-:W-:Y:S01]  /*1cb70*/  STSM.16.M88.4 [R38], R56 ;  /* 0x0000003826007844 */ /* 0x000fe20000000200 */
[----:B------:R-:W-:-:S02]  /*1cb80*/  ISETP.NE.U32.AND P0, PT, RZ, UR4, PT ;  /* 0x00000004ff007c0c */ /* 0x000fc4000bf05070 */
[----:B----4-:R-:W-:Y:S01]  /*1cb90*/  IADD3 R24, P1, R102, UR4, RZ ;  /* 0x0000000466187c10 */ /* 0x010fe2000ff3e0ff */
[----:B------:R-:W-:Y:S01]  /*1cba0*/  STSM.16.M88.4 [R46], R64 ;  /* 0x000000402e007844 */ /* 0x000fe20000000200 */
[----:B------:R-:W-:-:S03]  /*1cbb0*/  MOV R70, R70 ;  /* 0x0000004600467202 */ /* 0x000fc60000000f00 */
[----:B------:R0:W-:Y:S01]  /*1cbc0*/  STSM.16.M88.4 [R54], R8 ;  /* 0x0000000836007844 */ /* 0x0001e20000000200 */
[----:B------:R-:W-:Y:S02]  /*1cbd0*/  ISETP.NE.AND.EX P0, PT, RZ, UR5, PT, P0 ;  /* 0x00000005ff007c0c */ /* 0x000fe4000bf05300 */
[----:B------:R-:W-:Y:S01]  /*1cbe0*/  IADD3.X R25, R94, UR5, RZ, P1, !PT ;  /* 0x000000055e197c10 */ /* 0x000fe20008ffe4ff */
[----:B------:R2:W-:Y:S01]  /*1cbf0*/  STSM.16.M88.4 [R3], R80 ;  /* 0x0000005003007844 */ /* 0x0005e20000000200 */
[----:B------:R-:W-:-:S03]  /*1cc00*/  ULDC.64 UR4, c[0x0][0xc08] ;  /* 0x0003020000047ab9 */ /* 0x000fc60000000a00 */
[----:B------:R-:W-:Y:S01]  /*1cc10*/  STSM.16.M88.4 [R62], R88 ;  /* 0x000000583e007844 */ /* 0x000fe20000000200 */
[----:B------:R-:W-:-:S03]  /*1cc20*/  ISETP.NE.U32.AND P2, PT, RZ, UR4, PT ;  /* 0x00000004ff007c0c */ /* 0x000fc6000bf45070 */
[----:B------:R3:W-:Y:S01]  /*1cc30*/  STSM.16.M88.4 [R0], R96 ;  /* 0x0000006000007844 */ /* 0x0007e20000000200 */
[----:B0-----:R-:W-:Y:S02]  /*1cc40*/  F2FP.BF16.F32.PACK_AB R8, R113, R139 ;  /* 0x0000008b7108723e */ /* 0x001fe400000010ff */
[----:B------:R-:W-:Y:S02]  /*1cc50*/  F2FP.BF16.F32.PACK_AB R9, R115, R114 ;  /* 0x000000727309723e */ /* 0x000fe400000010ff */
[----:B------:R-:W-:Y:S02]  /*1cc60*/  F2FP.BF16.F32.PACK_AB R10, R117, R116 ;  /* 0x00000074750a723e */ /* 0x000fe400000010ff */
[----:B------:R-:W-:Y:S01]  /*1cc70*/  F2FP.BF16.F32.PACK_AB R11, R119, R118 ;  /* 0x00000076770b723e */ /* 0x000fe200000010ff */
[----:B------:R0:W-:Y:S01]  /*1cc80*/  STSM.16.M88.4 [R70], R104 ;  /* 0x0000006846007844 */ /* 0x0001e20000000200 */
[----:B------:R-:W-:Y:S01]  /*1cc90*/  ISETP.NE.AND.EX P2, PT, RZ, UR5, PT, P2 ;  /* 0x00000005ff007c0c */ /* 0x000fe2000bf45320 */
[----:B------:R-:W-:Y:S01]  /*1cca0*/  IMAD.MOV.U32 R20, RZ, RZ, RZ ;  /* 0x000000ffff147224 */ /* 0x000fe200078e00ff */
[----:B--2---:R-:W2:Y:S01]  /*1ccb0*/  LDC R3, c[0x0][0xbe8] ;  /* 0x0002fa00ff037b82 */ /* 0x004ea20000000800 */
[----:B------:R0:W-:Y:S07]  /*1ccc0*/  STSM.16.M88.4 [R21], R8 ;  /* 0x0000000815007844 */ /* 0x0001ee0000000200 */
[----:B------:R-:W-:Y:S03]  /*1ccd0*/  BAR.SYNC.DEFER_BLOCKING 0x1, 0x100 ;  /* 0x0044000000007b1d */ /* 0x000fe60000010000 */
[----:B------:R-:W-:-:S03]  /*1cce0*/  @P2 IADD3 R14, P3, R102, UR4, RZ ;  /* 0x00000004660e2c10 */ /* 0x000fc6000ff7e0ff */
[----:B------:R-:W-:Y:S02]  /*1ccf0*/  ULDC UR4, c[0x0][0xa88] ;  /* 0x0002a20000047ab9 */ /* 0x000fe40000000800 */
[----:B------:R-:W-:Y:S01]  /*1cd00*/  IMAD.U32 R4, RZ, RZ, UR4 ;  /* 0x00000004ff047e24 */ /* 0x000fe2000f8e00ff */
[----:B------:R-:W-:Y:S01]  /*1cd10*/  @P2 IADD3.X R15, R94, UR5, RZ, P3, !PT ;  /* 0x000000055e0f2c10 */ /* 0x000fe20009ffe4ff */
[----:B------:R0:W5:Y:S04]  /*1cd20*/  @P0 LDG.E R20, desc[UR60][R24.64] ;  /* 0x0000003c18140981 */ /* 0x000168000c1e1900 */
[----:B------:R0:W5:Y:S01]  /*1cd30*/  @P2 LDG.E R4, desc[UR60][R14.64] ;  /* 0x0000003c0e042981 */ /* 0x000162000c1e1900 */
[----:B--2---:R-:W-:-:S13]  /*1cd40*/  ISETP.NE.AND P1, PT, R3, 0x1, PT ;  /* 0x000000010300780c */ /* 0x004fda0003f25270 */
[----:B---3--:R-:W2:Y:S08]  /*1cd50*/  @P1 LDC R0, c[0x0][0xbec] ;  /* 0x0002fb00ff001b82 */ /* 0x008eb00000000800 */
[----:B------:R-:W3:Y:S01]  /*1cd60*/  @P1 LDC R27, c[0x0][0xbf0] ;  /* 0x0002fc00ff1b1b82 */ /* 0x000ee20000000800 */
[----:B0-----:R-:W-:Y:S05]  /*1cd70*/  @P2 BRA `(.L_x_2898) ;  /* 0x0000000000102947 */ /* 0x001fea0003800000 */
[----:B------:R-:W-:Y:S05]  /*1cd80*/  @!P0 BRA `(.L_x_2898) ;  /* 0x00000000000c8947 */ /* 0x000fea0003800000 */
[----:B------:R-:W4:Y:S04]  /*1cd90*/  LDG.E R7, desc[UR60][R24.64] ;  /* 0x0000003c18077981 */ /* 0x000f28000c1e1900 */
[----:B-----5:R-:W4:Y:S02]  /*1cda0*/  LDG.E R4, desc[UR60][R24.64+0x4] ;  /* 0x0000043c18047981 */ /* 0x020f24000c1e1900 */
[----:B----4-:R-:W-:-:S07]  /*1cdb0*/  IMAD.IADD R4, R4, 0x1, -R7 ;  /* 0x0000000104047824 */ /* 0x010fce00078e0a07 */
.L_x_2898:
[----:B------:R-:W4:Y:S01]  /*1cdc0*/  LDL R7, [R1+0x38] ;  /* 0x0000380001077983 */ /* 0x000f220000100800 */
[----:B------:R-:W-:Y:S01]  /*1cdd0*/  ULDC.64 UR4, c[0x0][0xb90] ;  /* 0x0002e40000047ab9 */ /* 0x000fe20000000a00 */
[----:B-----5:R-:W-:Y:S01]  /*1cde0*/  SHF.R.S32.HI R21, RZ, 0x1f, R20 ;  /* 0x0000001fff157819 */ /* 0x020fe20000011414 */
[----:B------:R-:W0:Y:S01]  /*1cdf0*/  @P1 LDC R69, c[0x0][0xbec] ;  /* 0x0002fb00ff451b82 */ /* 0x000e220000000800 */
[----:B------:R-:W3:Y:S04]  /*1ce00*/  LDL.LU R14, [R1+0x58] ;  /* 0x00005800010e7983 */ /* 0x000ee80000300800 */
[----:B------:R-:W3:Y:S03]  /*1ce10*/  LDL.LU R10, [R1+0x4c] ;  /* 0x00004c00010a7983 */ /* 0x000ee60000300800 */
[----:B------:R-:W1:Y:S01]  /*1ce20*/  @P1 LDC R71, c[0x0][0xbf0] ;  /* 0x0002fc00ff471b82 */ /* 0x000e620000000800 */
[----:B------:R-:W3:Y:S04]  /*1ce30*/  LDL.LU R70, [R1+0x40] ;  /* 0x0000400001467983 */ /* 0x000ee80000300800 */
[----:B------:R-:W3:Y:S04]  /*1ce40*/  LDL R68, [R1+0x5c] ;  /* 0x00005c0001447983 */ /* 0x000ee80000100800 */
[----:B------:R-:W3:Y:S04]  /*1ce50*/  LDL R66, [R1+0x3c] ;  /* 0x00003c0001427983 */ /* 0x000ee80000100800 */
[----:B------:R-:W3:Y:S01]  /*1ce60*/  LDL R34, [R1+0x80] ;  /* 0x0000800001227983 */ /* 0x000ee20000100800 */
[----:B----4-:R-:W-:-:S04]  /*1ce70*/  IMAD.IADD R25, R7, 0x1, R225 ;  /* 0x0000000107197824 */ /* 0x010fc800078e02e1 */
[----:B--2---:R-:W-:-:S04]  /*1ce80*/  @P1 IMAD.HI.U32 R0, R25, R0, RZ ;  /* 0x0000000019001227 */ /* 0x004fc800078e00ff */
[----:B------:R-:W-:Y:S01]  /*1ce90*/  IMAD.MOV.U32 R11, RZ, RZ, R25 ;  /* 0x000000ffff0b7224 */ /* 0x000fe200078e0019 */
[----:B---3--:R-:W-:Y:S02]  /*1cea0*/  @P1 SHF.R.U32.HI R11, RZ, R27, R0 ;  /* 0x0000001bff0b1219 */ /* 0x008fe40000011600 */
[----:B------:R-:W2:Y:S01]  /*1ceb0*/  LDL R27, [R1+0x60] ;  /* 0x00006000011b7983 */ /* 0x000ea20000100800 */
[----:B------:R-:W-:Y:S01]  /*1cec0*/  SHF.R.S32.HI R64, RZ, 0x1f, R70 ;  /* 0x0000001fff407819 */ /* 0x000fe20000011446 */
[----:B------:R-:W-:Y:S01]  /*1ced0*/  IMAD.WIDE.U32 R8, R70, UR4, R20 ;  /* 0x0000000446087c25 */ /* 0x000fe2000f8e0014 */
[----:B------:R-:W-:Y:S02]  /*1cee0*/  SEL R28, R10, RZ, !P0 ;  /* 0x000000ff0a1c7207 */ /* 0x000fe40004000000 */
[----:B------:R-:W-:Y:S01]  /*1cef0*/  SEL R0, R14, RZ, !P0 ;  /* 0x000000ff0e007207 */ /* 0x000fe20004000000 */
[----:B------:R-:W-:-:S04]  /*1cf00*/  IMAD R7, R64, UR4, RZ ;  /* 0x0000000440077c24 */ /* 0x000fc8000f8e02ff */
[----:B------:R-:W-:Y:S01]  /*1cf10*/  IMAD R15, R70, UR5, R7 ;  /* 0x00000005460f7c24 */ /* 0x000fe2000f8e0207 */
[----:B------:R-:W-:Y:S01]  /*1cf20*/  ULDC.64 UR4, c[0x0][0xb98] ;  /* 0x0002e60000047ab9 */ /* 0x000fe20000000a00 */
[----:B------:R-:W-:Y:S02]  /*1cf30*/  IMAD R7, R68, 0x40, R224 ;  /* 0x0000004044077824 */ /* 0x000fe400078e02e0 */
[----:B------:R-:W-:Y:S02]  /*1cf40*/  IMAD.IADD R9, R9, 0x1, R15 ;  /* 0x0000000109097824 */ /* 0x000fe400078e020f */
[----:B------:R-:W-:Y:S02]  /*1cf50*/  IMAD.MOV R10, RZ, RZ, -R11 ;  /* 0x000000ffff0a7224 */ /* 0x000fe400078e0a0b */
[----:B------:R-:W-:-:S04]  /*1cf60*/  IMAD.WIDE.U32 R8, R28, UR4, R8 ;  /* 0x000000041c087c25 */ /* 0x000fc8000f8e0008 */
[----:B------:R-:W-:-:S04]  /*1cf70*/  IMAD.WIDE R12, R7, 0x2, R12 ;  /* 0x00000002070c7825 */ /* 0x000fc800078e020c */
[----:B------:R-:W-:Y:S02]  /*1cf80*/  IMAD R15, R0, UR4, RZ ;  /* 0x00000004000f7c24 */ /* 0x000fe4000f8e02ff */
        /* <DEDUP_REMOVED lines=11> */
[----:B------:R-:W-:Y:S01]  /*1d040*/  LOP3.LUT R8, R25, 0x380, RZ, 0xc0, !PT ;  /* 0x0000038019087812 */ /* 0x000fe200078ec0ff */
[----:B------:R-:W-:Y:S02]  /*1d050*/  ULDC.64 UR4, c[0x0][0xb50] ;  /* 0x0002d40000047ab9 */ /* 0x000fe40000000a00 */
[----:B------:R-:W-:Y:S01]  /*1d060*/  IMAD.IADD R7, R11, 0x1, R9 ;  /* 0x000000010b077824 */ /* 0x000fe200078e0209 */
[----:B------:R-:W-:Y:S02]  /*1d070*/  LEA R11, P0, R10, UR4, 0x2 ;  /* 0x000000040a0b7c11 */ /* 0x000fe4000f8010ff */
[----:B------:R-:W-:Y:S02]  /*1d080*/  SHF.R.U64 R8, R8, 0x3, RZ ;  /* 0x0000000308087819 */ /* 0x000fe400000012ff */
[----:B------:R-:W-:Y:S01]  /*1d090*/  LEA.HI.X R26, R10, UR5, R7, 0x2, P0 ;  /* 0x000000050a1a7c11 */ /* 0x000fe200080f1407 */
[----:B------:R-:W-:Y:S01]  /*1d0a0*/  ULDC.64 UR4, c[0x0][0xaa0] ;  /* 0x0002a80000047ab9 */ /* 0x000fe20000000a00 */
[----:B------:R-:W-:-:S02]  /*1d0b0*/  LOP3.LUT R8, R8, R25, RZ, 0x3c, !PT ;  /* 0x0000001908087212 */ /* 0x000fc400078e3cff */
[C---:B------:R-:W-:Y:S02]  /*1d0c0*/  IADD3 R37, P0, R12.reuse, 0x5000, RZ ;  /* 0x000050000c257810 */ /* 0x040fe40007f1e0ff */
[C---:B------:R-:W-:Y:S02]  /*1d0d0*/  IADD3 R15, P6, R12.reuse, 0x2000, RZ ;  /* 0x000020000c0f7810 */ /* 0x040fe40007fde0ff */
[C---:B------:R-:W-:Y:S02]  /*1d0e0*/  IADD3 R25, P5, R12.reuse, 0x3000, RZ ;  /* 0x000030000c197810 */ /* 0x040fe40007fbe0ff */
[C---:B------:R-:W-:Y:S01]  /*1d0f0*/  IADD3 R33, P4, R12.reuse, 0x4000, RZ ;  /* 0x000040000c217810 */ /* 0x040fe20007f9e0ff */
[----:B------:R-:W-:Y:S01]  /*1d100*/  IMAD.X R9, RZ, RZ, R13, P2 ;  /* 0x000000ffff097224 */ /* 0x000fe200010e060d */
[----:B------:R-:W-:Y:S01]  /*1d110*/  IADD3 R41, P3, R12, 0x6000, RZ ;  /* 0x000060000c297810 */ /* 0x000fe20007f7e0ff */
[----:B------:R-:W-:Y:S01]  /*1d120*/  IMAD R21, R21, UR4, RZ ;  /* 0x0000000415157c24 */ /* 0x000fe2000f8e02ff */
[----:B------:R-:W-:-:S02]  /*1d130*/  LOP3.LUT R36, R37, 0x380, RZ, 0xc0, !PT ;  /* 0x0000038025247812 */ /* 0x000fc400078ec0ff */
[----:B------:R-:W-:Y:S02]  /*1d140*/  IADD3 R45, P2, R12, 0x7000, RZ ;  /* 0x000070000c2d7810 */ /* 0x000fe40007f5e0ff */
[----:B------:R-:W-:Y:S02]  /*1d150*/  LOP3.LUT R14, R15, 0x380, RZ, 0xc0, !PT ;  /* 0x000003800f0e7812 */ /* 0x000fe400078ec0ff */
[----:B------:R-:W-:Y:S02]  /*1d160*/  LOP3.LUT R24, R25, 0x380, RZ, 0xc0, !PT ;  /* 0x0000038019187812 */ /* 0x000fe400078ec0ff */
[----:B------:R-:W-:Y:S01]  /*1d170*/  LOP3.LUT R32, R33, 0x380, RZ, 0xc0, !PT ;  /* 0x0000038021207812 */ /* 0x000fe200078ec0ff */
[----:B------:R-:W-:Y:S01]  /*1d180*/  SHFL.IDX PT, R54, R11, RZ, 0x1c1f ;  /* 0x001c1fff0b367589 */ /* 0x000fe200000e0000 */
[----:B------:R-:W-:Y:S01]  /*1d190*/  LOP3.LUT R40, R41, 0x380, RZ, 0xc0, !PT ;  /* 0x0000038029287812 */ /* 0x000fe200078ec0ff */
[----:B------:R-:W-:Y:S01]  /*1d1a0*/  IMAD R67, R20, UR5, R21 ;  /* 0x0000000514437c24 */ /* 0x000fe2000f8e0215 */
[----:B------:R-:W-:Y:S01]  /*1d1b0*/  SHF.R.U64 R36, R36, 0x3, RZ ;  /* 0x0000000324247819 */ /* 0x000fe200000012ff */
[----:B------:R-:W3:Y:S01]  /*1d1c0*/  SHFL.IDX PT, R55, R26, RZ, 0x1c1f ;  /* 0x001c1fff1a377589 */ /* 0x000ee200000e0000 */
[----:B------:R-:W-:Y:S01]  /*1d1d0*/  LOP3.LUT R44, R45, 0x380, RZ, 0xc0, !PT ;  /* 0x000003802d2c7812 */ /* 0x000fe200078ec0ff */
[----:B------:R-:W-:Y:S01]  /*1d1e0*/  IMAD.WIDE.U32 R20, R20, UR4, RZ ;  /* 0x0000000414147c25 */ /* 0x000fe2000f8e00ff */
[----:B------:R-:W-:Y:S01]  /*1d1f0*/  SHF.R.U64 R14, R14, 0x3, RZ ;  /* 0x000000030e0e7819 */ /* 0x000fe200000012ff */
[----:B------:R-:W-:Y:S01]  /*1d200*/  SHFL.IDX PT, R58, R11, 0x1, 0x1c1f ;  /* 0x003c1f000b3a7f89 */ /* 0x000fe200000e0000 */
[----:B------:R-:W-:Y:S01]  /*1d210*/  SHF.R.U64 R24, R24, 0x3, RZ ;  /* 0x0000000318187819 */ /* 0x000fe200000012ff */
[----:B------:R-:W-:Y:S01]  /*1d220*/  IMAD R66, R66, 0x20, R68 ;  /* 0x0000002042427824 */ /* 0x000fe200078e0244 */
[----:B------:R-:W-:Y:S01]  /*1d230*/  SHF.R.U64 R32, R32, 0x3, RZ ;  /* 0x0000000320207819 */ /* 0x000fe200000012ff */
[----:B------:R-:W4:Y:S01]  /*1d240*/  SHFL.IDX PT, R59, R26, 0x1, 0x1c1f ;  /* 0x003c1f001a3b7f89 */ /* 0x000f2200000e0000 */
[----:B------:R-:W-:Y:S01]  /*1d250*/  SHF.R.U64 R40, R40, 0x3, RZ ;  /* 0x0000000328287819 */ /* 0x000fe200000012ff */
[----:B------:R-:W-:Y:S01]  /*1d260*/  IMAD.IADD R34, R34, 0x1, R225 ;  /* 0x0000000122227824 */ /* 0x000fe200078e02e1 */
[----:B------:R-:W-:Y:S01]  /*1d270*/  ULDC.64 UR4, c[0x0][0xae8] ;  /* 0x0002ba0000047ab9 */ /* 0x000fe20000000a00 */
[----:B------:R-:W-:Y:S01]  /*1d280*/  LOP3.LUT R36, R36, R37, RZ, 0x3c, !PT ;  /* 0x0000002524247212 */ /* 0x000fe200078e3cff */
[----:B------:R-:W-:Y:S01]  /*1d290*/  IMAD.IADD R21, R21, 0x1, R67 ;  /* 0x0000000115157824 */ /* 0x000fe200078e0243 */
[----:B------:R-:W-:Y:S01]  /*1d2a0*/  SHF.R.U64 R44, R44, 0x3, RZ ;  /* 0x000000032c2c7819 */ /* 0x000fe200000012ff */
[----:B------:R-:W-:Y:S01]  /*1d2b0*/  IMAD R64, R64, UR4, RZ ;  /* 0x0000000440407c24 */ /* 0x000fe2000f8e02ff */
[----:B------:R-:W-:Y:S01]  /*1d2c0*/  LOP3.LUT R14, R14, R15, RZ, 0x3c, !PT ;  /* 0x0000000f0e0e7212 */ /* 0x000fe200078e3cff */
[--C-:B------:R-:W-:Y:S01]  /*1d2d0*/  IMAD.X R37, RZ, RZ, R13.reuse, P0 ;  /* 0x000000ffff257224 */ /* 0x100fe200000e060d */
[----:B------:R-:W-:Y:S01]  /*1d2e0*/  LOP3.LUT R24, R24, R25, RZ, 0x3c, !PT ;  /* 0x0000001918187212 */ /* 0x000fe200078e3cff */
[----:B------:R-:W-:Y:S01]  /*1d2f0*/  IMAD R65, R4, R3, RZ ;  /* 0x0000000304417224 */ /* 0x000fe200078e02ff */
[----:B------:R-:W-:Y:S01]  /*1d300*/  LOP3.LUT R32, R32, R33, RZ, 0x3c, !PT ;  /* 0x0000002120207212 */ /* 0x000fe200078e3cff */
[----:B------:R-:W-:Y:S01]  /*1d310*/  IMAD.IADD R66, R225, 0x1, R66 ;  /* 0x00000001e1427824 */ /* 0x000fe200078e0242 */
[----:B------:R-:W-:Y:S01]  /*1d320*/  LOP3.LUT R40, R40, R41, RZ, 0x3c, !PT ;  /* 0x0000002928287212 */ /* 0x000fe200078e3cff */
[--C-:B------:R-:W-:Y:S01]  /*1d330*/  IMAD.X R15, RZ, RZ, R13.reuse, P6 ;  /* 0x000000ffff0f7224 */ /* 0x100fe200030e060d */
[C---:B------:R-:W-:Y:S01]  /*1d340*/  IADD3 R49, P6, R12.reuse, 0x8000, RZ ;  /* 0x000080000c317810 */ /* 0x040fe20007fde0ff */
[--C-:B------:R-:W-:Y:S01]  /*1d350*/  IMAD.X R25, RZ, RZ, R13.reuse, P5 ;  /* 0x000000ffff197224 */ /* 0x100fe200028e060d */
[C---:B------:R-:W-:Y:S01]  /*1d360*/  IADD3 R53, P5, R12.reuse, 0x9000, RZ ;  /* 0x000090000c357810 */ /* 0x040fe20007fbe0ff */
[--C-:B------:R-:W-:Y:S01]  /*1d370*/  IMAD.X R33, RZ, RZ, R13.reuse, P4 ;  /* 0x000000ffff217224 */ /* 0x100fe200020e060d */
[----:B------:R-:W-:Y:S01]  /*1d380*/  IADD3 R57, P4, R12, 0xa000, RZ ;  /* 0x0000a0000c397810 */ /* 0x000fe20007f9e0ff */
[----:B------:R-:W-:Y:S01]  /*1d390*/  VIADD R10, R34, 0x8 ;  /* 0x00000008220a7836 */ /* 0x000fe20000000000 */
[----:B------:R-:W-:Y:S01]  /*1d3a0*/  LOP3.LUT R44, R44, R45, RZ, 0x3c, !PT ;  /* 0x0000002d2c2c7212 */ /* 0x000fe200078e3cff */
[----:B------:R-:W-:Y:S01]  /*1d3b0*/  IMAD.X R41, RZ, RZ, R13, P3 ;  /* 0x000000ffff297224 */ /* 0x000fe200018e060d */
[----:B------:R-:W-:Y:S01]  /*1d3c0*/  IADD3 R7, P3, R12, 0xb000, RZ ;  /* 0x0000b0000c077810 */ /* 0x000fe20007f7e0ff */
[C---:B------:R-:W-:Y:S01]  /*1d3d0*/  IMAD R67, R70.reuse, UR5, R64 ;  /* 0x0000000546437c24 */ /* 0x040fe2000f8e0240 */
[----:B------:R-:W-:Y:S01]  /*1d3e0*/  IADD3.X R45, RZ, R13, RZ, P2, !PT ;  /* 0x0000000dff2d7210 */ /* 0x000fe200017fe4ff */
[----:B------:R-:W-:Y:S01]  /*1d3f0*/  IMAD.WIDE.U32 R20, R70, UR4, R20 ;  /* 0x0000000446147c25 */ /* 0x000fe2000f8e0014 */
[----:B------:R-:W-:Y:S01]  /*1d400*/  LOP3.LUT R48, R49, 0x380, RZ, 0xc0, !PT ;  /* 0x0000038031307812 */ /* 0x000fe200078ec0ff */
[----:B------:R-:W-:-:S02]  /*1d410*/  ULDC.64 UR4, c[0x0][0xaf0] ;  /* 0x0002bc0000047ab9 */ /* 0x000fc40000000a00 */
[----:B0-----:R-:W-:Y:S01]  /*1d420*/  @P1 IMAD.HI.U32 R64, R66, R69, RZ ;  /* 0x0000004542401227 */ /* 0x001fe200078e00ff */
[----:B------:R-:W-:Y:S02]  /*1d430*/  LOP3.LUT R52, R53, 0x380, RZ, 0xc0, !PT ;  /* 0x0000038035347812 */ /* 0x000fe400078ec0ff */
[----:B------:R-:W-:Y:S01]  /*1d440*/  LOP3.LUT R56, R57, 0x380, RZ, 0xc0, !PT ;  /* 0x0000038039387812 */ /* 0x000fe200078ec0ff */
[----:B------:R-:W-:Y:S01]  /*1d450*/  IMAD.IADD R21, R21, 0x1, R67 ;  /* 0x0000000115157824 */ /* 0x000fe200078e0243 */
[----:B------:R-:W-:Y:S01]  /*1d460*/  LOP3.LUT R61, R12, 0x380, RZ, 0xc0, !PT ;  /* 0x000003800c3d7812 */ /* 0x000fe200078ec0ff */
[----:B------:R-:W-:Y:S01]  /*1d470*/  IMAD.MOV.U32 R67, RZ, RZ, R66 ;  /* 0x000000ffff437224 */ /* 0x000fe200078e0042 */
[----:B------:R-:W-:Y:S01]  /*1d480*/  LOP3.LUT R4, R7, 0x380, RZ, 0xc0, !PT ;  /* 0x0000038007047812 */ /* 0x000fe200078ec0ff */
[----:B------:R-:W-:Y:S01]  /*1d490*/  IMAD R69, R0, UR4, RZ ;  /* 0x0000000400457c24 */ /* 0x000fe2000f8e02ff */
[----:B-1----:R-:W-:Y:S02]  /*1d4a0*/  @P1 SHF.R.U32.HI R67, RZ, R71, R64 ;  /* 0x00000047ff431219 */ /* 0x002fe40000011640 */
[----:B------:R-:W-:-:S02]  /*1d4b0*/  SHF.R.U64 R48, R48, 0x3, RZ ;  /* 0x0000000330307819 */ /* 0x000fc400000012ff */
[----:B------:R-:W-:Y:S02]  /*1d4c0*/  SHF.R.U64 R52, R52, 0x3, RZ ;  /* 0x0000000334347819 */ /* 0x000fe400000012ff */
[----:B------:R-:W-:Y:S02]  /*1d4d0*/  SHF.R.U64 R56, R56, 0x3, RZ ;  /* 0x0000000338387819 */ /* 0x000fe400000012ff */
[----:B------:R-:W-:Y:S02]  /*1d4e0*/  SHF.R.U64 R61, R61, 0x3, RZ ;  /* 0x000000033d3d7819 */ /* 0x000fe400000012ff */
[----:B------:R-:W-:Y:S01]  /*1d4f0*/  SHF.R.U64 R4, R4, 0x3, RZ ;  /* 0x0000000304047819 */ /* 0x000fe200000012ff */
[C---:B------:R-:W-:Y:S01]  /*1d500*/  IMAD R69, R28.reuse, UR5, R69 ;  /* 0x000000051c457c24 */ /* 0x040fe2000f8e0245 */
[----:B------:R-:W-:Y:S01]  /*1d510*/  SHF.R.S32.HI R0, RZ, 0x1f, R67 ;  /* 0x0000001fff007819 */ /* 0x000fe20000011443 */
[----:B------:R-:W-:Y:S01]  /*1d520*/  IMAD.WIDE.U32 R20, R28, UR4, R20 ;  /* 0x000000041c147c25 */ /* 0x000fe2000f8e0014 */
[----:B------:R-:W-:Y:S01]  /*1d530*/  LOP3.LUT R48, R48, R49, RZ, 0x3c, !PT ;  /* 0x0000003130307212 */ /* 0x000fe200078e3cff */
[----:B------:R-:W-:Y:S01]  /*1d540*/  ULDC.64 UR4, c[0x0][0xae0] ;  /* 0x0002b80000047ab9 */ /* 0x000fe20000000a00 */
[----:B------:R-:W-:Y:S01]  /*1d550*/  LOP3.LUT R52, R52, R53, RZ, 0x3c, !PT ;  /* 0x0000003534347212 */ /* 0x000fe200078e3cff */
[----:B------:R-:W-:Y:S01]  /*1d560*/  IMAD.MOV R28, RZ, RZ, -R67 ;  /* 0x000000ffff1c7224 */ /* 0x000fe200078e0a43 */
[----:B------:R-:W-:Y:S01]  /*1d570*/  LOP3.LUT R56, R56, R57, RZ, 0x3c, !PT ;  /* 0x0000003938387212 */ /* 0x000fe200078e3cff */
[--C-:B------:R-:W-:Y:S01]  /*1d580*/  IMAD.X R49, RZ, RZ, R13.reuse, P6 ;  /* 0x000000ffff317224 */ /* 0x100fe200030e060d */
[----:B------:R-:W-:Y:S01]  /*1d590*/  LOP3.LUT R60, R61, R12, RZ, 0x3c, !PT ;  /* 0x0000000c3d3c7212 */ /* 0x000fe200078e3cff */
[--C-:B------:R-:W-:Y:S01]  /*1d5a0*/  IMAD.X R53, RZ, RZ, R13.reuse, P5 ;  /* 0x000000ffff357224 */ /* 0x100fe200028e060d */
[----:B------:R-:W-:Y:S01]  /*1d5b0*/  LOP3.LUT R62, R4, R7, RZ, 0x3c, !PT ;  /* 0x00000007043e7212 */ /* 0x000fe200078e3cff */
[----:B------:R-:W-:-:S02]  /*1d5c0*/  IMAD.X R57, RZ, RZ, R13, P4 ;  /* 0x000000ffff397224 */ /* 0x000fc400020e060d */
[--C-:B------:R-:W-:Y:S02]  /*1d5d0*/  IMAD.X R63, RZ, RZ, R13.reuse, P3 ;  /* 0x000000ffff3f7224 */ /* 0x100fe400018e060d */
[----:B------:R-:W-:Y:S02]  /*1d5e0*/  IMAD.MOV.U32 R61, RZ, RZ, R13 ;  /* 0x000000ffff3d7224 */ /* 0x000fe400078e000d */
[----:B------:R-:W-:Y:S02]  /*1d5f0*/  IMAD R0, R0, UR4, RZ ;  /* 0x0000000400007c24 */ /* 0x000fe4000f8e02ff */
[----:B------:R-:W-:Y:S02]  /*1d600*/  IMAD R3, R3, R28, R66 ;  /* 0x0000001c03037224 */ /* 0x000fe400078e0242 */
[----:B------:R-:W-:Y:S02]  /*1d610*/  IMAD.IADD R21, R21, 0x1, R69 ;  /* 0x0000000115157824 */ /* 0x000fe400078e0245 */
[C---:B------:R-:W-:Y:S01]  /*1d620*/  IMAD R69, R67.reuse, UR5, R0 ;  /* 0x0000000543457c24 */ /* 0x040fe2000f8e0200 */
[----:B------:R-:W-:Y:S01]  /*1d630*/  SHF.R.S32.HI R0, RZ, 0x1f, R3 ;  /* 0x0000001fff007819 */ /* 0x000fe20000011403 */
[----:B------:R-:W-:Y:S01]  /*1d640*/  IMAD.WIDE.U32 R20, R67, UR4, R20 ;  /* 0x0000000443147c25 */ /* 0x000fe2000f8e0014 */
[----:B------:R-:W-:-:S03]  /*1d650*/  ULDC.64 UR4, c[0x0][0xad8] ;  /* 0x0002b60000047ab9 */ /* 0x000fc60000000a00 */
[----:B------:R-:W-:Y:S02]  /*1d660*/  IMAD.IADD R70, R68, 0x1, R225 ;  /* 0x0000000144467824 */ /* 0x000fe400078e02e1 */
[----:B------:R-:W-:Y:S02]  /*1d670*/  IMAD.IADD R21, R21, 0x1, R69 ;  /* 0x0000000115157824 */ /* 0x000fe400078e0245 */
[----:B------:R-:W-:Y:S02]  /*1d680*/  IMAD R28, R0, UR4, RZ ;  /* 0x00000004001c7c24 */ /* 0x000fe4000f8e02ff */
[----:B------:R-:W-:Y:S02]  /*1d690*/  VIADD R0, R70, 0x20 ;  /* 0x0000002046007836 */ /* 0x000fe40000000000 */
[C---:B------:R-:W-:Y:S02]  /*1d6a0*/  IMAD R67, R3.reuse, UR5, R28 ;  /* 0x0000000503437c24 */ /* 0x040fe4000f8e021c */
[----:B------:R-:W-:Y:S01]  /*1d6b0*/  IMAD.WIDE.U32 R20, R3, UR4, R20 ;  /* 0x0000000403147c25 */ /* 0x000fe2000f8e0014 */
[----:B------:R-:W-:Y:S01]  /*1d6c0*/  ULDC.64 UR4, c[0x0][0xa80] ;  /* 0x0002a00000047ab9 */ /* 0x000fe20000000a00 */
[----:B------:R-:W-:-:S02]  /*1d6d0*/  ISETP.GE.AND P1, PT, R0, R65, PT ;  /* 0x000000410000720c */ /* 0x000fc40003f26270 */
[----:B------:R-:W-:Y:S01]  /*1d6e0*/  IMAD.IADD R3, R21, 0x1, R67 ;  /* 0x0000000115037824 */ /* 0x000fe200078e0243 */
[----:B------:R-:W-:Y:S01]  /*1d6f0*/  LEA R64, P3, R20, UR4, 0x1 ;  /* 0x0000000414407c11 */ /* 0x000fe2000f8608ff */
[----:B------:R-:W-:-:S03]  /*1d700*/  VIADD R0, R2, 0x30820 ;  /* 0x0003082002007836 */ /* 0x000fc60000000000 */
[----:B------:R-:W-:Y:S01]  /*1d710*/  LEA.HI.X R3, R20, UR5, R3, 0x1, P3 ;  /* 0x0000000514037c11 */ /* 0x000fe200098f0c03 */
[----:B------:R-:W-:Y:S01]  /*1d720*/  VIADD R28, R70, 0x40 ;  /* 0x00000040461c7836 */ /* 0x000fe20000000000 */
[----:B------:R-:W-:Y:S01]  /*1d730*/  PRMT R0, RZ, 0x654, R0 ;  /* 0x00000654ff007816 */ /* 0x000fe20000000000 */
[C---:B------:R-:W-:Y:S02]  /*1d740*/  VIADD R74, R224.reuse, 0x40 ;  /* 0x00000040e04a7836 */ /* 0x040fe40000000000 */
[C---:B------:R-:W-:Y:S01]  /*1d750*/  VIADD R71, R224.reuse, 0x80 ;  /* 0x00000080e0477836 */ /* 0x040fe20000000000 */
[----:B------:R-:W0:Y:S01]  /*1d760*/  SHFL.IDX PT, R67, R64, RZ, 0x181f ;  /* 0x00181fff40437589 */ /* 0x000e2200000e0000 */
[----:B------:R-:W-:Y:S03]  /*1d770*/  BSSY B1, `(.L_x_2899) ;  /* 0x000002e000017945 */ /* 0x000fe60003800000 */
[----:B------:R-:W1:Y:S01]  /*1d780*/  SHFL.IDX PT, R69, R3, RZ, 0x181f ;  /* 0x00181fff03457589 */ /* 0x000e6200000e0000 */
[----:B------:R-:W-:Y:S01]  /*1d790*/  SHF.R.S32.HI R72, RZ, 0x1f, R74 ;  /* 0x0000001fff487819 */ /* 0x000fe2000001144a */
[----:B------:R-:W-:Y:S01]  /*1d7a0*/  VIADD R73, R224, 0x80 ;  /* 0x00000080e0497836 */ /* 0x000fe20000000000 */
[----:B------:R-:W-:-:S02]  /*1d7b0*/  SHF.R.S32.HI R71, RZ, 0x1f, R71 ;  /* 0x0000001fff477819 */ /* 0x000fc40000011447 */
[----:B--2---:R-:W-:-:S04]  /*1d7c0*/  LOP3.LUT P0, RZ, R27, 0x3, RZ, 0xc0, !PT ;  /* 0x000000031bff7812 */ /* 0x004fc8000780c0ff */
[-C--:B------:R-:W-:Y:S02]  /*1d7d0*/  ISETP.GE.OR P2, PT, R34, R65.reuse, P0 ;  /* 0x000000412200720c */ /* 0x080fe40000746670 */
[----:B------:R-:W-:-:S11]  /*1d7e0*/  ISETP.GE.OR P0, PT, R10, R65, P0 ;  /* 0x000000410a00720c */ /* 0x000fd60000706670 */
[----:B---3--:R-:W-:Y:S04]  /*1d7f0*/  @!P2 ST.E desc[UR60][R54.64], R5 ;  /* 0x000000053600a985 */ /* 0x008fe8000c10193c */
[----:B----4-:R2:W-:Y:S04]  /*1d800*/  @!P0 ST.E desc[UR60][R58.64], R6 ;  /* 0x000000063a008985 */ /* 0x0105e8000c10193c */
[----:B------:R-:W5:Y:S04]  /*1d810*/  LD.E.128 R8, desc[UR60][R8.64] ;  /* 0x0000003c08087980 */ /* 0x000f68000c101d00 */
[----:B------:R-:W5:Y:S04]  /*1d820*/  LD.E.128 R12, desc[UR60][R14.64] ;  /* 0x0000003c0e0c7980 */ /* 0x000f68000c101d00 */
[----:B--2---:R2:W5:Y:S04]  /*1d830*/  LD.E.128 R4, desc[UR60][R60.64] ;  /* 0x0000003c3c047980 */ /* 0x004568000c101d00 */
        /* <DEDUP_REMOVED lines=14> */
[----:B---3--:R-:W3:Y:S01]  /*1d920*/  FENCE.VIEW.ASYNC.S ;  /* 0x00000000000073c6 */ /* 0x008ee20000000000 */
[----:B------:R-:W-:-:S02]  /*1d930*/  ISETP.GE.AND P2, PT, R70, R65, PT ;  /* 0x000000414600720c */ /* 0x000fc40003f46270 */
[----:B------:R-:W-:Y:S02]  /*1d940*/  ISETP.GE.AND P0, PT, R28, R65, PT ;  /* 0x000000411c00720c */ /* 0x000fe40003f06270 */
[----:B------:R-:W-:Y:S01]  /*1d950*/  SHF.R.S32.HI R28, RZ, 0x1f, R224 ;  /* 0x0000001fff1c7819 */ /* 0x000fe200000114e0 */
[----:B---3--:R2:W-:Y:S08]  /*1d960*/  SYNCS.ARRIVE.TRANS64.RED.A1T0 RZ, [R0+URZ], RZ ;  /* 0x000000ff00ff79a7 */ /* 0x0085f0000810043f */
[----:B012---:R-:W-:Y:S05]  /*1d970*/  @P2 BRA `(.L_x_2900) ;  /* 0x0000000000342947 */ /* 0x007fea0003800000 */
[----:B------:R-:W-:Y:S02]  /*1d980*/  ULDC UR4, c[0x0][0xac8] ;  /* 0x0002b20000047ab9 */ /* 0x000fe40000000800 */
[----:B------:R-:W-:Y:S02]  /*1d990*/  ISETP.GE.AND P4, PT, R224, UR4, PT ;  /* 0x00000004e0007c0c */ /* 0x000fe4000bf86270 */
[----:B------:R-:W-:Y:S02]  /*1d9a0*/  ISETP.GE.AND P3, PT, R74, UR4, PT ;  /* 0x000000044a007c0c */ /* 0x000fe4000bf66270 */
[----:B------:R-:W-:-:S09]  /*1d9b0*/  ISETP.GE.AND P2, PT, R73, UR4, PT ;  /* 0x0000000449007c0c */ /* 0x000fd2000bf46270 */
[-C--:B------:R-:W-:Y:S02]  /*1d9c0*/  @!P4 LEA R20, P6, R224, R67.reuse, 0x1 ;  /* 0x00000043e014c211 */ /* 0x080fe400078c08ff */
[----:B------:R-:W-:Y:S02]  /*1d9d0*/  @!P3 LEA R66, P5, R74, R67, 0x1 ;  /* 0x000000434a42b211 */ /* 0x000fe400078a08ff */
[----:B------:R-:W-:Y:S02]  /*1d9e0*/  @!P4 LEA.HI.X R21, R224, R69, R28, 0x1, P6 ;  /* 0x00000045e015c211 */ /* 0x000fe400030f0c1c */
[C---:B------:R-:W-:Y:S02]  /*1d9f0*/  @!P2 LEA R68, P6, R73.reuse, R67, 0x1 ;  /* 0x000000434944a211 */ /* 0x040fe400078c08ff */
[-C--:B------:R-:W-:Y:S01]  /*1da00*/  @!P3 LEA.HI.X R67, R74, R69.reuse, R72, 0x1, P5 ;  /* 0x000000454a43b211 */ /* 0x080fe200028f0c48 */
[----:B-----5:R0:W-:Y:S01]  /*1da10*/  @!P4 ST.E.128 desc[UR60][R20.64], R4 ;  /* 0x000000041400c985 */ /* 0x0201e2000c101d3c */
[----:B------:R-:W-:-:S03]  /*1da20*/  @!P2 LEA.HI.X R69, R73, R69, R71, 0x1, P6 ;  /* 0x000000454945a211 */ /* 0x000fc600030f0c47 */
[----:B------:R0:W-:Y:S04]  /*1da30*/  @!P3 ST.E.128 desc[UR60][R66.64], R32 ;  /* 0x000000204200b985 */ /* 0x0001e8000c101d3c */
[----:B------:R0:W-:Y:S02]  /*1da40*/  @!P2 ST.E.128 desc[UR60][R68.64], R48 ;  /* 0x000000304400a985 */ /* 0x0001e4000c101d3c */
.L_x_2900:
[----:B------:R-:W-:Y:S05]  /*1da50*/  BSYNC B1 ;  /* 0x0000000000017941 */ /* 0x000fea0003800000 */
.L_x_2899:
[----:B0-----:R0:W1:Y:S01]  /*1da60*/  SHFL.IDX PT, R21, R3, 0x1, 0x181f ;  /* 0x00381f0003157f89 */ /* 0x00106200000e0000 */
[----:B------:R-:W-:Y:S03]  /*1da70*/  BSSY B1, `(.L_x_2901) ;  /* 0x0000010000017945 */ /* 0x000fe60003800000 */
[----:B-----5:R0:W2:Y:S01]  /*1da80*/  SHFL.IDX PT, R5, R64, 0x1, 0x181f ;  /* 0x00381f0040057f89 */ /* 0x0200a200000e0000 */
[----:B------:R-:W-:Y:S05]  /*1da90*/  @P1 BRA `(.L_x_2902) ;  /* 0x0000000000341947 */ /* 0x000fea0003800000 */
[----:B------:R-:W-:Y:S02]  /*1daa0*/  ULDC UR4, c[0x0][0xac8] ;  /* 0x0002b20000047ab9 */ /* 0x000fe40000000800 */
[----:B------:R-:W-:Y:S02]  /*1dab0*/  ISETP.GE.AND P4, PT, R224, UR4, PT ;  /* 0x00000004e0007c0c */ /* 0x000fe4000bf86270 */
[----:B------:R-:W-:Y:S02]  /*1dac0*/  ISETP.GE.AND P5, PT, R74, UR4, PT ;  /* 0x000000044a007c0c */ /* 0x000fe4000bfa6270 */
[----:B------:R-:W-:-:S09]  /*1dad0*/  ISETP.GE.AND P6, PT, R73, UR4, PT ;  /* 0x0000000449007c0c */ /* 0x000fd2000bfc6270 */
[-C--:B--2---:R-:W-:Y:S02]  /*1dae0*/  @!P4 LEA R4, P1, R224, R5.reuse, 0x1 ;  /* 0x00000005e004c211 */ /* 0x084fe400078208ff */
[-C--:B------:R-:W-:Y:S02]  /*1daf0*/  @!P5 LEA R6, P2, R74, R5.reuse, 0x1 ;  /* 0x000000054a06d211 */ /* 0x080fe400078408ff */
[C---:B------:R-:W-:Y:S02]  /*1db00*/  @!P6 LEA R20, P3, R73.reuse, R5, 0x1 ;  /* 0x000000054914e211 */ /* 0x040fe400078608ff */
[-C--:B-1----:R-:W-:Y:S02]  /*1db10*/  @!P4 LEA.HI.X R5, R224, R21.reuse, R28, 0x1, P1 ;  /* 0x00000015e005c211 */ /* 0x082fe400008f0c1c */
[-C--:B------:R-:W-:Y:S02]  /*1db20*/  @!P5 LEA.HI.X R7, R74, R21.reuse, R72, 0x1, P2 ;  /* 0x000000154a07d211 */ /* 0x080fe400010f0c48 */
[----:B------:R-:W-:Y:S01]  /*1db30*/  @!P6 LEA.HI.X R21, R73, R21, R71, 0x1, P3 ;  /* 0x000000154915e211 */ /* 0x000fe200018f0c47 */
[----:B------:R3:W-:Y:S04]  /*1db40*/  @!P4 ST.E.128 desc[UR60][R4.64], R8 ;  /* 0x000000080400c985 */ /* 0x0007e8000c101d3c */
[----:B------:R3:W-:Y:S04]  /*1db50*/  @!P5 ST.E.128 desc[UR60][R6.64], R36 ;  /* 0x000000240600d985 */ /* 0x0007e8000c101d3c */
[----:B------:R3:W-:Y:S02]  /*1db60*/  @!P6 ST.E.128 desc[UR60][R20.64], R52 ;  /* 0x000000341400e985 */ /* 0x0007e4000c101d3c */
.L_x_2902:
[----:B------:R-:W-:Y:S05]  /*1db70*/  BSYNC B1 ;  /* 0x0000000000017941 */ /* 0x000fea0003800000 */
.L_x_2901:
[----:B---3--:R3:W4:Y:S01]  /*1db80*/  SHFL.IDX PT, R9, R3, 0x2, 0x181f ;  /* 0x00581f0003097f89 */ /* 0x00872200000e0000 */
[----:B------:R-:W-:Y:S03]  /*1db90*/  BSSY B1, `(.L_x_2903) ;  /* 0x0000010000017945 */ /* 0x000fe60003800000 */
[----:B--2---:R3:W2:Y:S01]  /*1dba0*/  SHFL.IDX PT, R5, R64, 0x2, 0x181f ;  /* 0x00581f0040057f89 */ /* 0x0046a200000e0000 */
        /* <DEDUP_REMOVED lines=14> */
.L_x_2904:
[----:B------:R-:W-:Y:S05]  /*1dc90*/  BSYNC B1 ;  /* 0x0000000000017941 */ /* 0x000fea0003800000 */
.L_x_2903:
[----:B------:R-:W-:Y:S01]  /*1dca0*/  VIADD R0, R70, 0x60 ;  /* 0x0000006046007836 */ /* 0x000fe20000000000 */
[----:B0--3--:R-:W0:Y:S04]  /*1dcb0*/  SHFL.IDX PT, R3, R3, 0x3, 0x181f ;  /* 0x00781f0003037f89 */ /* 0x009e2800000e0000 */
[----:B------:R-:W-:Y:S01]  /*1dcc0*/  ISETP.GE.AND P0, PT, R0, R65, PT ;  /* 0x000000410000720c */ /* 0x000fe20003f06270 */
[----:B--2-4-:R2:W3:-:S12]  /*1dcd0*/  SHFL.IDX PT, R9, R64, 0x3, 0x181f ;  /* 0x00781f0040097f89 */ /* 0x0144d800000e0000 */
[----:B--2---:R-:W-:Y:S05]  /*1dce0*/  @P0 BRA `(.L_x_2905) ;  /* 0x0000000c00600947 */ /* 0x004fea0003800000 */
[----:B------:R-:W-:Y:S02]  /*1dcf0*/  ULDC UR4, c[0x0][0xac8] ;  /* 0x0002b20000047ab9 */ /* 0x000fe40000000800 */
[----:B------:R-:W-:Y:S02]  /*1dd00*/  ISETP.GE.AND P2, PT, R224, UR4, PT ;  /* 0x00000004e0007c0c */ /* 0x000fe4000bf46270 */
[----:B------:R-:W-:-:S11]  /*1dd10*/  ISETP.GE.AND P3, PT, R74, UR4, PT ;  /* 0x000000044a007c0c */ /* 0x000fd6000bf66270 */
[-C--:B---3--:R-:W-:Y:S02]  /*1dd20*/  @!P2 LEA R4, P0, R224, R9.reuse, 0x1 ;  /* 0x00000009e004a211 */ /* 0x088fe400078008ff */
[----:B------:R-:W-:Y:S02]  /*1dd30*/  @!P3 LEA R6, P1, R74, R9, 0x1 ;  /* 0x000000094a06b211 */ /* 0x000fe400078208ff */
[-C--:B0-----:R-:W-:Y:S02]  /*1dd40*/  @!P2 LEA.HI.X R5, R224, R3.reuse, R28, 0x1, P0 ;  /* 0x00000003e005a211 */ /* 0x081fe400000f0c1c */
[----:B------:R-:W-:Y:S02]  /*1dd50*/  @!P3 LEA.HI.X R7, R74, R3, R72, 0x1, P1 ;  /* 0x000000034a07b211 */ /* 0x000fe400008f0c48 */
[----:B------:R-:W-:Y:S01]  /*1dd60*/  ISETP.GE.AND P0, PT, R73, UR4, PT ;  /* 0x0000000449007c0c */ /* 0x000fe2000bf06270 */
[----:B------:R2:W-:Y:S04]  /*1dd70*/  @!P2 ST.E.128 desc[UR60][R4.64], R24 ;  /* 0x000000180400a985 */ /* 0x0005e8000c101d3c */
[----:B------:R2:W-:Y:S08]  /*1dd80*/  @!P3 ST.E.128 desc[UR60][R6.64], R44 ;  /* 0x0000002c0600b985 */ /* 0x0005f0000c101d3c */
[----:B------:R-:W-:Y:S05]  /*1dd90*/  @P0 BRA `(.L_x_2905) ;  /* 0x0000000c00340947 */ /* 0x000fea0003800000 */
[----:B--2---:R-:W-:-:S04]  /*1dda0*/  LEA R4, P0, R73, R9, 0x1 ;  /* 0x0000000949047211 */ /* 0x004fc800078008ff */
[----:B------:R-:W-:-:S05]  /*1ddb0*/  LEA.HI.X R5, R73, R3, R71, 0x1, P0 ;  /* 0x0000000349057211 */ /* 0x000fca00000f0c47 */
[----:B------:R4:W-:Y:S01]  /*1ddc0*/  ST.E.128 desc[UR60][R4.64], R60 ;  /* 0x0000003c04007985 */ /* 0x0009e2000c101d3c */
[----:B------:R-:W-:Y:S05]  /*1ddd0*/  BRA `(.L_x_2905) ;  /* 0x0000000c00247947 */ /* 0x000fea0003800000 */
.L_x_2897:
[----:B------:R-:W3:Y:S01]  /*1dde0*/  LDL.LU R6, [R1+0x44] ;  /* 0x0000440001067983 */ /* 0x000ee20000300800 */
[----:B------:R-:W-:Y:S01]  /*1ddf0*/  ULDC.64 UR4, c[0x0][0xc00] ;  /* 0x0003000000047ab9 */ /* 0x000fe20000000a00 */
[----:B------:R-:W-:Y:S01]  /*1de00*/  IMAD.MOV.U32 R3, RZ, RZ, RZ ;  /* 0x000000ffff037224 */ /* 0x000fe200078e00ff */
[----:B------:R-:W4:Y:S01]  /*1de10*/  LDC R21, c[0x0][0xbe8] ;  /* 0x0002fa00ff157b82 */ /* 0x000f220000000800 */
[----:B------:R-:W2:Y:S01]  /*1de20*/  LDL.LU R0, [R1+0x48] ;  /* 0x0000480001007983 */ /* 0x000ea20000300800 */
[----:B------:R-:W-:-:S04]  /*1de30*/  ISETP.NE.U32.AND P0, PT, RZ, UR4, PT ;  /* 0x00000004ff007c0c */ /* 0x000fc8000bf05070 */
[----:B------:R-:W-:Y:S02]  /*1de40*/  ISETP.NE.AND.EX P0, PT, RZ, UR5, PT, P0 ;  /* 0x00000005ff007c0c */ /* 0x000fe4000bf05300 */
[----:B---3--:R-:W-:-:S04]  /*1de50*/  IADD3 R4, P1, R6, UR4, RZ ;  /* 0x0000000406047c10 */ /* 0x008fc8000ff3e0ff */
[----:B--2---:R-:W-:Y:S01]  /*1de60*/  IADD3.X R5, R0, UR5, RZ, P1, !PT ;  /* 0x0000000500057c10 */ /* 0x004fe20008ffe4ff */
[----:B------:R-:W-:Y:S02]  /*1de70*/  ULDC.64 UR4, c[0x0][0xc08] ;  /* 0x0003020000047ab9 */ /* 0x000fe40000000a00 */
[----:B------:R-:W-:-:S04]  /*1de80*/  ISETP.NE.U32.AND P1, PT, RZ, UR4, PT ;  /* 0x00000004ff007c0c */ /* 0x000fc8000bf25070 */
[----:B------:R2:W5:Y:S01]  /*1de90*/  @P0 LDG.E R3, desc[UR60][R4.64] ;  /* 0x0000003c04030981 */ /* 0x000562000c1e1900 */
[----:B------:R-:W-:-:S13]  /*1dea0*/  ISETP.NE.AND.EX P1, PT, RZ, UR5, PT, P1 ;  /* 0x00000005ff007c0c */ /* 0x000fda000bf25310 */
[----:B------:R-:W-:Y:S01]  /*1deb0*/  @P1 IADD3 R6, P2, R6, UR4, RZ ;  /* 0x0000000406061c10 */ /* 0x000fe2000ff5e0ff */
[----:B------:R-:W-:-:S03]  /*1dec0*/  ULDC UR4, c[0x0][0xa88] ;  /* 0x0002a20000047ab9 */ /* 0x000fc60000000800 */
[----:B------:R-:W-:Y:S01]  /*1ded0*/  @P1 IADD3.X R7, R0, UR5, RZ, P2, !PT ;  /* 0x0000000500071c10 */ /* 0x000fe200097fe4ff */
[----:B------:R-:W-:-:S06]  /*1dee0*/  IMAD.U32 R0, RZ, RZ, UR4 ;  /* 0x00000004ff007e24 */ /* 0x000fcc000f8e00ff */
[----:B------:R2:W5:Y:S01]  /*1def0*/  @P1 LDG.E R0, desc[UR60][R6.64] ;  /* 0x0000003c06001981 */ /* 0x000562000c1e1900 */
[----:B----4-:R-:W-:Y:S01]  /*1df00*/  ISETP.NE.AND P2, PT, R21, 0x1, PT ;  /* 0x000000011500780c */ /* 0x010fe20003f45270 */
[----:B------:R-:W0:-:S12]  /*1df10*/  S2R R8, SR_TID.X ;  /* 0x0000000000087919 */ /* 0x000e180000002100 */
[----:B------:R-:W3:Y:S08]  /*1df20*/  @P2 LDC R24, c[0x0][0xbec] ;  /* 0x0002fb00ff182b82 */ /* 0x000ef00000000800 */
[----:B------:R-:W4:Y:S01]  /*1df30*/  @P2 LDC R25, c[0x0][0xbf0] ;  /* 0x0002fc00ff192b82 */ /* 0x000f220000000800 */
[----:B0-----:R-:W-:-:S05]  /*1df40*/  VIADD R9, R8, 0xffffff80 ;  /* 0xffffff8008097836 */ /* 0x001fca0000000000 */
[----:B------:R-:W-:Y:S01]  /*1df50*/  ISETP.GE.AND P3, PT, R9, 0x80, PT ;  /* 0x000000800900780c */ /* 0x000fe20003f66270 */
[----:B--2---:R-:W-:-:S12]  /*1df60*/  @P1 BRA `(.L_x_2906) ;  /* 0x0000000000101947 */ /* 0x004fd80003800000 */
[----:B------:R-:W-:Y:S05]  /*1df70*/  @!P0 BRA `(.L_x_2906) ;  /* 0x00000000000c8947 */ /* 0x000fea0003800000 */
[----:B------:R-:W2:Y:S04]  /*1df80*/  LDG.E R7, desc[UR60][R4.64] ;  /* 0x0000003c04077981 */ /* 0x000ea8000c1e1900 */
[----:B-----5:R-:W2:Y:S02]  /*1df90*/  LDG.E R0, desc[UR60][R4.64+0x4] ;  /* 0x0000043c04007981 */ /* 0x020ea4000c1e1900 */
[----:B--2---:R-:W-:-:S07]  /*1dfa0*/  IMAD.IADD R0, R0, 0x1, -R7 ;  /* 0x0000000100007824 */ /* 0x004fce00078e0a07 */
.L_x_2906:
[----:B------:R-:W2:Y:S04]  /*1dfb0*/  LDL.LU R5, [R1+0x4c] ;  /* 0x00004c0001057983 */ /* 0x000ea80000300800 */
[----:B------:R-:W3:Y:S04]  /*1dfc0*/  LDL.LU R4, [R1+0x58] ;  /* 0x0000580001047983 */ /* 0x000ee80000300800 */
[----:B------:R-:W4:Y:S01]  /*1dfd0*/  LDL R26, [R1+0x40] ;  /* 0x00004000011a7983 */ /* 0x000f220000100800 */
[----:B------:R-:W-:Y:S01]  /*1dfe0*/  BSSY B1, `(.L_x_2907) ;  /* 0x000002c000017945 */ /* 0x000fe20003800000 */
[----:B-----5:R-:W-:-:S02]  /*1dff0*/  SHF.R.S32.HI R10, RZ, 0x1f, R3 ;  /* 0x0000001fff0a7819 */ /* 0x020fc40000011403 */
[----:B--2---:R-:W-:Y:S02]  /*1e000*/  SEL R13, R5, RZ, !P0 ;  /* 0x000000ff050d7207 */ /* 0x004fe40004000000 */
[----:B---3--:R-:W-:Y:S02]  /*1e010*/  SEL R14, R4, RZ, !P0 ;  /* 0x000000ff040e7207 */ /* 0x008fe40004000000 */
[----:B----4-:R-:W-:Y:S01]  /*1e020*/  SHF.R.S32.HI R12, RZ, 0x1f, R26 ;  /* 0x0000001fff0c7819 */ /* 0x010fe2000001141a */
[----:B------:R-:W-:Y:S06]  /*1e030*/  @P3 BRA `(.L_x_2908) ;  /* 0x0000000000983947 */ /* 0x000fec0003800000 */
[----:B------:R-:W0:Y:S01]  /*1e040*/  LDC R20, c[0x0][0xbe8] ;  /* 0x0002fa00ff147b82 */ /* 0x000e220000000800 */
[----:B------:R-:W-:Y:S01]  /*1e050*/  IADD3 R11, R225, -0x80, R8 ;  /* 0xffffff80e10b7810 */ /* 0x000fe20007ffe008 */
[----:B0-----:R-:W-:-:S05]  /*1e060*/  IMAD R4, R0, R20, RZ ;  /* 0x0000001400047224 */ /* 0x001fca00078e02ff */
        /* <DEDUP_REMOVED lines=9> */
[----:B------:R-:W0:Y:S01]  /*1e100*/  @P0 LDC R6, c[0x0][0xbec] ;  /* 0x0002fb00ff060b82 */ /* 0x000e220000000800 */
[----:B------:R-:W-:Y:S01]  /*1e110*/  IMAD R9, R26, UR5, R8 ;  /* 0x000000051a097c24 */ /* 0x000fe2000f8e0208 */
[----:B------:R-:W-:-:S03]  /*1e120*/  ULDC.64 UR4, c[0x0][0xb98] ;  /* 0x0002e60000047ab9 */ /* 0x000fc60000000a00 */
[----:B------:R-:W-:-:S03]  /*1e130*/  IMAD.IADD R5, R5, 0x1, R9 ;  /* 0x0000000105057824 */ /* 0x000fc600078e0209 */
[----:B------:R-:W2:Y:S01]  /*1e140*/  @P0 LDC R15, c[0x0][0xbf0] ;  /* 0x0002fc00ff0f0b82 */ /* 0x000ea20000000800 */
[----:B------:R-:W-:-:S04]  /*1e150*/  IMAD.WIDE.U32 R4, R13, UR4, R4 ;  /* 0x000000040d047c25 */ /* 0x000fc8000f8e0004 */
[----:B0-----:R-:W-:-:S05]  /*1e160*/  @P0 IMAD.HI.U32 R6, R11, R6, RZ ;  /* 0x000000060b060227 */ /* 0x001fca00078e00ff */
[----:B--2---:R-:W-:Y:S01]  /*1e170*/  @P0 SHF.R.U32.HI R7, RZ, R15, R6 ;  /* 0x0000000fff070219 */ /* 0x004fe20000011606 */
[----:B------:R-:W-:-:S03]  /*1e180*/  IMAD R6, R14, UR4, RZ ;  /* 0x000000040e067c24 */ /* 0x000fc6000f8e02ff */
[----:B------:R-:W-:Y:S01]  /*1e190*/  IADD3 R9, -R7, RZ, RZ ;  /* 0x000000ff07097210 */ /* 0x000fe20007ffe1ff */
[----:B------:R-:W-:Y:S01]  /*1e1a0*/  IMAD R8, R13, UR5, R6 ;  /* 0x000000050d087c24 */ /* 0x000fe2000f8e0206 */
[----:B------:R-:W-:Y:S01]  /*1e1b0*/  IADD3 R4, P0, R7, R4, RZ ;  /* 0x0000000407047210 */ /* 0x000fe20007f1e0ff */
[----:B------:R-:W-:Y:S02]  /*1e1c0*/  ULDC.64 UR4, c[0x0][0xb88] ;  /* 0x0002e20000047ab9 */ /* 0x000fe40000000a00 */
[----:B------:R-:W-:Y:S01]  /*1e1d0*/  IMAD R9, R20, R9, R11 ;  /* 0x0000000914097224 */ /* 0x000fe200078e020b */
[----:B------:R-:W-:-:S04]  /*1e1e0*/  SHF.R.S32.HI R11, RZ, 0x1f, R7 ;  /* 0x0000001fff0b7819 */ /* 0x000fc80000011407 */
        /* <DEDUP_REMOVED lines=11> */
.L_x_2908:
[----:B------:R-:W-:Y:S05]  /*1e2a0*/  BSYNC B1 ;  /* 0x0000000000017941 */ /* 0x000fea0003800000 */
.L_x_2907:
[----:B0-----:R-:W2:Y:S01]  /*1e2b0*/  LDL R6, [R1+0x3c] ;  /* 0x00003c0001067983 */ /* 0x001ea20000100800 */
[----:B------:R-:W-:-:S03]  /*1e2c0*/  ULDC.64 UR4, c[0x0][0xaa0] ;  /* 0x0002a80000047ab9 */ /* 0x000fc60000000a00 */
[----:B------:R-:W2:Y:S01]  /*1e2d0*/  LDL R11, [R1+0x5c] ;  /* 0x00005c00010b7983 */ /* 0x000ea20000100800 */
[----:B------:R-:W-:Y:S01]  /*1e2e0*/  IMAD R4, R10, UR4, RZ ;  /* 0x000000040a047c24 */ /* 0x000fe2000f8e02ff */
[----:B------:R-:W-:Y:S01]  /*1e2f0*/  BSSY B1, `(.L_x_2909) ;  /* 0x0000041000017945 */ /* 0x000fe20003800000 */
[----:B------:R-:W-:Y:S02]  /*1e300*/  VIADD R20, R224, 0x80 ;  /* 0x00000080e0147836 */ /* 0x000fe40000000000 */
[C---:B------:R-:W-:Y:S02]  /*1e310*/  IMAD R7, R3.reuse, UR5, R4 ;  /* 0x0000000503077c24 */ /* 0x040fe4000f8e0204 */
[----:B------:R-:W-:Y:S01]  /*1e320*/  IMAD.WIDE.U32 R4, R3, UR4, RZ ;  /* 0x0000000403047c25 */ /* 0x000fe2000f8e00ff */
[----:B------:R-:W-:Y:S01]  /*1e330*/  ULDC.64 UR4, c[0x0][0xae8] ;  /* 0x0002ba0000047ab9 */ /* 0x000fe20000000a00 */
[----:B------:R-:W-:Y:S02]  /*1e340*/  SHF.R.S32.HI R20, RZ, 0x1f, R20 ;  /* 0x0000001fff147819 */ /* 0x000fe40000011414 */
[----:B------:R-:W-:-:S02]  /*1e350*/  IMAD.IADD R5, R5, 0x1, R7 ;  /* 0x0000000105057824 */ /* 0x000fc400078e0207 */
[----:B------:R-:W-:Y:S02]  /*1e360*/  IMAD R7, R12, UR4, RZ ;  /* 0x000000040c077c24 */ /* 0x000fe4000f8e02ff */
[----:B------:R-:W-:-:S04]  /*1e370*/  IMAD.WIDE.U32 R4, R26, UR4, R4 ;  /* 0x000000041a047c25 */ /* 0x000fc8000f8e0004 */
[----:B------:R-:W-:Y:S01]  /*1e380*/  IMAD R7, R26, UR5, R7 ;  /* 0x000000051a077c24 */ /* 0x000fe2000f8e0207 */
[----:B------:R-:W-:Y:S01]  /*1e390*/  ULDC.64 UR4, c[0x0][0xaf0] ;  /* 0x0002bc0000047ab9 */ /* 0x000fe20000000a00 */
[----:B------:R-:W-:Y:S02]  /*1e3a0*/  VIADD R26, R224, 0x40 ;  /* 0x00000040e01a7836 */ /* 0x000fe40000000000 */
[----:B------:R-:W-:Y:S02]  /*1e3b0*/  IMAD R8, R14, UR4, RZ ;  /* 0x000000040e087c24 */ /* 0x000fe4000f8e02ff */
[----:B------:R-:W-:Y:S01]  /*1e3c0*/  IMAD.IADD R5, R5, 0x1, R7 ;  /* 0x0000000105057824 */ /* 0x000fe200078e0207 */
[----:B------:R-:W-:Y:S01]  /*1e3d0*/  SHF.R.S32.HI R10, RZ, 0x1f, R26 ;  /* 0x0000001fff0a7819 */ /* 0x000fe2000001141a */
[C---:B------:R-:W-:Y:S02]  /*1e3e0*/  IMAD R7, R13.reuse, UR5, R8 ;  /* 0x000000050d077c24 */ /* 0x040fe4000f8e0208 */
[----:B------:R-:W-:Y:S01]  /*1e3f0*/  IMAD.WIDE.U32 R4, R13, UR4, R4 ;  /* 0x000000040d047c25 */ /* 0x000fe2000f8e0004 */
[----:B------:R-:W-:-:S03]  /*1e400*/  ULDC.64 UR4, c[0x0][0xae0] ;  /* 0x0002b80000047ab9 */ /* 0x000fc60000000a00 */
[----:B------:R-:W-:Y:S02]  /*1e410*/  IMAD.IADD R5, R5, 0x1, R7 ;  /* 0x0000000105057824 */ /* 0x000fe400078e0207 */
[----:B--2---:R-:W-:-:S04]  /*1e420*/  IMAD R6, R6, 0x20, R11 ;  /* 0x0000002006067824 */ /* 0x004fc800078e020b */
[----:B------:R-:W-:-:S04]  /*1e430*/  IMAD.IADD R9, R225, 0x1, R6 ;  /* 0x00000001e1097824 */ /* 0x000fc800078e0206 */
[----:B------:R-:W-:-:S04]  /*1e440*/  @P2 IMAD.HI.U32 R6, R9, R24, RZ ;  /* 0x0000001809062227 */ /* 0x000fc800078e00ff */
[----:B------:R-:W-:Y:S01]  /*1e450*/  IMAD.MOV.U32 R3, RZ, RZ, R9 ;  /* 0x000000ffff037224 */ /* 0x000fe200078e0009 */
[----:B------:R-:W-:-:S04]  /*1e460*/  @P2 SHF.R.U32.HI R3, RZ, R25, R6 ;  /* 0x00000019ff032219 */ /* 0x000fc80000011606 */
[--C-:B------:R-:W-:Y:S01]  /*1e470*/  SHF.R.S32.HI R6, RZ, 0x1f, R3.reuse ;  /* 0x0000001fff067819 */ /* 0x100fe20000011403 */
[----:B------:R-:W-:Y:S02]  /*1e480*/  IMAD.MOV R8, RZ, RZ, -R3 ;  /* 0x000000ffff087224 */ /* 0x000fe400078e0a03 */
[----:B------:R-:W-:-:S04]  /*1e490*/  IMAD.WIDE.U32 R4, R3, UR4, R4 ;  /* 0x0000000403047c25 */ /* 0x000fc8000f8e0004 */
[----:B------:R-:W-:Y:S02]  /*1e4a0*/  IMAD R6, R6, UR4, RZ ;  /* 0x0000000406067c24 */ /* 0x000fe4000f8e02ff */
[----:B------:R-:W-:Y:S02]  /*1e4b0*/  IMAD R7, R21, R8, R9 ;  /* 0x0000000815077224 */ /* 0x000fe400078e0209 */
[----:B------:R-:W-:Y:S01]  /*1e4c0*/  IMAD R9, R3, UR5, R6 ;  /* 0x0000000503097c24 */ /* 0x000fe2000f8e0206 */
[----:B------:R-:W-:Y:S01]  /*1e4d0*/  ULDC.64 UR4, c[0x0][0xad8] ;  /* 0x0002b60000047ab9 */ /* 0x000fe20000000a00 */
[----:B------:R-:W-:Y:S01]  /*1e4e0*/  IMAD.IADD R8, R11, 0x1, R225 ;  /* 0x000000010b087824 */ /* 0x000fe200078e02e1 */
[----:B------:R-:W-:Y:S01]  /*1e4f0*/  SHF.R.S32.HI R3, RZ, 0x1f, R7 ;  /* 0x0000001fff037819 */ /* 0x000fe20000011407 */
[----:B------:R-:W-:Y:S01]  /*1e500*/  IMAD.IADD R5, R5, 0x1, R9 ;  /* 0x0000000105057824 */ /* 0x000fe200078e0209 */
[----:B------:R-:W-:Y:S01]  /*1e510*/  SHF.R.S32.HI R9, RZ, 0x1f, R224 ;  /* 0x0000001fff097819 */ /* 0x000fe200000114e0 */
[----:B------:R-:W-:-:S02]  /*1e520*/  IMAD R21, R0, R21, RZ ;  /* 0x0000001500157224 */ /* 0x000fc400078e02ff */
[----:B------:R-:W-:Y:S02]  /*1e530*/  IMAD R6, R3, UR4, RZ ;  /* 0x0000000403067c24 */ /* 0x000fe4000f8e02ff */
[----:B------:R-:W-:Y:S01]  /*1e540*/  IMAD.WIDE.U32 R4, R7, UR4, R4 ;  /* 0x0000000407047c25 */ /* 0x000fe2000f8e0004 */
[----:B------:R-:W-:-:S03]  /*1e550*/  ISETP.GE.AND P2, PT, R8, R21, PT ;  /* 0x000000150800720c */ /* 0x000fc60003f46270 */
[----:B------:R-:W-:Y:S01]  /*1e560*/  IMAD R3, R7, UR5, R6 ;  /* 0x0000000507037c24 */ /* 0x000fe2000f8e0206 */
[----:B------:R-:W-:Y:S01]  /*1e570*/  ULDC.64 UR4, c[0x0][0xa80] ;  /* 0x0002a00000047ab9 */ /* 0x000fe20000000a00 */
[----:B------:R-:W-:Y:S01]  /*1e580*/  VIADD R0, R8, 0x20 ;  /* 0x0000002008007836 */ /* 0x000fe20000000000 */
[----:B------:R-:W-:Y:S01]  /*1e590*/  LEA R6, P3, R4, UR4, 0x1 ;  /* 0x0000000404067c11 */ /* 0x000fe2000f8608ff */
[----:B------:R-:W-:Y:S02]  /*1e5a0*/  IMAD.IADD R3, R5, 0x1, R3 ;  /* 0x0000000105037824 */ /* 0x000fe400078e0203 */
[----:B------:R-:W-:Y:S01]  /*1e5b0*/  VIADD R11, R224, 0x80 ;  /* 0x00000080e00b7836 */ /* 0x000fe20000000000 */
[-C--:B------:R-:W-:Y:S01]  /*1e5c0*/  ISETP.GE.AND P1, PT, R0, R21.reuse, PT ;  /* 0x000000150000720c */ /* 0x080fe20003f26270 */
[----:B------:R-:W-:Y:S01]  /*1e5d0*/  VIADD R0, R8, 0x40 ;  /* 0x0000004008007836 */ /* 0x000fe20000000000 */
[----:B------:R-:W-:Y:S01]  /*1e5e0*/  LEA.HI.X R3, R4, UR5, R3, 0x1, P3 ;  /* 0x0000000504037c11 */ /* 0x000fe200098f0c03 */
[----:B------:R0:W2:Y:S03]  /*1e5f0*/  SHFL.IDX PT, R7, R6, RZ, 0x181f ;  /* 0x00181fff06077589 */ /* 0x0000a600000e0000 */
[----:B------:R-:W-:Y:S01]  /*1e600*/  ISETP.GE.AND P0, PT, R0, R21, PT ;  /* 0x000000150000720c */ /* 0x000fe20003f06270 */
[----:B------:R0:W3:Y:S01]  /*1e610*/  SHFL.IDX PT, R5, R3, RZ, 0x181f ;  /* 0x00181fff03057589 */ /* 0x0000e200000e0000 */
[----:B------:R-:W-:Y:S11]  /*1e620*/  @P2 BRA `(.L_x_2910) ;  /* 0x0000000000342947 */ /* 0x000ff60003800000 */
[----:B------:R-:W-:Y:S02]  /*1e630*/  ULDC UR4, c[0x0][0xac8] ;  /* 0x0002b20000047ab9 */ /* 0x000fe40000000800 */
[----:B------:R-:W-:Y:S02]  /*1e640*/  ISETP.GE.AND P4, PT, R224, UR4, PT ;  /* 0x00000004e0007c0c */ /* 0x000fe4000bf86270 */
[----:B------:R-:W-:Y:S02]  /*1e650*/  ISETP.GE.AND P3, PT, R26, UR4, PT ;  /* 0x000000041a007c0c */ /* 0x000fe4000bf66270 */
[----:B------:R-:W-:-:S09]  /*1e660*/  ISETP.GE.AND P2, PT, R11, UR4, PT ;  /* 0x000000040b007c0c */ /* 0x000fd2000bf46270 */
[-C--:B--2---:R-:W-:Y:S02]  /*1e670*/  @!P4 LEA R12, P6, R224, R7.reuse, 0x1 ;  /* 0x00000007e00cc211 */ /* 0x084fe400078c08ff */
[----:B------:R-:W-:Y:S02]  /*1e680*/  @!P3 LEA R14, P5, R26, R7, 0x1 ;  /* 0x000000071a0eb211 */ /* 0x000fe400078a08ff */
[----:B---3--:R-:W-:Y:S02]  /*1e690*/  @!P4 LEA.HI.X R13, R224, R5, R9, 0x1, P6 ;  /* 0x00000005e00dc211 */ /* 0x008fe400030f0c09 */
[C---:B------:R-:W-:Y:S02]  /*1e6a0*/  @!P2 LEA R4, P6, R11.reuse, R7, 0x1 ;  /* 0x000000070b04a211 */ /* 0x040fe400078c08ff */
[-C--:B------:R-:W-:Y:S01]  /*1e6b0*/  @!P3 LEA.HI.X R15, R26, R5.reuse, R10, 0x1, P5 ;  /* 0x000000051a0fb211 */ /* 0x080fe200028f0c0a */
[----:B------:R4:W-:Y:S01]  /*1e6c0*/  @!P4 ST.E.128 desc[UR60][R12.64], RZ ;  /* 0x000000ff0c00c985 */ /* 0x0009e2000c101d3c */
[----:B------:R-:W-:-:S03]  /*1e6d0*/  @!P2 LEA.HI.X R5, R11, R5, R20, 0x1, P6 ;  /* 0x000000050b05a211 */ /* 0x000fc600030f0c14 */
[----:B------:R4:W-:Y:S04]  /*1e6e0*/  @!P3 ST.E.128 desc[UR60][R14.64], RZ ;  /* 0x000000ff0e00b985 */ /* 0x0009e8000c101d3c */
[----:B------:R4:W-:Y:S02]  /*1e6f0*/  @!P2 ST.E.128 desc[UR60][R4.64], RZ ;  /* 0x000000ff0400a985 */ /* 0x0009e4000c101d3c */
.L_x_2910:
[----:B------:R-:W-:Y:S05]  /*1e700*/  BSYNC B1 ;  /* 0x0000000000017941 */ /* 0x000fea0003800000 */
.L_x_2909:
[----:B---34-:R3:W4:Y:S01]  /*1e710*/  SHFL.IDX PT, R5, R3, 0x1, 0x181f ;  /* 0x00381f0003057f89 */ /* 0x01872200000e0000 */
        /* <DEDUP_REMOVED lines=13> */
[----:B------:R2:W-:Y:S04]  /*1e7f0*/  @!P4 ST.E.128 desc[UR60][R12.64], RZ ;  /* 0x000000ff0c00c985 */ /* 0x0005e8000c101d3c */
[----:B------:R2:W-:Y:S04]  /*1e800*/  @!P5 ST.E.128 desc[UR60][R14.64], RZ ;  /* 0x000000ff0e00d985 */ /* 0x0005e8000c101d3c */
[----:B------:R2:W-:Y:S02]  /*1e810*/  @!P6 ST.E.128 desc[UR60][R4.64], RZ ;  /* 0x000000ff0400e985 */ /* 0x0005e4000c101d3c */
.L_x_2912:
[----:B------:R-:W-:Y:S05]  /*1e820*/  BSYNC B1 ;  /* 0x0000000000017941 */ /* 0x000fea0003800000 */
.L_x_2911:
[----:B--2-4-:R2:W4:Y:S01]  /*1e830*/  SHFL.IDX PT, R5, R3, 0x2, 0x181f ;  /* 0x00581f0003057f89 */ /* 0x01452200000e0000 */
        /* <DEDUP_REMOVED lines=16> */
.L_x_2914:
[----:B------:R-:W-:Y:S05]  /*1e940*/  BSYNC B1 ;  /* 0x0000000000017941 */ /* 0x000fea0003800000 */
.L_x_2913:
[----:B------:R-:W-:Y:S01]  /*1e950*/  VIADD R0, R8, 0x60 ;  /* 0x0000006008007836 */ /* 0x000fe20000000000 */
[----:B0-23--:R-:W0:Y:S04]  /*1e960*/  SHFL.IDX PT, R3, R3, 0x3, 0x181f ;  /* 0x00781f0003037f89 */ /* 0x00de2800000e0000 */
[----:B------:R-:W-:Y:S01]  /*1e970*/  ISETP.GE.AND P0, PT, R0, R21, PT ;  /* 0x000000150000720c */ /* 0x000fe20003f06270 */
[----:B----4-:R2:W3:-:S12]  /*1e980*/  SHFL.IDX PT, R5, R6, 0x3, 0x181f ;  /* 0x00781f0006057f89 */ /* 0x0104d800000e0000 */
[----:B--2---:R-:W-:Y:S05]  /*1e990*/  @P0 BRA `(.L_x_2905) ;  /* 0x0000000000340947 */ /* 0x004fea0003800000 */
        /* <DEDUP_REMOVED lines=13> */
.L_x_2905:
[----:B------:R-:W-:Y:S05]  /*1ea70*/  BSYNC B0 ;  /* 0x0000000000007941 */ /* 0x000fea0003800000 */
.L_x_2896:
[----:B------:R-:W-:Y:S02]  /*1ea80*/  ULDC UR4, c[0x0][0xc3c] ;  /* 0x00030f0000047ab9 */ /* 0x000fe40000000800 */
[----:B------:R-:W-:-:S13]  /*1ea90*/  ISETP.GE.AND P0, PT, R31, UR4, PT ;  /* 0x000000041f007c0c */ /* 0x000fda000bf06270 */
[----:B------:R-:W-:Y:S05]  /*1eaa0*/  @!P0 BRA `(.L_x_2915) ;  /* 0xfffffe2800288947 */ /* 0x000fea000383ffff */
[----:B------:R-:W-:Y:S05]  /*1eab0*/  BRA `(.L_x_2679) ;  /* 0x00000070003c7947 */ /* 0x000fea0003800000 */
.L_x_2677:
[----:B------:R-:W-:-:S08]  /*1eac0*/  NOP ;  /* 0x0000000000007918 */ /* 0x000fd00000000000 */
[----:B0-----:R-:W0:-:S00]  /*1ead0*/  USETMAXREG.DEALLOC.CTAPOOL 0x28 ;  /* 0x00000028000079c8 */ /* 0x001e0000080e0500 */
        /* <DEDUP_REMOVED lines=16> */
.L_x_2916:
        /* <DEDUP_REMOVED lines=41> */
.L_x_2922:
        /* <DEDUP_REMOVED lines=12> */
.L_x_2921:
[----:B------:R-:W-:Y:S05]  /*1ef30*/  BSYNC B0 ;  /* 0x0000000000007941 */ /* 0x000fea0003800000 */
.L_x_2920:
        /* <DEDUP_REMOVED lines=20> */
.L_x_2918:
        /* <DEDUP_REMOVED lines=20> */
.L_x_2923:
        /* <DEDUP_REMOVED lines=28> */
[----:B------:R-:W-:-:S04]  /*1f380*/  VIADDMNMX R18, R10, UR5, R7, PT ;  /* 0x000000050a127c46 */ /* 0x000fc8000b800107 */
[-C--:B------:R-:W-:Y:S02]  /*1f390*/  IABS R10, R18.reuse ;  /* 0x00000012000a7213 */ /* 0x080fe40000000000 */
[----:B------:R-:W-:Y:S02]  /*1f3a0*/  IABS R6, R18 ;  /* 0x0000001200067213 */ /* 0x000fe40000000000 */
        /* <DEDUP_REMOVED lines=22> */
[----:B------:R-:W-:Y:S02]  /*1f510*/  @!P1 LOP3.LUT R2, RZ, R18, RZ, 0x33, !PT ;  /* 0x00000012ff029212 */ /* 0x000fe400078e33ff */
[----:B------:R-:W-:Y:S02]  /*1f520*/  IADD3 R18, -R18, RZ, RZ ;  /* 0x000000ff12127210 */ /* 0x000fe40007ffe1ff */
[----:B------:R-:W-:-:S03]  /*1f530*/  LOP3.LUT R17, RZ, R2, RZ, 0x33, !PT ;  /* 0x00000002ff117212 */ /* 0x000fc600078e33ff */
[----:B------:R-:W-:Y:S02]  /*1f540*/  IMAD R18, R2, R18, R3 ;  /* 0x0000001202127224 */ /* 0x000fe400078e0203 */
[----:B------:R-:W-:Y:S01]  /*1f550*/  IMAD.IADD R17, R4, 0x1, R17 ;  /* 0x0000000104117824 */ /* 0x000fe200078e0211 */
[----:B------:R-:W-:Y:S06]  /*1f560*/  BRA `(.L_x_2924) ;  /* 0x00000000000c7947 */ /* 0x000fec0003800000 */
.L_x_2919:
[----:B------:R-:W-:Y:S02]  /*1f570*/  IMAD.MOV.U32 R17, RZ, RZ, RZ ;  /* 0x000000ffff117224 */ /* 0x000fe400078e00ff */
[----:B------:R-:W-:Y:S02]  /*1f580*/  IMAD.U32 R16, RZ, RZ, UR6 ;  /* 0x00000006ff107e24 */ /* 0x000fe4000f8e00ff */
[----:B------:R-:W-:-:S07]  /*1f590*/  IMAD.MOV.U32 R18, RZ, RZ, RZ ;  /* 0x000000ffff127224 */ /* 0x000fce00078e00ff */
.L_x_2924:
[----:B------:R-:W-:-:S13]  /*1f5a0*/  ISETP.NE.AND P0, PT, R5, RZ, PT ;  /* 0x000000ff0500720c */ /* 0x000fda0003f05270 */
[----:B------:R-:W0:Y:S01]  /*1f5b0*/  @!P0 S2R R3, SR_CgaCtaId ;  /* 0x0000000000038919 */ /* 0x000e220000008800 */
[----:B------:R-:W-:-:S04]  /*1f5c0*/  @!P0 MOV R2, 0x400 ;  /* 0x0000040000028802 */ /* 0x000fc80000000f00 */
[----:B0-----:R-:W-:-:S05]  /*1f5d0*/  @!P0 LEA R2, R3, R2, 0x18 ;  /* 0x0000000203028211 */ /* 0x001fca00078ec0ff */
[----:B------:R0:W-:Y:S01]  /*1f5e0*/  @!P0 STS.128 [R2+0x308d0], R16 ;  /* 0x0308d01002008388 */ /* 0x0001e20000000c00 */
[----:B------:R-:W-:Y:S06]  /*1f5f0*/  BAR.ARV 0x5, 0x180 ;  /* 0x0146000000007b1d */ /* 0x000fec0000002000 */
.L_x_2917:
[----:B------:R2:W-:Y:S01]  /*1f600*/  STL [R1+0x28], RZ ;  /* 0x000028ff01007387 */ /* 0x0005e20000100800 */
[----:B------:R-:W-:Y:S01]  /*1f610*/  ULDC UR4, c[0x0][0xc3c] ;  /* 0x00030f0000047ab9 */ /* 0x000fe20000000800 */
[----:B------:R-:W-:Y:S01]  /*1f620*/  IMAD.MOV.U32 R28, RZ, RZ, 0x1 ;  /* 0x00000001ff1c7424 */ /* 0x000fe200078e00ff */
[----:B-1----:R-:W-:Y:S01]  /*1f630*/  ISETP.GE.AND P0, PT, R19, UR4, PT ;  /* 0x0000000413007c0c */ /* 0x002fe2000bf06270 */
[----:B------:R-:W-:-:S12]  /*1f640*/  IMAD.MOV.U32 R26, RZ, RZ, RZ ;  /* 0x000000ffff1a7224 */ /* 0x000fd800078e00ff */
[----:B--2---:R-:W-:Y:S05]  /*1f650*/  @P0 BRA `(.L_x_2925) ;  /* 0x0000006000700947 */ /* 0x004fea0003800000 */
[----:B0-----:R-:W2:Y:S01]  /*1f660*/  LDL R2, [R1+0x88] ;  /* 0x0000880001027983 */ /* 0x001ea20000100800 */
[----:B------:R-:W0:Y:S01]  /*1f670*/  S2UR UR5, SR_CgaCtaId ;  /* 0x00000000000579c3 */ /* 0x000e220000008800 */
[C---:B------:R-:W-:Y:S01]  /*1f680*/  IMAD.SHL.U32 R33, R0.reuse, 0x8, RZ ;  /* 0x0000000800217824 */ /* 0x040fe200078e00ff */
[----:B------:R-:W-:Y:S01]  /*1f690*/  LOP3.LUT R4, R0, 0x7f, RZ, 0xc0, !PT ;  /* 0x0000007f00047812 */ /* 0x000fe200078ec0ff */
[----:B------:R1:W-:Y:S01]  /*1f6a0*/  STL [R1+0x28], RZ ;  /* 0x000028ff01007387 */ /* 0x0003e20000100800 */
[----:B------:R-:W-:Y:S01]  /*1f6b0*/  BSSY B8, `(.L_x_2925) ;  /* 0x0000616000087945 */ /* 0x000fe20003800000 */
[----:B------:R-:W-:Y:S01]  /*1f6c0*/  IMAD.MOV.U32 R28, RZ, RZ, 0x1 ;  /* 0x00000001ff1c7424 */ /* 0x000fe200078e00ff */
[C---:B------:R-:W-:Y:S01]  /*1f6d0*/  LOP3.LUT R3, R33.reuse, 0x1f8, RZ, 0xc0, !PT ;  /* 0x000001f821037812 */ /* 0x040fe200078ec0ff */
[----:B------:R-:W-:Y:S01]  /*1f6e0*/  IMAD.SHL.U32 R37, R4, 0x8, RZ ;  /* 0x0000000804257824 */ /* 0x000fe200078e00ff */
[----:B------:R-:W-:Y:S02]  /*1f6f0*/  LOP3.LUT R33, R33, 0x38, RZ, 0xc0, !PT ;  /* 0x0000003821217812 */ /* 0x000fe400078ec0ff */
[----:B------:R-:W-:Y:S01]  /*1f700*/  CS2R R26, SRZ ;  /* 0x00000000001a7805 */ /* 0x000fe2000001ff00 */
[----:B------:R-:W-:Y:S01]  /*1f710*/  IMAD.MOV.U32 R29, RZ, RZ, 0x1 ;  /* 0x00000001ff1d7424 */ /* 0x000fe200078e00ff */
[----:B------:R-:W-:Y:S01]  /*1f720*/  ULDC.64 UR36, c[0x0][0x198] ;  /* 0x0000660000247ab9 */ /* 0x000fe20000000a00 */
[C---:B------:R-:W-:Y:S01]  /*1f730*/  LOP3.LUT R36, R33.reuse, 0x40, RZ, 0xfc, !PT ;  /* 0x0000004021247812 */ /* 0x040fe200078efcff */
[----:B------:R-:W-:Y:S01]  /*1f740*/  ULDC UR38, c[0x0][0xc] ;  /* 0x0000030000267ab9 */ /* 0x000fe20000000800 */
[----:B------:R-:W-:-:S02]  /*1f750*/  LOP3.LUT R35, R33, 0x80, RZ, 0xfc, !PT ;  /* 0x0000008021237812 */ /* 0x000fc400078efcff */
[----:B--2---:R-:W-:Y:S02]  /*1f760*/  R2UR UR4, R2 ;  /* 0x00000000020472ca */ /* 0x004fe400000e0000 */
[----:B------:R-:W-:Y:S01]  /*1f770*/  LOP3.LUT R2, R3, 0x38, R0, 0x78, !PT ;  /* 0x0000003803027812 */ /* 0x000fe200078e7800 */
[----:B------:R-:W-:-:S03]  /*1f780*/  IMAD.SHL.U32 R0, R0, 0x10, RZ ;  /* 0x0000001000007824 */ /* 0x000fc600078e00ff */
[----:B------:R-:W-:Y:S02]  /*1f790*/  LOP3.LUT R37, R2, 0x200, R37, 0xf8, !PT ;  /* 0x0000020002257812 */ /* 0x000fe400078ef825 */
[----:B------:R-:W-:-:S04]  /*1f7a0*/  SHF.R.U32.HI R2, RZ, 0x3, R4 ;  /* 0x00000003ff027819 */ /* 0x000fc80000011604 */
[----:B------:R-:W-:Y:S01]  /*1f7b0*/  LOP3.LUT R0, R2, 0x70, R0, 0xf8, !PT ;  /* 0x0000007002007812 */ /* 0x000fe200078ef800 */
[----:B------:R-:W-:-:S03]  /*1f7c0*/  ULOP3.LUT UR39, UR4, 0x2, URZ, 0xfc, !UPT ;  /* 0x0000000204277892 */ /* 0x000fc6000f8efc3f */
[----:B------:R-:W-:Y:S02]  /*1f7d0*/  UMOV UR4, 0x400 ;  /* 0x0000040000047882 */ /* 0x000fe40000000000 */
[----:B0-----:R-:W-:-:S06]  /*1f7e0*/  ULEA UR4, UR5, UR4, 0x18 ;  /* 0x0000000405047291 */ /* 0x001fcc000f8ec03f */
[----:B------:R-:W-:-:S04]  /*1f7f0*/  IMAD.U32 R22, RZ, RZ, UR4 ;  /* 0x00000004ff167e24 */ /* 0x000fc8000f8e00ff */
[----:B------:R-:W-:-:S05]  /*1f800*/  IMAD R0, R37, 0x2, R22 ;  /* 0x0000000225007824 */ /* 0x000fca00078e0216 */
[----:B------:R1:W-:Y:S02]  /*1f810*/  STL [R1+0x4], R0 ;  /* 0x0000040001007387 */ /* 0x0003e40000100800 */
.L_x_3028:
[----:B0-----:R-:W0:Y:S02]  /*1f820*/  LDC.64 R30, c[0x0][0xc88] ;  /* 0x00032200ff1e7b82 */ /* 0x001e240000000a00 */
[----:B0-----:R-:W-:-:S06]  /*1f830*/  IMAD.WIDE R30, R19, 0x4, R30 ;  /* 0x00000004131e7825 */ /* 0x001fcc00078e021e */
[----:B-1----:R-:W1:Y:S01]  /*1f840*/  LDG.E R30, desc[UR60][R30.64] ;  /* 0x0000003c1e1e7981 */ /* 0x002e62000c1e1900 */
        /* <DEDUP_REMOVED lines=10> */
[----:B-1----:R-:W-:-:S05]  /*1f8f0*/  SHF.R.S32.HI R0, RZ, 0x1f, R30 ;  /* 0x0000001fff007819 */ /* 0x002fca000001141e */
        /* <DEDUP_REMOVED lines=23> */
[----:B---3--:R0:W3:Y:S01]  /*1fa70*/  @P2 LDG.E R8, desc[UR60][R6.64] ;  /* 0x0000003c06082981 */ /* 0x0080e2000c1e1900 */
[----:B------:R-:W-:-:S03]  /*1fa80*/  UISETP.NE.U32.AND UP0, UPT, UR4, URZ, UPT ;  /* 0x0000003f0400728c */ /* 0x000fc6000bf05070 */
[----:B------:R-:W-:Y:S01]  /*1fa90*/  ULDC UR4, c[0x0][0x424] ;  /* 0x0001090000047ab9 */ /* 0x000fe20000000800 */
[----:B------:R-:W-:-:S03]  /*1faa0*/  UISETP.NE.AND.EX UP0, UPT, UR5, URZ, UPT, UP0 ;  /* 0x0000003f0500728c */ /* 0x000fc6000bf05300 */
[----:B------:R-:W-:Y:S01]  /*1fab0*/  ULDC UR5, c[0x0][0x2f0] ;  /* 0x0000bc0000057ab9 */ /* 0x000fe20000000800 */
[----:B------:R-:W-:-:S04]  /*1fac0*/  USEL UR4, UR4, 0x1, UP0 ;  /* 0x0000000104047887 */ /* 0x000fc80008000000 */
[----:B------:R-:W-:-:S03]  /*1fad0*/  UIMAD UR4, UR4, UR5, URZ ;  /* 0x00000005040472a4 */ /* 0x000fc6000f8e023f */
[----:B------:R-:W-:Y:S02]  /*1fae0*/  ULDC UR5, c[0x0][0x348] ;  /* 0x0000d20000057ab9 */ /* 0x000fe40000000800 */
[----:B0-----:R-:W-:Y:S02]  /*1faf0*/  IMAD.U32 R6, RZ, RZ, UR5 ;  /* 0x00000005ff067e24 */ /* 0x001fe4000f8e00ff */
[----:B------:R-:W-:Y:S01]  /*1fb00*/  IMAD.U32 R7, RZ, RZ, UR4 ;  /* 0x00000004ff077e24 */ /* 0x000fe2000f8e00ff */
[----:B---3--:R0:W-:Y:S01]  /*1fb10*/  STL [R1+0x18], R8 ;  /* 0x0000180801007387 */ /* 0x0081e20000100800 */
[----:B------:R-:W-:-:S03]  /*1fb20*/  IMAD.MOV.U32 R10, RZ, RZ, R8 ;  /* 0x000000ffff0a7224 */ /* 0x000fc600078e0008 */
[----:B--2---:R0:W-:Y:S01]  /*1fb30*/  STL [R1+0xc], R11 ;  /* 0x00000c0b01007387 */ /* 0x0041e20000100800 */
[----:B------:R-:W-:Y:S05]  /*1fb40*/  @P2 BRA `(.L_x_2926) ;  /* 0x0000000000142947 */ /* 0x000fea0003800000 */
[----:B------:R-:W-:Y:S05]  /*1fb50*/  @!P0 BRA `(.L_x_2926) ;  /* 0x0000000000108947 */ /* 0x000fea0003800000 */
[----:B------:R-:W2:Y:S04]  /*1fb60*/  LDG.E R9, desc[UR60][R2.64] ;  /* 0x0000003c02097981 */ /* 0x000ea8000c1e1900 */
[----:B0-----:R-:W2:Y:S02]  /*1fb70*/  LDG.E R8, desc[UR60][R2.64+0x4] ;  /* 0x0000043c02087981 */ /* 0x001ea4000c1e1900 */
[----:B--2---:R-:W-:-:S05]  /*1fb80*/  IMAD.IADD R10, R8, 0x1, -R9 ;  /* 0x00000001080a7824 */ /* 0x004fca00078e0a09 */
[----:B------:R1:W-:Y:S02]  /*1fb90*/  STL [R1+0x18], R10 ;  /* 0x0000180a01007387 */ /* 0x0003e40000100800 */
.L_x_2926:
[----:B------:R-:W-:Y:S01]  /*1fba0*/  ULDC.64 UR4, c[0x0][0xa20] ;  /* 0x0002880000047ab9 */ /* 0x000fe20000000a00 */
[----:B------:R-:W-:Y:S01]  /*1fbb0*/  IMAD.MOV.U32 R32, RZ, RZ, R30 ;  /* 0x000000ffff207224 */ /* 0x000fe200078e001e */
[----:B------:R-:W-:-:S04]  /*1fbc0*/  ISETP.NE.U32.AND P0, PT, RZ, UR4, PT ;  /* 0x00000004ff007c0c */ /* 0x000fc8000bf05070 */
[----:B------:R-:W-:-:S13]  /*1fbd0*/  ISETP.NE.AND.EX P0, PT, RZ, UR5, PT, P0 ;  /* 0x00000005ff007c0c */ /* 0x000fda000bf05300 */
[----:B------:R-:W-:Y:S05]  /*1fbe0*/  @!P0 BRA `(.L_x_2927) ;  /* 0x0000000000108947 */ /* 0x000fea0003800000 */
[----:B------:R-:W-:-:S04]  /*1fbf0*/  IADD3 R2, P0, R23, UR4, RZ ;  /* 0x0000000417027c10 */ /* 0x000fc8000ff1e0ff */
[----:B------:R-:W-:-:S05]  /*1fc00*/  IADD3.X R3, R24, UR5, RZ, P0, !PT ;  /* 0x0000000518037c10 */ /* 0x000fca00087fe4ff */
[----:B------:R2:W5:Y:S01]  /*1fc10*/  LDG.E R7, desc[UR60][R2.64] ;  /* 0x0000003c02077981 */ /* 0x000562000c1e1900 */
[----:B------:R-:W-:Y:S05]  /*1fc20*/  BRA `(.L_x_2928) ;  /* 0x0000000000247947 */ /* 0x000fea0003800000 */
.L_x_2927:
[----:B------:R-:W-:Y:S02]  /*1fc30*/  ULDC.64 UR4, c[0x0][0xa08] ;  /* 0x0002820000047ab9 */ /* 0x000fe40000000a00 */
[----:B------:R-:W-:-:S04]  /*1fc40*/  ISETP.NE.U32.AND P0, PT, RZ, UR4, PT ;  /* 0x00000004ff007c0c */ /* 0x000fc8000bf05070 */
[----:B------:R-:W-:-:S13]  /*1fc50*/  ISETP.NE.AND.EX P0, PT, RZ, UR5, PT, P0 ;  /* 0x00000005ff007c0c */ /* 0x000fda000bf05300 */
[----:B------:R-:W-:Y:S05]  /*1fc60*/  @!P0 BRA `(.L_x_2928) ;  /* 0x0000000000148947 */ /* 0x000fea0003800000 */
[----:B------:R-:W2:Y:S02]  /*1fc70*/  LDC.64 R2, c[0x0][0xa08] ;  /* 0x00028200ff027b82 */ /* 0x000ea40000000a00 */
[----:B--2---:R-:W-:-:S05]  /*1fc80*/  IMAD.WIDE R2, R32, 0x4, R2 ;  /* 0x0000000420027825 */ /* 0x004fca00078e0202 */
[----:B------:R-:W2:Y:S04]  /*1fc90*/  LDG.E R7, desc[UR60][R2.64] ;  /* 0x0000003c02077981 */ /* 0x000ea8000c1e1900 */
[----:B0-----:R-:W2:Y:S02]  /*1fca0*/  LDG.E R8, desc[UR60][R2.64+0x4] ;  /* 0x0000043c02087981 */ /* 0x001ea4000c1e1900 */
[----:B--2---:R-:W-:-:S07]  /*1fcb0*/  IMAD.IADD R7, R8, 0x1, -R7 ;  /* 0x0000000108077824 */ /* 0x004fce00078e0a07 */
.L_x_2928:
[----:B--2---:R-:W2:Y:S01]  /*1fcc0*/  @P1 LDG.E R2, desc[UR60][R4.64] ;  /* 0x0000003c04021981 */ /* 0x004ea2000c1e1900 */
[----:B------:R-:W3:Y:S03]  /*1fcd0*/  LDC R3, c[0x0][0x448] ;  /* 0x00011200ff037b82 */ /* 0x000ee60000000800 */
[----:B------:R-:W2:Y:S01]  /*1fce0*/  @P1 LDG.E R9, desc[UR60][R4.64+0x4] ;  /* 0x0000043c04091981 */ /* 0x000ea2000c1e1900 */
[----:B-----5:R-:W-:Y:S01]  /*1fcf0*/  IMAD.IADD R7, R7, 0x1, -R11 ;  /* 0x0000000107077824 */ /* 0x020fe200078e0a0b */
[----:B------:R-:W-:Y:S01]  /*1fd00*/  BSSY B0, `(.L_x_2929) ;  /* 0x0000165000007945 */ /* 0x000fe20003800000 */
[----:B---3--:R-:W-:-:S13]  /*1fd10*/  ISETP.NE.AND P0, PT, R3, 0x1, PT ;  /* 0x000000010300780c */ /* 0x008fda0003f05270 */
[----:B0-----:R-:W0:Y:S08]  /*1fd20*/  @P0 LDC R8, c[0x0][0x44c] ;  /* 0x00011300ff080b82 */ /* 0x001e300000000800 */
[----:B------:R-:W3:Y:S01]  /*1fd30*/  @P0 LDC R3, c[0x0][0x450] ;  /* 0x00011400ff030b82 */ /* 0x000ee20000000800 */
[----:B--2---:R-:W-:Y:S02]  /*1fd40*/  @P1 IMAD.IADD R6, R9, 0x1, -R2 ;  /* 0x0000000109061824 */ /* 0x004fe400078e0a02 */
[----:B------:R-:W-:-:S02]  /*1fd50*/  IMAD.SHL.U32 R9, R17, 0x80, RZ ;  /* 0x0000008011097824 */ /* 0x000fc400078e00ff */
[----:B------:R-:W-:Y:S02]  /*1fd60*/  IMAD.IADD R5, R7, 0x1, R6 ;  /* 0x0000000107057824 */ /* 0x000fe400078e0206 */
[----:B------:R-:W-:-:S03]  /*1fd70*/  VIADD R9, R9, 0x7f ;  /* 0x0000007f09097836 */ /* 0x000fc60000000000 */
[----:B------:R-:W-:Y:S01]  /*1fd80*/  IADD3 R2, R5, 0x5f, RZ ;  /* 0x0000005f05027810 */ /* 0x000fe20007ffe0ff */
[----:B0-----:R-:W-:Y:S01]  /*1fd90*/  @P0 IMAD.HI.U32 R8, R9, R8, RZ ;  /* 0x0000000809080227 */ /* 0x001fe200078e00ff */
[----:B------:R0:W-:Y:S03]  /*1fda0*/  STL [R1+0x8], R5 ;  /* 0x0000080501007387 */ /* 0x0001e60000100800 */
[----:B------:R-:W-:-:S04]  /*1fdb0*/  IMAD.HI R2, R2, 0x2aaaaaab, RZ ;  /* 0x2aaaaaab02027827 */ /* 0x000fc800078e02ff */
[----:B------:R-:W-:Y:S01]  /*1fdc0*/  IMAD.MOV.U32 R4, RZ, RZ, R9 ;  /* 0x000000ffff047224 */ /* 0x000fe200078e0009 */
[----:B---3--:R-:W-:Y:S02]  /*1fdd0*/  @P0 SHF.R.U32.HI R4, RZ, R3, R8 ;  /* 0x00000003ff040219 */ /* 0x008fe40000011608 */
[----:B------:R-:W-:-:S04]  /*1fde0*/  SHF.R.U32.HI R3, RZ, 0x1f, R2 ;  /* 0x0000001fff037819 */ /* 0x000fc80000011602 */
[----:B------:R-:W-:Y:S02]  /*1fdf0*/  LEA.HI.SX32 R3, R2, R3, 0x1c ;  /* 0x0000000302037211 */ /* 0x000fe400078fe2ff */
[----:B------:R-:W-:-:S05]  /*1fe00*/  IADD3 R2, R5, 0x60, -R10 ;  /* 0x0000006005027810 */ /* 0x000fca0007ffe80a */
[----:B------:R-:W-:-:S04]  /*1fe10*/  IMAD.IADD R4, R2, 0x1, R4 ;  /* 0x0000000102047824 */ /* 0x000fc800078e0204 */
[----:B------:R-:W-:-:S05]  /*1fe20*/  IMAD.HI R4, R4, 0x2aaaaaab, RZ ;  /* 0x2aaaaaab04047827 */ /* 0x000fca00078e02ff */
[----:B0-----:R-:W-:-:S04]  /*1fe30*/  SHF.R.U32.HI R5, RZ, 0x1f, R4 ;  /* 0x0000001fff057819 */ /* 0x001fc80000011604 */
[----:B------:R-:W-:-:S04]  /*1fe40*/  LEA.HI.SX32 R4, R4, R5, 0x1c ;  /* 0x0000000504047211 */ /* 0x000fc800078fe2ff */
[----:B------:R-:W-:-:S05]  /*1fe50*/  VIMNMX R4, R3, R4, PT ;  /* 0x0000000403047248 */ /* 0x000fca0003fe0100 */
[--C-:B------:R-:W-:Y:S02]  /*1fe60*/  IMAD R5, R4, 0x60, -R7.reuse ;  /* 0x0000006004057824 */ /* 0x100fe400078e0a07 */
[----:B------:R-:W-:-:S03]  /*1fe70*/  IMAD.MOV R7, RZ, RZ, -R7 ;  /* 0x000000ffff077224 */ /* 0x000fc600078e0a07 */
[----:B------:R-:W-:Y:S02]  /*1fe80*/  VIMNMX R4, R5, R6, PT ;  /* 0x0000000605047248 */ /* 0x000fe40003fe0100 */
[----:B------:R-:W-:-:S04]  /*1fe90*/  VIMNMX R7, RZ, R7, !PT ;  /* 0x00000007ff077248 */ /* 0x000fc80007fe0100 */
        /* <DEDUP_REMOVED lines=17> */
[----:B------:R0:W2:Y:S02]  /*1ffb0*/  SHFL.IDX PT, R14, R7, RZ, 0x1f ;  /* 0x00001fff070e7589 */ /* 0x0000a400000e0000 */
.L_x_3096:
[----:B--2---:R-:W-:Y:S02]  /*1ffc0*/  ISETP.NE.AND P0, PT, R14, RZ, PT ;  /* 0x000000ff0e00720c */ /* 0x004fe40003f05270 */
[----:B------:R-:W-:-:S11]  /*1ffd0*/  PLOP3.LUT P6, PT, PT, PT, PT, 0x8, 0x0 ;  /* 0x000000000000781c */ /* 0x000fd60003fce170 */
[----:B------:R-:W-:Y:S05]  /*1ffe0*/  @P0 BRA `(.L_x_2932) ;  /* 0x00000000000c0947 */ /* 0x000fea0003800000 */
[----:B------:R-:W-:-:S03]  /*1fff0*/  UMOV UR4, 0xffffffff ;  /* 0xffffffff00047882 */ /* 0x000fc60000000000 */
[----:B------:R-:W-:Y:S05]  /*20000*/  BRA.DIV UR4, `(.L_x_2933) ;  /* 0x0000006e04a47947 */ /* 0x000fea000b800000 */
[----:B------:R-:W-:-:S13]  /*20010*/  ELECT P6, URZ, PT ;  /* 0x00000000003f782f */ /* 0x000fda00038c0000 */
.L_x_2932:
        /* <DEDUP_REMOVED lines=9> */
.L_x_3099:
[----:B------:R-:W-:Y:S05]  /*200b0*/  BSYNC B1 ;  /* 0x0000000000017941 */ /* 0x000fea0003800000 */
.L_x_2934:
[----:B------:R-:W-:Y:S04]  /*200c0*/  BSSY B1, `(.L_x_2936) ;  /* 0x000008b000017945 */ /* 0x000fe80003800000 */
[----:B------:R-:W-:Y:S05]  /*200d0*/  @!P6 BRA `(.L_x_2937) ;  /* 0x000000080024e947 */ /* 0x000fea0003800000 */
[----:B------:R-:W-:Y:S01]  /*200e0*/  IMAD R11, R27, 0x8, R22 ;  /* 0x000000081b0b7824 */ /* 0x000fe200078e0216 */
[----:B-1----:R-:W-:Y:S01]  /*200f0*/  SHF.L.U32 R10, R29, 0x1f, RZ ;  /* 0x0000001f1d0a7819 */ /* 0x002fe200000006ff */
[----:B------:R-:W1:Y:S01]  /*20100*/  S2R R8, SR_TID.X ;  /* 0x0000000000087919 */ /* 0x000e620000002100 */
[----:B------:R-:W-:Y:S02]  /*20110*/  BSSY B2, `(.L_x_2938) ;  /* 0x0000005000027945 */ /* 0x000fe40003800000 */
[----:B------:R-:W2:Y:S01]  /*20120*/  SYNCS.PHASECHK.TRANS64.TRYWAIT P0, [R11+URZ+0x308a0], R10 ;  /* 0x0308a00a0b0075a7 */ /* 0x000ea2000800017f */
[----:B-1----:R-:W-:-:S04]  /*20130*/  LOP3.LUT R8, R8, 0x7f, RZ, 0xc0, !PT ;  /* 0x0000007f08087812 */ /* 0x002fc800078ec0ff */
[----:B------:R-:W-:Y:S01]  /*20140*/  ISETP.NE.AND P1, PT, R8, RZ, PT ;  /* 0x000000ff0800720c */ /* 0x000fe20003f25270 */
[----:B--2---:R-:W-:-:S12]  /*20150*/  @!P0 BRA `(.L_x_2939) ;  /* 0x0000006c00848947 */ /* 0x004fd80003800000 */
.L_x_3100:
[----:B------:R-:W-:Y:S05]  /*20160*/  BSYNC B2 ;  /* 0x0000000000027941 */ /* 0x000fea0003800000 */
.L_x_2938:
        /* <DEDUP_REMOVED lines=9> */
.L_x_2941:
[----:B------:R-:W-:Y:S05]  /*20200*/  BSYNC B2 ;  /* 0x0000000000027941 */ /* 0x000fea0003800000 */
.L_x_2940:
[----:B------:R-:W-:Y:S01]  /*20210*/  IMAD.MOV.U32 R20, RZ, RZ, RZ ;  /* 0x000000ffff147224 */ /* 0x000fe200078e00ff */
[----:B------:R-:W-:Y:S01]  /*20220*/  UIADD3 UR4, UP0, UR36, 0x570, URZ ;  /* 0x0000057024047890 */ /* 0x000fe2000ff1e03f */
[----:B------:R-:W-:Y:S01]  /*20230*/  IMAD R8, R5, 0x60, R0 ;  /* 0x0000006005087824 */ /* 0x000fe200078e0200 */
[----:B------:R-:W-:Y:S01]  /*20240*/  PLOP3.LUT P0, PT, PT, PT, PT, 0x80, 0x0 ;  /* 0x000000000000781c */ /* 0x000fe20003f0f070 */
[----:B------:R-:W-:Y:S01]  /*20250*/  IMAD R9, R27, 0x9000, R22 ;  /* 0x000090001b097824 */ /* 0x000fe200078e0216 */
[----:B------:R-:W-:Y:S01]  /*20260*/  R2UR UR10, R20 ;  /* 0x00000000140a72ca */ /* 0x000fe200000e0000 */
[----:B------:R-:W-:Y:S01]  /*20270*/  VIADD R8, R8, 0xffffffa0 ;  /* 0xffffffa008087836 */ /* 0x000fe20000000000 */
[----:B------:R-:W-:Y:S01]  /*20280*/  UIADD3.X UR5, URZ, UR37, URZ, UP0, !UPT ;  /* 0x000000253f057290 */ /* 0x000fe200087fe43f */
[----:B0-----:R-:W-:Y:S01]  /*20290*/  VIADD R7, R11, 0x30890 ;  /* 0x000308900b077836 */ /* 0x001fe20000000000 */
[----:B------:R-:W-:Y:S01]  /*202a0*/  UMOV UR6, 0x0 ;  /* 0x0000000000067882 */ /* 0x000fe20000000000 */
[----:B------:R-:W-:Y:S01]  /*202b0*/  VIADD R12, R9, 0x1e400 ;  /* 0x0001e400090c7836 */ /* 0x000fe20000000000 */
[----:B------:R-:W-:-:S09]  /*202c0*/  UMOV UR7, 0x12f00000 ;  /* 0x12f0000000077882 */ /* 0x000fd20000000000 */
.L_x_2942:
        /* <DEDUP_REMOVED lines=16> */
.L_x_2943:
        /* <DEDUP_REMOVED lines=16> */
.L_x_2944:
        /* <DEDUP_REMOVED lines=13> */
.L_x_3101:
[----:B------:R-:W-:Y:S05]  /*205a0*/  BSYNC B2 ;  /* 0x0000000000027941 */ /* 0x000fea0003800000 */
.L_x_2945:
        /* <DEDUP_REMOVED lines=11> */
.L_x_2948:
[----:B------:R-:W-:Y:S05]  /*20660*/  BSYNC B2 ;  /* 0x0000000000027941 */ /* 0x000fea0003800000 */
.L_x_2947:
        /* <DEDUP_REMOVED lines=8> */
.L_x_2949:
        /* <DEDUP_REMOVED lines=15> */
.L_x_2950:
        /* <DEDUP_REMOVED lines=15> */
.L_x_2951:
        /* <DEDUP_REMOVED lines=9> */
[----:B--2---:R-:W-:Y:S05]  /*20960*/  @P0 BRA.U.ANY `(.L_x_2951) ;  /* 0xfffffffd00d80947 */ /* 0x004fea000393ffff */
.L_x_2937:
[----:B------:R-:W-:Y:S05]  /*20970*/  BSYNC B1 ;  /* 0x0000000000017941 */ /* 0x000fea0003800000 */
.L_x_2936:
        /* <DEDUP_REMOVED lines=9> */
.L_x_2968:
[----:B------:R-:W-:Y:S05]  /*20a10*/  YIELD ;  /* 0x0000000000007946 */ /* 0x000fea0003800000 */
[----:B------:R-:W-:Y:S04]  /*20a20*/  BSSY B1, `(.L_x_2952) ;  /* 0x000008a000017945 */ /* 0x000fe80003800000 */
[----:B------:R-:W-:Y:S05]  /*20a30*/  @!P6 BRA `(.L_x_2953) ;  /* 0x000000080020e947 */ /* 0x000fea0003800000 */
[----:B-1----:R-:W-:Y:S01]  /*20a40*/  IMAD R10, R27, 0x8, R22 ;  /* 0x000000081b0a7824 */ /* 0x002fe200078e0216 */
[----:B------:R-:W-:Y:S01]  /*20a50*/  SHF.L.U32 R9, R29, 0x1f, RZ ;  /* 0x0000001f1d097819 */ /* 0x000fe200000006ff */
[----:B------:R-:W1:Y:S01]  /*20a60*/  S2R R5, SR_TID.X ;  /* 0x0000000000057919 */ /* 0x000e620000002100 */
[----:B------:R-:W-:Y:S02]  /*20a70*/  BSSY B2, `(.L_x_2954) ;  /* 0x0000005000027945 */ /* 0x000fe40003800000 */
[----:B------:R-:W2:Y:S01]  /*20a80*/  SYNCS.PHASECHK.TRANS64.TRYWAIT P1, [R10+URZ+0x308a0], R9 ;  /* 0x0308a0090a0075a7 */ /* 0x000ea2000802017f */
[----:B-1----:R-:W-:-:S04]  /*20a90*/  LOP3.LUT R5, R5, 0x7f, RZ, 0xc0, !PT ;  /* 0x0000007f05057812 */ /* 0x002fc800078ec0ff */
[----:B------:R-:W-:Y:S01]  /*20aa0*/  ISETP.NE.AND P2, PT, R5, RZ, PT ;  /* 0x000000ff0500720c */ /* 0x000fe20003f45270 */
[----:B--2---:R-:W-:-:S12]  /*20ab0*/  @!P1 BRA `(.L_x_2955) ;  /* 0x0000006400549947 */ /* 0x004fd80003800000 */
.L_x_3102:
[----:B------:R-:W-:Y:S05]  /*20ac0*/  BSYNC B2 ;  /* 0x0000000000027941 */ /* 0x000fea0003800000 */
.L_x_2954:
        /* <DEDUP_REMOVED lines=9> */
.L_x_2957:
[----:B------:R-:W-:Y:S05]  /*20b60*/  BSYNC B2 ;  /* 0x0000000000027941 */ /* 0x000fea0003800000 */
.L_x_2956:
        /* <DEDUP_REMOVED lines=11> */
.L_x_2958:
        /* <DEDUP_REMOVED lines=16> */
.L_x_2959:
        /* <DEDUP_REMOVED lines=16> */
.L_x_2960:
        /* <DEDUP_REMOVED lines=13> */
.L_x_3103:
[----:B------:R-:W-:Y:S05]  /*20ef0*/  BSYNC B2 ;  /* 0x0000000000027941 */ /* 0x000fea0003800000 */
.L_x_2961:
        /* <DEDUP_REMOVED lines=11> */
.L_x_2964:
[----:B------:R-:W-:Y:S05]  /*20fb0*/  BSYNC B2 ;  /* 0x0000000000027941 */ /* 0x000fea0003800000 */
.L_x_2963:
        /* <DEDUP_REMOVED lines=8> */
.L_x_2965:
        /* <DEDUP_REMOVED lines=15> */
.L_x_2966:
        /* <DEDUP_REMOVED lines=15> */
.L_x_2967:
        /* <DEDUP_REMOVED lines=10> */
.L_x_2953:
[----:B------:R-:W-:Y:S05]  /*212c0*/  BSYNC B1 ;  /* 0x0000000000017941 */ /* 0x000fea0003800000 */
.L_x_2952:
[----:B------:R-:W-:Y:S01]  /*212d0*/  ISETP.GT.AND P2, PT, R11, R6, PT ;  /* 0x000000060b00720c */ /* 0x000fe20003f44270 */
[----:B------:R-:W-:Y:S02]  /*212e0*/  VIADD R27, R27, 0x1 ;  /* 0x000000011b1b7836 */ /* 0x000fe40000000000 */
[----:B------:R-:W-:-:S03]  /*212f0*/  VIADD R11, R11, 0xffffffff ;  /* 0xffffffff0b0b7836 */ /* 0x000fc60000000000 */
[----:B------:R-:W-:-:S04]  /*21300*/  ISETP.NE.AND P1, PT, R27, 0x2, PT ;  /* 0x000000021b00780c */ /* 0x000fc80003f25270 */
[----:B------:R-:W-:Y:S02]  /*21310*/  SEL R5, RZ, 0x1, P1 ;  /* 0x00000001ff057807 */ /* 0x000fe40000800000 */
[----:B------:R-:W-:Y:S02]  /*21320*/  SEL R27, R27, RZ, P1 ;  /* 0x000000ff1b1b7207 */ /* 0x000fe40000800000 */
[----:B------:R-:W-:Y:S01]  /*21330*/  LOP3.LUT R29, R29, R5, RZ, 0x3c, !PT ;  /* 0x000000051d1d7212 */ /* 0x000fe200078e3cff */
[----:B------:R-:W-:Y:S06]  /*21340*/  @P2 BRA `(.L_x_2968) ;  /* 0xfffffff400b02947 */ /* 0x000fec000383ffff */
.L_x_2930:
[----:B------:R-:W-:Y:S05]  /*21350*/  BSYNC B0 ;  /* 0x0000000000007941 */ /* 0x000fea0003800000 */
.L_x_2929:
[----:B------:R-:W2:Y:S01]  /*21360*/  LDC R0, c[0x0][0x448] ;  /* 0x00011200ff007b82 */ /* 0x000ea20000000800 */
[----:B------:R-:W-:Y:S01]  /*21370*/  LEA R5, R17, 0x7f, 0x7 ;  /* 0x0000007f11057811 */ /* 0x000fe200078e38ff */
[----:B------:R-:W-:Y:S05]  /*21380*/  @!P0 WARPSYNC.ALL ;  /* 0x0000000000008948 */ /* 0x000fea0003800000 */
[----:B------:R-:W-:Y:S01]  /*21390*/  BSSY B7, `(.L_x_2969) ;  /* 0x0000385000077945 */ /* 0x000fe20003800000 */
[----:B------:R-:W-:Y:S01]  /*213a0*/  @!P0 BAR.SYNC.DEFER_BLOCKING 0xc, 0x180 ;  /* 0x0306000000008b1d */ /* 0x000fe20000010000 */
[----:B--2---:R-:W-:-:S13]  /*213b0*/  ISETP.NE.AND P1, PT, R0, 0x1, PT ;  /* 0x000000010000780c */ /* 0x004fda0003f25270 */
[----:B------:R-:W0:Y:S08]  /*213c0*/  @P1 LDC R4, c[0x0][0x44c] ;  /* 0x00011300ff041b82 */ /* 0x000e300000000800 */
[----:B------:R-:W2:Y:S01]  /*213d0*/  @P1 LDC R0, c[0x0][0x450] ;  /* 0x00011400ff001b82 */ /* 0x000ea20000000800 */
[----:B0-----:R-:W-:-:S05]  /*213e0*/  @P1 IMAD.HI.U32 R7, R5, R4, RZ ;  /* 0x0000000405071227 */ /* 0x001fca00078e00ff */
[----:B--2---:R-:W-:-:S05]  /*213f0*/  @P1 SHF.R.U32.HI R5, RZ, R0, R7 ;  /* 0x00000000ff051219 */ /* 0x004fca0000011607 */
[----:B------:R-:W-:-:S04]  /*21400*/  IMAD.IADD R5, R2, 0x1, R5 ;  /* 0x0000000102057824 */ /* 0x000fc800078e0205 */
[----:B------:R-:W-:-:S05]  /*21410*/  IMAD.HI R5, R5, 0x2aaaaaab, RZ ;  /* 0x2aaaaaab05057827 */ /* 0x000fca00078e02ff */
[----:B------:R-:W-:-:S04]  /*21420*/  SHF.R.U32.HI R0, RZ, 0x1f, R5 ;  /* 0x0000001fff007819 */ /* 0x000fc80000011605 */
        /* <DEDUP_REMOVED lines=11> */
[----:B------:R-:W2:Y:S01]  /*214e0*/  LDC.64 R2, c[0x0][0xc60] ;  /* 0x00031800ff027b82 */ /* 0x000ea20000000a00 */
[----:B------:R-:W0:Y:S02]  /*214f0*/  FLO.U32 R0, UR4 ;  /* 0x0000000400007d00 */ /* 0x000e2400080e0000 */
[----:B0-----:R-:W-:-:S06]  /*21500*/  ISETP.EQ.U32.AND P0, PT, R0, R5, PT ;  /* 0x000000050000720c */ /* 0x001fcc0003f02070 */
[----:B------:R-:W2:Y:S07]  /*21510*/  POPC R5, UR4 ;  /* 0x0000000400057d09 */ /* 0x000eae0008000000 */
[----:B--2---:R-:W2:Y:S01]  /*21520*/  @P0 ATOMG.E.ADD.STRONG.GPU PT, R3, desc[UR60][R2.64], R5 ;  /* 0x00000005020309a8 */ /* 0x004ea200081ee1fc */
[----:B------:R-:W0:Y:S02]  /*21530*/  S2R R4, SR_LTMASK ;  /* 0x0000000000047919 */ /* 0x000e240000003900 */
[----:B0-----:R-:W-:-:S04]  /*21540*/  LOP3.LUT R4, R4, UR4, RZ, 0xc0, !PT ;  /* 0x0000000404047c12 */ /* 0x001fc8000f8ec0ff */
[----:B------:R-:W0:Y:S01]  /*21550*/  POPC R7, R4 ;  /* 0x0000000400077309 */ /* 0x000e220000000000 */
[----:B--2---:R-:W0:Y:S02]  /*21560*/  SHFL.IDX PT, R0, R3, R0, 0x1f ;  /* 0x00001f0003007589 */ /* 0x004e2400000e0000 */
[----:B0-----:R-:W-:Y:S01]  /*21570*/  IADD3 R16, R0, UR38, R7 ;  /* 0x0000002600107c10 */ /* 0x001fe2000fffe007 */
[----:B------:R-:W-:Y:S06]  /*21580*/  BRA `(.L_x_2971) ;  /* 0x0000003400947947 */ /* 0x000fec0003800000 */
.L_x_2970:
        /* <DEDUP_REMOVED lines=13> */
[----:B-1----:R-:W-:Y:S02]  /*21660*/  IMAD.U32 R10, RZ, RZ, UR4 ;  /* 0x00000004ff0a7e24 */ /* 0x002fe4000f8e00ff */
[----:B------:R-:W-:Y:S02]  /*21670*/  IMAD.U32 R11, RZ, RZ, UR5 ;  /* 0x00000005ff0b7e24 */ /* 0x000fe4000f8e00ff */
[----:B------:R-:W-:Y:S02]  /*21680*/  IMAD.MOV.U32 R8, RZ, RZ, 0x70 ;  /* 0x00000070ff087424 */ /* 0x000fe400078e00ff */
[----:B------:R-:W-:Y:S02]  /*21690*/  IMAD.MOV.U32 R12, RZ, RZ, 0x1 ;  /* 0x00000001ff0c7424 */ /* 0x000fe400078e00ff */
[----:B------:R-:W-:-:S07]  /*216a0*/  IMAD.MOV.U32 R13, RZ, RZ, RZ ;  /* 0x000000ffff0d7224 */ /* 0x000fce00078e00ff */
[----:B------:R-:W-:-:S07]  /*216b0*/  LEPC R20, `(.L_x_2973) ;  /* 0x000000001014794e */ /* 0x000fce0000000000 */
[----:B0-----:R-:W-:Y:S05]  /*216c0*/  CALL.ABS.NOINC R2 ;  /* 0x0000000002007343 */ /* 0x001fea0003c00000 */
.L_x_2973:
[----:B------:R-:W-:Y:S05]  /*216d0*/  BSYNC B6 ;  /* 0x0000000000067941 */ /* 0x000fea0003800000 */
.L_x_2972:
        /* <DEDUP_REMOVED lines=10> */
[----:B------:R-:W-:Y:S01]  /*21780*/  MOV R8, 0x70 ;  /* 0x0000007000087802 */ /* 0x000fe20000000f00 */
[----:B------:R-:W-:Y:S02]  /*21790*/  IMAD.U32 R5, RZ, RZ, UR7 ;  /* 0x00000007ff057e24 */ /* 0x000fe4000f8e00ff */
[----:B------:R-:W-:Y:S02]  /*217a0*/  IMAD.U32 R6, RZ, RZ, UR8 ;  /* 0x00000008ff067e24 */ /* 0x000fe4000f8e00ff */
[----:B------:R-:W-:-:S02]  /*217b0*/  IMAD.U32 R7, RZ, RZ, UR9 ;  /* 0x00000009ff077e24 */ /* 0x000fc4000f8e00ff */
[----:B-1----:R-:W-:Y:S02]  /*217c0*/  IMAD.U32 R10, RZ, RZ, UR4 ;  /* 0x00000004ff0a7e24 */ /* 0x002fe4000f8e00ff */
[----:B------:R-:W-:Y:S02]  /*217d0*/  IMAD.U32 R11, RZ, RZ, UR5 ;  /* 0x00000005ff0b7e24 */ /* 0x000fe4000f8e00ff */
[----:B------:R-:W-:Y:S02]  /*217e0*/  IMAD.MOV.U32 R12, RZ, RZ, 0x1 ;  /* 0x00000001ff0c7424 */ /* 0x000fe400078e00ff */
[----:B0-----:R-:W-:-:S07]  /*217f0*/  IMAD.MOV.U32 R13, RZ, RZ, RZ ;  /* 0x000000ffff0d7224 */ /* 0x001fce00078e00ff */
[----:B------:R-:W-:-:S07]  /*21800*/  LEPC R20, `(.L_x_2976) ;  /* 0x000000001014794e */ /* 0x000fce0000000000 */
[----:B--2---:R-:W-:Y:S05]  /*21810*/  CALL.ABS.NOINC R2 ;  /* 0x0000000002007343 */ /* 0x004fea0003c00000 */
.L_x_2976:
        /* <DEDUP_REMOVED lines=15> */
.L_x_2975:
[----:B------:R-:W-:Y:S05]  /*21910*/  BSYNC B6 ;  /* 0x0000000000067941 */ /* 0x000fea0003800000 */
.L_x_2974:
[----:B------:R-:W-:Y:S01]  /*21920*/  IMAD.MOV.U32 R25, RZ, RZ, R31 ;  /* 0x000000ffff197224 */ /* 0x000fe200078e001f */
[----:B------:R-:W-:Y:S01]  /*21930*/  ULDC.64 UR4, c[0x0][0x9f8] ;  /* 0x00027e0000047ab9 */ /* 0x000fe20000000a00 */
[----:B------:R-:W2:Y:S01]  /*21940*/  LDL R31, [R1+0x8] ;  /* 0x00000800011f7983 */ /* 0x000ea20000100800 */
[----:B------:R-:W-:Y:S01]  /*21950*/  ISETP.NE.U32.AND P0, PT, RZ, UR4, PT ;  /* 0x00000004ff007c0c */ /* 0x000fe2000bf05070 */
[----:B------:R-:W0:Y:S02]  /*21960*/  LDC R0, c[0x0][0x430] ;  /* 0x00010c00ff007b82 */ /* 0x000e240000000800 */
[----:B------:R-:W3:Y:S01]  /*21970*/  LDL R21, [R1+0xc] ;  /* 0x00000c0001157983 */ /* 0x000ee20000100800 */
[----:B------:R-:W-:-:S03]  /*21980*/  ISETP.NE.AND.EX P0, PT, RZ, UR5, PT, P0 ;  /* 0x00000005ff007c0c */ /* 0x000fc6000bf05300 */
[----:B------:R-:W4:Y:S01]  /*21990*/  LDL.LU R8, [R1] ;  /* 0x0000000001087983 */ /* 0x000f220000300800 */
[----:B------:R-:W1:Y:S09]  /*219a0*/  S2R R20, SR_TID.X ;  /* 0x0000000000147919 */ /* 0x000e720000002100 */
[----:B------:R-:W-:Y:S01]  /*219b0*/  @P0 IADD3 R2, P1, R23, UR4, RZ ;  /* 0x0000000417020c10 */ /* 0x000fe2000ff3e0ff */
[----:B------:R-:W-:Y:S01]  /*219c0*/  VIADD R25, R25, 0xffffffff ;  /* 0xffffffff19197836 */ /* 0x000fe20000000000 */
[----:B------:R-:W-:-:S02]  /*219d0*/  ULDC UR4, c[0x0][0x2f4] ;  /* 0x0000bd0000047ab9 */ /* 0x000fc40000000800 */
[----:B------:R-:W-:-:S05]  /*219e0*/  @P0 IADD3.X R3, R24, UR5, RZ, P1, !PT ;  /* 0x0000000518030c10 */ /* 0x000fca0008ffe4ff */
[----:B------:R3:W4:Y:S01]  /*219f0*/  @P0 LDG.E R32, desc[UR60][R2.64] ;  /* 0x0000003c02200981 */ /* 0x000722000c1e1900 */
[----:B-1----:R-:W-:-:S04]  /*21a00*/  LOP3.LUT R20, R20, 0x7f, RZ, 0xc0, !PT ;  /* 0x0000007f14147812 */ /* 0x002fc800078ec0ff */
[----:B------:R-:W-:Y:S02]  /*21a10*/  SHF.R.U32.HI R4, RZ, 0x3, R20 ;  /* 0x00000003ff047819 */ /* 0x000fe40000011614 */
[----:B------:R-:W1:Y:S01]  /*21a20*/  S2R R20, SR_TID.X ;  /* 0x0000000000147919 */ /* 0x000e620000002100 */
[----:B0-----:R-:W-:-:S13]  /*21a30*/  ISETP.NE.AND P1, PT, R0, 0x1, PT ;  /* 0x000000010000780c */ /* 0x001fda0003f25270 */
[----:B------:R-:W0:Y:S08]  /*21a40*/  @P1 LDC R7, c[0x0][0x434] ;  /* 0x00010d00ff071b82 */ /* 0x000e300000000800 */
[----:B------:R-:W0:Y:S01]  /*21a50*/  @P1 LDC R5, c[0x0][0x438] ;  /* 0x00010e00ff051b82 */ /* 0x000e220000000800 */
[----:B-1----:R-:W-:-:S05]  /*21a60*/  IMAD.SHL.U32 R20, R20, 0x10, RZ ;  /* 0x0000001014147824 */ /* 0x002fca00078e00ff */
[----:B------:R-:W-:-:S05]  /*21a70*/  LOP3.LUT R20, R4, 0x70, R20, 0xf8, !PT ;  /* 0x0000007004147812 */ /* 0x000fca00078ef814 */
[----:B------:R-:W-:Y:S01]  /*21a80*/  IMAD R6, R25, 0x60, R20 ;  /* 0x0000006019067824 */ /* 0x000fe200078e0214 */
[----:B------:R-:W-:Y:S01]  /*21a90*/  ISETP.GE.AND P3, PT, R33, UR4, PT ;  /* 0x0000000421007c0c */ /* 0x000fe2000bf66270 */
[----:B------:R-:W-:-:S03]  /*21aa0*/  UMOV UR5, 0xffffffff ;  /* 0xffffffff00057882 */ /* 0x000fc60000000000 */
[----:B--2---:R-:W-:-:S04]  /*21ab0*/  ISETP.GE.AND P0, PT, R6, R31, PT ;  /* 0x0000001f0600720c */ /* 0x004fc80003f06270 */
[----:B------:R-:W-:Y:S01]  /*21ac0*/  ISETP.GT.U32.OR P0, PT, R20, 0x5f, P0 ;  /* 0x0000005f1400780c */ /* 0x000fe20000704470 */
[----:B---3--:R-:W-:-:S04]  /*21ad0*/  IMAD.IADD R6, R6, 0x1, R21 ;  /* 0x0000000106067824 */ /* 0x008fc800078e0215 */
[----:B0-----:R-:W-:-:S08]  /*21ae0*/  @P1 IMAD.HI.U32 R7, R6, R7, RZ ;  /* 0x0000000706071227 */ /* 0x001fd000078e00ff */
[----:B------:R-:W0:Y:S01]  /*21af0*/  @!P0 LDC.64 R2, c[0x0][0x428] ;  /* 0x00010a00ff028b82 */ /* 0x000e220000000a00 */
[----:B------:R-:W-:Y:S01]  /*21b00*/  IMAD.MOV.U32 R4, RZ, RZ, R6 ;  /* 0x000000ffff047224 */ /* 0x000fe200078e0006 */
[----:B------:R-:W-:-:S05]  /*21b10*/  @P1 SHF.R.U32.HI R4, RZ, R5, R7 ;  /* 0x00000005ff041219 */ /* 0x000fca0000011607 */
[----:B------:R-:W-:Y:S01]  /*21b20*/  IMAD.MOV R5, RZ, RZ, -R4 ;  /* 0x000000ffff057224 */ /* 0x000fe200078e0a04 */
[----:B----4-:R-:W-:-:S03]  /*21b30*/  SHF.R.S32.HI R9, RZ, 0x1f, R32 ;  /* 0x0000001fff097819 */ /* 0x010fc60000011420 */
[----:B------:R-:W-:Y:S01]  /*21b40*/  IMAD R0, R0, R5, R6 ;  /* 0x0000000500007224 */ /* 0x000fe200078e0206 */
[--C-:B------:R-:W-:Y:S01]  /*21b50*/  @!P0 SHF.R.S32.HI R5, RZ, 0x1f, R4.reuse ;  /* 0x0000001fff058819 */ /* 0x100fe20000011404 */
[-C--:B0-----:R-:W-:Y:S02]  /*21b60*/  @!P0 IMAD R6, R9, R2.reuse, RZ ;  /* 0x0000000209068224 */ /* 0x081fe400078e02ff */
        /* <DEDUP_REMOVED lines=21> */
[----:B------:R-:W-:-:S04]  /*21cc0*/  @P1 LOP3.LUT R8, R8, 0x2, RZ, 0xfc, !PT ;  /* 0x0000000208081812 */ /* 0x000fc800078efcff */
[----:B------:R-:W-:Y:S01]  /*21cd0*/  @P0 LOP3.LUT R8, R8, 0x1, RZ, 0xfc, !PT ;  /* 0x0000000108080812 */ /* 0x000fe200078efcff */
[----:B------:R0:W-:Y:S04]  /*21ce0*/  STL [R1+0x10], R9 ;  /* 0x0000100901007387 */ /* 0x0001e80000100800 */
[----:B------:R0:W-:Y:S01]  /*21cf0*/  STL [R1], R8 ;  /* 0x0000000801007387 */ /* 0x0001e20000100800 */
[----:B------:R-:W-:Y:S05]  /*21d00*/  BRA.DIV UR5, `(.L_x_2977) ;  /* 0x0000005205e87947 */ /* 0x000fea000b800000 */
.L_x_3106:
[----:B------:R-:W-:Y:S01]  /*21d10*/  SHF.R.S32.HI R31, RZ, 0x1f, R18 ;  /* 0x0000001fff1f7819 */ /* 0x000fe20000011412 */
[----:B------:R-:W-:Y:S06]  /*21d20*/  @!P2 BRA `(.L_x_2978) ;  /* 0x000000000004a947 */ /* 0x000fec0003800000 */
[----:B------:R-:W-:Y:S01]  /*21d30*/  BPT.TRAP 0x1 ;  /* 0x000000040000795c */ /* 0x000fe20000300000 */
.L_x_2978:
        /* <DEDUP_REMOVED lines=25> */
.L_x_3107:
[----:B------:R-:W-:Y:S05]  /*21ed0*/  BSYNC B0 ;  /* 0x0000000000007941 */ /* 0x000fea0003800000 */
.L_x_2979:
        /* <DEDUP_REMOVED lines=19> */
[----:B------:R-:W-:Y:S02]  /*22010*/  IMAD.IADD R3, R3, 0x1, R6 ;  /* 0x0000000103037824 */ /* 0x000fe400078e0206 */
[----:B------:R-:W-:Y:S02]  /*22020*/  IMAD R0, R31, UR4, RZ ;  /* 0x000000041f007c24 */ /* 0x000fe4000f8e02ff */
[----:B------:R-:W-:-:S04]  /*22030*/  IMAD.WIDE.U32 R2, R18, UR4, R2 ;  /* 0x0000000412027c25 */ /* 0x000fc8000f8e0002 */
[----:B------:R-:W-:Y:S01]  /*22040*/  IMAD R0, R18, UR5, R0 ;  /* 0x0000000512007c24 */ /* 0x000fe2000f8e0200 */
[----:B------:R-:W-:Y:S01]  /*22050*/  ULDC.64 UR4, c[0x0][0x2e8] ;  /* 0x0000ba0000047ab9 */ /* 0x000fe20000000a00 */
[----:B---3--:R-:W-:Y:S01]  /*22060*/  IMAD R6, R25, -0x60, R9 ;  /* 0xffffffa019067824 */ /* 0x008fe200078e0209 */
[----:B------:R-:W-:Y:S01]  /*22070*/  LEA R4, P0, R2, UR4, 0x1 ;  /* 0x0000000402047c11 */ /* 0x000fe2000f8008ff */
[----:B------:R-:W-:Y:S01]  /*22080*/  IMAD.IADD R0, R3, 0x1, R0 ;  /* 0x0000000103007824 */ /* 0x000fe200078e0200 */
[----:B------:R-:W-:Y:S01]  /*22090*/  UMOV UR4, 0xffffffff ;  /* 0xffffffff00047882 */ /* 0x000fe20000000000 */
[----:B------:R-:W-:-:S03]  /*220a0*/  IMAD.IADD R6, R6, 0x1, -R8 ;  /* 0x0000000106067824 */ /* 0x000fc600078e0a08 */
        /* <DEDUP_REMOVED lines=65> */
.L_x_3121:
        /* <DEDUP_REMOVED lines=12> */
.L_x_2982:
[----:B------:R-:W-:Y:S02]  /*22580*/  PLOP3.LUT P1, PT, P1, P0, PT, 0xa2, 0x0 ;  /* 0x000000000000781c */ /* 0x000fe40000f21472 */
[----:B------:R-:W-:-:S08]  /*22590*/  @P0 R2UR P1, UR4, R7 ;  /* 0x00000000070402ca */ /* 0x000fd00000020000 */
[----:B------:R-:W-:-:S05]  /*225a0*/  @P0 PLOP3.LUT P0, PT, P1, PT, PT, 0x80, 0x0 ;  /* 0x000000000000081c */ /* 0x000fca0000f0f070 */
[----:B------:R-:W-:Y:S01]  /*225b0*/  @!P1 SYNCS.ARRIVE.TRANS64.RED.A0T1 RZ, [UR4+0x30830], RZ ;  /* 0x030830ffffff99a7 */ /* 0x000fe20008200404 */
[----:B------:R-:W-:Y:S07]  /*225c0*/  @!P1 ARRIVES.LDGSTSBAR.64.TRANSCNT [UR4+0x30830] ;  /* 0x03083000ff0099b0 */ /* 0x000fee0008000a84 */
[----:B------:R-:W-:Y:S05]  /*225d0*/  @P0 BRA.U.ANY `(.L_x_2982) ;  /* 0xfffffffd00e80947 */ /* 0x000fea000393ffff */
[----:B------:R-:W-:Y:S01]  /*225e0*/  NOP ;  /* 0x0000000000007918 */ /* 0x000fe20000000000 */
[----:B------:R-:W2:Y:S02]  /*225f0*/  LDL R0, [R1] ;  /* 0x0000000001007983 */ /* 0x000ea40000100800 */
[----:B--2---:R-:W-:-:S13]  /*22600*/  LOP3.LUT P2, RZ, R0, 0x10, RZ, 0xc0, !PT ;  /* 0x0000001000ff7812 */ /* 0x004fda000784c0ff */
[----:B------:R-:W-:Y:S05]  /*22610*/  @!P2 BRA `(.L_x_2983) ;  /* 0x000000000004a947 */ /* 0x000fea0003800000 */
[----:B------:R-:W-:Y:S01]  /*22620*/  BPT.TRAP 0x1 ;  /* 0x000000040000795c */ /* 0x000fe20000300000 */
.L_x_2983:
        /* <DEDUP_REMOVED lines=29> */
[----:B-1----:R-:W-:-:S02]  /*22800*/  IMAD.U32 R7, RZ, RZ, UR7 ;  /* 0x00000007ff077e24 */ /* 0x002fc4000f8e00ff */
[----:B------:R-:W-:Y:S02]  /*22810*/  IMAD.U32 R10, RZ, RZ, UR8 ;  /* 0x00000008ff0a7e24 */ /* 0x000fe4000f8e00ff */
[----:B------:R-:W-:Y:S02]  /*22820*/  IMAD.U32 R11, RZ, RZ, UR9 ;  /* 0x00000009ff0b7e24 */ /* 0x000fe4000f8e00ff */
[----:B------:R-:W-:Y:S02]  /*22830*/  IMAD.MOV.U32 R8, RZ, RZ, 0x70 ;  /* 0x00000070ff087424 */ /* 0x000fe400078e00ff */
[----:B------:R-:W-:Y:S02]  /*22840*/  IMAD.MOV.U32 R12, RZ, RZ, 0x1 ;  /* 0x00000001ff0c7424 */ /* 0x000fe400078e00ff */
[----:B------:R-:W-:-:S07]  /*22850*/  IMAD.MOV.U32 R13, RZ, RZ, RZ ;  /* 0x000000ffff0d7224 */ /* 0x000fce00078e00ff */
[----:B------:R-:W-:-:S07]  /*22860*/  LEPC R20, `(.L_x_2985) ;  /* 0x000000001014794e */ /* 0x000fce0000000000 */
[----:B0-----:R-:W-:Y:S05]  /*22870*/  CALL.ABS.NOINC R2 ;  /* 0x0000000002007343 */ /* 0x001fea0003c00000 */
.L_x_2985:
[----:B------:R-:W-:Y:S05]  /*22880*/  BSYNC B6 ;  /* 0x0000000000067941 */ /* 0x000fea0003800000 */
.L_x_2984:
[----:B------:R-:W2:Y:S01]  /*22890*/  LDL.LU R20, [R1+0x2c] ;  /* 0x00002c0001147983 */ /* 0x000ea20000300800 */
[----:B------:R-:W-:Y:S01]  /*228a0*/  ULDC.64 UR4, c[0x0][0x2d8] ;  /* 0x0000b60000047ab9 */ /* 0x000fe20000000a00 */
[----:B------:R-:W3:Y:S02]  /*228b0*/  LDC R6, c[0x0][0x448] ;  /* 0x00011200ff067b82 */ /* 0x000ee40000000800 */
[----:B0-----:R-:W4:Y:S01]  /*228c0*/  LDL.LU.64 R2, [R1+0x20] ;  /* 0x0000200001027983 */ /* 0x001f220000300a00 */
[----:B------:R-:W-:-:S03]  /*228d0*/  IMAD R0, R31, UR4, RZ ;  /* 0x000000041f007c24 */ /* 0x000fc6000f8e02ff */
[----:B------:R0:W5:Y:S01]  /*228e0*/  LDL R10, [R1+0x18] ;  /* 0x00001800010a7983 */ /* 0x0001620000100800 */
[----:B------:R-:W-:-:S03]  /*228f0*/  IMAD R5, R18, UR5, R0 ;  /* 0x0000000512057c24 */ /* 0x000fc6000f8e0200 */
[----:B------:R0:W5:Y:S01]  /*22900*/  LDL R8, [R1+0x4] ;  /* 0x0000040001087983 */ /* 0x0001620000100800 */
[----:B---3--:R-:W-:-:S13]  /*22910*/  ISETP.NE.AND P0, PT, R6, 0x1, PT ;  /* 0x000000010600780c */ /* 0x008fda0003f05270 */
[----:B-1----:R-:W1:Y:S01]  /*22920*/  @P0 LDC R7, c[0x0][0x44c] ;  /* 0x00011300ff070b82 */ /* 0x002e620000000800 */
[----:B----4-:R-:W-:Y:S02]  /*22930*/  IMAD.MOV.U32 R3, RZ, RZ, R34 ;  /* 0x000000ffff037224 */ /* 0x010fe400078e0022 */
[----:B------:R-:W-:Y:S01]  /*22940*/  IMAD.WIDE.U32 R2, R18, UR4, R2 ;  /* 0x0000000412027c25 */ /* 0x000fe2000f8e0002 */
[----:B------:R-:W-:-:S03]  /*22950*/  ULDC.64 UR4, c[0x0][0x2e0] ;  /* 0x0000b80000047ab9 */ /* 0x000fc60000000a00 */
[----:B------:R-:W-:Y:S02]  /*22960*/  IMAD.IADD R3, R3, 0x1, R5 ;  /* 0x0000000103037824 */ /* 0x000fe400078e0205 */
[----:B--2---:R-:W-:Y:S02]  /*22970*/  IMAD R5, R20, UR4, RZ ;  /* 0x0000000414057c24 */ /* 0x004fe4000f8e02ff */
[----:B------:R-:W2:Y:S01]  /*22980*/  S2R R20, SR_TID.X ;  /* 0x0000000000147919 */ /* 0x000ea20000002100 */
[----:B------:R-:W-:-:S04]  /*22990*/  IMAD.WIDE.U32 R2, R30, UR4, R2 ;  /* 0x000000041e027c25 */ /* 0x000fc8000f8e0002 */
[----:B------:R-:W-:Y:S01]  /*229a0*/  IMAD R0, R30, UR5, R5 ;  /* 0x000000051e007c24 */ /* 0x000fe2000f8e0205 */
[----:B------:R-:W-:-:S03]  /*229b0*/  ULDC.64 UR4, c[0x0][0x2d0] ;  /* 0x0000b40000047ab9 */ /* 0x000fc60000000a00 */
[----:B------:R-:W-:Y:S02]  /*229c0*/  IMAD.IADD R3, R3, 0x1, R0 ;  /* 0x0000000103037824 */ /* 0x000fe400078e0200 */
[----:B------:R-:W3:Y:S01]  /*229d0*/  @P0 LDC R0, c[0x0][0x450] ;  /* 0x00011400ff000b82 */ /* 0x000ee20000000800 */
[----:B--2---:R-:W-:-:S04]  /*229e0*/  LOP3.LUT R20, R20, 0x7f, RZ, 0xc0, !PT ;  /* 0x0000007f14147812 */ /* 0x004fc800078ec0ff */
[----:B------:R-:W-:Y:S02]  /*229f0*/  SHF.R.U32.HI R21, RZ, 0x3, R20 ;  /* 0x00000003ff157819 */ /* 0x000fe40000011614 */
[----:B------:R-:W2:Y:S02]  /*22a00*/  S2R R20, SR_TID.X ;  /* 0x0000000000147919 */ /* 0x000ea40000002100 */
[----:B--2---:R-:W-:-:S05]  /*22a10*/  IMAD.SHL.U32 R20, R20, 0x10, RZ ;  /* 0x0000001014147824 */ /* 0x004fca00078e00ff */
[----:B------:R-:W-:-:S05]  /*22a20*/  LOP3.LUT R20, R21, 0x70, R20, 0xf8, !PT ;  /* 0x0000007015147812 */ /* 0x000fca00078ef814 */
[----:B------:R-:W-:-:S04]  /*22a30*/  IMAD R5, R17, 0x80, R20 ;  /* 0x0000008011057824 */ /* 0x000fc800078e0214 */
[----:B-1----:R-:W-:-:S04]  /*22a40*/  @P0 IMAD.HI.U32 R7, R5, R7, RZ ;  /* 0x0000000705070227 */ /* 0x002fc800078e00ff */
[----:B------:R-:W-:Y:S01]  /*22a50*/  IMAD.MOV.U32 R4, RZ, RZ, R5 ;  /* 0x000000ffff047224 */ /* 0x000fe200078e0005 */
[----:B---3--:R-:W-:Y:S01]  /*22a60*/  @P0 SHF.R.U32.HI R4, RZ, R0, R7 ;  /* 0x00000000ff040219 */ /* 0x008fe20000011607 */
[----:B------:R-:W1:Y:S04]  /*22a70*/  S2R R20, SR_TID.X ;  /* 0x0000000000147919 */ /* 0x000e680000002100 */
        /* <DEDUP_REMOVED lines=26> */
[----:B------:R-:W-:Y:S01]  /*22c20*/  IMAD R17, R17, 0x80, R9 ;  /* 0x0000008011117824 */ /* 0x000fe200078e0209 */
[----:B------:R-:W1:Y:S03]  /*22c30*/  SHFL.IDX PT, R2, R4, RZ, 0x181f ;  /* 0x00181fff04027589 */ /* 0x000e6600000e0000 */
[C---:B------:R-:W-:Y:S01]  /*22c40*/  VIADD R6, R17.reuse, 0x10 ;  /* 0x0000001011067836 */ /* 0x040fe20000000000 */
[----:B------:R-:W-:-:S13]  /*22c50*/  ISETP.GE.AND P1, PT, R17, R5, PT ;  /* 0x000000051100720c */ /* 0x000fda0003f26270 */
[----:B0-----:R-:W-:-:S04]  /*22c60*/  @!P1 LEA R14, P4, R33, R14, 0x1 ;  /* 0x0000000e210e9211 */ /* 0x001fc800078808ff */
[----:B-1----:R-:W-:Y:S01]  /*22c70*/  @!P1 IADD3.X R3, RZ, R2, RZ, P4, !PT ;  /* 0x00000002ff039210 */ /* 0x002fe200027fe4ff */
[----:B------:R-:W-:Y:S02]  /*22c80*/  @!P1 IMAD.MOV.U32 R2, RZ, RZ, R14 ;  /* 0x000000ffff029224 */ /* 0x000fe400078e000e */
        /* <DEDUP_REMOVED lines=70> */
.L_x_3138:
        /* <DEDUP_REMOVED lines=12> */
.L_x_2988:
[----:B------:R-:W-:Y:S05]  /*231b0*/  BSYNC B0 ;  /* 0x0000000000007941 */ /* 0x000fea0003800000 */
.L_x_2987:
[----:B------:R-:W-:Y:S01]  /*231c0*/  NOP ;  /* 0x0000000000007918 */ /* 0x000fe20000000000 */
[----:B------:R-:W-:-:S13]  /*231d0*/  PLOP3.LUT P0, PT, PT, PT, PT, 0x80, 0x0 ;  /* 0x000000000000781c */ /* 0x000fda0003f0f070 */
.L_x_2989:
        /* <DEDUP_REMOVED lines=18> */
.L_x_3139:
[----:B------:R-:W-:Y:S05]  /*23300*/  BSYNC B0 ;  /* 0x0000000000007941 */ /* 0x000fea0003800000 */
.L_x_2990:
        /* <DEDUP_REMOVED lines=12> */
.L_x_3006:
[----:B------:R-:W3:Y:S01]  /*233d0*/  LDL R2, [R1] ;  /* 0x0000000001027983 */ /* 0x000ee20000100800 */
[----:B------:R-:W1:Y:S03]  /*233e0*/  LDC R7, c[0x0][0x430] ;  /* 0x00010c00ff077b82 */ /* 0x000e660000000800 */
[----:B------:R-:W4:Y:S04]  /*233f0*/  LDL R4, [R1+0xc] ;  /* 0x00000c0001047983 */ /* 0x000f280000100800 */
[----:B------:R-:W2:Y:S01]  /*23400*/  LDL R8, [R1+0x10] ;  /* 0x0000100001087983 */ /* 0x000ea20000100800 */
[----:B------:R-:W0:Y:S02]  /*23410*/  S2R R0, SR_TID.X ;  /* 0x0000000000007919 */ /* 0x000e240000002100 */
[----:B0-----:R-:W-:-:S02]  /*23420*/  LOP3.LUT R0, R0, 0x7f, RZ, 0xc0, !PT ;  /* 0x0000007f00007812 */ /* 0x001fc400078ec0ff */
[----:B-1----:R-:W-:-:S13]  /*23430*/  ISETP.NE.AND P0, PT, R7, 0x1, PT ;  /* 0x000000010700780c */ /* 0x002fda0003f05270 */
[----:B------:R-:W0:Y:S01]  /*23440*/  @P0 LDC R3, c[0x0][0x438] ;  /* 0x00010e00ff030b82 */ /* 0x000e220000000800 */
[----:B---3--:R-:W-:Y:S02]  /*23450*/  LOP3.LUT P4, RZ, R2, 0x10, RZ, 0xc0, !PT ;  /* 0x0000001002ff7812 */ /* 0x008fe4000788c0ff */
[----:B------:R-:W-:Y:S02]  /*23460*/  SHF.R.U32.HI R2, RZ, 0x3, R0 ;  /* 0x00000003ff027819 */ /* 0x000fe40000011600 */
[----:B------:R-:W1:Y:S01]  /*23470*/  S2R R0, SR_TID.X ;  /* 0x0000000000007919 */ /* 0x000e620000002100 */
[----:B----4-:R-:W-:Y:S02]  /*23480*/  IMAD R9, R6, 0x60, R4 ;  /* 0x0000006006097824 */ /* 0x010fe400078e0204 */
[----:B-1----:R-:W-:-:S05]  /*23490*/  IMAD.SHL.U32 R0, R0, 0x10, RZ ;  /* 0x0000001000007824 */ /* 0x002fca00078e00ff */
[----:B------:R-:W-:Y:S02]  /*234a0*/  LOP3.LUT R0, R2, 0x70, R0, 0xf8, !PT ;  /* 0x0000007002007812 */ /* 0x000fe400078ef800 */
[----:B------:R-:W1:Y:S02]  /*234b0*/  @P0 LDC R2, c[0x0][0x434] ;  /* 0x00010d00ff020b82 */ /* 0x000e640000000800 */
[C---:B------:R-:W-:Y:S01]  /*234c0*/  ISETP.GT.U32.AND P5, PT, R0.reuse, 0x5f, PT ;  /* 0x0000005f0000780c */ /* 0x040fe20003fa4070 */
[----:B------:R-:W-:-:S12]  /*234d0*/  IMAD.IADD R9, R0, 0x1, R9 ;  /* 0x0000000100097824 */ /* 0x000fd800078e0209 */
[----:B------:R-:W2:Y:S01]  /*234e0*/  @!P5 LDC.64 R4, c[0x0][0x428] ;  /* 0x00010a00ff04db82 */ /* 0x000ea20000000a00 */
[----:B------:R-:W-:Y:S02]  /*234f0*/  IMAD.MOV.U32 R0, RZ, RZ, R9 ;  /* 0x000000ffff007224 */ /* 0x000fe400078e0009 */
[----:B-1----:R-:W-:-:S05]  /*23500*/  @P0 IMAD.HI.U32 R2, R9, R2, RZ ;  /* 0x0000000209020227 */ /* 0x002fca00078e00ff */
[----:B0-----:R-:W-:-:S04]  /*23510*/  @P0 SHF.R.U32.HI R0, RZ, R3, R2 ;  /* 0x00000003ff000219 */ /* 0x001fc80000011602 */
[--C-:B------:R-:W-:Y:S01]  /*23520*/  @!P5 SHF.R.S32.HI R3, RZ, 0x1f, R0.reuse ;  /* 0x0000001fff03d819 */ /* 0x100fe20000011400 */
[----:B------:R-:W-:Y:S02]  /*23530*/  @!P5 IMAD.MOV.U32 R2, RZ, RZ, R0 ;  /* 0x000000ffff02d224 */ /* 0x000fe400078e0000 */
[-C--:B--2---:R-:W-:Y:S02]  /*23540*/  @!P5 IMAD R8, R8, R4.reuse, RZ ;  /* 0x000000040808d224 */ /* 0x084fe400078e02ff */
        /* <DEDUP_REMOVED lines=19> */
.L_x_2994:
[----:B------:R-:W-:Y:S01]  /*23680*/  IMAD R7, R26, 0x8, R22 ;  /* 0x000000081a077824 */ /* 0x000fe200078e0216 */
[----:B------:R-:W-:Y:S01]  /*23690*/  SHF.L.U32 R2, R28, 0x1f, RZ ;  /* 0x0000001f1c027819 */ /* 0x000fe200000006ff */
[----:B------:R-:W-:Y:S03]  /*236a0*/  BSSY B1, `(.L_x_2995) ;  /* 0x0000003000017945 */ /* 0x000fe60003800000 */
[----:B------:R-:W0:Y:S02]  /*236b0*/  SYNCS.PHASECHK.TRANS64.TRYWAIT P0, [R7+URZ+0x30840], R2 ;  /* 0x03084002070075a7 */ /* 0x000e24000800017f */
[----:B0-----:R-:W-:Y:S05]  /*236c0*/  @!P0 BRA `(.L_x_2996) ;  /* 0x0000004c00988947 */ /* 0x001fea0003800000 */
.L_x_3140:
[----:B------:R-:W-:Y:S05]  /*236d0*/  BSYNC B1 ;  /* 0x0000000000017941 */ /* 0x000fea0003800000 */
.L_x_2995:
        /* <DEDUP_REMOVED lines=67> */
.L_x_3154:
        /* <DEDUP_REMOVED lines=12> */
.L_x_2998:
[----:B------:R-:W-:Y:S02]  /*23bd0*/  PLOP3.LUT P4, PT, P4, P0, PT, 0xa2, 0x0 ;  /* 0x000000000000781c */ /* 0x000fe40002781472 */
[----:B------:R-:W-:-:S08]  /*23be0*/  @P0 R2UR P4, UR4, R7 ;  /* 0x00000000070402ca */ /* 0x000fd00000080000 */
[----:B------:R-:W-:-:S05]  /*23bf0*/  @P0 PLOP3.LUT P0, PT, P4, PT, PT, 0x80, 0x0 ;  /* 0x000000000000081c */ /* 0x000fca000270f070 */
[----:B------:R-:W-:Y:S01]  /*23c00*/  @!P4 SYNCS.ARRIVE.TRANS64.RED.A0T1 RZ, [UR4+0x30830], RZ ;  /* 0x030830ffffffc9a7 */ /* 0x000fe20008200404 */
[----:B------:R-:W-:Y:S07]  /*23c10*/  @!P4 ARRIVES.LDGSTSBAR.64.TRANSCNT [UR4+0x30830] ;  /* 0x03083000ff00c9b0 */ /* 0x000fee0008000a84 */
[----:B------:R-:W-:Y:S05]  /*23c20*/  @P0 BRA.U.ANY `(.L_x_2998) ;  /* 0xfffffffd00e80947 */ /* 0x000fea000393ffff */
[----:B------:R-:W-:Y:S01]  /*23c30*/  NOP ;  /* 0x0000000000007918 */ /* 0x000fe20000000000 */
[----:B-1----:R-:W2:Y:S02]  /*23c40*/  LDL R2, [R1] ;  /* 0x0000000001027983 */ /* 0x002ea40000100800 */
[----:B--2---:R-:W-:-:S13]  /*23c50*/  LOP3.LUT P5, RZ, R2, 0x10, RZ, 0xc0, !PT ;  /* 0x0000001002ff7812 */ /* 0x004fda00078ac0ff */
[----:B------:R-:W-:Y:S05]  /*23c60*/  @!P5 BRA `(.L_x_2999) ;  /* 0x000000000004d947 */ /* 0x000fea0003800000 */
[----:B------:R-:W-:Y:S01]  /*23c70*/  BPT.TRAP 0x1 ;  /* 0x000000040000795c */ /* 0x000fe20000300000 */
.L_x_2999:
[----:B------:R1:W-:Y:S01]  /*23c80*/  SYNCS.ARRIVE.TRANS64.A1T0 RZ, [R7+URZ+0x30830], RZ ;  /* 0x030830ff07ff79a7 */ /* 0x0003e2000810003f */
[----:B------:R-:W-:Y:S05]  /*23c90*/  @!P5 BRA `(.L_x_3000) ;  /* 0x000000000004d947 */ /* 0x000fea0003800000 */
[----:B------:R-:W-:Y:S01]  /*23ca0*/  BPT.TRAP 0x1 ;  /* 0x000000040000795c */ /* 0x000fe20000300000 */
.L_x_3000:
[----:B------:R-:W-:Y:S01]  /*23cb0*/  SHF.L.U32 R2, R17, 0x1f, RZ ;  /* 0x0000001f11027819 */ /* 0x000fe200000006ff */
[----:B0-----:R-:W-:Y:S01]  /*23cc0*/  IMAD R6, R10, 0x8, R22 ;  /* 0x000000080a067824 */ /* 0x001fe200078e0216 */
[----:B------:R-:W-:Y:S03]  /*23cd0*/  BSSY B1, `(.L_x_3001) ;  /* 0x0000003000017945 */ /* 0x000fe60003800000 */
[----:B------:R-:W0:Y:S02]  /*23ce0*/  SYNCS.PHASECHK.TRANS64.TRYWAIT P0, [R6+URZ+0x30860], R2 ;  /* 0x03086002060075a7 */ /* 0x000e24000800017f */
[----:B0-----:R-:W-:Y:S05]  /*23cf0*/  @!P0 BRA `(.L_x_3002) ;  /* 0x00000050001c8947 */ /* 0x001fea0003800000 */
.L_x_3155:
[----:B------:R-:W-:Y:S05]  /*23d00*/  BSYNC B1 ;  /* 0x0000000000017941 */ /* 0x000fea0003800000 */
.L_x_3001:
        /* <DEDUP_REMOVED lines=54> */
[----:B0-----:R-:W-:-:S04]  /*24070*/  IADD3 R2, P0, R2, R4, RZ ;  /* 0x0000000402027210 */ /* 0x001fc80007f1e0ff */
[----:B-1----:R-:W-:Y:S02]  /*24080*/  IADD3.X R3, RZ, R3, RZ, P0, !PT ;  /* 0x00000003ff037210 */ /* 0x002fe400007fe4ff */
[----:B------:R-:W-:-:S13]  /*24090*/  ISETP.LT.OR P0, PT, R7, 0x41, P3 ;  /* 0x000000410700780c */ /* 0x000fda0001f01670 */
[----:B------:R1:W-:Y:S01]  /*240a0*/  LDGSTS.E.BYPASS.LTC128B.128 [R5+0x2400], desc[UR60][R2.64], !P0 ;  /* 0x0240000002057fae */ /* 0x0003e2000c101d7c */
[----:B------:R-:W-:-:S13]  /*240b0*/  ISETP.LT.OR P0, PT, R7, 0x41, P2 ;  /* 0x000000410700780c */ /* 0x000fda0001701670 */
[----:B------:R1:W-:Y:S01]  /*240c0*/  LDGSTS.E.BYPASS.LTC128B.128 [R5+0x5400], desc[UR60][R2.64+0x80], !P0 ;  /* 0x0540008002057fae */ /* 0x0003e2000c101d7c */
[----:B------:R-:W-:-:S13]  /*240d0*/  ISETP.LT.OR P0, PT, R7, 0x41, P1 ;  /* 0x000000410700780c */ /* 0x000fda0000f01670 */
[----:B--2---:R1:W-:Y:S02]  /*240e0*/  LDGSTS.E.BYPASS.LTC128B.128 [R5+0x8400], desc[UR60][R2.64+0x100], !P0 ;  /* 0x0840010002057fae */ /* 0x0043e4000c101d7c */
.L_x_3169:
        /* <DEDUP_REMOVED lines=31> */
.L_x_3004:
        /* <DEDUP_REMOVED lines=11> */
.L_x_3005:
[C---:B------:R-:W-:Y:S01]  /*24390*/  ISETP.GT.AND P0, PT, R25.reuse, RZ, PT ;  /* 0x000000ff1900720c */ /* 0x040fe20003f04270 */
[----:B------:R0:W-:Y:S01]  /*243a0*/  SYNCS.ARRIVE.TRANS64.A1T0 RZ, [R6+URZ+0x30850], RZ ;  /* 0x030850ff06ff79a7 */ /* 0x0001e2000810003f */
[----:B------:R-:W-:Y:S02]  /*243b0*/  IMAD.MOV.U32 R17, RZ, RZ, R28 ;  /* 0x000000ffff117224 */ /* 0x000fe400078e001c */
[----:B------:R-:W-:Y:S02]  /*243c0*/  IMAD.MOV.U32 R10, RZ, RZ, R26 ;  /* 0x000000ffff0a7224 */ /* 0x000fe400078e001a */
[----:B------:R-:W-:Y:S02]  /*243d0*/  IMAD.MOV.U32 R30, RZ, RZ, R25 ;  /* 0x000000ffff1e7224 */ /* 0x000fe400078e0019 */
[----:B0-----:R-:W-:-:S05]  /*243e0*/  VIADD R6, R25, 0xffffffff ;  /* 0xffffffff19067836 */ /* 0x001fca0000000000 */
[----:B------:R-:W-:Y:S05]  /*243f0*/  @P0 BRA `(.L_x_3006) ;  /* 0xffffffec00f40947 */ /* 0x000fea000383ffff */
.L_x_2993:
[----:B------:R-:W-:Y:S05]  /*24400*/  BSYNC B0 ;  /* 0x0000000000007941 */ /* 0x000fea0003800000 */
.L_x_2992:
        /* <DEDUP_REMOVED lines=17> */
.L_x_3008:
[----:B------:R-:W-:Y:S05]  /*24520*/  BSYNC B0 ;  /* 0x0000000000007941 */ /* 0x000fea0003800000 */
.L_x_3007:
[----:B------:R-:W3:Y:S02]  /*24530*/  LDL R0, [R1] ;  /* 0x0000000001007983 */ /* 0x000ee40000100800 */
[----:B---3--:R-:W-:-:S13]  /*24540*/  LOP3.LUT P0, RZ, R0, 0x10, RZ, 0xc0, !PT ;  /* 0x0000001000ff7812 */ /* 0x008fda000780c0ff */
[----:B------:R-:W-:Y:S05]  /*24550*/  @!P0 BRA `(.L_x_3009) ;  /* 0x0000000000048947 */ /* 0x000fea0003800000 */
[----:B------:R-:W-:Y:S01]  /*24560*/  BPT.TRAP 0x1 ;  /* 0x000000040000795c */ /* 0x000fe20000300000 */
.L_x_3009:
[----:B------:R-:W3:Y:S01]  /*24570*/  LDL.LU R2, [R1+0x8] ;  /* 0x0000080001027983 */ /* 0x000ee20000300800 */
[----:B------:R-:W-:Y:S01]  /*24580*/  IMAD R0, R26, 0x8, R22 ;  /* 0x000000081a007824 */ /* 0x000fe200078e0216 */
[----:B0-----:R-:W-:Y:S01]  /*24590*/  SHF.L.U32 R3, R28, 0x1f, RZ ;  /* 0x0000001f1c037819 */ /* 0x001fe200000006ff */
[----:B------:R-:W-:Y:S03]  /*245a0*/  BSSY B0, `(.L_x_3010) ;  /* 0x0000004000007945 */ /* 0x000fe60003800000 */
[----:B------:R-:W0:Y:S01]  /*245b0*/  SYNCS.PHASECHK.TRANS64.TRYWAIT P0, [R0+URZ+0x30860], R3 ;  /* 0x03086003000075a7 */ /* 0x000e22000800017f */
[----:B---3--:R-:W-:Y:S01]  /*245c0*/  IMAD R6, R25, -0x60, R2 ;  /* 0xffffffa019067824 */ /* 0x008fe200078e0202 */
[----:B0-----:R-:W-:Y:S06]  /*245d0*/  @!P0 BRA `(.L_x_3011) ;  /* 0x0000005000088947 */ /* 0x001fec0003800000 */
.L_x_3170:
[----:B------:R-:W-:Y:S05]  /*245e0*/  BSYNC B0 ;  /* 0x0000000000007941 */ /* 0x000fea0003800000 */
.L_x_3010:
        /* <DEDUP_REMOVED lines=65> */
.L_x_3184:
        /* <DEDUP_REMOVED lines=13> */
.L_x_3013:
[----:B------:R-:W-:Y:S02]  /*24ad0*/  PLOP3.LUT P1, PT, P1, P0, PT, 0xa2, 0x0 ;  /* 0x000000000000781c */ /* 0x000fe40000f21472 */
[----:B------:R-:W-:-:S08]  /*24ae0*/  @P0 R2UR P1, UR4, R0 ;  /* 0x00000000000402ca */ /* 0x000fd00000020000 */
[----:B------:R-:W-:-:S05]  /*24af0*/  @P0 PLOP3.LUT P0, PT, P1, PT, PT, 0x80, 0x0 ;  /* 0x000000000000081c */ /* 0x000fca0000f0f070 */
[----:B------:R-:W-:Y:S01]  /*24b00*/  @!P1 SYNCS.ARRIVE.TRANS64.RED.A0T1 RZ, [UR4+0x30850], RZ ;  /* 0x030850ffffff99a7 */ /* 0x000fe20008200404 */
[----:B------:R-:W-:Y:S07]  /*24b10*/  @!P1 ARRIVES.LDGSTSBAR.64.TRANSCNT [UR4+0x30850] ;  /* 0x03085000ff0099b0 */ /* 0x000fee0008000a84 */
[----:B------:R-:W-:Y:S05]  /*24b20*/  @P0 BRA.U.ANY `(.L_x_3013) ;  /* 0xfffffffd00e80947 */ /* 0x000fea000393ffff */
[----:B------:R-:W-:Y:S01]  /*24b30*/  NOP ;  /* 0x0000000000007918 */ /* 0x000fe20000000000 */
[----:B0-----:R-:W2:Y:S02]  /*24b40*/  LDL R2, [R1] ;  /* 0x0000000001027983 */ /* 0x001ea40000100800 */
[----:B--2---:R-:W-:-:S13]  /*24b50*/  LOP3.LUT P2, RZ, R2, 0x10, RZ, 0xc0, !PT ;  /* 0x0000001002ff7812 */ /* 0x004fda000784c0ff */
[----:B------:R-:W-:Y:S05]  /*24b60*/  @!P2 BRA `(.L_x_3014) ;  /* 0x000000000004a947 */ /* 0x000fea0003800000 */
[----:B------:R-:W-:Y:S01]  /*24b70*/  BPT.TRAP 0x1 ;  /* 0x000000040000795c */ /* 0x000fe20000300000 */
.L_x_3014:
[----:B------:R0:W-:Y:S01]  /*24b80*/  SYNCS.ARRIVE.TRANS64.A1T0 RZ, [R0+URZ+0x30850], RZ ;  /* 0x030850ff00ff79a7 */ /* 0x0001e2000810003f */
[----:B------:R-:W-:-:S05]  /*24b90*/  VIADD R26, R26, 0x1 ;  /* 0x000000011a1a7836 */ /* 0x000fca0000000000 */
[----:B------:R-:W-:-:S04]  /*24ba0*/  ISETP.NE.AND P0, PT, R26, 0x2, PT ;  /* 0x000000021a00780c */ /* 0x000fc80003f05270 */
[----:B------:R-:W-:Y:S02]  /*24bb0*/  SEL R3, RZ, 0x1, P0 ;  /* 0x00000001ff037807 */ /* 0x000fe40000000000 */
[----:B------:R-:W-:Y:S02]  /*24bc0*/  SEL R26, R26, RZ, P0 ;  /* 0x000000ff1a1a7207 */ /* 0x000fe40000000000 */
[----:B0-----:R-:W-:-:S07]  /*24bd0*/  LOP3.LUT R28, R28, R3, RZ, 0x3c, !PT ;  /* 0x000000031c1c7212 */ /* 0x001fce00078e3cff */
.L_x_2971:
[----:B------:R-:W-:Y:S05]  /*24be0*/  BSYNC B7 ;  /* 0x0000000000077941 */ /* 0x000fea0003800000 */
.L_x_2969:
[----:B------:R-:W2:Y:S02]  /*24bf0*/  LDL R0, [R1] ;  /* 0x0000000001007983 */ /* 0x000ea40000100800 */
[----:B--2---:R-:W-:-:S13]  /*24c00*/  LOP3.LUT P0, RZ, R0, 0x20, RZ, 0xc0, !PT ;  /* 0x0000002000ff7812 */ /* 0x004fda000780c0ff */
[----:B------:R-:W-:Y:S05]  /*24c10*/  @!P0 BRA `(.L_x_3015) ;  /* 0x0000000000248947 */ /* 0x000fea0003800000 */
[----:B------:R-:W-:Y:S05]  /*24c20*/  WARPSYNC.ALL ;  /* 0x0000000000007948 */ /* 0x000fea0003800000 */
[----:B------:R-:W0:Y:S08]  /*24c30*/  S2UR UR5, SR_CgaCtaId ;  /* 0x00000000000579c3 */ /* 0x000e300000008800 */
[----:B------:R-:W-:Y:S06]  /*24c40*/  BAR.SYNC.DEFER_BLOCKING 0x5, 0x180 ;  /* 0x0146000000007b1d */ /* 0x000fec0000010000 */
[----:B------:R-:W-:-:S02]  /*24c50*/  UMOV UR4, 0x400 ;  /* 0x0000040000047882 */ /* 0x000fc40000000000 */
[----:B0-----:R-:W-:-:S06]  /*24c60*/  ULEA UR4, UR5, UR4, 0x18 ;  /* 0x0000000405047291 */ /* 0x001fcc000f8ec03f */
[----:B------:R-:W-:-:S05]  /*24c70*/  IMAD.U32 R22, RZ, RZ, UR4 ;  /* 0x00000004ff167e24 */ /* 0x000fca000f8e00ff */
[----:B------:R0:W2:Y:S01]  /*24c80*/  LDS.128 R16, [R22+0x308d0] ;  /* 0x0308d00016107984 */ /* 0x0000a20000000c00 */
[----:B------:R-:W-:Y:S06]  /*24c90*/  BAR.ARV 0x4, 0x180 ;  /* 0x0106000000007b1d */ /* 0x000fec0000002000 */
[----:B------:R-:W-:Y:S05]  /*24ca0*/  BRA `(.L_x_3016) ;  /* 0x0000000800cc7947 */ /* 0x000fea0003800000 */
.L_x_3015:
        /* <DEDUP_REMOVED lines=36> */
.L_x_3194:
[----:B------:R-:W-:Y:S02]  /*24ef0*/  ULDC UR4, c[0x0][0xc38] ;  /* 0x00030e0000047ab9 */ /* 0x000fe40000000800 */
[----:B------:R-:W-:-:S04]  /*24f00*/  IMAD.U32 R7, RZ, RZ, UR4 ;  /* 0x00000004ff077e24 */ /* 0x000fc8000f8e00ff */
[----:B--2---:R-:W-:-:S04]  /*24f10*/  IMAD R14, R14, R7, RZ ;  /* 0x000000070e0e7224 */ /* 0x004fc800078e02ff */
[----:B------:R-:W-:-:S05]  /*24f20*/  IMAD.IADD R9, R4, 0x1, R14 ;  /* 0x0000000104097824 */ /* 0x000fca00078e020e */
[----:B------:R-:W-:-:S13]  /*24f30*/  ISETP.GT.AND P6, PT, R9, R0, PT ;  /* 0x000000000900720c */ /* 0x000fda0003fc4270 */
[----:B------:R-:W-:Y:S05]  /*24f40*/  @P6 BRA `(.L_x_3018) ;  /* 0x00000000009c6947 */ /* 0x000fea0003800000 */
.L_x_3023:
[----:B0-----:R-:W0:Y:S01]  /*24f50*/  LDC R2, c[0x0][0xc3c] ;  /* 0x00030f00ff027b82 */ /* 0x001e220000000800 */
[----:B------:R-:W-:-:S04]  /*24f60*/  IADD3 R19, R19, 0x1f, RZ ;  /* 0x0000001f13137810 */ /* 0x000fc80007ffe0ff */
        /* <DEDUP_REMOVED lines=12> */
.L_x_3021:
[----:B------:R-:W-:Y:S05]  /*25030*/  BSYNC B0 ;  /* 0x0000000000007941 */ /* 0x000fea0003800000 */
.L_x_3020:
        /* <DEDUP_REMOVED lines=18> */
.L_x_3202:
[----:B------:R-:W-:Y:S02]  /*25160*/  ULDC UR4, c[0x0][0xc38] ;  /* 0x00030e0000047ab9 */ /* 0x000fe40000000800 */
[----:B------:R-:W-:-:S04]  /*25170*/  IMAD.U32 R7, RZ, RZ, UR4 ;  /* 0x00000004ff077e24 */ /* 0x000fc8000f8e00ff */
[----:B--2---:R-:W-:-:S04]  /*25180*/  IMAD R14, R14, R7, RZ ;  /* 0x000000070e0e7224 */ /* 0x004fc800078e02ff */
[----:B------:R-:W-:-:S05]  /*25190*/  IMAD.IADD R9, R14, 0x1, R9 ;  /* 0x000000010e097824 */ /* 0x000fca00078e0209 */
[----:B------:R-:W-:-:S13]  /*251a0*/  ISETP.GT.AND P6, PT, R9, R0, PT ;  /* 0x000000000900720c */ /* 0x000fda0003fc4270 */
[----:B------:R-:W-:Y:S05]  /*251b0*/  @!P6 BRA `(.L_x_3023) ;  /* 0xfffffffc0064e947 */ /* 0x000fea000383ffff */
.L_x_3018:
        /* <DEDUP_REMOVED lines=8> */
.L_x_3206:
[----:B------:R-:W-:Y:S01]  /*25240*/  ISETP.NE.AND P0, PT, R3, RZ, PT ;  /* 0x000000ff0300720c */ /* 0x000fe20003f05270 */
[----:B------:R-:W-:-:S12]  /*25250*/  IMAD.MOV.U32 R14, RZ, RZ, RZ ;  /* 0x000000ffff0e7224 */ /* 0x000fd800078e00ff */
[----:B------:R-:W-:Y:S05]  /*25260*/  @!P0 BRA `(.L_x_3025) ;  /* 0x0000000000108947 */ /* 0x000fea0003800000 */
[----:B------:R-:W-:Y:S01]  /*25270*/  UMOV UR4, 0xffffffff ;  /* 0xffffffff00047882 */ /* 0x000fe20000000000 */
[----:B------:R-:W-:Y:S02]  /*25280*/  VIADD R12, R4, 0xffffffff ;  /* 0xffffffff040c7836 */ /* 0x000fe40000000000 */
[----:B------:R-:W-:Y:S05]  /*25290*/  BRA.DIV UR4, `(.L_x_3026) ;  /* 0x0000005604187947 */ /* 0x000fea000b800000 */
[----:B------:R4:W0:Y:S02]  /*252a0*/  SHFL.IDX PT, R14, R2, R12, 0x1f ;  /* 0x00001f0c020e7589 */ /* 0x00082400000e0000 */
.L_x_3025:
        /* <DEDUP_REMOVED lines=8> */
[----:B-1----:R-:W0:Y:S08]  /*25330*/  I2F.RP R10, R8 ;  /* 0x00000008000a7306 */ /* 0x002e300000209400 */
        /* <DEDUP_REMOVED lines=49> */
[----:B------:R-:W-:-:S05]  /*25650*/  @P0 IADD3 R2, R2, 0x1, RZ ;  /* 0x0000000102020810 */ /* 0x000fca0007ffe0ff */
[----:B------:R-:W-:Y:S01]  /*25660*/  @!P2 IMAD.MOV R2, RZ, RZ, -R2 ;  /* 0x000000ffff02a224 */ /* 0x000fe200078e0a02 */
[----:B------:R-:W-:Y:S01]  /*25670*/  @!P1 LOP3.LUT R2, RZ, R6, RZ, 0x33, !PT ;  /* 0x00000006ff029212 */ /* 0x000fe200078e33ff */
[----:B------:R-:W-:-:S04]  /*25680*/  IMAD.MOV R6, RZ, RZ, -R6 ;  /* 0x000000ffff067224 */ /* 0x000fc800078e0a06 */
[----:B------:R-:W-:Y:S01]  /*25690*/  IMAD R18, R2, R6, R9 ;  /* 0x0000000602127224 */ /* 0x000fe200078e0209 */
[----:B------:R-:W-:-:S05]  /*256a0*/  LOP3.LUT R2, RZ, R2, RZ, 0x33, !PT ;  /* 0x00000002ff027212 */ /* 0x000fca00078e33ff */
[----:B------:R-:W-:Y:S01]  /*256b0*/  IMAD.IADD R17, R5, 0x1, R2 ;  /* 0x0000000105117824 */ /* 0x000fe200078e0202 */
[----:B------:R-:W-:Y:S06]  /*256c0*/  BRA `(.L_x_3027) ;  /* 0x00000000001c7947 */ /* 0x000fec0003800000 */
.L_x_3019:
[----:B------:R-:W-:Y:S01]  /*256d0*/  UMOV UR4, URZ ;  /* 0x0000003f00047c82 */ /* 0x000fe20008000000 */
[----:B------:R-:W-:Y:S01]  /*256e0*/  UMOV UR5, URZ ;  /* 0x0000003f00057c82 */ /* 0x000fe20008000000 */
[----:B------:R-:W-:Y:S01]  /*256f0*/  ULDC UR6, c[0x0][0xc3c] ;  /* 0x00030f0000067ab9 */ /* 0x000fe20000000800 */
[----:B------:R-:W-:Y:S02]  /*25700*/  IMAD.MOV.U32 R16, RZ, RZ, R0 ;  /* 0x000000ffff107224 */ /* 0x000fe400078e0000 */
[----:B------:R-:W-:Y:S02]  /*25710*/  IMAD.U32 R17, RZ, RZ, UR4 ;  /* 0x00000004ff117e24 */ /* 0x000fe4000f8e00ff */
[----:B------:R-:W-:Y:S02]  /*25720*/  IMAD.U32 R18, RZ, RZ, UR5 ;  /* 0x00000005ff127e24 */ /* 0x000fe4000f8e00ff */
[----:B------:R-:W-:-:S07]  /*25730*/  IMAD.U32 R19, RZ, RZ, UR6 ;  /* 0x00000006ff137e24 */ /* 0x000fce000f8e00ff */
.L_x_3027:
        /* <DEDUP_REMOVED lines=10> */
.L_x_3016:
[----:B------:R-:W-:Y:S02]  /*257e0*/  ULDC UR4, c[0x0][0xc3c] ;  /* 0x00030f0000047ab9 */ /* 0x000fe40000000800 */
[----:B--2---:R-:W-:-:S13]  /*257f0*/  ISETP.GE.AND P0, PT, R19, UR4, PT ;  /* 0x0000000413007c0c */ /* 0x004fda000bf06270 */
[----:B------:R-:W-:Y:S05]  /*25800*/  @!P0 BRA `(.L_x_3028) ;  /* 0xffffffa000048947 */ /* 0x000fea000383ffff */
[----:B------:R-:W-:Y:S05]  /*25810*/  BSYNC B8 ;  /* 0x0000000000087941 */ /* 0x000fea0003800000 */
.L_x_2925:
[----:B------:R-:W2:Y:S01]  /*25820*/  LDL.LU R0, [R1+0x28] ;  /* 0x0000280001007983 */ /* 0x000ea20000300800 */
[----:B------:R-:W-:Y:S01]  /*25830*/  BSSY B0, `(.L_x_3029) ;  /* 0x000000b000007945 */ /* 0x000fe20003800000 */
[----:B------:R-:W4:Y:S01]  /*25840*/  S2R R5, SR_CgaCtaId ;  /* 0x0000000000057919 */ /* 0x000f220000008800 */
[----:B--2---:R-:W-:-:S05]  /*25850*/  VIADD R0, R0, 0x1 ;  /* 0x0000000100007836 */ /* 0x004fca0000000000 */
[----:B0-----:R-:W-:-:S04]  /*25860*/  LEA.HI R2, R0, R0, RZ, 0x1 ;  /* 0x0000000000027211 */ /* 0x001fc800078f08ff */
[----:B------:R-:W-:Y:S02]  /*25870*/  LOP3.LUT R3, R2, 0xfffffffe, RZ, 0xc0, !PT ;  /* 0xfffffffe02037812 */ /* 0x000fe400078ec0ff */
[----:B------:R-:W-:-:S03]  /*25880*/  MOV R2, 0x400 ;  /* 0x0000040000027802 */ /* 0x000fc60000000f00 */
[----:B------:R-:W-:Y:S01]  /*25890*/  IMAD.IADD R0, R0, 0x1, -R3 ;  /* 0x0000000100007824 */ /* 0x000fe200078e0a03 */
[----:B----4-:R-:W-:-:S04]  /*258a0*/  LEA R7, R5, R2, 0x18 ;  /* 0x0000000205077211 */ /* 0x010fc800078ec0ff */
[----:B------:R-:W-:-:S04]  /*258b0*/  SHF.L.U32 R0, R0, 0x1f, RZ ;  /* 0x0000001f00007819 */ /* 0x000fc800000006ff */
[----:B------:R-:W0:Y:S02]  /*258c0*/  SYNCS.PHASECHK.TRANS64.TRYWAIT P0, [R7+URZ+0x30820], R0 ;  /* 0x03082000070075a7 */ /* 0x000e24000800017f */
[----:B0-----:R-:W-:Y:S05]  /*258d0*/  @!P0 BRA `(.L_x_3030) ;  /* 0x0000004c00ac8947 */ /* 0x001fea0003800000 */
.L_x_3209:
[----:B------:R-:W-:Y:S05]  /*258e0*/  BSYNC B0 ;  /* 0x0000000000007941 */ /* 0x000fea0003800000 */
.L_x_3029:
[----:B------:R-:W-:-:S03]  /*258f0*/  UMOV UR4, 0xffffffff ;  /* 0xffffffff00047882 */ /* 0x000fc60000000000 */
[----:B------:R-:W-:Y:S05]  /*25900*/  BRA.DIV UR4, `(.L_x_3031) ;  /* 0x0000004e04b47947 */ /* 0x000fea000b800000 */
[----:B0-----:R-:W0:Y:S02]  /*25910*/  S2R R0, SR_TID.X ;  /* 0x0000000000007919 */ /* 0x001e240000002100 */
[----:B0-----:R-:W-:-:S04]  /*25920*/  SHF.R.U32.HI R0, RZ, 0x5, R0 ;  /* 0x00000005ff007819 */ /* 0x001fc80000011600 */
[----:B------:R-:W-:-:S05]  /*25930*/  LOP3.LUT R0, R0, 0x3, RZ, 0xc0, !PT ;  /* 0x0000000300007812 */ /* 0x000fca00078ec0ff */
[----:B------:R0:W2:Y:S02]  /*25940*/  SHFL.IDX PT, R14, R0, RZ, 0x1f ;  /* 0x00001fff000e7589 */ /* 0x0000a400000e0000 */
.L_x_3212:
[----:B--2---:R-:W-:-:S13]  /*25950*/  ISETP.NE.AND P0, PT, R14, RZ, PT ;  /* 0x000000ff0e00720c */ /* 0x004fda0003f05270 */
[----:B------:R-:W-:Y:S05]  /*25960*/  @P0 BRA `(.L_x_2679) ;  /* 0x0000000000900947 */ /* 0x000fea0003800000 */
[----:B------:R-:W-:-:S03]  /*25970*/  UMOV UR4, 0xffffffff ;  /* 0xffffffff00047882 */ /* 0x000fc60000000000 */
[----:B------:R-:W-:Y:S05]  /*25980*/  BRA.DIV UR4, `(.L_x_3032) ;  /* 0x0000004e04c87947 */ /* 0x000fea000b800000 */
[----:B------:R-:W-:-:S13]  /*25990*/  ELECT P6, URZ, PT ;  /* 0x00000000003f782f */ /* 0x000fda00038c0000 */
.L_x_3215:
        /* <DEDUP_REMOVED lines=8> */
.L_x_3033:
[----:B------:R-:W-:Y:S01]  /*25a20*/  IMAD R5, R26, 0x8, R7 ;  /* 0x000000081a057824 */ /* 0x000fe200078e0207 */
[----:B------:R-:W-:Y:S01]  /*25a30*/  SHF.L.U32 R0, R28, 0x1f, RZ ;  /* 0x0000001f1c007819 */ /* 0x000fe200000006ff */
[----:B------:R-:W-:-:S03]  /*25a40*/  VIADD R26, R26, 0x1 ;  /* 0x000000011a1a7836 */ /* 0x000fc60000000000 */
[----:B------:R-:W0:Y:S02]  /*25a50*/  SYNCS.PHASECHK.TRANS64.TRYWAIT P1, [R5+URZ+0x30840], R0 ;  /* 0x03084000050075a7 */ /* 0x000e24000802017f */
[----:B------:R-:W-:-:S04]  /*25a60*/  ISETP.NE.AND P2, PT, R26, 0x2, PT ;  /* 0x000000021a00780c */ /* 0x000fc80003f45270 */
[----:B------:R-:W-:Y:S01]  /*25a70*/  SEL R3, RZ, 0x1, P2 ;  /* 0x00000001ff037807 */ /* 0x000fe20001000000 */
[----:B0-----:R-:W-:Y:S08]  /*25a80*/  @!P1 BRA `(.L_x_3034) ;  /* 0x0000004c00a89947 */ /* 0x001ff00003800000 */
.L_x_3216:
[----:B------:R-:W-:Y:S02]  /*25a90*/  SEL R26, R26, RZ, P2 ;  /* 0x000000ff1a1a7207 */ /* 0x000fe40001000000 */
[----:B------:R-:W-:Y:S01]  /*25aa0*/  LOP3.LUT R2, R28, R3, RZ, 0x3c, !PT ;  /* 0x000000031c027212 */ /* 0x000fe200078e3cff */
[----:B------:R-:W-:Y:S06]  /*25ab0*/  @!P0 BRA `(.L_x_3035) ;  /* 0x0000000000048947 */ /* 0x000fec0003800000 */
[----:B------:R-:W-:Y:S01]  /*25ac0*/  BPT.TRAP 0x1 ;  /* 0x000000040000795c */ /* 0x000fe20000300000 */
.L_x_3035:
[----:B------:R-:W-:Y:S01]  /*25ad0*/  IMAD R3, R26, 0x8, R7 ;  /* 0x000000081a037824 */ /* 0x000fe200078e0207 */
[----:B------:R-:W-:-:S04]  /*25ae0*/  SHF.L.U32 R2, R2, 0x1f, RZ ;  /* 0x0000001f02027819 */ /* 0x000fc800000006ff */
[----:B------:R-:W2:Y:S02]  /*25af0*/  SYNCS.PHASECHK.TRANS64.TRYWAIT P1, [R3+URZ+0x30840], R2 ;  /* 0x03084002030075a7 */ /* 0x000ea4000802017f */
[----:B--2---:R-:W-:Y:S05]  /*25b00*/  @!P1 BRA `(.L_x_3036) ;  /* 0x0000004c009c9947 */ /* 0x004fea0003800000 */
.L_x_3217:
[----:B------:R-:W-:Y:S05]  /*25b10*/  @!P0 BRA `(.L_x_3037) ;  /* 0x0000000000048947 */ /* 0x000fea0003800000 */
[----:B------:R-:W-:Y:S01]  /*25b20*/  BPT.TRAP 0x1 ;  /* 0x000000040000795c */ /* 0x000fe20000300000 */
.L_x_3037:
[----:B------:R-:W4:Y:S02]  /*25b30*/  SYNCS.PHASECHK.TRANS64.TRYWAIT P1, [R5+URZ+0x30860], R0 ;  /* 0x03086000050075a7 */ /* 0x000f24000802017f */
[----:B----4-:R-:W-:Y:S05]  /*25b40*/  @!P1 BRA `(.L_x_3038) ;  /* 0x0000004c00a09947 */ /* 0x010fea0003800000 */
.L_x_3218:
[----:B------:R-:W-:Y:S05]  /*25b50*/  @!P0 BRA `(.L_x_3039) ;  /* 0x0000000000048947 */ /* 0x000fea0003800000 */
[----:B------:R-:W-:Y:S01]  /*25b60*/  BPT.TRAP 0x1 ;  /* 0x000000040000795c */ /* 0x000fe20000300000 */
.L_x_3039:
[----:B------:R0:W0:Y:S02]  /*25b70*/  SYNCS.PHASECHK.TRANS64.TRYWAIT P0, [R3+URZ+0x30860], R2 ;  /* 0x03086002030075a7 */ /* 0x000024000800017f */
[----:B0-----:R-:W-:Y:S05]  /*25b80*/  @!P0 NANOSLEEP.SYNCS 0x989680 ;  /* 0x009896800000895d */ /* 0x001fea0003900000 */
[----:B------:R-:W0:Y:S02]  /*25b90*/  @!P0 SYNCS.PHASECHK.TRANS64 P0, [R3+URZ+0x30860], R2 ;  /* 0x03086002030085a7 */ /* 0x000e24000800007f */
[----:B0-----:R-:W-:Y:S05]  /*25ba0*/  @!P0 BRA `(.L_x_3039) ;  /* 0xfffffffc00f08947 */ /* 0x001fea000383ffff */
.L_x_2679:
[----:B------:R-:W-:Y:S05]  /*25bb0*/  BSYNC B9 ;  /* 0x0000000000097941 */ /* 0x000fea0003800000 */
.L_x_2676:
[----:B------:R-:W-:Y:S05]  /*25bc0*/  EXIT ;  /* 0x000000000000794d */ /* 0x000fea0003800000 */
.L_x_2697:
[----:B0-----:R0:W1:Y:S02]  /*25bd0*/  SYNCS.PHASECHK.TRANS64.TRYWAIT P5, [R88+URZ+0x30890], R89 ;  /* 0x03089059580075a7 */ /* 0x00106400080a017f */
[----:B-1----:R-:W-:Y:S05]  /*25be0*/  @!P5 NANOSLEEP.SYNCS 0x989680 ;  /* 0x009896800000d95d */ /* 0x002fea0003900000 */
[----:B------:R-:W1:Y:S02]  /*25bf0*/  @!P5 SYNCS.PHASECHK.TRANS64 P5, [R88+URZ+0x30890], R89 ;  /* 0x030890595800d5a7 */ /* 0x000e6400080a007f */
[----:B-1----:R-:W-:Y:S05]  /*25c00*/  @!P5 BRA `(.L_x_2697) ;  /* 0xfffffffc00f0d947 */ /* 0x002fea000383ffff */
[----:B------:R-:W-:Y:S05]  /*25c10*/  BRA `(.L_x_3040) ;  /* 0xfffffddc00207947 */ /* 0x000fea000383ffff */
.L_x_2698:
        /* <DEDUP_REMOVED lines=8> */
.L_x_3042:
[----:B------:R-:W-:Y:S05]  /*25ca0*/  BSYNC B1 ;  /* 0x0000000000017941 */ /* 0x000fea0003800000 */
.L_x_3041:
        /* <DEDUP_REMOVED lines=8> */
.L_x_3043:
[----:B------:R-:W-:Y:S01]  /*25d30*/  IMAD.MOV.U32 R11, RZ, RZ, R14 ;  /* 0x000000ffff0b7224 */ /* 0x000fe200078e000e */
[----:B------:R-:W-:Y:S06]  /*25d40*/  BRA `(.L_x_3044) ;  /* 0xfffffdd800e87947 */ /* 0x000fec000383ffff */
.L_x_2723:
[----:B------:R-:W-:Y:S01]  /*25d50*/  BSSY B1, `(.L_x_3045) ;  /* 0x0000008000017945 */ /* 0x000fe20003800000 */
[----:B0---4-:R-:W-:Y:S02]  /*25d60*/  IMAD.MOV.U32 R13, RZ, RZ, R119 ;  /* 0x000000ffff0d7224 */ /* 0x011fe400078e0077 */
[----:B------:R-:W-:Y:S02]  /*25d70*/  IMAD.MOV.U32 R12, RZ, RZ, 0x1 ;  /* 0x00000001ff0c7424 */ /* 0x000fe400078e00ff */
[----:B---3--:R-:W-:Y:S02]  /*25d80*/  IMAD.MOV.U32 R11, RZ, RZ, 0x1c1f ;  /* 0x00001c1fff0b7424 */ /* 0x008fe400078e00ff */
[----:B------:R-:W-:-:S07]  /*25d90*/  IMAD.MOV.U32 R15, RZ, RZ, -0x1 ;  /* 0xffffffffff0f7424 */ /* 0x000fce00078e00ff */
[----:B-12---:R-:W-:Y:S05]  /*25da0*/  WARPSYNC.COLLECTIVE R15, `(.L_x_3046) ;  /* 0x000000000f087348 */ /* 0x006fea0003c00000 */
[----:B------:R0:W3:Y:S02]  /*25db0*/  SHFL.IDX P6, R14, R13, R12, R11 ;  /* 0x0000000c0d0e7389 */ /* 0x0000e400000c000b */
[----:B0123--:R-:W-:Y:S01]  /*25dc0*/  ENDCOLLECTIVE ;  /* 0x000000000000791b */ /* 0x00ffe20003800000 */
.L_x_3046:
[----:B------:R-:W-:Y:S05]  /*25dd0*/  BSYNC B1 ;  /* 0x0000000000017941 */ /* 0x000fea0003800000 */
.L_x_3045:
        /* <DEDUP_REMOVED lines=8> */
.L_x_3047:
[----:B------:R-:W-:Y:S01]  /*25e60*/  IMAD.MOV.U32 R120, RZ, RZ, R14 ;  /* 0x000000ffff787224 */ /* 0x000fe200078e000e */
[----:B------:R-:W-:Y:S06]  /*25e70*/  BRA `(.L_x_3048) ;  /* 0xfffffdf0001c7947 */ /* 0x000fec000383ffff */
.L_x_2753:
[----:B-1----:R1:W2:Y:S02]  /*25e80*/  SYNCS.PHASECHK.TRANS64.TRYWAIT P5, [R88+URZ+0x30890], R89 ;  /* 0x03089059580075a7 */ /* 0x0022a400080a017f */
[----:B--2---:R-:W-:Y:S05]  /*25e90*/  @!P5 NANOSLEEP.SYNCS 0x989680 ;  /* 0x009896800000d95d */ /* 0x004fea0003900000 */
[----:B------:R-:W2:Y:S02]  /*25ea0*/  @!P5 SYNCS.PHASECHK.TRANS64 P5, [R88+URZ+0x30890], R89 ;  /* 0x030890595800d5a7 */ /* 0x000ea400080a007f */
[----:B--2---:R-:W-:Y:S05]  /*25eb0*/  @!P5 BRA `(.L_x_2753) ;  /* 0xfffffffc00f0d947 */ /* 0x004fea000383ffff */
[----:B------:R-:W-:Y:S05]  /*25ec0*/  BRA `(.L_x_3049) ;  /* 0xfffffe1000687947 */ /* 0x000fea000383ffff */
.L_x_2754:
[----:B------:R-:W-:Y:S01]  /*25ed0*/  BSSY B1, `(.L_x_3050) ;  /* 0x0000008000017945 */ /* 0x000fe20003800000 */
[----:B------:R-:W-:Y:S02]  /*25ee0*/  IMAD.MOV.U32 R13, RZ, RZ, R119 ;  /* 0x000000ffff0d7224 */ /* 0x000fe400078e0077 */
[----:B------:R-:W-:Y:S02]  /*25ef0*/  IMAD.MOV.U32 R12, RZ, RZ, RZ ;  /* 0x000000ffff0c7224 */ /* 0x000fe400078e00ff */
[----:B------:R-:W-:Y:S02]  /*25f00*/  IMAD.MOV.U32 R11, RZ, RZ, 0x1c1f ;  /* 0x00001c1fff0b7424 */ /* 0x000fe400078e00ff */
[----:B------:R-:W-:-:S07]  /*25f10*/  IMAD.MOV.U32 R15, RZ, RZ, -0x1 ;  /* 0xffffffffff0f7424 */ /* 0x000fce00078e00ff */
[----:B-1----:R-:W-:Y:S05]  /*25f20*/  WARPSYNC.COLLECTIVE R15, `(.L_x_3051) ;  /* 0x000000000f087348 */ /* 0x002fea0003c00000 */
[----:B------:R0:W2:Y:S02]  /*25f30*/  SHFL.IDX P6, R14, R13, R12, R11 ;  /* 0x0000000c0d0e7389 */ /* 0x0000a400000c000b */
[----:B012---:R-:W-:Y:S01]  /*25f40*/  ENDCOLLECTIVE ;  /* 0x000000000000791b */ /* 0x007fe20003800000 */
.L_x_3051:
[----:B------:R-:W-:Y:S05]  /*25f50*/  BSYNC B1 ;  /* 0x0000000000017941 */ /* 0x000fea0003800000 */
.L_x_3050:
        /* <DEDUP_REMOVED lines=8> */
.L_x_3052:
[----:B------:R-:W-:Y:S01]  /*25fe0*/  IMAD.MOV.U32 R11, RZ, RZ, R14 ;  /* 0x000000ffff0b7224 */ /* 0x000fe200078e000e */
[----:B------:R-:W-:Y:S06]  /*25ff0*/  BRA `(.L_x_3053) ;  /* 0xfffffe1000347947 */ /* 0x000fec000383ffff */
.L_x_2767:
        /* <DEDUP_REMOVED lines=8> */
.L_x_3055:
[----:B------:R-:W-:Y:S05]  /*26080*/  BSYNC B1 ;  /* 0x0000000000017941 */ /* 0x000fea0003800000 */
.L_x_3054:
        /* <DEDUP_REMOVED lines=8> */
.L_x_3056:
[----:B------:R-:W-:Y:S01]  /*26110*/  IMAD.MOV.U32 R36, RZ, RZ, R14 ;  /* 0x000000ffff247224 */ /* 0x000fe200078e000e */
[----:B------:R-:W-:Y:S06]  /*26120*/  BRA `(.L_x_3057) ;  /* 0xfffffe2400e47947 */ /* 0x000fec000383ffff */
.L_x_2780:
[----:B0-----:R0:W1:Y:S02]  /*26130*/  SYNCS.PHASECHK.TRANS64.TRYWAIT P3, [R88+URZ+0x30890], R89 ;  /* 0x03089059580075a7 */ /* 0x001064000806017f */
[----:B-1----:R-:W-:Y:S05]  /*26140*/  @!P3 NANOSLEEP.SYNCS 0x989680 ;  /* 0x009896800000b95d */ /* 0x002fea0003900000 */
[----:B------:R-:W1:Y:S02]  /*26150*/  @!P3 SYNCS.PHASECHK.TRANS64 P3, [R88+URZ+0x30890], R89 ;  /* 0x030890595800b5a7 */ /* 0x000e64000806007f */
[----:B-1----:R-:W-:Y:S05]  /*26160*/  @!P3 BRA `(.L_x_2780) ;  /* 0xfffffffc00f0b947 */ /* 0x002fea000383ffff */
[----:B------:R-:W-:Y:S05]  /*26170*/  BRA `(.L_x_3058) ;  /* 0xfffffe3c00e87947 */ /* 0x000fea000383ffff */
.L_x_2781:
        /* <DEDUP_REMOVED lines=8> */
.L_x_3060:
[----:B------:R-:W-:Y:S05]  /*26200*/  BSYNC B1 ;  /* 0x0000000000017941 */ /* 0x000fea0003800000 */
.L_x_3059:
        /* <DEDUP_REMOVED lines=8> */
.L_x_3061:
[----:B------:R-:W-:Y:S01]  /*26290*/  IMAD.MOV.U32 R38, RZ, RZ, R14 ;  /* 0x000000ffff267224 */ /* 0x000fe200078e000e */
[----:B------:R-:W-:Y:S06]  /*262a0*/  BRA `(.L_x_3062) ;  /* 0xfffffe40000c7947 */ /* 0x000fec000383ffff */
.L_x_2784:
        /* <DEDUP_REMOVED lines=8> */
.L_x_3064:
[----:B------:R-:W-:Y:S05]  /*26330*/  BSYNC B1 ;  /* 0x0000000000017941 */ /* 0x000fea0003800000 */
.L_x_3063:
        /* <DEDUP_REMOVED lines=8> */
.L_x_3065:
[----:B------:R-:W-:Y:S01]  /*263c0*/  IMAD.MOV.U32 R38, RZ, RZ, R14 ;  /* 0x000000ffff267224 */ /* 0x000fe200078e000e */
[----:B------:R-:W-:Y:S06]  /*263d0*/  BRA `(.L_x_3066) ;  /* 0xfffffe4000687947 */ /* 0x000fec000383ffff */
.L_x_2788:
[----:B---3--:R3:W0:Y:S02]  /*263e0*/  SYNCS.PHASECHK.TRANS64.TRYWAIT P2, [R88+URZ+0x308b0], R89 ;  /* 0x0308b059580075a7 */ /* 0x008624000804017f */
[----:B0-----:R-:W-:Y:S05]  /*263f0*/  @!P2 NANOSLEEP.SYNCS 0x989680 ;  /* 0x009896800000a95d */ /* 0x001fea0003900000 */
[----:B------:R-:W0:Y:S02]  /*26400*/  @!P2 SYNCS.PHASECHK.TRANS64 P2, [R88+URZ+0x308b0], R89 ;  /* 0x0308b0595800a5a7 */ /* 0x000e24000804007f */
[----:B0-----:R-:W-:Y:S05]  /*26410*/  @!P2 BRA `(.L_x_2788) ;  /* 0xfffffffc00f0a947 */ /* 0x001fea000383ffff */
[----:B------:R-:W-:Y:S05]  /*26420*/  BRA `(.L_x_3067) ;  /* 0xfffffe4400407947 */ /* 0x000fea000383ffff */
.L_x_2806:
        /* <DEDUP_REMOVED lines=8> */
.L_x_3069:
[----:B------:R-:W-:Y:S05]  /*264b0*/  BSYNC B1 ;  /* 0x0000000000017941 */ /* 0x000fea0003800000 */
.L_x_3068:
        /* <DEDUP_REMOVED lines=8> */
.L_x_3070:
[----:B------:R-:W-:Y:S02]  /*26540*/  IMAD.MOV.U32 R13, RZ, RZ, R10 ;  /* 0x000000ffff0d7224 */ /* 0x000fe400078e000a */
[----:B------:R-:W-:-:S07]  /*26550*/  IMAD.MOV.U32 R0, RZ, RZ, R14 ;  /* 0x000000ffff007224 */ /* 0x000fce00078e000e */
[----:B------:R-:W-:Y:S05]  /*26560*/  WARPSYNC.COLLECTIVE R15, `(.L_x_3071) ;  /* 0x000000000f087348 */ /* 0x000fea0003c00000 */
[----:B------:R0:W1:Y:S02]  /*26570*/  SHFL.IDX P6, R14, R13, R12, R11 ;  /* 0x0000000c0d0e7389 */ /* 0x00006400000c000b */
[----:B01----:R-:W-:Y:S01]  /*26580*/  ENDCOLLECTIVE ;  /* 0x000000000000791b */ /* 0x003fe20003800000 */
.L_x_3071:
[----:B------:R-:W-:Y:S02]  /*26590*/  IMAD.MOV.U32 R13, RZ, RZ, R4 ;  /* 0x000000ffff0d7224 */ /* 0x000fe400078e0004 */
[----:B------:R-:W-:-:S07]  /*265a0*/  IMAD.MOV.U32 R5, RZ, RZ, R14 ;  /* 0x000000ffff057224 */ /* 0x000fce00078e000e */
[----:B------:R-:W-:Y:S05]  /*265b0*/  WARPSYNC.COLLECTIVE R15, `(.L_x_3072) ;  /* 0x000000000f087348 */ /* 0x000fea0003c00000 */
[----:B------:R0:W1:Y:S02]  /*265c0*/  SHFL.IDX P6, R14, R13, R12, R11 ;  /* 0x0000000c0d0e7389 */ /* 0x00006400000c000b */
[----:B01----:R-:W-:Y:S01]  /*265d0*/  ENDCOLLECTIVE ;  /* 0x000000000000791b */ /* 0x003fe20003800000 */
.L_x_3072:
[----:B------:R-:W-:Y:S05]  /*265e0*/  BRA `(.L_x_3073) ;  /* 0xfffffe5400bc7947 */ /* 0x000fea000383ffff */
.L_x_2809:
[----:B------:R-:W-:Y:S01]  /*265f0*/  BSSY B1, `(.L_x_3074) ;  /* 0x0000008000017945 */ /* 0x000fe20003800000 */
[----:B------:R-:W-:Y:S02]  /*26600*/  IMAD.MOV.U32 R13, RZ, RZ, R7 ;  /* 0x000000ffff0d7224 */ /* 0x000fe400078e0007 */
[----:B------:R-:W-:Y:S02]  /*26610*/  IMAD.MOV.U32 R12, RZ, RZ, 0x1 ;  /* 0x00000001ff0c7424 */ /* 0x000fe400078e00ff */
[----:B------:R-:W-:Y:S02]  /*26620*/  IMAD.MOV.U32 R11, RZ, RZ, 0x1c1f ;  /* 0x00001c1fff0b7424 */ /* 0x000fe400078e00ff */
[----:B------:R-:W-:-:S07]  /*26630*/  IMAD.MOV.U32 R15, RZ, RZ, -0x1 ;  /* 0xffffffffff0f7424 */ /* 0x000fce00078e00ff */
[----:B0---4-:R-:W-:Y:S05]  /*26640*/  WARPSYNC.COLLECTIVE R15, `(.L_x_3075) ;  /* 0x000000000f087348 */ /* 0x011fea0003c00000 */
[----:B----4-:R1:W2:Y:S02]  /*26650*/  SHFL.IDX P6, R14, R13, R12, R11 ;  /* 0x0000000c0d0e7389 */ /* 0x0102a400000c000b */
[----:B012---:R-:W-:Y:S01]  /*26660*/  ENDCOLLECTIVE ;  /* 0x000000000000791b */ /* 0x007fe20003800000 */
.L_x_3075:
[----:B------:R-:W-:Y:S05]  /*26670*/  BSYNC B1 ;  /* 0x0000000000017941 */ /* 0x000fea0003800000 */
.L_x_3074:
[----:B------:R-:W-:Y:S01]  /*26680*/  MOV R13, R6 ;  /* 0x00000006000d7202 */ /* 0x000fe20000000f00 */
[----:B------:R-:W-:Y:S02]  /*26690*/  IMAD.MOV.U32 R12, RZ, RZ, 0x1 ;  /* 0x00000001ff0c7424 */ /* 0x000fe400078e00ff */
[----:B------:R-:W-:Y:S02]  /*266a0*/  IMAD.MOV.U32 R11, RZ, RZ, 0x1c1f ;  /* 0x00001c1fff0b7424 */ /* 0x000fe400078e00ff */
[----:B------:R-:W-:Y:S02]  /*266b0*/  IMAD.MOV.U32 R15, RZ, RZ, -0x1 ;  /* 0xffffffffff0f7424 */ /* 0x000fe400078e00ff */
[----:B------:R-:W-:-:S07]  /*266c0*/  IMAD.MOV.U32 R3, RZ, RZ, R14 ;  /* 0x000000ffff037224 */ /* 0x000fce00078e000e */
[----:B------:R-:W-:Y:S05]  /*266d0*/  WARPSYNC.COLLECTIVE R15, `(.L_x_3076) ;  /* 0x000000000f087348 */ /* 0x000fea0003c00000 */
[----:B------:R0:W1:Y:S02]  /*266e0*/  SHFL.IDX P6, R14, R13, R12, R11 ;  /* 0x0000000c0d0e7389 */ /* 0x00006400000c000b */
[----:B01----:R-:W-:Y:S01]  /*266f0*/  ENDCOLLECTIVE ;  /* 0x000000000000791b */ /* 0x003fe20003800000 */
.L_x_3076:
[----:B------:R-:W-:Y:S02]  /*26700*/  IMAD.MOV.U32 R13, RZ, RZ, R10 ;  /* 0x000000ffff0d7224 */ /* 0x000fe400078e000a */
[----:B------:R-:W-:-:S07]  /*26710*/  IMAD.MOV.U32 R0, RZ, RZ, R14 ;  /* 0x000000ffff007224 */ /* 0x000fce00078e000e */
[----:B------:R-:W-:Y:S05]  /*26720*/  WARPSYNC.COLLECTIVE R15, `(.L_x_3077) ;  /* 0x000000000f087348 */ /* 0x000fea0003c00000 */
[----:B------:R0:W1:Y:S02]  /*26730*/  SHFL.IDX P6, R14, R13, R12, R11 ;  /* 0x0000000c0d0e7389 */ /* 0x00006400000c000b */
[----:B01----:R-:W-:Y:S01]  /*26740*/  ENDCOLLECTIVE ;  /* 0x000000000000791b */ /* 0x003fe20003800000 */
.L_x_3077:
[----:B------:R-:W-:Y:S02]  /*26750*/  IMAD.MOV.U32 R13, RZ, RZ, R4 ;  /* 0x000000ffff0d7224 */ /* 0x000fe400078e0004 */
[----:B------:R-:W-:-:S07]  /*26760*/  IMAD.MOV.U32 R5, RZ, RZ, R14 ;  /* 0x000000ffff057224 */ /* 0x000fce00078e000e */
[----:B------:R-:W-:Y:S05]  /*26770*/  WARPSYNC.COLLECTIVE R15, `(.L_x_3078) ;  /* 0x000000000f087348 */ /* 0x000fea0003c00000 */
[----:B------:R0:W1:Y:S02]  /*26780*/  SHFL.IDX P6, R14, R13, R12, R11 ;  /* 0x0000000c0d0e7389 */ /* 0x00006400000c000b */
[----:B01----:R-:W-:Y:S01]  /*26790*/  ENDCOLLECTIVE ;  /* 0x000000000000791b */ /* 0x003fe20003800000 */
.L_x_3078:
[----:B------:R-:W-:Y:S01]  /*267a0*/  IMAD.MOV.U32 R4, RZ, RZ, R14 ;  /* 0x000000ffff047224 */ /* 0x000fe200078e000e */
[----:B------:R-:W-:Y:S06]  /*267b0*/  BRA `(.L_x_3079) ;  /* 0xfffffe5c00707947 */ /* 0x000fec000383ffff */
.L_x_2813:
[----:B0-----:R0:W1:Y:S02]  /*267c0*/  SYNCS.PHASECHK.TRANS64.TRYWAIT P0, [R2+URZ+0x30800], R5 ;  /* 0x03080005020075a7 */ /* 0x001064000800017f */
[----:B-1----:R-:W-:Y:S05]  /*267d0*/  @!P0 NANOSLEEP.SYNCS 0x989680 ;  /* 0x009896800000895d */ /* 0x002fea0003900000 */
[----:B------:R-:W1:Y:S02]  /*267e0*/  @!P0 SYNCS.PHASECHK.TRANS64 P0, [R2+URZ+0x30800], R5 ;  /* 0x03080005020085a7 */ /* 0x000e64000800007f */
[----:B-1----:R-:W-:Y:S05]  /*267f0*/  @!P0 BRA `(.L_x_2813) ;  /* 0xfffffffc00f08947 */ /* 0x002fea000383ffff */
[----:B------:R-:W-:Y:S05]  /*26800*/  BRA `(.L_x_3080) ;  /* 0xfffffe64009c7947 */ /* 0x000fea000383ffff */
.L_x_2837:
        /* <DEDUP_REMOVED lines=8> */
.L_x_3082:
[----:B------:R-:W-:Y:S05]  /*26890*/  BSYNC B1 ;  /* 0x0000000000017941 */ /* 0x000fea0003800000 */
.L_x_3081:
        /* <DEDUP_REMOVED lines=8> */
.L_x_3083:
[----:B------:R-:W-:Y:S02]  /*26920*/  IMAD.MOV.U32 R13, RZ, RZ, R21 ;  /* 0x000000ffff0d7224 */ /* 0x000fe400078e0015 */
[----:B------:R-:W-:-:S07]  /*26930*/  IMAD.MOV.U32 R0, RZ, RZ, R14 ;  /* 0x000000ffff007224 */ /* 0x000fce00078e000e */
[----:B------:R-:W-:Y:S05]  /*26940*/  WARPSYNC.COLLECTIVE R15, `(.L_x_3084) ;  /* 0x000000000f087348 */ /* 0x000fea0003c00000 */
[----:B------:R0:W1:Y:S02]  /*26950*/  SHFL.IDX P6, R14, R13, R12, R11 ;  /* 0x0000000c0d0e7389 */ /* 0x00006400000c000b */
[----:B01----:R-:W-:Y:S01]  /*26960*/  ENDCOLLECTIVE ;  /* 0x000000000000791b */ /* 0x003fe20003800000 */
.L_x_3084:
[----:B------:R-:W-:Y:S02]  /*26970*/  IMAD.MOV.U32 R13, RZ, RZ, R20 ;  /* 0x000000ffff0d7224 */ /* 0x000fe400078e0014 */
[----:B------:R-:W-:-:S07]  /*26980*/  IMAD.MOV.U32 R5, RZ, RZ, R14 ;  /* 0x000000ffff057224 */ /* 0x000fce00078e000e */
[----:B------:R-:W-:Y:S05]  /*26990*/  WARPSYNC.COLLECTIVE R15, `(.L_x_3085) ;  /* 0x000000000f087348 */ /* 0x000fea0003c00000 */
[----:B------:R0:W1:Y:S02]  /*269a0*/  SHFL.IDX P6, R14, R13, R12, R11 ;  /* 0x0000000c0d0e7389 */ /* 0x00006400000c000b */
[----:B01----:R-:W-:Y:S01]  /*269b0*/  ENDCOLLECTIVE ;  /* 0x000000000000791b */ /* 0x003fe20003800000 */
.L_x_3085:
[----:B------:R-:W-:Y:S05]  /*269c0*/  BRA `(.L_x_3086) ;  /* 0xfffffe8c00387947 */ /* 0x000fea000383ffff */
.L_x_2840:
        /* <DEDUP_REMOVED lines=8> */
.L_x_3088:
[----:B------:R-:W-:Y:S05]  /*26a50*/  BSYNC B1 ;  /* 0x0000000000017941 */ /* 0x000fea0003800000 */
.L_x_3087:
        /* <DEDUP_REMOVED lines=8> */
.L_x_3089:
[----:B------:R-:W-:Y:S01]  /*26ae0*/  IMAD.MOV.U32 R13, RZ, RZ, R21 ;  /* 0x000000ffff0d7224 */ /* 0x000fe200078e0015 */
[----:B------:R-:W-:-:S07]  /*26af0*/  MOV R0, R14 ;  /* 0x0000000e00007202 */ /* 0x000fce0000000f00 */
[----:B------:R-:W-:Y:S05]  /*26b00*/  WARPSYNC.COLLECTIVE R15, `(.L_x_3090) ;  /* 0x000000000f087348 */ /* 0x000fea0003c00000 */
[----:B------:R0:W1:Y:S02]  /*26b10*/  SHFL.IDX P6, R14, R13, R12, R11 ;  /* 0x0000000c0d0e7389 */ /* 0x00006400000c000b */
[----:B01----:R-:W-:Y:S01]  /*26b20*/  ENDCOLLECTIVE ;  /* 0x000000000000791b */ /* 0x003fe20003800000 */
.L_x_3090:
[----:B------:R-:W-:Y:S02]  /*26b30*/  IMAD.MOV.U32 R13, RZ, RZ, R20 ;  /* 0x000000ffff0d7224 */ /* 0x000fe400078e0014 */
[----:B------:R-:W-:-:S07]  /*26b40*/  IMAD.MOV.U32 R21, RZ, RZ, R14 ;  /* 0x000000ffff157224 */ /* 0x000fce00078e000e */
[----:B------:R-:W-:Y:S05]  /*26b50*/  WARPSYNC.COLLECTIVE R15, `(.L_x_3091) ;  /* 0x000000000f087348 */ /* 0x000fea0003c00000 */
[----:B------:R0:W1:Y:S02]  /*26b60*/  SHFL.IDX P6, R14, R13, R12, R11 ;  /* 0x0000000c0d0e7389 */ /* 0x00006400000c000b */
[----:B01----:R-:W-:Y:S01]  /*26b70*/  ENDCOLLECTIVE ;  /* 0x000000000000791b */ /* 0x003fe20003800000 */
.L_x_3091:
[----:B------:R-:W-:Y:S01]  /*26b80*/  IMAD.MOV.U32 R20, RZ, RZ, R14 ;  /* 0x000000ffff147224 */ /* 0x000fe200078e000e */
[----:B------:R-:W-:Y:S06]  /*26b90*/  BRA `(.L_x_3092) ;  /* 0xfffffe9000787947 */ /* 0x000fec000383ffff */
.L_x_2844:
[----:B0-----:R0:W1:Y:S02]  /*26ba0*/  SYNCS.PHASECHK.TRANS64.TRYWAIT P0, [R2+URZ+0x30800], R61 ;  /* 0x0308003d020075a7 */ /* 0x001064000800017f */
[----:B-1----:R-:W-:Y:S05]  /*26bb0*/  @!P0 NANOSLEEP.SYNCS 0x989680 ;  /* 0x009896800000895d */ /* 0x002fea0003900000 */
[----:B------:R-:W1:Y:S02]  /*26bc0*/  @!P0 SYNCS.PHASECHK.TRANS64 P0, [R2+URZ+0x30800], R61 ;  /* 0x0308003d020085a7 */ /* 0x000e64000800007f */
[----:B-1----:R-:W-:Y:S05]  /*26bd0*/  @!P0 BRA `(.L_x_2844) ;  /* 0xfffffffc00f08947 */ /* 0x002fea000383ffff */
[----:B------:R-:W-:Y:S05]  /*26be0*/  BRA `(.L_x_3093) ;  /* 0xfffffe9800107947 */ /* 0x000fea000383ffff */
.L_x_2858:
[----:B-1----:R1:W2:Y:S02]  /*26bf0*/  SYNCS.PHASECHK.TRANS64.TRYWAIT P1, [R5+URZ+0x30830], R0 ;  /* 0x03083000050075a7 */ /* 0x0022a4000802017f */
[----:B--2---:R-:W-:Y:S05]  /*26c00*/  @!P1 NANOSLEEP.SYNCS 0x989680 ;  /* 0x009896800000995d */ /* 0x004fea0003900000 */
[----:B------:R-:W2:Y:S02]  /*26c10*/  @!P1 SYNCS.PHASECHK.TRANS64 P1, [R5+URZ+0x30830], R0 ;  /* 0x03083000050095a7 */ /* 0x000ea4000802007f */
[----:B--2---:R-:W-:Y:S05]  /*26c20*/  @!P1 BRA `(.L_x_2858) ;  /* 0xfffffffc00f09947 */ /* 0x004fea000383ffff */
[----:B------:R-:W-:Y:S05]  /*26c30*/  BRA `(.L_x_2857) ;  /* 0xfffffec000947947 */ /* 0x000fea000383ffff */
.L_x_2866:
[----:B-1----:R1:W2:Y:S02]  /*26c40*/  SYNCS.PHASECHK.TRANS64.TRYWAIT P2, [R13+URZ+0x30830], R0 ;  /* 0x030830000d0075a7 */ /* 0x0022a4000804017f */
[----:B--2---:R-:W-:Y:S05]  /*26c50*/  @!P2 NANOSLEEP.SYNCS 0x989680 ;  /* 0x009896800000a95d */ /* 0x004fea0003900000 */
[----:B------:R-:W2:Y:S02]  /*26c60*/  @!P2 SYNCS.PHASECHK.TRANS64 P2, [R13+URZ+0x30830], R0 ;  /* 0x030830000d00a5a7 */ /* 0x000ea4000804007f */
[----:B--2---:R-:W-:Y:S05]  /*26c70*/  @!P2 BRA `(.L_x_2866) ;  /* 0xfffffffc00f0a947 */ /* 0x004fea000383ffff */
[----:B------:R-:W-:Y:S05]  /*26c80*/  BRA `(.L_x_2865) ;  /* 0xfffffeec00187947 */ /* 0x000fea000383ffff */
.L_x_2871:
[----:B-1----:R1:W2:Y:S02]  /*26c90*/  SYNCS.PHASECHK.TRANS64.TRYWAIT P2, [R15+URZ+0x30850], R0 ;  /* 0x030850000f0075a7 */ /* 0x0022a4000804017f */
[----:B--2---:R-:W-:Y:S05]  /*26ca0*/  @!P2 NANOSLEEP.SYNCS 0x989680 ;  /* 0x009896800000a95d */ /* 0x004fea0003900000 */
[----:B------:R-:W2:Y:S02]  /*26cb0*/  @!P2 SYNCS.PHASECHK.TRANS64 P2, [R15+URZ+0x30850], R0 ;  /* 0x030850000f00a5a7 */ /* 0x000ea4000804007f */
[----:B--2---:R-:W-:Y:S05]  /*26cc0*/  @!P2 BRA `(.L_x_2871) ;  /* 0xfffffffc00f0a947 */ /* 0x004fea000383ffff */
[----:B------:R-:W-:Y:S05]  /*26cd0*/  BRA `(.L_x_2870) ;  /* 0xfffffef800bc7947 */ /* 0x000fea000383ffff */
.L_x_2881:
[----:B-1----:R1:W2:Y:S02]  /*26ce0*/  SYNCS.PHASECHK.TRANS64.TRYWAIT P1, [R0+URZ+0x30830], R3 ;  /* 0x03083003000075a7 */ /* 0x0022a4000802017f */
[----:B--2---:R-:W-:Y:S05]  /*26cf0*/  @!P1 NANOSLEEP.SYNCS 0x989680 ;  /* 0x009896800000995d */ /* 0x004fea0003900000 */
[----:B------:R-:W2:Y:S02]  /*26d00*/  @!P1 SYNCS.PHASECHK.TRANS64 P1, [R0+URZ+0x30830], R3 ;  /* 0x03083003000095a7 */ /* 0x000ea4000802007f */
[----:B--2---:R-:W-:Y:S05]  /*26d10*/  @!P1 BRA `(.L_x_2881) ;  /* 0xfffffffc00f09947 */ /* 0x004fea000383ffff */
[----:B------:R-:W-:Y:S05]  /*26d20*/  BRA `(.L_x_2880) ;  /* 0xffffff1c00107947 */ /* 0x000fea000383ffff */
.L_x_2886:
[----:B-1----:R1:W2:Y:S02]  /*26d30*/  SYNCS.PHASECHK.TRANS64.TRYWAIT P1, [R15+URZ+0x30850], R0 ;  /* 0x030850000f0075a7 */ /* 0x0022a4000802017f */
[----:B--2---:R-:W-:Y:S05]  /*26d40*/  @!P1 NANOSLEEP.SYNCS 0x989680 ;  /* 0x009896800000995d */ /* 0x004fea0003900000 */
[----:B------:R-:W2:Y:S02]  /*26d50*/  @!P1 SYNCS.PHASECHK.TRANS64 P1, [R15+URZ+0x30850], R0 ;  /* 0x030850000f0095a7 */ /* 0x000ea4000802007f */
[----:B--2---:R-:W-:Y:S05]  /*26d60*/  @!P1 BRA `(.L_x_2886) ;  /* 0xfffffffc00f09947 */ /* 0x004fea000383ffff */
[----:B------:R-:W-:Y:S05]  /*26d70*/  BRA `(.L_x_2885) ;  /* 0xffffff2800ac7947 */ /* 0x000fea000383ffff */
.L_x_2894:
[----:B-1----:R1:W2:Y:S02]  /*26d80*/  SYNCS.PHASECHK.TRANS64.TRYWAIT P1, [R10+URZ+0x30850], R5 ;  /* 0x030850050a0075a7 */ /* 0x0022a4000802017f */
[----:B--2---:R-:W-:Y:S05]  /*26d90*/  @!P1 NANOSLEEP.SYNCS 0x989680 ;  /* 0x009896800000995d */ /* 0x004fea0003900000 */
[----:B------:R-:W2:Y:S02]  /*26da0*/  @!P1 SYNCS.PHASECHK.TRANS64 P1, [R10+URZ+0x30850], R5 ;  /* 0x030850050a0095a7 */ /* 0x000ea4000802007f */
[----:B--2---:R-:W-:Y:S05]  /*26db0*/  @!P1 BRA `(.L_x_2894) ;  /* 0xfffffffc00f09947 */ /* 0x004fea000383ffff */
[----:B------:R-:W-:Y:S05]  /*26dc0*/  BRA `(.L_x_2893) ;  /* 0xffffff4800887947 */ /* 0x000fea000383ffff */
.L_x_2931:
        /* <DEDUP_REMOVED lines=8> */
[----:B-1----:R-:W-:Y:S05]  /*26e50*/  WARPSYNC.COLLECTIVE R15, `(.L_x_3095) ;  /* 0x000000000f087348 */ /* 0x002fea0003c00000 */
[----:B------:R0:W2:Y:S02]  /*26e60*/  SHFL.IDX P6, R14, R13, R12, R11 ;  /* 0x0000000c0d0e7389 */ /* 0x0000a400000c000b */
[----:B012---:R-:W-:Y:S01]  /*26e70*/  ENDCOLLECTIVE ;  /* 0x000000000000791b */ /* 0x007fe20003800000 */
.L_x_3095:
[----:B------:R-:W-:Y:S05]  /*26e80*/  BSYNC B1 ;  /* 0x0000000000017941 */ /* 0x000fea0003800000 */
.L_x_3094:
[----:B------:R-:W-:Y:S05]  /*26e90*/  BRA `(.L_x_3096) ;  /* 0xffffff9000487947 */ /* 0x000fea000383ffff */
.L_x_2933:
[----:B------:R-:W-:Y:S01]  /*26ea0*/  BSSY B1, `(.L_x_3097) ;  /* 0x0000006000017945 */ /* 0x000fe20003800000 */
[----:B------:R-:W-:-:S07]  /*26eb0*/  IMAD.MOV.U32 R15, RZ, RZ, -0x1 ;  /* 0xffffffffff0f7424 */ /* 0x000fce00078e00ff */
[----:B01----:R-:W-:Y:S05]  /*26ec0*/  WARPSYNC.COLLECTIVE R15, `(.L_x_3098) ;  /* 0x000000000f0c7348 */ /* 0x003fea0003c00000 */
[----:B------:R-:W-:Y:S02]  /*26ed0*/  ELECT P6, UR62, PT ;  /* 0x00000000003e782f */ /* 0x000fe400038c0000 */
[----:B------:R-:W-:Y:S01]  /*26ee0*/  MOV R14, UR62 ;  /* 0x0000003e000e7c02 */ /* 0x000fe20008000f00 */
[----:B01----:R-:W-:Y:S10]  /*26ef0*/  ENDCOLLECTIVE ;  /* 0x000000000000791b */ /* 0x003ff40003800000 */
.L_x_3098:
[----:B------:R-:W-:Y:S05]  /*26f00*/  BSYNC B1 ;  /* 0x0000000000017941 */ /* 0x000fea0003800000 */
.L_x_3097:
[----:B------:R-:W-:Y:S05]  /*26f10*/  BRA `(.L_x_2932) ;  /* 0xffffff9000407947 */ /* 0x000fea000383ffff */
.L_x_2935:
[----:B0-----:R0:W2:Y:S02]  /*26f20*/  SYNCS.PHASECHK.TRANS64.TRYWAIT P0, [R22+URZ+0x30820], R7 ;  /* 0x03082007160075a7 */ /* 0x0010a4000800017f */
[----:B--2---:R-:W-:Y:S05]  /*26f30*/  @!P0 NANOSLEEP.SYNCS 0x989680 ;  /* 0x009896800000895d */ /* 0x004fea0003900000 */
[----:B------:R-:W2:Y:S02]  /*26f40*/  @!P0 SYNCS.PHASECHK.TRANS64 P0, [R22+URZ+0x30820], R7 ;  /* 0x03082007160085a7 */ /* 0x000ea4000800007f */
[----:B--2---:R-:W-:Y:S05]  /*26f50*/  @!P0 BRA `(.L_x_2935) ;  /* 0xfffffffc00f08947 */ /* 0x004fea000383ffff */
[----:B------:R-:W-:Y:S05]  /*26f60*/  BRA `(.L_x_3099) ;  /* 0xffffff9000507947 */ /* 0x000fea000383ffff */
.L_x_2939:
[----:B-1----:R1:W2:Y:S02]  /*26f70*/  SYNCS.PHASECHK.TRANS64.TRYWAIT P0, [R11+URZ+0x308a0], R10 ;  /* 0x0308a00a0b0075a7 */ /* 0x0022a4000800017f */
[----:B--2---:R-:W-:Y:S05]  /*26f80*/  @!P0 NANOSLEEP.SYNCS 0x989680 ;  /* 0x009896800000895d */ /* 0x004fea0003900000 */
[----:B------:R-:W2:Y:S02]  /*26f90*/  @!P0 SYNCS.PHASECHK.TRANS64 P0, [R11+URZ+0x308a0], R10 ;  /* 0x0308a00a0b0085a7 */ /* 0x000ea4000800007f */
[----:B--2---:R-:W-:Y:S05]  /*26fa0*/  @!P0 BRA `(.L_x_2939) ;  /* 0xfffffffc00f08947 */ /* 0x004fea000383ffff */
[----:B------:R-:W-:Y:S05]  /*26fb0*/  BRA `(.L_x_3100) ;  /* 0xffffff9000687947 */ /* 0x000fea000383ffff */
.L_x_2946:
[----:B0-----:R0:W2:Y:S02]  /*26fc0*/  SYNCS.PHASECHK.TRANS64.TRYWAIT P0, [R11+URZ+0x308c0], R10 ;  /* 0x0308c00a0b0075a7 */ /* 0x0010a4000800017f */
[----:B--2---:R-:W-:Y:S05]  /*26fd0*/  @!P0 NANOSLEEP.SYNCS 0x989680 ;  /* 0x009896800000895d */ /* 0x004fea0003900000 */
[----:B------:R-:W2:Y:S02]  /*26fe0*/  @!P0 SYNCS.PHASECHK.TRANS64 P0, [R11+URZ+0x308c0], R10 ;  /* 0x0308c00a0b0085a7 */ /* 0x000ea4000800007f */
[----:B--2---:R-:W-:Y:S05]  /*26ff0*/  @!P0 BRA `(.L_x_2946) ;  /* 0xfffffffc00f08947 */ /* 0x004fea000383ffff */
[----:B------:R-:W-:Y:S05]  /*27000*/  BRA `(.L_x_3101) ;  /* 0xffffff9400647947 */ /* 0x000fea000383ffff */
.L_x_2955:
[----:B-1----:R1:W2:Y:S02]  /*27010*/  SYNCS.PHASECHK.TRANS64.TRYWAIT P1, [R10+URZ+0x308a0], R9 ;  /* 0x0308a0090a0075a7 */ /* 0x0022a4000802017f */
[----:B--2---:R-:W-:Y:S05]  /*27020*/  @!P1 NANOSLEEP.SYNCS 0x989680 ;  /* 0x009896800000995d */ /* 0x004fea0003900000 */
[----:B------:R-:W2:Y:S02]  /*27030*/  @!P1 SYNCS.PHASECHK.TRANS64 P1, [R10+URZ+0x308a0], R9 ;  /* 0x0308a0090a0095a7 */ /* 0x000ea4000802007f */
[----:B--2---:R-:W-:Y:S05]  /*27040*/  @!P1 BRA `(.L_x_2955) ;  /* 0xfffffffc00f09947 */ /* 0x004fea000383ffff */
[----:B------:R-:W-:Y:S05]  /*27050*/  BRA `(.L_x_3102) ;  /* 0xffffff9800987947 */ /* 0x000fea000383ffff */
.L_x_2962:
[----:B0-----:R0:W2:Y:S02]  /*27060*/  SYNCS.PHASECHK.TRANS64.TRYWAIT P1, [R10+URZ+0x308c0], R9 ;  /* 0x0308c0090a0075a7 */ /* 0x0010a4000802017f */
[----:B--2---:R-:W-:Y:S05]  /*27070*/  @!P1 NANOSLEEP.SYNCS 0x989680 ;  /* 0x009896800000995d */ /* 0x004fea0003900000 */
[----:B------:R-:W2:Y:S02]  /*27080*/  @!P1 SYNCS.PHASECHK.TRANS64 P1, [R10+URZ+0x308c0], R9 ;  /* 0x0308c0090a0095a7 */ /* 0x000ea4000802007f */
[----:B--2---:R-:W-:Y:S05]  /*27090*/  @!P1 BRA `(.L_x_2962) ;  /* 0xfffffffc00f09947 */ /* 0x004fea000383ffff */
[----:B------:R-:W-:Y:S05]  /*270a0*/  BRA `(.L_x_3103) ;  /* 0xffffff9c00907947 */ /* 0x000fea000383ffff */
.L_x_2977:
        /* <DEDUP_REMOVED lines=11> */
.L_x_3105:
[----:B------:R-:W-:Y:S05]  /*27160*/  BSYNC B0 ;  /* 0x0000000000007941 */ /* 0x000fea0003800000 */
.L_x_3104:
[----:B------:R-:W-:Y:S05]  /*27170*/  BRA `(.L_x_3106) ;  /* 0xffffffa800e47947 */ /* 0x000fea000383ffff */
.L_x_2980:
[----:B0-----:R0:W1:Y:S02]  /*27180*/  SYNCS.PHASECHK.TRANS64.TRYWAIT P0, [R7+URZ+0x30840], R2 ;  /* 0x03084002070075a7 */ /* 0x001064000800017f */
[----:B-1----:R-:W-:Y:S05]  /*27190*/  @!P0 NANOSLEEP.SYNCS 0x989680 ;  /* 0x009896800000895d */ /* 0x002fea0003900000 */
[----:B------:R-:W1:Y:S02]  /*271a0*/  @!P0 SYNCS.PHASECHK.TRANS64 P0, [R7+URZ+0x30840], R2 ;  /* 0x03084002070085a7 */ /* 0x000e64000800007f */
[----:B-1----:R-:W-:Y:S05]  /*271b0*/  @!P0 BRA `(.L_x_2980) ;  /* 0xfffffffc00f08947 */ /* 0x002fea000383ffff */
[----:B------:R-:W-:Y:S05]  /*271c0*/  BRA `(.L_x_3107) ;  /* 0xffffffac00407947 */ /* 0x000fea000383ffff */
.L_x_2981:
        /* <DEDUP_REMOVED lines=8> */
.L_x_3109:
[----:B------:R-:W-:Y:S05]  /*27250*/  BSYNC B0 ;  /* 0x0000000000007941 */ /* 0x000fea0003800000 */
.L_x_3108:
        /* <DEDUP_REMOVED lines=9> */
.L_x_3110:
[----:B------:R-:W-:Y:S02]  /*272f0*/  IMAD.MOV.U32 R13, RZ, RZ, R0 ;  /* 0x000000ffff0d7224 */ /* 0x000fe400078e0000 */
[----:B------:R-:W-:Y:S02]  /*27300*/  IMAD.MOV.U32 R12, RZ, RZ, 0x1 ;  /* 0x00000001ff0c7424 */ /* 0x000fe400078e00ff */
[----:B------:R-:W-:-:S07]  /*27310*/  IMAD.MOV.U32 R3, RZ, RZ, R14 ;  /* 0x000000ffff037224 */ /* 0x000fce00078e000e */
[----:B------:R-:W-:Y:S05]  /*27320*/  WARPSYNC.COLLECTIVE R15, `(.L_x_3111) ;  /* 0x000000000f087348 */ /* 0x000fea0003c00000 */
[----:B------:R0:W1:Y:S02]  /*27330*/  SHFL.IDX P6, R14, R13, R12, R11 ;  /* 0x0000000c0d0e7389 */ /* 0x00006400000c000b */
[----:B01----:R-:W-:Y:S01]  /*27340*/  ENDCOLLECTIVE ;  /* 0x000000000000791b */ /* 0x003fe20003800000 */
.L_x_3111:
        /* <DEDUP_REMOVED lines=17> */
.L_x_3112:
[----:B------:R-:W-:Y:S02]  /*27460*/  @P1 IMAD R8, R5, 0x2, R22 ;  /* 0x0000000205081824 */ /* 0x000fe400078e0216 */
[----:B------:R-:W-:Y:S02]  /*27470*/  IMAD.MOV.U32 R13, RZ, RZ, R0 ;  /* 0x000000ffff0d7224 */ /* 0x000fe400078e0000 */
[----:B------:R-:W-:Y:S02]  /*27480*/  IMAD.MOV.U32 R12, RZ, RZ, 0x2 ;  /* 0x00000002ff0c7424 */ /* 0x000fe400078e00ff */
[----:B------:R-:W-:-:S07]  /*27490*/  IMAD.MOV.U32 R3, RZ, RZ, R14 ;  /* 0x000000ffff037224 */ /* 0x000fce00078e000e */
[----:B------:R-:W-:Y:S05]  /*274a0*/  WARPSYNC.COLLECTIVE R15, `(.L_x_3113) ;  /* 0x000000000f087348 */ /* 0x000fea0003c00000 */
[----:B------:R0:W1:Y:S02]  /*274b0*/  SHFL.IDX P6, R14, R13, R12, R11 ;  /* 0x0000000c0d0e7389 */ /* 0x00006400000c000b */
[----:B01----:R-:W-:Y:S01]  /*274c0*/  ENDCOLLECTIVE ;  /* 0x000000000000791b */ /* 0x003fe20003800000 */
.L_x_3113:
        /* <DEDUP_REMOVED lines=17> */
.L_x_3114:
[----:B------:R-:W-:Y:S02]  /*275e0*/  @P1 IMAD R8, R5, 0x2, R22 ;  /* 0x0000000205081824 */ /* 0x000fe400078e0216 */
[----:B------:R-:W-:Y:S02]  /*275f0*/  IMAD.MOV.U32 R13, RZ, RZ, R0 ;  /* 0x000000ffff0d7224 */ /* 0x000fe400078e0000 */
[----:B------:R-:W-:Y:S02]  /*27600*/  IMAD.MOV.U32 R12, RZ, RZ, 0x3 ;  /* 0x00000003ff0c7424 */ /* 0x000fe400078e00ff */
[----:B------:R-:W-:-:S07]  /*27610*/  IMAD.MOV.U32 R3, RZ, RZ, R14 ;  /* 0x000000ffff037224 */ /* 0x000fce00078e000e */
[----:B------:R-:W-:Y:S05]  /*27620*/  WARPSYNC.COLLECTIVE R15, `(.L_x_3115) ;  /* 0x000000000f087348 */ /* 0x000fea0003c00000 */
[----:B------:R0:W1:Y:S02]  /*27630*/  SHFL.IDX P6, R14, R13, R12, R11 ;  /* 0x0000000c0d0e7389 */ /* 0x00006400000c000b */
[----:B01----:R-:W-:Y:S01]  /*27640*/  ENDCOLLECTIVE ;  /* 0x000000000000791b */ /* 0x003fe20003800000 */
.L_x_3115:
        /* <DEDUP_REMOVED lines=17> */
.L_x_3116:
[----:B------:R-:W-:Y:S02]  /*27760*/  @P1 IMAD R8, R5, 0x2, R22 ;  /* 0x0000000205081824 */ /* 0x000fe400078e0216 */
[----:B------:R-:W-:Y:S02]  /*27770*/  IMAD.MOV.U32 R13, RZ, RZ, R0 ;  /* 0x000000ffff0d7224 */ /* 0x000fe400078e0000 */
[----:B------:R-:W-:Y:S02]  /*27780*/  IMAD.MOV.U32 R12, RZ, RZ, 0x4 ;  /* 0x00000004ff0c7424 */ /* 0x000fe400078e00ff */
[----:B------:R-:W-:-:S07]  /*27790*/  IMAD.MOV.U32 R3, RZ, RZ, R14 ;  /* 0x000000ffff037224 */ /* 0x000fce00078e000e */
[----:B------:R-:W-:Y:S05]  /*277a0*/  WARPSYNC.COLLECTIVE R15, `(.L_x_3117) ;  /* 0x000000000f087348 */ /* 0x000fea0003c00000 */
[----:B------:R0:W1:Y:S02]  /*277b0*/  SHFL.IDX P6, R14, R13, R12, R11 ;  /* 0x0000000c0d0e7389 */ /* 0x00006400000c000b */
[----:B01----:R-:W-:Y:S01]  /*277c0*/  ENDCOLLECTIVE ;  /* 0x000000000000791b */ /* 0x003fe20003800000 */
.L_x_3117:
        /* <DEDUP_REMOVED lines=17> */
.L_x_3118:
[----:B------:R-:W-:Y:S02]  /*278e0*/  @P1 IMAD R8, R5, 0x2, R22 ;  /* 0x0000000205081824 */ /* 0x000fe400078e0216 */
[----:B------:R-:W-:Y:S02]  /*278f0*/  IMAD.MOV.U32 R13, RZ, RZ, R0 ;  /* 0x000000ffff0d7224 */ /* 0x000fe400078e0000 */
[----:B------:R-:W-:Y:S02]  /*27900*/  IMAD.MOV.U32 R12, RZ, RZ, 0x5 ;  /* 0x00000005ff0c7424 */ /* 0x000fe400078e00ff */
[----:B------:R-:W-:-:S07]  /*27910*/  IMAD.MOV.U32 R3, RZ, RZ, R14 ;  /* 0x000000ffff037224 */ /* 0x000fce00078e000e */
[----:B------:R-:W-:Y:S05]  /*27920*/  WARPSYNC.COLLECTIVE R15, `(.L_x_3119) ;  /* 0x000000000f087348 */ /* 0x000fea0003c00000 */
[----:B------:R0:W1:Y:S02]  /*27930*/  SHFL.IDX P6, R14, R13, R12, R11 ;  /* 0x0000000c0d0e7389 */ /* 0x00006400000c000b */
[----:B01----:R-:W-:Y:S01]  /*27940*/  ENDCOLLECTIVE ;  /* 0x000000000000791b */ /* 0x003fe20003800000 */
.L_x_3119:
        /* <DEDUP_REMOVED lines=10> */
.L_x_3120:
        /* <DEDUP_REMOVED lines=8> */
.L_x_2986:
[----:B------:R-:W-:Y:S01]  /*27a70*/  IMAD.MOV.U32 R13, RZ, RZ, R4 ;  /* 0x000000ffff0d7224 */ /* 0x000fe200078e0004 */
[----:B------:R-:W-:Y:S01]  /*27a80*/  MOV R15, 0xffffffff ;  /* 0xffffffff000f7802 */ /* 0x000fe20000000f00 */
[----:B------:R-:W-:Y:S02]  /*27a90*/  IMAD.MOV.U32 R12, RZ, RZ, RZ ;  /* 0x000000ffff0c7224 */ /* 0x000fe400078e00ff */
[----:B------:R-:W-:Y:S02]  /*27aa0*/  IMAD.MOV.U32 R11, RZ, RZ, 0x181f ;  /* 0x0000181fff0b7424 */ /* 0x000fe400078e00ff */
[----:B-----5:R-:W-:Y:S02]  /*27ab0*/  IMAD R5, R10, R6, RZ ;  /* 0x000000060a057224 */ /* 0x020fe400078e02ff */
[----:B------:R-:W-:-:S07]  /*27ac0*/  IMAD R17, R17, 0x80, R9 ;  /* 0x0000008011117824 */ /* 0x000fce00078e0209 */
[----:B------:R-:W-:Y:S05]  /*27ad0*/  WARPSYNC.COLLECTIVE R15, `(.L_x_3122) ;  /* 0x000000000f087348 */ /* 0x000fea0003c00000 */
[----:B------:R0:W1:Y:S02]  /*27ae0*/  SHFL.IDX P6, R14, R13, R12, R11 ;  /* 0x0000000c0d0e7389 */ /* 0x00006400000c000b */
[----:B01----:R-:W-:Y:S01]  /*27af0*/  ENDCOLLECTIVE ;  /* 0x000000000000791b */ /* 0x003fe20003800000 */
.L_x_3122:
[C---:B------:R-:W-:Y:S01]  /*27b00*/  VIADD R6, R17.reuse, 0x10 ;  /* 0x0000001011067836 */ /* 0x040fe20000000000 */
[----:B------:R-:W-:Y:S01]  /*27b10*/  ISETP.GE.AND P1, PT, R17, R5, PT ;  /* 0x000000051100720c */ /* 0x000fe20003f26270 */
[----:B------:R-:W-:Y:S02]  /*27b20*/  IMAD.MOV.U32 R13, RZ, RZ, R0 ;  /* 0x000000ffff0d7224 */ /* 0x000fe400078e0000 */
[----:B------:R-:W-:-:S10]  /*27b30*/  IMAD.MOV.U32 R2, RZ, RZ, R14 ;  /* 0x000000ffff027224 */ /* 0x000fd400078e000e */
[----:B------:R-:W-:Y:S05]  /*27b40*/  WARPSYNC.COLLECTIVE R15, `(.L_x_3123) ;  /* 0x000000000f087348 */ /* 0x000fea0003c00000 */
[----:B------:R0:W1:Y:S02]  /*27b50*/  SHFL.IDX P6, R14, R13, R12, R11 ;  /* 0x0000000c0d0e7389 */ /* 0x00006400000c000b */
[----:B01----:R-:W-:Y:S01]  /*27b60*/  ENDCOLLECTIVE ;  /* 0x000000000000791b */ /* 0x003fe20003800000 */
.L_x_3123:
        /* <DEDUP_REMOVED lines=8> */
.L_x_3124:
        /* <DEDUP_REMOVED lines=8> */
[----:B------:R-:W-:Y:S02]  /*27c70*/  VIADD R6, R17, 0x20 ;  /* 0x0000002011067836 */ /* 0x000fe40000000000 */
[----:B0-----:R-:W-:-:S08]  /*27c80*/  IMAD.MOV.U32 R2, RZ, RZ, R14 ;  /* 0x000000ffff027224 */ /* 0x001fd000078e000e */
[----:B------:R-:W-:Y:S05]  /*27c90*/  WARPSYNC.COLLECTIVE R15, `(.L_x_3125) ;  /* 0x000000000f087348 */ /* 0x000fea0003c00000 */
[----:B------:R0:W1:Y:S02]  /*27ca0*/  SHFL.IDX P6, R14, R13, R12, R11 ;  /* 0x0000000c0d0e7389 */ /* 0x00006400000c000b */
[----:B01----:R-:W-:Y:S01]  /*27cb0*/  ENDCOLLECTIVE ;  /* 0x000000000000791b */ /* 0x003fe20003800000 */
.L_x_3125:
        /* <DEDUP_REMOVED lines=8> */
.L_x_3126:
        /* <DEDUP_REMOVED lines=14> */
.L_x_3127:
        /* <DEDUP_REMOVED lines=8> */
.L_x_3128:
        /* <DEDUP_REMOVED lines=14> */
.L_x_3129:
        /* <DEDUP_REMOVED lines=8> */
.L_x_3130:
        /* <DEDUP_REMOVED lines=14> */
.L_x_3131:
        /* <DEDUP_REMOVED lines=8> */
.L_x_3132:
        /* <DEDUP_REMOVED lines=14> */
.L_x_3133:
        /* <DEDUP_REMOVED lines=8> */
.L_x_3134:
        /* <DEDUP_REMOVED lines=13> */
.L_x_3135:
        /* <DEDUP_REMOVED lines=8> */
.L_x_3136:
        /* <DEDUP_REMOVED lines=12> */
.L_x_3137:
[----:B------:R-:W-:Y:S05]  /*284d0*/  BRA `(.L_x_3138) ;  /* 0xffffffac00047947 */ /* 0x000fea000383ffff */
.L_x_2991:
[----:B0-----:R0:W1:Y:S02]  /*284e0*/  SYNCS.PHASECHK.TRANS64.TRYWAIT P0, [R22+URZ+0x30820], R3 ;  /* 0x03082003160075a7 */ /* 0x001064000800017f */
[----:B-1----:R-:W-:Y:S05]  /*284f0*/  @!P0 NANOSLEEP.SYNCS 0x989680 ;  /* 0x009896800000895d */ /* 0x002fea0003900000 */
[----:B------:R-:W1:Y:S02]  /*28500*/  @!P0 SYNCS.PHASECHK.TRANS64 P0, [R22+URZ+0x30820], R3 ;  /* 0x03082003160085a7 */ /* 0x000e64000800007f */
[----:B-1----:R-:W-:Y:S05]  /*28510*/  @!P0 BRA `(.L_x_2991) ;  /* 0xfffffffc00f08947 */ /* 0x002fea000383ffff */
[----:B------:R-:W-:Y:S05]  /*28520*/  BRA `(.L_x_3139) ;  /* 0xffffffac00747947 */ /* 0x000fea000383ffff */
.L_x_2996:
[----:B0-----:R0:W1:Y:S02]  /*28530*/  SYNCS.PHASECHK.TRANS64.TRYWAIT P0, [R7+URZ+0x30840], R2 ;  /* 0x03084002070075a7 */ /* 0x001064000800017f */
[----:B-1----:R-:W-:Y:S05]  /*28540*/  @!P0 NANOSLEEP.SYNCS 0x989680 ;  /* 0x009896800000895d */ /* 0x002fea0003900000 */
[----:B------:R-:W1:Y:S02]  /*28550*/  @!P0 SYNCS.PHASECHK.TRANS64 P0, [R7+URZ+0x30840], R2 ;  /* 0x03084002070085a7 */ /* 0x000e64000800007f */
[----:B-1----:R-:W-:Y:S05]  /*28560*/  @!P0 BRA `(.L_x_2996) ;  /* 0xfffffffc00f08947 */ /* 0x002fea000383ffff */
[----:B------:R-:W-:Y:S05]  /*28570*/  BRA `(.L_x_3140) ;  /* 0xffffffb000547947 */ /* 0x000fea000383ffff */
.L_x_2997:
        /* <DEDUP_REMOVED lines=8> */
.L_x_3142:
[----:B------:R-:W-:Y:S05]  /*28600*/  BSYNC B1 ;  /* 0x0000000000017941 */ /* 0x000fea0003800000 */
.L_x_3141:
[----:B------:R0:W-:Y:S04]  /*28610*/  STL [R1+0x8c], R0 ;  /* 0x00008c0001007387 */ /* 0x0001e80000100800 */
[----:B0-----:R0:W5:Y:S01]  /*28620*/  LDL.LU R0, [R1] ;  /* 0x0000000001007983 */ /* 0x0011620000300800 */
[----:B------:R-:W-:Y:S01]  /*28630*/  IMAD.MOV.U32 R13, RZ, RZ, R8 ;  /* 0x000000ffff0d7224 */ /* 0x000fe200078e0008 */
[----:B------:R-:W-:Y:S01]  /*28640*/  MOV R3, R14 ;  /* 0x0000000e00037202 */ /* 0x000fe20000000f00 */
[----:B------:R-:W-:Y:S02]  /*28650*/  IMAD.MOV.U32 R12, RZ, RZ, RZ ;  /* 0x000000ffff0c7224 */ /* 0x000fe400078e00ff */
[----:B------:R-:W-:Y:S02]  /*28660*/  IMAD.MOV.U32 R11, RZ, RZ, 0x181f ;  /* 0x0000181fff0b7424 */ /* 0x000fe400078e00ff */
[----:B------:R-:W-:-:S02]  /*28670*/  IMAD.MOV.U32 R15, RZ, RZ, -0x1 ;  /* 0xffffffffff0f7424 */ /* 0x000fc400078e00ff */
[----:B------:R-:W-:Y:S02]  /*28680*/  IMAD.SHL.U32 R4, R33, 0x2, RZ ;  /* 0x0000000221047824 */ /* 0x000fe400078e00ff */
[----:B0-----:R-:W-:-:S07]  /*28690*/  IMAD R5, R5, 0x2, R22 ;  /* 0x0000000205057824 */ /* 0x001fce00078e0216 */
[----:B-----5:R-:W-:Y:S05]  /*286a0*/  WARPSYNC.COLLECTIVE R15, `(.L_x_3143) ;  /* 0x000000000f087348 */ /* 0x020fea0003c00000 */
[----:B------:R0:W1:Y:S02]  /*286b0*/  SHFL.IDX P6, R14, R13, R12, R11 ;  /* 0x0000000c0d0e7389 */ /* 0x00006400000c000b */
[----:B01---5:R-:W-:Y:S01]  /*286c0*/  ENDCOLLECTIVE ;  /* 0x000000000000791b */ /* 0x023fe20003800000 */
.L_x_3143:
[----:B------:R-:W-:Y:S02]  /*286d0*/  IMAD.MOV.U32 R13, RZ, RZ, R6 ;  /* 0x000000ffff0d7224 */ /* 0x000fe400078e0006 */
[----:B------:R-:W-:Y:S02]  /*286e0*/  IMAD.MOV.U32 R12, RZ, RZ, 0x1 ;  /* 0x00000001ff0c7424 */ /* 0x000fe400078e00ff */
[----:B------:R-:W-:-:S07]  /*286f0*/  IMAD.MOV.U32 R2, RZ, RZ, R14 ;  /* 0x000000ffff027224 */ /* 0x000fce00078e000e */
[----:B------:R-:W-:Y:S05]  /*28700*/  WARPSYNC.COLLECTIVE R15, `(.L_x_3144) ;  /* 0x000000000f087348 */ /* 0x000fea0003c00000 */
[----:B------:R0:W1:Y:S02]  /*28710*/  SHFL.IDX P6, R14, R13, R12, R11 ;  /* 0x0000000c0d0e7389 */ /* 0x00006400000c000b */
[----:B01----:R-:W-:Y:S01]  /*28720*/  ENDCOLLECTIVE ;  /* 0x000000000000791b */ /* 0x003fe20003800000 */
.L_x_3144:
        /* <DEDUP_REMOVED lines=17> */
.L_x_3145:
[----:B------:R-:W-:Y:S02]  /*28840*/  IMAD.MOV.U32 R13, RZ, RZ, R6 ;  /* 0x000000ffff0d7224 */ /* 0x000fe400078e0006 */
[----:B------:R-:W-:Y:S02]  /*28850*/  IMAD.MOV.U32 R12, RZ, RZ, 0x2 ;  /* 0x00000002ff0c7424 */ /* 0x000fe400078e00ff */
[----:B------:R-:W-:-:S07]  /*28860*/  IMAD.MOV.U32 R2, RZ, RZ, R14 ;  /* 0x000000ffff027224 */ /* 0x000fce00078e000e */
[----:B------:R-:W-:Y:S05]  /*28870*/  WARPSYNC.COLLECTIVE R15, `(.L_x_3146) ;  /* 0x000000000f087348 */ /* 0x000fea0003c00000 */
[----:B------:R0:W1:Y:S02]  /*28880*/  SHFL.IDX P6, R14, R13, R12, R11 ;  /* 0x0000000c0d0e7389 */ /* 0x00006400000c000b */
[----:B01----:R-:W-:Y:S01]  /*28890*/  ENDCOLLECTIVE ;  /* 0x000000000000791b */ /* 0x003fe20003800000 */
.L_x_3146:
        /* <DEDUP_REMOVED lines=13> */
.L_x_3147:
[----:B------:R-:W-:Y:S02]  /*28970*/  IMAD.MOV.U32 R13, RZ, RZ, R6 ;  /* 0x000000ffff0d7224 */ /* 0x000fe400078e0006 */
[----:B------:R-:W-:Y:S02]  /*28980*/  IMAD.MOV.U32 R12, RZ, RZ, 0x3 ;  /* 0x00000003ff0c7424 */ /* 0x000fe400078e00ff */
[----:B------:R-:W-:-:S07]  /*28990*/  IMAD.MOV.U32 R2, RZ, RZ, R14 ;  /* 0x000000ffff027224 */ /* 0x000fce00078e000e */
[----:B------:R-:W-:Y:S05]  /*289a0*/  WARPSYNC.COLLECTIVE R15, `(.L_x_3148) ;  /* 0x000000000f087348 */ /* 0x000fea0003c00000 */
[----:B------:R0:W1:Y:S02]  /*289b0*/  SHFL.IDX P6, R14, R13, R12, R11 ;  /* 0x0000000c0d0e7389 */ /* 0x00006400000c000b */
[----:B01----:R-:W-:Y:S01]  /*289c0*/  ENDCOLLECTIVE ;  /* 0x000000000000791b */ /* 0x003fe20003800000 */
.L_x_3148:
        /* <DEDUP_REMOVED lines=13> */
.L_x_3149:
[----:B------:R-:W-:Y:S02]  /*28aa0*/  IMAD.MOV.U32 R13, RZ, RZ, R6 ;  /* 0x000000ffff0d7224 */ /* 0x000fe400078e0006 */
[----:B------:R-:W-:Y:S02]  /*28ab0*/  IMAD.MOV.U32 R12, RZ, RZ, 0x4 ;  /* 0x00000004ff0c7424 */ /* 0x000fe400078e00ff */
[----:B------:R-:W-:-:S07]  /*28ac0*/  IMAD.MOV.U32 R2, RZ, RZ, R14 ;  /* 0x000000ffff027224 */ /* 0x000fce00078e000e */
[----:B------:R-:W-:Y:S05]  /*28ad0*/  WARPSYNC.COLLECTIVE R15, `(.L_x_3150) ;  /* 0x000000000f087348 */ /* 0x000fea0003c00000 */
[----:B------:R0:W1:Y:S02]  /*28ae0*/  SHFL.IDX P6, R14, R13, R12, R11 ;  /* 0x0000000c0d0e7389 */ /* 0x00006400000c000b */
[----:B01----:R-:W-:Y:S01]  /*28af0*/  ENDCOLLECTIVE ;  /* 0x000000000000791b */ /* 0x003fe20003800000 */
.L_x_3150:
        /* <DEDUP_REMOVED lines=13> */
.L_x_3151:
[----:B------:R-:W-:-:S04]  /*28bd0*/  MOV R2, R14 ;  /* 0x0000000e00027202 */ /* 0x000fc80000000f00 */
        /* <DEDUP_REMOVED lines=14> */
.L_x_3152:
        /* <DEDUP_REMOVED lines=9> */
.L_x_3153:
[----:B------:R-:W-:Y:S01]  /*28d50*/  IMAD.MOV.U32 R2, RZ, RZ, R14 ;  /* 0x000000ffff027224 */ /* 0x000fe200078e000e */
[----:B------:R-:W-:Y:S06]  /*28d60*/  BRA `(.L_x_3154) ;  /* 0xffffffac00687947 */ /* 0x000fec000383ffff */
.L_x_3002:
[----:B0-----:R0:W2:Y:S02]  /*28d70*/  SYNCS.PHASECHK.TRANS64.TRYWAIT P0, [R6+URZ+0x30860], R2 ;  /* 0x03086002060075a7 */ /* 0x0010a4000800017f */
[----:B--2---:R-:W-:Y:S05]  /*28d80*/  @!P0 NANOSLEEP.SYNCS 0x989680 ;  /* 0x009896800000895d */ /* 0x004fea0003900000 */
[----:B------:R-:W2:Y:S02]  /*28d90*/  @!P0 SYNCS.PHASECHK.TRANS64 P0, [R6+URZ+0x30860], R2 ;  /* 0x03086002060085a7 */ /* 0x000ea4000800007f */
[----:B--2---:R-:W-:Y:S05]  /*28da0*/  @!P0 BRA `(.L_x_3002) ;  /* 0xfffffffc00f08947 */ /* 0x004fea000383ffff */
[----:B------:R-:W-:Y:S05]  /*28db0*/  BRA `(.L_x_3155) ;  /* 0xffffffac00d07947 */ /* 0x000fea000383ffff */
.L_x_3003:
        /* <DEDUP_REMOVED lines=8> */
.L_x_3157:
[----:B------:R-:W-:Y:S05]  /*28e40*/  BSYNC B1 ;  /* 0x0000000000017941 */ /* 0x000fea0003800000 */
.L_x_3156:
        /* <DEDUP_REMOVED lines=9> */
.L_x_3158:
[----:B------:R-:W-:Y:S02]  /*28ee0*/  IMAD.MOV.U32 R13, RZ, RZ, R24 ;  /* 0x000000ffff0d7224 */ /* 0x000fe400078e0018 */
[----:B------:R-:W-:Y:S02]  /*28ef0*/  IMAD.MOV.U32 R12, RZ, RZ, 0x1 ;  /* 0x00000001ff0c7424 */ /* 0x000fe400078e00ff */
[----:B------:R-:W-:-:S07]  /*28f00*/  IMAD.MOV.U32 R2, RZ, RZ, R14 ;  /* 0x000000ffff027224 */ /* 0x000fce00078e000e */
[----:B------:R-:W-:Y:S05]  /*28f10*/  WARPSYNC.COLLECTIVE R15, `(.L_x_3159) ;  /* 0x000000000f087348 */ /* 0x000fea0003c00000 */
[----:B------:R0:W1:Y:S02]  /*28f20*/  SHFL.IDX P6, R14, R13, R12, R11 ;  /* 0x0000000c0d0e7389 */ /* 0x00006400000c000b */
[----:B01----:R-:W-:Y:S01]  /*28f30*/  ENDCOLLECTIVE ;  /* 0x000000000000791b */ /* 0x003fe20003800000 */
.L_x_3159:
        /* <DEDUP_REMOVED lines=16> */
.L_x_3160:
[----:B------:R-:W-:Y:S02]  /*29040*/  IMAD.MOV.U32 R13, RZ, RZ, R24 ;  /* 0x000000ffff0d7224 */ /* 0x000fe400078e0018 */
[----:B------:R-:W-:Y:S02]  /*29050*/  IMAD.MOV.U32 R12, RZ, RZ, 0x2 ;  /* 0x00000002ff0c7424 */ /* 0x000fe400078e00ff */
[----:B------:R-:W-:-:S07]  /*29060*/  IMAD.MOV.U32 R2, RZ, RZ, R14 ;  /* 0x000000ffff027224 */ /* 0x000fce00078e000e */
[----:B------:R-:W-:Y:S05]  /*29070*/  WARPSYNC.COLLECTIVE R15, `(.L_x_3161) ;  /* 0x000000000f087348 */ /* 0x000fea0003c00000 */
[----:B------:R0:W1:Y:S02]  /*29080*/  SHFL.IDX P6, R14, R13, R12, R11 ;  /* 0x0000000c0d0e7389 */ /* 0x00006400000c000b */
[----:B01----:R-:W-:Y:S01]  /*29090*/  ENDCOLLECTIVE ;  /* 0x000000000000791b */ /* 0x003fe20003800000 */
.L_x_3161:
        /* <DEDUP_REMOVED lines=16> */
.L_x_3162:
[----:B------:R-:W-:Y:S01]  /*291a0*/  MOV R13, R24 ;  /* 0x00000018000d7202 */ /* 0x000fe20000000f00 */
[----:B------:R-:W-:Y:S02]  /*291b0*/  IMAD.MOV.U32 R12, RZ, RZ, 0x3 ;  /* 0x00000003ff0c7424 */ /* 0x000fe400078e00ff */
[----:B------:R-:W-:-:S07]  /*291c0*/  IMAD.MOV.U32 R2, RZ, RZ, R14 ;  /* 0x000000ffff027224 */ /* 0x000fce00078e000e */
[----:B------:R-:W-:Y:S05]  /*291d0*/  WARPSYNC.COLLECTIVE R15, `(.L_x_3163) ;  /* 0x000000000f087348 */ /* 0x000fea0003c00000 */
[----:B------:R0:W1:Y:S02]  /*291e0*/  SHFL.IDX P6, R14, R13, R12, R11 ;  /* 0x0000000c0d0e7389 */ /* 0x00006400000c000b */
[----:B01----:R-:W-:Y:S01]  /*291f0*/  ENDCOLLECTIVE ;  /* 0x000000000000791b */ /* 0x003fe20003800000 */
.L_x_3163:
        /* <DEDUP_REMOVED lines=16> */
.L_x_3164:
[----:B------:R-:W-:Y:S02]  /*29300*/  IMAD.MOV.U32 R13, RZ, RZ, R24 ;  /* 0x000000ffff0d7224 */ /* 0x000fe400078e0018 */
[----:B------:R-:W-:Y:S02]  /*29310*/  IMAD.MOV.U32 R12, RZ, RZ, 0x4 ;  /* 0x00000004ff0c7424 */ /* 0x000fe400078e00ff */
[----:B------:R-:W-:-:S07]  /*29320*/  IMAD.MOV.U32 R2, RZ, RZ, R14 ;  /* 0x000000ffff027224 */ /* 0x000fce00078e000e */
[----:B------:R-:W-:Y:S05]  /*29330*/  WARPSYNC.COLLECTIVE R15, `(.L_x_3165) ;  /* 0x000000000f087348 */ /* 0x000fea0003c00000 */
[----:B------:R0:W1:Y:S02]  /*29340*/  SHFL.IDX P6, R14, R13, R12, R11 ;  /* 0x0000000c0d0e7389 */ /* 0x00006400000c000b */
[----:B01----:R-:W-:Y:S01]  /*29350*/  ENDCOLLECTIVE ;  /* 0x000000000000791b */ /* 0x003fe20003800000 */
.L_x_3165:
        /* <DEDUP_REMOVED lines=16> */
.L_x_3166:
[----:B------:R-:W-:Y:S02]  /*29460*/  IMAD.MOV.U32 R13, RZ, RZ, R24 ;  /* 0x000000ffff0d7224 */ /* 0x000fe400078e0018 */
[----:B------:R-:W-:Y:S02]  /*29470*/  IMAD.MOV.U32 R12, RZ, RZ, 0x5 ;  /* 0x00000005ff0c7424 */ /* 0x000fe400078e00ff */
[----:B------:R-:W-:-:S07]  /*29480*/  IMAD.MOV.U32 R2, RZ, RZ, R14 ;  /* 0x000000ffff027224 */ /* 0x000fce00078e000e */
[----:B------:R-:W-:Y:S05]  /*29490*/  WARPSYNC.COLLECTIVE R15, `(.L_x_3167) ;  /* 0x000000000f087348 */ /* 0x000fea0003c00000 */
[----:B------:R0:W1:Y:S02]  /*294a0*/  SHFL.IDX P6, R14, R13, R12, R11 ;  /* 0x0000000c0d0e7389 */ /* 0x00006400000c000b */
[----:B01----:R-:W-:Y:S01]  /*294b0*/  ENDCOLLECTIVE ;  /* 0x000000000000791b */ /* 0x003fe20003800000 */
.L_x_3167:
        /* <DEDUP_REMOVED lines=13> */
.L_x_3168:
[----:B------:R-:W-:Y:S01]  /*29590*/  @!PT LDS RZ, [RZ] ;  /* 0x00000000fffff984 */ /* 0x000fe20000000800 */
[----:B------:R-:W-:Y:S01]  /*295a0*/  @!PT LDS RZ, [RZ] ;  /* 0x00000000fffff984 */ /* 0x000fe20000000800 */
[----:B------:R-:W-:Y:S01]  /*295b0*/  @!PT LDS RZ, [RZ] ;  /* 0x00000000fffff984 */ /* 0x000fe20000000800 */
[----:B------:R0:W-:Y:S01]  /*295c0*/  LDGSTS.E.BYPASS.LTC128B.128 [R5+0x5400], desc[UR60][R2.64+0x80], !P0 ;  /* 0x0540008002057fae */ /* 0x0001e2000c101d7c */
[----:B------:R-:W-:-:S13]  /*295d0*/  ISETP.LT.OR P0, PT, R7, 0x41, P1 ;  /* 0x000000410700780c */ /* 0x000fda0000f01670 */
[----:B------:R0:W-:Y:S01]  /*295e0*/  LDGSTS.E.BYPASS.LTC128B.128 [R5+0x8400], desc[UR60][R2.64+0x100], !P0 ;  /* 0x0840010002057fae */ /* 0x0001e2000c101d7c */
[----:B------:R-:W-:Y:S05]  /*295f0*/  BRA `(.L_x_3169) ;  /* 0xffffffa800bc7947 */ /* 0x000fea000383ffff */
.L_x_3011:
[----:B0-----:R0:W1:Y:S02]  /*29600*/  SYNCS.PHASECHK.TRANS64.TRYWAIT P0, [R0+URZ+0x30860], R3 ;  /* 0x03086003000075a7 */ /* 0x001064000800017f */
[----:B-1----:R-:W-:Y:S05]  /*29610*/  @!P0 NANOSLEEP.SYNCS 0x989680 ;  /* 0x009896800000895d */ /* 0x002fea0003900000 */
[----:B------:R-:W1:Y:S02]  /*29620*/  @!P0 SYNCS.PHASECHK.TRANS64 P0, [R0+URZ+0x30860], R3 ;  /* 0x03086003000085a7 */ /* 0x000e64000800007f */
[----:B-1----:R-:W-:Y:S05]  /*29630*/  @!P0 BRA `(.L_x_3011) ;  /* 0xfffffffc00f08947 */ /* 0x002fea000383ffff */
[----:B------:R-:W-:Y:S05]  /*29640*/  BRA `(.L_x_3170) ;  /* 0xffffffac00e47947 */ /* 0x000fea000383ffff */
.L_x_3012:
        /* <DEDUP_REMOVED lines=8> */
.L_x_3172:
[----:B------:R-:W-:Y:S05]  /*296d0*/  BSYNC B0 ;  /* 0x0000000000007941 */ /* 0x000fea0003800000 */
.L_x_3171:
        /* <DEDUP_REMOVED lines=9> */
.L_x_3173:
        /* <DEDUP_REMOVED lines=14> */
.L_x_3174:
        /* <DEDUP_REMOVED lines=13> */
.L_x_3175:
[----:B------:R-:W-:Y:S02]  /*29920*/  IMAD.MOV.U32 R13, RZ, RZ, R24 ;  /* 0x000000ffff0d7224 */ /* 0x000fe400078e0018 */
[----:B------:R-:W-:Y:S01]  /*29930*/  IMAD.MOV.U32 R12, RZ, RZ, 0x2 ;  /* 0x00000002ff0c7424 */ /* 0x000fe200078e00ff */
[----:B------:R-:W-:-:S13]  /*29940*/  IADD3 R2, P4, R14, R5, RZ ;  /* 0x000000050e027210 */ /* 0x000fda0007f9e0ff */
[----:B------:R-:W-:Y:S05]  /*29950*/  WARPSYNC.COLLECTIVE R15, `(.L_x_3176) ;  /* 0x000000000f087348 */ /* 0x000fea0003c00000 */
[----:B------:R0:W1:Y:S02]  /*29960*/  SHFL.IDX P6, R14, R13, R12, R11 ;  /* 0x0000000c0d0e7389 */ /* 0x00006400000c000b */
[----:B01----:R-:W-:Y:S01]  /*29970*/  ENDCOLLECTIVE ;  /* 0x000000000000791b */ /* 0x003fe20003800000 */
.L_x_3176:
        /* <DEDUP_REMOVED lines=15> */
.L_x_3177:
[----:B------:R-:W-:Y:S02]  /*29a70*/  IMAD.MOV.U32 R13, RZ, RZ, R24 ;  /* 0x000000ffff0d7224 */ /* 0x000fe400078e0018 */
[----:B------:R-:W-:Y:S01]  /*29a80*/  IMAD.MOV.U32 R12, RZ, RZ, 0x3 ;  /* 0x00000003ff0c7424 */ /* 0x000fe200078e00ff */
[----:B------:R-:W-:-:S13]  /*29a90*/  IADD3 R2, P4, R14, R5, RZ ;  /* 0x000000050e027210 */ /* 0x000fda0007f9e0ff */
[----:B------:R-:W-:Y:S05]  /*29aa0*/  WARPSYNC.COLLECTIVE R15, `(.L_x_3178) ;  /* 0x000000000f087348 */ /* 0x000fea0003c00000 */
[----:B------:R0:W1:Y:S02]  /*29ab0*/  SHFL.IDX P6, R14, R13, R12, R11 ;  /* 0x0000000c0d0e7389 */ /* 0x00006400000c000b */
[----:B01----:R-:W-:Y:S01]  /*29ac0*/  ENDCOLLECTIVE ;  /* 0x000000000000791b */ /* 0x003fe20003800000 */
.L_x_3178:
        /* <DEDUP_REMOVED lines=15> */
.L_x_3179:
[----:B------:R-:W-:Y:S02]  /*29bc0*/  IMAD.MOV.U32 R13, RZ, RZ, R24 ;  /* 0x000000ffff0d7224 */ /* 0x000fe400078e0018 */
[----:B------:R-:W-:Y:S01]  /*29bd0*/  IMAD.MOV.U32 R12, RZ, RZ, 0x4 ;  /* 0x00000004ff0c7424 */ /* 0x000fe200078e00ff */
[----:B------:R-:W-:-:S13]  /*29be0*/  IADD3 R2, P4, R14, R5, RZ ;  /* 0x000000050e027210 */ /* 0x000fda0007f9e0ff */
[----:B------:R-:W-:Y:S05]  /*29bf0*/  WARPSYNC.COLLECTIVE R15, `(.L_x_3180) ;  /* 0x000000000f087348 */ /* 0x000fea0003c00000 */
[----:B------:R0:W1:Y:S02]  /*29c00*/  SHFL.IDX P6, R14, R13, R12, R11 ;  /* 0x0000000c0d0e7389 */ /* 0x00006400000c000b */
[----:B01----:R-:W-:Y:S01]  /*29c10*/  ENDCOLLECTIVE ;  /* 0x000000000000791b */ /* 0x003fe20003800000 */
.L_x_3180:
        /* <DEDUP_REMOVED lines=15> */
.L_x_3181:
[----:B------:R-:W-:Y:S02]  /*29d10*/  IMAD.MOV.U32 R13, RZ, RZ, R24 ;  /* 0x000000ffff0d7224 */ /* 0x000fe400078e0018 */
[----:B------:R-:W-:Y:S01]  /*29d20*/  IMAD.MOV.U32 R12, RZ, RZ, 0x5 ;  /* 0x00000005ff0c7424 */ /* 0x000fe200078e00ff */
[----:B------:R-:W-:-:S13]  /*29d30*/  IADD3 R2, P4, R14, R5, RZ ;  /* 0x000000050e027210 */ /* 0x000fda0007f9e0ff */
[----:B------:R-:W-:Y:S05]  /*29d40*/  WARPSYNC.COLLECTIVE R15, `(.L_x_3182) ;  /* 0x000000000f087348 */ /* 0x000fea0003c00000 */
[----:B------:R0:W1:Y:S02]  /*29d50*/  SHFL.IDX P6, R14, R13, R12, R11 ;  /* 0x0000000c0d0e7389 */ /* 0x00006400000c000b */
[----:B01----:R-:W-:Y:S01]  /*29d60*/  ENDCOLLECTIVE ;  /* 0x000000000000791b */ /* 0x003fe20003800000 */
.L_x_3182:
        /* <DEDUP_REMOVED lines=14> */
.L_x_3183:
[----:B------:R-:W-:Y:S05]  /*29e50*/  BRA `(.L_x_3184) ;  /* 0xffffffa800e87947 */ /* 0x000fea000383ffff */
.L_x_3017:
        /* <DEDUP_REMOVED lines=8> */
.L_x_3186:
[----:B------:R-:W-:Y:S05]  /*29ee0*/  BSYNC B0 ;  /* 0x0000000000007941 */ /* 0x000fea0003800000 */
.L_x_3185:
        /* <DEDUP_REMOVED lines=9> */
.L_x_3187:
        /* <DEDUP_REMOVED lines=18> */
.L_x_3188:
[----:B------:R-:W-:Y:S01]  /*2a0a0*/  IMAD.MOV.U32 R12, RZ, RZ, 0x2 ;  /* 0x00000002ff0c7424 */ /* 0x000fe200078e00ff */
[----:B------:R-:W-:-:S05]  /*2a0b0*/  SEL R6, R14, RZ, P1 ;  /* 0x000000ff0e067207 */ /* 0x000fca0000800000 */
[----:B------:R-:W-:-:S04]  /*2a0c0*/  IMAD.IADD R6, R5, 0x1, R6 ;  /* 0x0000000105067824 */ /* 0x000fc800078e0206 */
[----:B------:R-:W-:-:S07]  /*2a0d0*/  IMAD.MOV.U32 R13, RZ, RZ, R6 ;  /* 0x000000ffff0d7224 */ /* 0x000fce00078e0006 */
[----:B------:R-:W-:Y:S05]  /*2a0e0*/  WARPSYNC.COLLECTIVE R15, `(.L_x_3189) ;  /* 0x000000000f087348 */ /* 0x000fea0003c00000 */
[----:B------:R0:W1:Y:S02]  /*2a0f0*/  SHFL.UP P6, R14, R13, R12, R11 ;  /* 0x0400000c0d0e7389 */ /* 0x00006400000c000b */
[----:B01----:R-:W-:Y:S01]  /*2a100*/  ENDCOLLECTIVE ;  /* 0x000000000000791b */ /* 0x003fe20003800000 */
.L_x_3189:
[----:B------:R-:W-:Y:S01]  /*2a110*/  IMAD.MOV.U32 R12, RZ, RZ, 0x4 ;  /* 0x00000004ff0c7424 */ /* 0x000fe200078e00ff */
[----:B------:R-:W-:-:S05]  /*2a120*/  SEL R7, R14, RZ, P2 ;  /* 0x000000ff0e077207 */ /* 0x000fca0001000000 */
[----:B------:R-:W-:-:S04]  /*2a130*/  IMAD.IADD R7, R6, 0x1, R7 ;  /* 0x0000000106077824 */ /* 0x000fc800078e0207 */
[----:B------:R-:W-:-:S07]  /*2a140*/  IMAD.MOV.U32 R13, RZ, RZ, R7 ;  /* 0x000000ffff0d7224 */ /* 0x000fce00078e0007 */
[----:B------:R-:W-:Y:S05]  /*2a150*/  WARPSYNC.COLLECTIVE R15, `(.L_x_3190) ;  /* 0x000000000f087348 */ /* 0x000fea0003c00000 */
[----:B------:R0:W1:Y:S02]  /*2a160*/  SHFL.UP P6, R14, R13, R12, R11 ;  /* 0x0400000c0d0e7389 */ /* 0x00006400000c000b */
[----:B01----:R-:W-:Y:S01]  /*2a170*/  ENDCOLLECTIVE ;  /* 0x000000000000791b */ /* 0x003fe20003800000 */
.L_x_3190:
[----:B------:R-:W-:Y:S01]  /*2a180*/  IMAD.MOV.U32 R12, RZ, RZ, 0x8 ;  /* 0x00000008ff0c7424 */ /* 0x000fe200078e00ff */
[----:B------:R-:W-:-:S05]  /*2a190*/  SEL R2, R14, RZ, P3 ;  /* 0x000000ff0e027207 */ /* 0x000fca0001800000 */
[----:B------:R-:W-:-:S04]  /*2a1a0*/  IMAD.IADD R2, R7, 0x1, R2 ;  /* 0x0000000107027824 */ /* 0x000fc800078e0202 */
[----:B------:R-:W-:-:S07]  /*2a1b0*/  IMAD.MOV.U32 R13, RZ, RZ, R2 ;  /* 0x000000ffff0d7224 */ /* 0x000fce00078e0002 */
[----:B------:R-:W-:Y:S05]  /*2a1c0*/  WARPSYNC.COLLECTIVE R15, `(.L_x_3191) ;  /* 0x000000000f087348 */ /* 0x000fea0003c00000 */
[----:B------:R0:W1:Y:S02]  /*2a1d0*/  SHFL.UP P6, R14, R13, R12, R11 ;  /* 0x0400000c0d0e7389 */ /* 0x00006400000c000b */
[----:B01----:R-:W-:Y:S01]  /*2a1e0*/  ENDCOLLECTIVE ;  /* 0x000000000000791b */ /* 0x003fe20003800000 */
.L_x_3191:
[----:B------:R-:W-:Y:S01]  /*2a1f0*/  IMAD.MOV.U32 R12, RZ, RZ, 0x10 ;  /* 0x00000010ff0c7424 */ /* 0x000fe200078e00ff */
[----:B------:R-:W-:-:S05]  /*2a200*/  SEL R3, R14, RZ, P4 ;  /* 0x000000ff0e037207 */ /* 0x000fca0002000000 */
[----:B------:R-:W-:-:S04]  /*2a210*/  IMAD.IADD R3, R2, 0x1, R3 ;  /* 0x0000000102037824 */ /* 0x000fc800078e0203 */
[----:B------:R-:W-:-:S07]  /*2a220*/  IMAD.MOV.U32 R13, RZ, RZ, R3 ;  /* 0x000000ffff0d7224 */ /* 0x000fce00078e0003 */
[----:B------:R-:W-:Y:S05]  /*2a230*/  WARPSYNC.COLLECTIVE R15, `(.L_x_3192) ;  /* 0x000000000f087348 */ /* 0x000fea0003c00000 */
[----:B------:R0:W1:Y:S02]  /*2a240*/  SHFL.UP P6, R14, R13, R12, R11 ;  /* 0x0400000c0d0e7389 */ /* 0x00006400000c000b */
[----:B01----:R-:W-:Y:S01]  /*2a250*/  ENDCOLLECTIVE ;  /* 0x000000000000791b */ /* 0x003fe20003800000 */
.L_x_3192:
        /* <DEDUP_REMOVED lines=8> */
.L_x_3193:
[----:B------:R-:W-:Y:S05]  /*2a2e0*/  BRA `(.L_x_3194) ;  /* 0xffffffac00007947 */ /* 0x000fea000383ffff */
.L_x_3022:
        /* <DEDUP_REMOVED lines=8> */
.L_x_3196:
[----:B------:R-:W-:Y:S05]  /*2a370*/  BSYNC B0 ;  /* 0x0000000000007941 */ /* 0x000fea0003800000 */
.L_x_3195:
        /* <DEDUP_REMOVED lines=8> */
.L_x_3197:
[----:B------:R-:W-:Y:S01]  /*2a400*/  IMAD.MOV.U32 R12, RZ, RZ, 0x4 ;  /* 0x00000004ff0c7424 */ /* 0x000fe200078e00ff */
[----:B------:R-:W-:-:S05]  /*2a410*/  SEL R2, R14, RZ, P2 ;  /* 0x000000ff0e027207 */ /* 0x000fca0001000000 */
[----:B------:R-:W-:-:S04]  /*2a420*/  IMAD.IADD R2, R13, 0x1, R2 ;  /* 0x000000010d027824 */ /* 0x000fc800078e0202 */
[----:B------:R-:W-:-:S07]  /*2a430*/  IMAD.MOV.U32 R13, RZ, RZ, R2 ;  /* 0x000000ffff0d7224 */ /* 0x000fce00078e0002 */
[----:B------:R-:W-:Y:S05]  /*2a440*/  WARPSYNC.COLLECTIVE R15, `(.L_x_3198) ;  /* 0x000000000f087348 */ /* 0x000fea0003c00000 */
[----:B------:R0:W1:Y:S02]  /*2a450*/  SHFL.UP P6, R14, R13, R12, R11 ;  /* 0x0400000c0d0e7389 */ /* 0x00006400000c000b */
[----:B01----:R-:W-:Y:S01]  /*2a460*/  ENDCOLLECTIVE ;  /* 0x000000000000791b */ /* 0x003fe20003800000 */
.L_x_3198:
[----:B------:R-:W-:Y:S01]  /*2a470*/  IMAD.MOV.U32 R12, RZ, RZ, 0x8 ;  /* 0x00000008ff0c7424 */ /* 0x000fe200078e00ff */
[----:B------:R-:W-:-:S05]  /*2a480*/  SEL R3, R14, RZ, P3 ;  /* 0x000000ff0e037207 */ /* 0x000fca0001800000 */
[----:B------:R-:W-:-:S04]  /*2a490*/  IMAD.IADD R3, R2, 0x1, R3 ;  /* 0x0000000102037824 */ /* 0x000fc800078e0203 */
[----:B------:R-:W-:-:S07]  /*2a4a0*/  IMAD.MOV.U32 R13, RZ, RZ, R3 ;  /* 0x000000ffff0d7224 */ /* 0x000fce00078e0003 */
[----:B------:R-:W-:Y:S05]  /*2a4b0*/  WARPSYNC.COLLECTIVE R15, `(.L_x_3199) ;  /* 0x000000000f087348 */ /* 0x000fea0003c00000 */
[----:B------:R0:W1:Y:S02]  /*2a4c0*/  SHFL.UP P6, R14, R13, R12, R11 ;  /* 0x0400000c0d0e7389 */ /* 0x00006400000c000b */
[----:B01----:R-:W-:Y:S01]  /*2a4d0*/  ENDCOLLECTIVE ;  /* 0x000000000000791b */ /* 0x003fe20003800000 */
.L_x_3199:
[----:B------:R-:W-:Y:S01]  /*2a4e0*/  IMAD.MOV.U32 R12, RZ, RZ, 0x10 ;  /* 0x00000010ff0c7424 */ /* 0x000fe200078e00ff */
[----:B------:R-:W-:-:S05]  /*2a4f0*/  SEL R4, R14, RZ, P4 ;  /* 0x000000ff0e047207 */ /* 0x000fca0002000000 */
[----:B------:R-:W-:-:S04]  /*2a500*/  IMAD.IADD R4, R3, 0x1, R4 ;  /* 0x0000000103047824 */ /* 0x000fc800078e0204 */
[----:B------:R-:W-:-:S07]  /*2a510*/  IMAD.MOV.U32 R13, RZ, RZ, R4 ;  /* 0x000000ffff0d7224 */ /* 0x000fce00078e0004 */
[----:B------:R-:W-:Y:S05]  /*2a520*/  WARPSYNC.COLLECTIVE R15, `(.L_x_3200) ;  /* 0x000000000f087348 */ /* 0x000fea0003c00000 */
[----:B------:R0:W1:Y:S02]  /*2a530*/  SHFL.UP P6, R14, R13, R12, R11 ;  /* 0x0400000c0d0e7389 */ /* 0x00006400000c000b */
[----:B01----:R-:W-:Y:S01]  /*2a540*/  ENDCOLLECTIVE ;  /* 0x000000000000791b */ /* 0x003fe20003800000 */
.L_x_3200:
        /* <DEDUP_REMOVED lines=8> */
.L_x_3201:
[----:B------:R-:W-:Y:S05]  /*2a5d0*/  BRA `(.L_x_3202) ;  /* 0xffffffa800e07947 */ /* 0x000fea000383ffff */
.L_x_3024:
[----:B------:R-:W-:Y:S01]  /*2a5e0*/  BSSY B0, `(.L_x_3203) ;  /* 0x0000006000007945 */ /* 0x000fe20003800000 */
[----:B------:R-:W-:Y:S01]  /*2a5f0*/  PLOP3.LUT P6, PT, P6, PT, PT, 0x8, 0x0 ;  /* 0x000000000000781c */ /* 0x000fe200037ce170 */
[----:B------:R-:W-:-:S12]  /*2a600*/  IMAD.MOV.U32 R15, RZ, RZ, -0x1 ;  /* 0xffffffffff0f7424 */ /* 0x000fd800078e00ff */
[----:B01----:R-:W-:Y:S05]  /*2a610*/  WARPSYNC.COLLECTIVE R15, `(.L_x_3204) ;  /* 0x000000000f087348 */ /* 0x003fea0003c00000 */
[----:B------:R-:W-:Y:S01]  /*2a620*/  VOTE.ANY R14, PT, P6 ;  /* 0x00000000000e7806 */ /* 0x000fe200030e0100 */
[----:B01----:R-:W-:Y:S06]  /*2a630*/  ENDCOLLECTIVE ;  /* 0x000000000000791b */ /* 0x003fec0003800000 */
.L_x_3204:
[----:B------:R-:W-:Y:S05]  /*2a640*/  BSYNC B0 ;  /* 0x0000000000007941 */ /* 0x000fea0003800000 */
.L_x_3203:
        /* <DEDUP_REMOVED lines=9> */
.L_x_3205:
[----:B------:R-:W-:Y:S01]  /*2a6e0*/  IMAD.MOV.U32 R5, RZ, RZ, R14 ;  /* 0x000000ffff057224 */ /* 0x000fe200078e000e */
[----:B------:R-:W-:Y:S06]  /*2a6f0*/  BRA `(.L_x_3206) ;  /* 0xffffffa800d07947 */ /* 0x000fec000383ffff */
.L_x_3026:
[----:B------:R-:W-:Y:S01]  /*2a700*/  BSSY B0, `(.L_x_3207) ;  /* 0x0000007000007945 */ /* 0x000fe20003800000 */
[----:B------:R-:W-:Y:S02]  /*2a710*/  IMAD.MOV.U32 R13, RZ, RZ, R2 ;  /* 0x000000ffff0d7224 */ /* 0x000fe400078e0002 */
[----:B------:R-:W-:Y:S02]  /*2a720*/  IMAD.MOV.U32 R11, RZ, RZ, 0x1f ;  /* 0x0000001fff0b7424 */ /* 0x000fe400078e00ff */
[----:B------:R-:W-:-:S07]  /*2a730*/  IMAD.MOV.U32 R15, RZ, RZ, -0x1 ;  /* 0xffffffffff0f7424 */ /* 0x000fce00078e00ff */
[----:B0123--:R-:W-:Y:S05]  /*2a740*/  WARPSYNC.COLLECTIVE R15, `(.L_x_3208) ;  /* 0x000000000f087348 */ /* 0x00ffea0003c00000 */
[----:B------:R4:W0:Y:S02]  /*2a750*/  SHFL.IDX P6, R14, R13, R12, R11 ;  /* 0x0000000c0d0e7389 */ /* 0x00082400000c000b */
[----:B01234-:R-:W-:Y:S01]  /*2a760*/  ENDCOLLECTIVE ;  /* 0x000000000000791b */ /* 0x01ffe20003800000 */
.L_x_3208:
[----:B------:R-:W-:Y:S05]  /*2a770*/  BSYNC B0 ;  /* 0x0000000000007941 */ /* 0x000fea0003800000 */
.L_x_3207:
[----:B------:R-:W-:Y:S05]  /*2a780*/  BRA `(.L_x_3025) ;  /* 0xffffffa800c87947 */ /* 0x000fea000383ffff */
.L_x_3030:
[----:B0-----:R0:W2:Y:S02]  /*2a790*/  SYNCS.PHASECHK.TRANS64.TRYWAIT P0, [R7+URZ+0x30820], R0 ;  /* 0x03082000070075a7 */ /* 0x0010a4000800017f */
[----:B--2---:R-:W-:Y:S05]  /*2a7a0*/  @!P0 NANOSLEEP.SYNCS 0x989680 ;  /* 0x009896800000895d */ /* 0x004fea0003900000 */
[----:B------:R-:W2:Y:S02]  /*2a7b0*/  @!P0 SYNCS.PHASECHK.TRANS64 P0, [R7+URZ+0x30820], R0 ;  /* 0x03082000070085a7 */ /* 0x000ea4000800007f */
[----:B--2---:R-:W-:Y:S05]  /*2a7c0*/  @!P0 BRA `(.L_x_3030) ;  /* 0xfffffffc00f08947 */ /* 0x004fea000383ffff */
[----:B------:R-:W-:Y:S05]  /*2a7d0*/  BRA `(.L_x_3209) ;  /* 0xffffffb000407947 */ /* 0x000fea000383ffff */
.L_x_3031:
        /* <DEDUP_REMOVED lines=11> */
.L_x_3211:
[----:B------:R-:W-:Y:S05]  /*2a890*/  BSYNC B0 ;  /* 0x0000000000007941 */ /* 0x000fea0003800000 */
.L_x_3210:
[----:B------:R-:W-:Y:S05]  /*2a8a0*/  BRA `(.L_x_3212) ;  /* 0xffffffb000287947 */ /* 0x000fea000383ffff */
.L_x_3032:
[----:B------:R-:W-:Y:S01]  /*2a8b0*/  BSSY B0, `(.L_x_3213) ;  /* 0x0000006000007945 */ /* 0x000fe20003800000 */
[----:B------:R-:W-:-:S07]  /*2a8c0*/  IMAD.MOV.U32 R15, RZ, RZ, -0x1 ;  /* 0xffffffffff0f7424 */ /* 0x000fce00078e00ff */
[----:B01-3--:R-:W-:Y:S05]  /*2a8d0*/  WARPSYNC.COLLECTIVE R15, `(.L_x_3214) ;  /* 0x000000000f0c7348 */ /* 0x00bfea0003c00000 */
[----:B------:R-:W-:Y:S02]  /*2a8e0*/  ELECT P6, UR62, PT ;  /* 0x00000000003e782f */ /* 0x000fe400038c0000 */
[----:B------:R-:W-:Y:S01]  /*2a8f0*/  MOV R14, UR62 ;  /* 0x0000003e000e7c02 */ /* 0x000fe20008000f00 */
[----:B01-3--:R-:W-:Y:S10]  /*2a900*/  ENDCOLLECTIVE ;  /* 0x000000000000791b */ /* 0x00bff40003800000 */
.L_x_3214:
[----:B------:R-:W-:Y:S05]  /*2a910*/  BSYNC B0 ;  /* 0x0000000000007941 */ /* 0x000fea0003800000 */
.L_x_3213:
[----:B------:R-:W-:Y:S05]  /*2a920*/  BRA `(.L_x_3215) ;  /* 0xffffffb0001c7947 */ /* 0x000fea000383ffff */
.L_x_3034:
[----:B0-----:R0:W2:Y:S02]  /*2a930*/  SYNCS.PHASECHK.TRANS64.TRYWAIT P1, [R5+URZ+0x30840], R0 ;  /* 0x03084000050075a7 */ /* 0x0010a4000802017f */
[----:B--2---:R-:W-:Y:S05]  /*2a940*/  @!P1 NANOSLEEP.SYNCS 0x989680 ;  /* 0x009896800000995d */ /* 0x004fea0003900000 */
[----:B------:R-:W2:Y:S02]  /*2a950*/  @!P1 SYNCS.PHASECHK.TRANS64 P1, [R5+URZ+0x30840], R0 ;  /* 0x03084000050095a7 */ /* 0x000ea4000802007f */
[----:B--2---:R-:W-:Y:S05]  /*2a960*/  @!P1 BRA `(.L_x_3034) ;  /* 0xfffffffc00f09947 */ /* 0x004fea000383ffff */
[----:B------:R-:W-:Y:S05]  /*2a970*/  BRA `(.L_x_3216) ;  /* 0xffffffb000447947 */ /* 0x000fea000383ffff */
.L_x_3036:
[----:B--2---:R2:W4:Y:S02]  /*2a980*/  SYNCS.PHASECHK.TRANS64.TRYWAIT P1, [R3+URZ+0x30840], R2 ;  /* 0x03084002030075a7 */ /* 0x004524000802017f */
[----:B----4-:R-:W-:Y:S05]  /*2a990*/  @!P1 NANOSLEEP.SYNCS 0x989680 ;  /* 0x009896800000995d */ /* 0x010fea0003900000 */
[----:B------:R-:W4:Y:S02]  /*2a9a0*/  @!P1 SYNCS.PHASECHK.TRANS64 P1, [R3+URZ+0x30840], R2 ;  /* 0x03084002030095a7 */ /* 0x000f24000802007f */
[----:B----4-:R-:W-:Y:S05]  /*2a9b0*/  @!P1 BRA `(.L_x_3036) ;  /* 0xfffffffc00f09947 */ /* 0x010fea000383ffff */
[----:B------:R-:W-:Y:S05]  /*2a9c0*/  BRA `(.L_x_3217) ;  /* 0xffffffb000507947 */ /* 0x000fea000383ffff */
.L_x_3038:
[----:B----4-:R4:W0:Y:S02]  /*2a9d0*/  SYNCS.PHASECHK.TRANS64.TRYWAIT P1, [R5+URZ+0x30860], R0 ;  /* 0x03086000050075a7 */ /* 0x010824000802017f */
[----:B0-----:R-:W-:Y:S05]  /*2a9e0*/  @!P1 NANOSLEEP.SYNCS 0x989680 ;  /* 0x009896800000995d */ /* 0x001fea0003900000 */
[----:B------:R-:W0:Y:S02]  /*2a9f0*/  @!P1 SYNCS.PHASECHK.TRANS64 P1, [R5+URZ+0x30860], R0 ;  /* 0x03086000050095a7 */ /* 0x000e24000802007f */
[----:B0-----:R-:W-:Y:S05]  /*2aa00*/  @!P1 BRA `(.L_x_3038) ;  /* 0xfffffffc00f09947 */ /* 0x001fea000383ffff */
[----:B------:R-:W-:Y:S05]  /*2aa10*/  BRA `(.L_x_3218) ;  /* 0xffffffb0004c7947 */ /* 0x000fea000383ffff */
.L_x_3219:
        /* <DEDUP_REMOVED lines=14> */
.L_x_3229:


//--------------------- .nv.global.init           --------------------------
	.section	.nv.global.init,"aw",@progbits
.nv.global.init:
	.type		$str$23,@object
	.size		$str$23,($str$24 - $str$23)
$str$23:
        /*0000*/ 	.byte	0x28, 0x61, 0x64, 0x64, 0x72, 0x65, 0x73, 0x73, 0x20, 0x26, 0x20, 0x6d, 0x61, 0x73, 0x6b, 0x29
        /*0010*/ 	.byte	0x20, 0x3d, 0x3d, 0x20, 0x30, 0x00
	.type		$str$24,@object
	.size		$str$24,(__unnamed_5 - $str$24)
$str$24:
        /*0016*/ 	.byte	0x2f, 0x74, 0x6d, 0x70, 0x2f, 0x6f, 0x73, 0x73, 0x5f, 0x6b, 0x65, 0x72, 0x6e, 0x65, 0x6c, 0x73
        /*0026*/ 	.byte	0x5f, 0x73, 0x72, 0x63, 0x2f, 0x66, 0x6c, 0x61, 0x73, 0x68, 0x5f, 0x61, 0x74, 0x74, 0x65, 0x6e
        /*0036*/ 	.byte	0x74, 0x69, 0x6f, 0x6e, 0x2f, 0x63, 0x73, 0x72, 0x63, 0x2f, 0x63, 0x75, 0x74, 0x6c, 0x61, 0x73
        /*0046*/ 	.byte	0x73, 0x2f, 0x69, 0x6e, 0x63, 0x6c, 0x75, 0x64, 0x65, 0x2f, 0x63, 0x75, 0x74, 0x65, 0x2f, 0x70
        /*0056*/ 	.byte	0x6f, 0x69, 0x6e, 0x74, 0x65, 0x72, 0x5f, 0x66, 0x6c, 0x61, 0x67, 0x67, 0x65, 0x64, 0x2e, 0x68
        /*0066*/ 	.byte	0x70, 0x70, 0x00
	.type		__unnamed_5,@object
	.size		__unnamed_5,(__unnamed_4 - __unnamed_5)
__unnamed_5:
        /* <DEDUP_REMOVED lines=25> */
	.type		__unnamed_4,@object
	.size		__unnamed_4,(__unnamed_3 - __unnamed_4)
__unnamed_4:
        /* <DEDUP_REMOVED lines=25> */
	.type		__unnamed_3,@object
	.size		__unnamed_3,(__unnamed_2 - __unnamed_3)
__unnamed_3:
        /* <DEDUP_REMOVED lines=29> */
	.type		__unnamed_2,@object
	.size		__unnamed_2,(__unnamed_1 - __unnamed_2)
__unnamed_2:
        /* <DEDUP_REMOVED lines=29> */
	.type		__unnamed_1,@object
	.size		__unnamed_1,(.L_0 - __unnamed_1)
__unnamed_1:
        /* <DEDUP_REMOVED lines=29> */
        /*08e1*/ 	.byte	0x5d, 0x00
.L_0:


//--------------------- .nv.shared._ZN7cutlass13device_kernelIN5flash11enable_sm90INS1_16FlashAttnFwdSm90INS1_25CollectiveMainloopFwdSm90ILi2EN4cute5tupleIJNS5_1CILi1EEES8_S8_EEENS6_IJNS7_ILi128EEENS7_ILi96EEENS7_ILi192EEEEEELi192ENS_10bfloat16_tEfNS_4arch4Sm90ELb0ELb0ELb1ELb0ELb1ELb0ELb0ELb1ELb1ELb1ELb0ELb0EEENS1_21CollectiveEpilogueFwdINS6_IJSA_SC_SB_EEES9_SE_SG_Li256ELb0ELb1ELb0ELb0EEENS1_29StaticPersistentTileSchedulerILb0EEEEEEEEEvNT_6ParamsE --------------------------
	.section	.nv.shared._ZN7cutlass13device_kernelIN5flash11enable_sm90INS1_16FlashAttnFwdSm90INS1_25CollectiveMainloopFwdSm90ILi2EN4cute5tupleIJNS5_1CILi1EEES8_S8_EEENS6_IJNS7_ILi128EEENS7_ILi96EEENS7_ILi192EEEEEELi192ENS_10bfloat16_tEfNS_4arch4Sm90ELb0ELb0ELb1ELb0ELb1ELb0ELb0ELb1ELb1ELb1ELb0ELb0EEENS1_21CollectiveEpilogueFwdINS6_IJSA_SC_SB_EEES9_SE_SG_Li256ELb0ELb1ELb0ELb0EEENS1_29StaticPersistentTileSchedulerILb0EEEEEEEEEvNT_6ParamsE,"aw",@nobits
	.sectionflags	@""
	.align	16
	.zero		1024


//--------------------- .nv.shared.reserved.0     --------------------------
	.section	.nv.shared.reserved.0,"aw",@nobits
	.weak		__nv_reservedSMEM_offset_0_alias
	.size		__nv_reservedSMEM_offset_0_alias, 0, 0
	.other		__nv_reservedSMEM_offset_0_alias,@"STO_CUDA_RESERVED_SHARED STV_DEFAULT"
__nv_reservedSMEM_offset_0_alias:
	.zero		0


//--------------------- .nv.global                --------------------------
	.section	.nv.global,"aw",@nobits
.nv.global:
	.type		_ZN80_INTERNAL_56c26c81_44_flash_fwd_hdim192_bf16_paged_softcap_sm90_cu_a7f3af4d_34224cute1_E,@object
	.size		_ZN80_INTERNAL_56c26c81_44_flash_fwd_hdim192_bf16_paged_softcap_sm90_cu_a7f3af4d_34224cute1_E,(_ZN80_INTERNAL_56c26c81_44_flash_fwd_hdim192_bf16_paged_softcap_sm90_cu_a7f3af4d_34224cuda3std3__45__cpo6cbeginE - _ZN80_INTERNAL_56c26c81_44_flash_fwd_hdim192_bf16_paged_softcap_sm90_cu_a7f3af4d_34224cute1_E)
_ZN80_INTERNAL_56c26c81_44_flash_fwd_hdim192_bf16_paged_softcap_sm90_cu_a7f3af4d_34224cute1_E:
	.zero		1
	.type		_ZN80_INTERNAL_56c26c81_44_flash_fwd_hdim192_bf16_paged_softcap_sm90_cu_a7f3af4d_34224cuda3std3__45__cpo6cbeginE,@object
	.size		_ZN80_INTERNAL_56c26c81_44_flash_fwd_hdim192_bf16_paged_softcap_sm90_cu_a7f3af4d_34224cuda3std3__45__cpo6cbeginE,(_ZN80_INTERNAL_56c26c81_44_flash_fwd_hdim192_bf16_paged_softcap_sm90_cu_a7f3af4d_34224cuda3std3__48in_placeE - _ZN80_INTERNAL_56c26c81_44_flash_fwd_hdim192_bf16_paged_softcap_sm90_cu_a7f3af4d_34224cuda3std3__45__cpo6cbeginE)
_ZN80_INTERNAL_56c26c81_44_flash_fwd_hdim192_bf16_paged_softcap_sm90_cu_a7f3af4d_34224cuda3std3__45__cpo6cbeginE:
	.zero		1
	.type		_ZN80_INTERNAL_56c26c81_44_flash_fwd_hdim192_bf16_paged_softcap_sm90_cu_a7f3af4d_34224cuda3std3__48in_placeE,@object
	.size		_ZN80_INTERNAL_56c26c81_44_flash_fwd_hdim192_bf16_paged_softcap_sm90_cu_a7f3af4d_34224cuda3std3__48in_placeE,(_ZN80_INTERNAL_56c26c81_44_flash_fwd_hdim192_bf16_paged_softcap_sm90_cu_a7f3af4d_34224cuda3std6ranges3__45__cpo9iter_moveE - _ZN80_INTERNAL_56c26c81_44_flash_fwd_hdim192_bf16_paged_softcap_sm90_cu_a7f3af4d_34224cuda3std3__48in_placeE)
_ZN80_INTERNAL_56c26c81_44_flash_fwd_hdim192_bf16_paged_softcap_sm90_cu_a7f3af4d_34224cuda3std3__48in_placeE:
	.zero		1
	.type		_ZN80_INTERNAL_56c26c81_44_flash_fwd_hdim192_bf16_paged_softcap_sm90_cu_a7f3af4d_34224cuda3std6ranges3__45__cpo9iter_moveE,@object
	.size		_ZN80_INTERNAL_56c26c81_44_flash_fwd_hdim192_bf16_paged_softcap_sm90_cu_a7f3af4d_34224cuda3std6ranges3__45__cpo9iter_moveE,(_ZN80_INTERNAL_56c26c81_44_flash_fwd_hdim192_bf16_paged_softcap_sm90_cu_a7f3af4d_34224cuda3std3__45__cpo5beginE - _ZN80_INTERNAL_56c26c81_44_flash_fwd_hdim192_bf16_paged_softcap_sm90_cu_a7f3af4d_34224cuda3std6ranges3__45__cpo9iter_moveE)
_ZN80_INTERNAL_56c26c81_44_flash_fwd_hdim192_bf16_paged_softcap_sm90_cu_a7f3af4d_34224cuda3std6ranges3__45__cpo9iter_moveE:
	.zero		1
	.type		_ZN80_INTERNAL_56c26c81_44_flash_fwd_hdim192_bf16_paged_softcap_sm90_cu_a7f3af4d_34224cuda3std3__45__cpo5beginE,@object
	.size		_ZN80_INTERNAL_56c26c81_44_flash_fwd_hdim192_bf16_paged_softcap_sm90_cu_a7f3af4d_34224cuda3std3__45__cpo5beginE,(_ZN80_INTERNAL_56c26c81_44_flash_fwd_hdim192_bf16_paged_softcap_sm90_cu_a7f3af4d_34224cuda3std3__482_GLOBAL__N__56c26c81_44_flash_fwd_hdim192_bf16_paged_softcap_sm90_cu_a7f3af4d_34226ignoreE - _ZN80_INTERNAL_56c26c81_44_flash_fwd_hdim192_bf16_paged_softcap_sm90_cu_a7f3af4d_34224cuda3std3__45__cpo5beginE)
_ZN80_INTERNAL_56c26c81_44_flash_fwd_hdim192_bf16_paged_softcap_sm90_cu_a7f3af4d_34224cuda3std3__45__cpo5beginE:
	.zero		1
	.type		_ZN80_INTERNAL_56c26c81_44_flash_fwd_hdim192_bf16_paged_softcap_sm90_cu_a7f3af4d_34224cuda3std3__482_GLOBAL__N__56c26c81_44_flash_fwd_hdim192_bf16_paged_softcap_sm90_cu_a7f3af4d_34226ignoreE,@object
	.size		_ZN80_INTERNAL_56c26c81_44_flash_fwd_hdim192_bf16_paged_softcap_sm90_cu_a7f3af4d_34224cuda3std3__482_GLOBAL__N__56c26c81_44_flash_fwd_hdim192_bf16_paged_softcap_sm90_cu_a7f3af4d_34226ignoreE,(_ZN80_INTERNAL_56c26c81_44_flash_fwd_hdim192_bf16_paged_softcap_sm90_cu_a7f3af4d_34224cute7productE - _ZN80_INTERNAL_56c26c81_44_flash_fwd_hdim192_bf16_paged_softcap_sm90_cu_a7f3af4d_34224cuda3std3__482_GLOBAL__N__56c26c81_44_flash_fwd_hdim192_bf16_paged_softcap_sm90_cu_a7f3af4d_34226ignoreE)
_ZN80_INTERNAL_56c26c81_44_flash_fwd_hdim192_bf16_paged_softcap_sm90_cu_a7f3af4d_34224cuda3std3__482_GLOBAL__N__56c26c81_44_flash_fwd_hdim192_bf16_paged_softcap_sm90_cu_a7f3af4d_34226ignoreE:
	.zero		1
	.type		_ZN80_INTERNAL_56c26c81_44_flash_fwd_hdim192_bf16_paged_softcap_sm90_cu_a7f3af4d_34224cute7productE,@object
	.size		_ZN80_INTERNAL_56c26c81_44_flash_fwd_hdim192_bf16_paged_softcap_sm90_cu_a7f3af4d_34224cute7productE,(_ZN80_INTERNAL_56c26c81_44_flash_fwd_hdim192_bf16_paged_softcap_sm90_cu_a7f3af4d_34224cuda3std3__45__cpo3endE - _ZN80_INTERNAL_56c26c81_44_flash_fwd_hdim192_bf16_paged_softcap_sm90_cu_a7f3af4d_34224cute7productE)
_ZN80_INTERNAL_56c26c81_44_flash_fwd_hdim192_bf16_paged_softcap_sm90_cu_a7f3af4d_34224cute7productE:
	.zero		1
	.type		_ZN80_INTERNAL_56c26c81_44_flash_fwd_hdim192_bf16_paged_softcap_sm90_cu_a7f3af4d_34224cuda3std3__45__cpo3endE,@object
	.size		_ZN80_INTERNAL_56c26c81_44_flash_fwd_hdim192_bf16_paged_softcap_sm90_cu_a7f3af4d_34224cuda3std3__45__cpo3endE,(_ZN80_INTERNAL_56c26c81_44_flash_fwd_hdim192_bf16_paged_softcap_sm90_cu_a7f3af4d_34224cuda3std3__419piecewise_constructE - _ZN80_INTERNAL_56c26c81_44_flash_fwd_hdim192_bf16_paged_softcap_sm90_cu_a7f3af4d_34224cuda3std3__45__cpo3endE)
_ZN80_INTERNAL_56c26c81_44_flash_fwd_hdim192_bf16_paged_softcap_sm90_cu_a7f3af4d_34224cuda3std3__45__cpo3endE:
	.zero		1
	.type		_ZN80_INTERNAL_56c26c81_44_flash_fwd_hdim192_bf16_paged_softcap_sm90_cu_a7f3af4d_34224cuda3std3__419piecewise_constructE,@object
	.size		_ZN80_INTERNAL_56c26c81_44_flash_fwd_hdim192_bf16_paged_softcap_sm90_cu_a7f3af4d_34224cuda3std3__419piecewise_constructE,(_ZN80_INTERNAL_56c26c81_44_flash_fwd_hdim192_bf16_paged_softcap_sm90_cu_a7f3af4d_34224cuda3std3__45__cpo4cendE - _ZN80_INTERNAL_56c26c81_44_flash_fwd_hdim192_bf16_paged_softcap_sm90_cu_a7f3af4d_34224cuda3std3__419piecewise_constructE)
_ZN80_INTERNAL_56c26c81_44_flash_fwd_hdim192_bf16_paged_softcap_sm90_cu_a7f3af4d_34224cuda3std3__419piecewise_constructE:
	.zero		1
	.type		_ZN80_INTERNAL_56c26c81_44_flash_fwd_hdim192_bf16_paged_softcap_sm90_cu_a7f3af4d_34224cuda3std3__45__cpo4cendE,@object
	.size		_ZN80_INTERNAL_56c26c81_44_flash_fwd_hdim192_bf16_paged_softcap_sm90_cu_a7f3af4d_34224cuda3std3__45__cpo4cendE,(_ZN80_INTERNAL_56c26c81_44_flash_fwd_hdim192_bf16_paged_softcap_sm90_cu_a7f3af4d_34224cuda3std6ranges3__45__cpo4swapE - _ZN80_INTERNAL_56c26c81_44_flash_fwd_hdim192_bf16_paged_softcap_sm90_cu_a7f3af4d_34224cuda3std3__45__cpo4cendE)
_ZN80_INTERNAL_56c26c81_44_flash_fwd_hdim192_bf16_paged_softcap_sm90_cu_a7f3af4d_34224cuda3std3__45__cpo4cendE:
	.zero		1
	.type		_ZN80_INTERNAL_56c26c81_44_flash_fwd_hdim192_bf16_paged_softcap_sm90_cu_a7f3af4d_34224cuda3std6ranges3__45__cpo4swapE,@object
	.size		_ZN80_INTERNAL_56c26c81_44_flash_fwd_hdim192_bf16_paged_softcap_sm90_cu_a7f3af4d_34224cuda3std6ranges3__45__cpo4swapE,(.L_12 - _ZN80_INTERNAL_56c26c81_44_flash_fwd_hdim192_bf16_paged_softcap_sm90_cu_a7f3af4d_34224cuda3std6ranges3__45__cpo4swapE)
_ZN80_INTERNAL_56c26c81_44_flash_fwd_hdim192_bf16_paged_softcap_sm90_cu_a7f3af4d_34224cuda3std6ranges3__45__cpo4swapE:
	.zero		1
.L_12:


//--------------------- .nv.shared._ZN7cutlass13device_kernelIN5flash11enable_sm90INS1_16FlashAttnFwdSm90INS1_25CollectiveMainloopFwdSm90ILi2EN4cute5tupleIJNS5_1CILi1EEES8_S8_EEENS6_IJNS7_ILi128EEENS7_ILi96EEENS7_ILi192EEEEEELi192ENS_10bfloat16_tEfNS_4arch4Sm90ELb0ELb0ELb1ELb1ELb1ELb0ELb0ELb1ELb1ELb1ELb0ELb0EEENS1_21CollectiveEpilogueFwdINS6_IJSA_SC_SB_EEES9_SE_SG_Li256ELb1ELb1ELb0ELb0EEENS1_36VarlenDynamicPersistentTileSchedulerILi128ELi96ELi256ELi128ELb0ELb1ELb1ELb0ELb1ELb1EEEEEEEEEvNT_6ParamsE --------------------------
	.section	.nv.shared._ZN7cutlass13device_kernelIN5flash11enable_sm90INS1_16FlashAttnFwdSm90INS1_25CollectiveMainloopFwdSm90ILi2EN4cute5tupleIJNS5_1CILi1EEES8_S8_EEENS6_IJNS7_ILi128EEENS7_ILi96EEENS7_ILi192EEEEEELi192ENS_10bfloat16_tEfNS_4arch4Sm90ELb0ELb0ELb1ELb1ELb1ELb0ELb0ELb1ELb1ELb1ELb0ELb0EEENS1_21CollectiveEpilogueFwdINS6_IJSA_SC_SB_EEES9_SE_SG_Li256ELb1ELb1ELb0ELb0EEENS1_36VarlenDynamicPersistentTileSchedulerILi128ELi96ELi256ELi128ELb0ELb1ELb1ELb0ELb1ELb1EEEEEEEEEvNT_6ParamsE,"aw",@nobits
	.sectionflags	@""
	.align	16
	.zero		1024


//--------------------- .nv.shared._ZN7cutlass13device_kernelIN5flash11enable_sm90INS1_16FlashAttnFwdSm90INS1_25CollectiveMainloopFwdSm90ILi2EN4cute5tupleIJNS5_1CILi1EEES8_S8_EEENS6_IJNS7_ILi128EEENS7_ILi96EEENS7_ILi192EEEEEELi192ENS_10bfloat16_tEfNS_4arch4Sm90ELb0ELb0ELb1ELb1ELb1ELb1ELb0ELb1ELb1ELb1ELb0ELb0EEENS1_21CollectiveEpilogueFwdINS6_IJSA_SC_SB_EEES9_SE_SG_Li256ELb1ELb1ELb0ELb0EEENS1_36VarlenDynamicPersistentTileSchedulerILi128ELi96ELi256ELi128ELb0ELb1ELb1ELb0ELb1ELb1EEEEEEEEEvNT_6ParamsE --------------------------
	.section	.nv.shared._ZN7cutlass13device_kernelIN5flash11enable_sm90INS1_16FlashAttnFwdSm90INS1_25CollectiveMainloopFwdSm90ILi2EN4cute5tupleIJNS5_1CILi1EEES8_S8_EEENS6_IJNS7_ILi128EEENS7_ILi96EEENS7_ILi192EEEEEELi192ENS_10bfloat16_tEfNS_4arch4Sm90ELb0ELb0ELb1ELb1ELb1ELb1ELb0ELb1ELb1ELb1ELb0ELb0EEENS1_21CollectiveEpilogueFwdINS6_IJSA_SC_SB_EEES9_SE_SG_Li256ELb1ELb1ELb0ELb0EEENS1_36VarlenDynamicPersistentTileSchedulerILi128ELi96ELi256ELi128ELb0ELb1ELb1ELb0ELb1ELb1EEEEEEEEEvNT_6ParamsE,"aw",@nobits
	.sectionflags	@""
	.align	16
	.zero		1024


//--------------------- .nv.shared._ZN7cutlass13device_kernelIN5flash11enable_sm90INS1_16FlashAttnFwdSm90INS1_25CollectiveMainloopFwdSm90ILi2EN4cute5tupleIJNS5_1CILi1EEES8_S8_EEENS6_IJNS7_ILi128EEENS7_ILi96EEENS7_ILi192EEEEEELi192ENS_10bfloat16_tEfNS_4arch4Sm90ELb0ELb1ELb1ELb0ELb1ELb0ELb0ELb1ELb1ELb1ELb0ELb0EEENS1_21CollectiveEpilogueFwdINS6_IJSA_SC_SB_EEES9_SE_SG_Li256ELb0ELb1ELb0ELb0EEENS1_30DynamicPersistentTileSchedulerILi256ELi128ELb0ELb1ELb1EEEEEEEEEvNT_6ParamsE --------------------------
	.section	.nv.shared._ZN7cutlass13device_kernelIN5flash11enable_sm90INS1_16FlashAttnFwdSm90INS1_25CollectiveMainloopFwdSm90ILi2EN4cute5tupleIJNS5_1CILi1EEES8_S8_EEENS6_IJNS7_ILi128EEENS7_ILi96EEENS7_ILi192EEEEEELi192ENS_10bfloat16_tEfNS_4arch4Sm90ELb0ELb1ELb1ELb0ELb1ELb0ELb0ELb1ELb1ELb1ELb0ELb0EEENS1_21CollectiveEpilogueFwdINS6_IJSA_SC_SB_EEES9_SE_SG_Li256ELb0ELb1ELb0ELb0EEENS1_30DynamicPersistentTileSchedulerILi256ELi128ELb0ELb1ELb1EEEEEEEEEvNT_6ParamsE,"aw",@nobits
	.sectionflags	@""
	.align	16
	.zero		1024


//--------------------- .nv.shared._ZN7cutlass13device_kernelIN5flash11enable_sm90INS1_16FlashAttnFwdSm90INS1_25CollectiveMainloopFwdSm90ILi2EN4cute5tupleIJNS5_1CILi1EEES8_S8_EEENS6_IJNS7_ILi128EEENS7_ILi96EEENS7_ILi192EEEEEELi192ENS_10bfloat16_tEfNS_4arch4Sm90ELb0ELb1ELb1ELb1ELb1ELb0ELb0ELb1ELb1ELb1ELb0ELb0EEENS1_21CollectiveEpilogueFwdINS6_IJSA_SC_SB_EEES9_SE_SG_Li256ELb1ELb1ELb0ELb0EEENS1_36VarlenDynamicPersistentTileSchedulerILi128ELi96ELi256ELi128ELb0ELb1ELb1ELb1ELb0ELb1EEEEEEEEEvNT_6ParamsE --------------------------
	.section	.nv.shared._ZN7cutlass13device_kernelIN5flash11enable_sm90INS1_16FlashAttnFwdSm90INS1_25CollectiveMainloopFwdSm90ILi2EN4cute5tupleIJNS5_1CILi1EEES8_S8_EEENS6_IJNS7_ILi128EEENS7_ILi96EEENS7_ILi192EEEEEELi192ENS_10bfloat16_tEfNS_4arch4Sm90ELb0ELb1ELb1ELb1ELb1ELb0ELb0ELb1ELb1ELb1ELb0ELb0EEENS1_21CollectiveEpilogueFwdINS6_IJSA_SC_SB_EEES9_SE_SG_Li256ELb1ELb1ELb0ELb0EEENS1_36VarlenDynamicPersistentTileSchedulerILi128ELi96ELi256ELi128ELb0ELb1ELb1ELb1ELb0ELb1EEEEEEEEEvNT_6ParamsE,"aw",@nobits
	.sectionflags	@""
	.align	16
	.zero		1024


//--------------------- .nv.shared._ZN7cutlass13device_kernelIN5flash11enable_sm90INS1_16FlashAttnFwdSm90INS1_25CollectiveMainloopFwdSm90ILi2EN4cute5tupleIJNS5_1CILi1EEES8_S8_EEENS6_IJNS7_ILi128EEENS7_ILi96EEENS7_ILi192EEEEEELi192ENS_10bfloat16_tEfNS_4arch4Sm90ELb0ELb1ELb1ELb1ELb1ELb1ELb0ELb1ELb1ELb1ELb0ELb0EEENS1_21CollectiveEpilogueFwdINS6_IJSA_SC_SB_EEES9_SE_SG_Li256ELb1ELb1ELb0ELb0EEENS1_36VarlenDynamicPersistentTileSchedulerILi128ELi96ELi256ELi128ELb0ELb1ELb1ELb1ELb0ELb1EEEEEEEEEvNT_6ParamsE --------------------------
	.section	.nv.shared._ZN7cutlass13device_kernelIN5flash11enable_sm90INS1_16FlashAttnFwdSm90INS1_25CollectiveMainloopFwdSm90ILi2EN4cute5tupleIJNS5_1CILi1EEES8_S8_EEENS6_IJNS7_ILi128EEENS7_ILi96EEENS7_ILi192EEEEEELi192ENS_10bfloat16_tEfNS_4arch4Sm90ELb0ELb1ELb1ELb1ELb1ELb1ELb0ELb1ELb1ELb1ELb0ELb0EEENS1_21CollectiveEpilogueFwdINS6_IJSA_SC_SB_EEES9_SE_SG_Li256ELb1ELb1ELb0ELb0EEENS1_36VarlenDynamicPersistentTileSchedulerILi128ELi96ELi256ELi128ELb0ELb1ELb1ELb1ELb0ELb1EEEEEEEEEvNT_6ParamsE,"aw",@nobits
	.sectionflags	@""
	.align	16
	.zero		1024


//--------------------- .nv.shared._ZN7cutlass13device_kernelIN5flash11enable_sm90INS1_16FlashAttnFwdSm90INS1_25CollectiveMainloopFwdSm90ILi2EN4cute5tupleIJNS5_1CILi1EEES8_S8_EEENS6_IJNS7_ILi128EEENS7_ILi96EEENS7_ILi192EEEEEELi192ENS_10bfloat16_tEfNS_4arch4Sm90ELb1ELb0ELb1ELb0ELb1ELb0ELb0ELb1ELb1ELb1ELb0ELb0EEENS1_21CollectiveEpilogueFwdINS6_IJSA_SC_SB_EEES9_SE_SG_Li256ELb0ELb1ELb0ELb0EEENS1_30DynamicPersistentTileSchedulerILi256ELi128ELb0ELb1ELb1EEEEEEEEEvNT_6ParamsE --------------------------
	.section	.nv.shared._ZN7cutlass13device_kernelIN5flash11enable_sm90INS1_16FlashAttnFwdSm90INS1_25CollectiveMainloopFwdSm90ILi2EN4cute5tupleIJNS5_1CILi1EEES8_S8_EEENS6_IJNS7_ILi128EEENS7_ILi96EEENS7_ILi192EEEEEELi192ENS_10bfloat16_tEfNS_4arch4Sm90ELb1ELb0ELb1ELb0ELb1ELb0ELb0ELb1ELb1ELb1ELb0ELb0EEENS1_21CollectiveEpilogueFwdINS6_IJSA_SC_SB_EEES9_SE_SG_Li256ELb0ELb1ELb0ELb0EEENS1_30DynamicPersistentTileSchedulerILi256ELi128ELb0ELb1ELb1EEEEEEEEEvNT_6ParamsE,"aw",@nobits
	.sectionflags	@""
	.align	16
	.zero		1024


//--------------------- .nv.shared._ZN7cutlass13device_kernelIN5flash11enable_sm90INS1_16FlashAttnFwdSm90INS1_25CollectiveMainloopFwdSm90ILi2EN4cute5tupleIJNS5_1CILi1EEES8_S8_EEENS6_IJNS7_ILi128EEENS7_ILi96EEENS7_ILi192EEEEEELi192ENS_10bfloat16_tEfNS_4arch4Sm90ELb1ELb0ELb1ELb1ELb1ELb0ELb0ELb1ELb1ELb1ELb0ELb0EEENS1_21CollectiveEpilogueFwdINS6_IJSA_SC_SB_EEES9_SE_SG_Li256ELb1ELb1ELb0ELb0EEENS1_36VarlenDynamicPersistentTileSchedulerILi128ELi96ELi256ELi128ELb0ELb1ELb1ELb1ELb1ELb1EEEEEEEEEvNT_6ParamsE --------------------------
	.section	.nv.shared._ZN7cutlass13device_kernelIN5flash11enable_sm90INS1_16FlashAttnFwdSm90INS1_25CollectiveMainloopFwdSm90ILi2EN4cute5tupleIJNS5_1CILi1EEES8_S8_EEENS6_IJNS7_ILi128EEENS7_ILi96EEENS7_ILi192EEEEEELi192ENS_10bfloat16_tEfNS_4arch4Sm90ELb1ELb0ELb1ELb1ELb1ELb0ELb0ELb1ELb1ELb1ELb0ELb0EEENS1_21CollectiveEpilogueFwdINS6_IJSA_SC_SB_EEES9_SE_SG_Li256ELb1ELb1ELb0ELb0EEENS1_36VarlenDynamicPersistentTileSchedulerILi128ELi96ELi256ELi128ELb0ELb1ELb1ELb1ELb1ELb1EEEEEEEEEvNT_6ParamsE,"aw",@nobits
	.sectionflags	@""
	.align	16
	.zero		1024


//--------------------- .nv.shared._ZN7cutlass13device_kernelIN5flash11enable_sm90INS1_16FlashAttnFwdSm90INS1_25CollectiveMainloopFwdSm90ILi2EN4cute5tupleIJNS5_1CILi1EEES8_S8_EEENS6_IJNS7_ILi128EEENS7_ILi96EEENS7_ILi192EEEEEELi192ENS_10bfloat16_tEfNS_4arch4Sm90ELb1ELb0ELb1ELb1ELb1ELb1ELb0ELb1ELb1ELb1ELb0ELb0EEENS1_21CollectiveEpilogueFwdINS6_IJSA_SC_SB_EEES9_SE_SG_Li256ELb1ELb1ELb0ELb0EEENS1_36VarlenDynamicPersistentTileSchedulerILi128ELi96ELi256ELi128ELb0ELb1ELb1ELb1ELb1ELb1EEEEEEEEEvNT_6ParamsE --------------------------
	.section	.nv.shared._ZN7cutlass13device_kernelIN5flash11enable_sm90INS1_16FlashAttnFwdSm90INS1_25CollectiveMainloopFwdSm90ILi2EN4cute5tupleIJNS5_1CILi1EEES8_S8_EEENS6_IJNS7_ILi128EEENS7_ILi96EEENS7_ILi192EEEEEELi192ENS_10bfloat16_tEfNS_4arch4Sm90ELb1ELb0ELb1ELb1ELb1ELb1ELb0ELb1ELb1ELb1ELb0ELb0EEENS1_21CollectiveEpilogueFwdINS6_IJSA_SC_SB_EEES9_SE_SG_Li256ELb1ELb1ELb0ELb0EEENS1_36VarlenDynamicPersistentTileSchedulerILi128ELi96ELi256ELi128ELb0ELb1ELb1ELb1ELb1ELb1EEEEEEEEEvNT_6ParamsE,"aw",@nobits
	.sectionflags	@""
	.align	16
	.zero		1024


//--------------------- .nv.constant0._ZN7cutlass13device_kernelIN5flash11enable_sm90INS1_16FlashAttnFwdSm90INS1_25CollectiveMainloopFwdSm90ILi2EN4cute5tupleIJNS5_1CILi1EEES8_S8_EEENS6_IJNS7_ILi128EEENS7_ILi96EEENS7_ILi192EEEEEELi192ENS_10bfloat16_tEfNS_4arch4Sm90ELb0ELb0ELb1ELb0ELb1ELb0ELb0ELb1ELb1ELb1ELb0ELb0EEENS1_21CollectiveEpilogueFwdINS6_IJSA_SC_SB_EEES9_SE_SG_Li256ELb0ELb1ELb0ELb0EEENS1_29StaticPersistentTileSchedulerILb0EEEEEEEEEvNT_6ParamsE --------------------------
	.section	.nv.constant0._ZN7cutlass13device_kernelIN5flash11enable_sm90INS1_16FlashAttnFwdSm90INS1_25CollectiveMainloopFwdSm90ILi2EN4cute5tupleIJNS5_1CILi1EEES8_S8_EEENS6_IJNS7_ILi128EEENS7_ILi96EEENS7_ILi192EEEEEELi192ENS_10bfloat16_tEfNS_4arch4Sm90ELb0ELb0ELb1ELb0ELb1ELb0ELb0ELb1ELb1ELb1ELb0ELb0EEENS1_21CollectiveEpilogueFwdINS6_IJSA_SC_SB_EEES9_SE_SG_Li256ELb0ELb1ELb0ELb0EEENS1_29StaticPersistentTileSchedulerILb0EEEEEEEEEvNT_6ParamsE,"a",@progbits
	.sectionflags	@""
	.align	4
.nv.constant0._ZN7cutlass13device_kernelIN5flash11enable_sm90INS1_16FlashAttnFwdSm90INS1_25CollectiveMainloopFwdSm90ILi2EN4cute5tupleIJNS5_1CILi1EEES8_S8_EEENS6_IJNS7_ILi128EEENS7_ILi96EEENS7_ILi192EEEEEELi192ENS_10bfloat16_tEfNS_4arch4Sm90ELb0ELb0ELb1ELb0ELb1ELb0ELb0ELb1ELb1ELb1ELb0ELb0EEENS1_21CollectiveEpilogueFwdINS6_IJSA_SC_SB_EEES9_SE_SG_Li256ELb0ELb1ELb0ELb0EEENS1_29StaticPersistentTileSchedulerILb0EEEEEEEEEvNT_6ParamsE:
	.zero		3200


//--------------------- .nv.constant0._ZN7cutlass13device_kernelIN5flash11enable_sm90INS1_16FlashAttnFwdSm90INS1_25CollectiveMainloopFwdSm90ILi2EN4cute5tupleIJNS5_1CILi1EEES8_S8_EEENS6_IJNS7_ILi128EEENS7_ILi96EEENS7_ILi192EEEEEELi192ENS_10bfloat16_tEfNS_4arch4Sm90ELb0ELb0ELb1ELb1ELb1ELb0ELb0ELb1ELb1ELb1ELb0ELb0EEENS1_21CollectiveEpilogueFwdINS6_IJSA_SC_SB_EEES9_SE_SG_Li256ELb1ELb1ELb0ELb0EEENS1_36VarlenDynamicPersistentTileSchedulerILi128ELi96ELi256ELi128ELb0ELb1ELb1ELb0ELb1ELb1EEEEEEEEEvNT_6ParamsE --------------------------
	.section	.nv.constant0._ZN7cutlass13device_kernelIN5flash11enable_sm90INS1_16FlashAttnFwdSm90INS1_25CollectiveMainloopFwdSm90ILi2EN4cute5tupleIJNS5_1CILi1EEES8_S8_EEENS6_IJNS7_ILi128EEENS7_ILi96EEENS7_ILi192EEEEEELi192ENS_10bfloat16_tEfNS_4arch4Sm90ELb0ELb0ELb1ELb1ELb1ELb0ELb0ELb1ELb1ELb1ELb0ELb0EEENS1_21CollectiveEpilogueFwdINS6_IJSA_SC_SB_EEES9_SE_SG_Li256ELb1ELb1ELb0ELb0EEENS1_36VarlenDynamicPersistentTileSchedulerILi128ELi96ELi256ELi128ELb0ELb1ELb1ELb0ELb1ELb1EEEEEEEEEvNT_6ParamsE,"a",@progbits
	.sectionflags	@""
	.align	4
.nv.constant0._ZN7cutlass13device_kernelIN5flash11enable_sm90INS1_16FlashAttnFwdSm90INS1_25CollectiveMainloopFwdSm90ILi2EN4cute5tupleIJNS5_1CILi1EEES8_S8_EEENS6_IJNS7_ILi128EEENS7_ILi96EEENS7_ILi192EEEEEELi192ENS_10bfloat16_tEfNS_4arch4Sm90ELb0ELb0ELb1ELb1ELb1ELb0ELb0ELb1ELb1ELb1ELb0ELb0EEENS1_21CollectiveEpilogueFwdINS6_IJSA_SC_SB_EEES9_SE_SG_Li256ELb1ELb1ELb0ELb0EEENS1_36VarlenDynamicPersistentTileSchedulerILi128ELi96ELi256ELi128ELb0ELb1ELb1ELb0ELb1ELb1EEEEEEEEEvNT_6ParamsE:
	.zero		3328


//--------------------- .nv.constant0._ZN7cutlass13device_kernelIN5flash11enable_sm90INS1_16FlashAttnFwdSm90INS1_25CollectiveMainloopFwdSm90ILi2EN4cute5tupleIJNS5_1CILi1EEES8_S8_EEENS6_IJNS7_ILi128EEENS7_ILi96EEENS7_ILi192EEEEEELi192ENS_10bfloat16_tEfNS_4arch4Sm90ELb0ELb0ELb1ELb1ELb1ELb1ELb0ELb1ELb1ELb1ELb0ELb0EEENS1_21CollectiveEpilogueFwdINS6_IJSA_SC_SB_EEES9_SE_SG_Li256ELb1ELb1ELb0ELb0EEENS1_36VarlenDynamicPersistentTileSchedulerILi128ELi96ELi256ELi128ELb0ELb1ELb1ELb0ELb1ELb1EEEEEEEEEvNT_6ParamsE --------------------------
	.section	.nv.constant0._ZN7cutlass13device_kernelIN5flash11enable_sm90INS1_16FlashAttnFwdSm90INS1_25CollectiveMainloopFwdSm90ILi2EN4cute5tupleIJNS5_1CILi1EEES8_S8_EEENS6_IJNS7_ILi128EEENS7_ILi96EEENS7_ILi192EEEEEELi192ENS_10bfloat16_tEfNS_4arch4Sm90ELb0ELb0ELb1ELb1ELb1ELb1ELb0ELb1ELb1ELb1ELb0ELb0EEENS1_21CollectiveEpilogueFwdINS6_IJSA_SC_SB_EEES9_SE_SG_Li256ELb1ELb1ELb0ELb0EEENS1_36VarlenDynamicPersistentTileSchedulerILi128ELi96ELi256ELi128ELb0ELb1ELb1ELb0ELb1ELb1EEEEEEEEEvNT_6ParamsE,"a",@progbits
	.sectionflags	@""
	.align	4
.nv.constant0._ZN7cutlass13device_kernelIN5flash11enable_sm90INS1_16FlashAttnFwdSm90INS1_25CollectiveMainloopFwdSm90ILi2EN4cute5tupleIJNS5_1CILi1EEES8_S8_EEENS6_IJNS7_ILi128EEENS7_ILi96EEENS7_ILi192EEEEEELi192ENS_10bfloat16_tEfNS_4arch4Sm90ELb0ELb0ELb1ELb1ELb1ELb1ELb0ELb1ELb1ELb1ELb0ELb0EEENS1_21CollectiveEpilogueFwdINS6_IJSA_SC_SB_EEES9_SE_SG_Li256ELb1ELb1ELb0ELb0EEENS1_36VarlenDynamicPersistentTileSchedulerILi128ELi96ELi256ELi128ELb0ELb1ELb1ELb0ELb1ELb1EEEEEEEEEvNT_6ParamsE:
	.zero		3328


//--------------------- .nv.constant0._ZN7cutlass13device_kernelIN5flash11enable_sm90INS1_16FlashAttnFwdSm90INS1_25CollectiveMainloopFwdSm90ILi2EN4cute5tupleIJNS5_1CILi1EEES8_S8_EEENS6_IJNS7_ILi128EEENS7_ILi96EEENS7_ILi192EEEEEELi192ENS_10bfloat16_tEfNS_4arch4Sm90ELb0ELb1ELb1ELb0ELb1ELb0ELb0ELb1ELb1ELb1ELb0ELb0EEENS1_21CollectiveEpilogueFwdINS6_IJSA_SC_SB_EEES9_SE_SG_Li256ELb0ELb1ELb0ELb0EEENS1_30DynamicPersistentTileSchedulerILi256ELi128ELb0ELb1ELb1EEEEEEEEEvNT_6ParamsE --------------------------
	.section	.nv.constant0._ZN7cutlass13device_kernelIN5flash11enable_sm90INS1_16FlashAttnFwdSm90INS1_25CollectiveMainloopFwdSm90ILi2EN4cute5tupleIJNS5_1CILi1EEES8_S8_EEENS6_IJNS7_ILi128EEENS7_ILi96EEENS7_ILi192EEEEEELi192ENS_10bfloat16_tEfNS_4arch4Sm90ELb0ELb1ELb1ELb0ELb1ELb0ELb0ELb1ELb1ELb1ELb0ELb0EEENS1_21CollectiveEpilogueFwdINS6_IJSA_SC_SB_EEES9_SE_SG_Li256ELb0ELb1ELb0ELb0EEENS1_30DynamicPersistentTileSchedulerILi256ELi128ELb0ELb1ELb1EEEEEEEEEvNT_6ParamsE,"a",@progbits
	.sectionflags	@""
	.align	4
.nv.constant0._ZN7cutlass13device_kernelIN5flash11enable_sm90INS1_16FlashAttnFwdSm90INS1_25CollectiveMainloopFwdSm90ILi2EN4cute5tupleIJNS5_1CILi1EEES8_S8_EEENS6_IJNS7_ILi128EEENS7_ILi96EEENS7_ILi192EEEEEELi192ENS_10bfloat16_tEfNS_4arch4Sm90ELb0ELb1ELb1ELb0ELb1ELb0ELb0ELb1ELb1ELb1ELb0ELb0EEENS1_21CollectiveEpilogueFwdINS6_IJSA_SC_SB_EEES9_SE_SG_Li256ELb0ELb1ELb0ELb0EEENS1_30DynamicPersistentTileSchedulerILi256ELi128ELb0ELb1ELb1EEEEEEEEEvNT_6ParamsE:
	.zero		3328


//--------------------- .nv.constant0._ZN7cutlass13device_kernelIN5flash11enable_sm90INS1_16FlashAttnFwdSm90INS1_25CollectiveMainloopFwdSm90ILi2EN4cute5tupleIJNS5_1CILi1EEES8_S8_EEENS6_IJNS7_ILi128EEENS7_ILi96EEENS7_ILi192EEEEEELi192ENS_10bfloat16_tEfNS_4arch4Sm90ELb0ELb1ELb1ELb1ELb1ELb0ELb0ELb1ELb1ELb1ELb0ELb0EEENS1_21CollectiveEpilogueFwdINS6_IJSA_SC_SB_EEES9_SE_SG_Li256ELb1ELb1ELb0ELb0EEENS1_36VarlenDynamicPersistentTileSchedulerILi128ELi96ELi256ELi128ELb0ELb1ELb1ELb1ELb0ELb1EEEEEEEEEvNT_6ParamsE --------------------------
	.section	.nv.constant0._ZN7cutlass13device_kernelIN5flash11enable_sm90INS1_16FlashAttnFwdSm90INS1_25CollectiveMainloopFwdSm90ILi2EN4cute5tupleIJNS5_1CILi1EEES8_S8_EEENS6_IJNS7_ILi128EEENS7_ILi96EEENS7_ILi192EEEEEELi192ENS_10bfloat16_tEfNS_4arch4Sm90ELb0ELb1ELb1ELb1ELb1ELb0ELb0ELb1ELb1ELb1ELb0ELb0EEENS1_21CollectiveEpilogueFwdINS6_IJSA_SC_SB_EEES9_SE_SG_Li256ELb1ELb1ELb0ELb0EEENS1_36VarlenDynamicPersistentTileSchedulerILi128ELi96ELi256ELi128ELb0ELb1ELb1ELb1ELb0ELb1EEEEEEEEEvNT_6ParamsE,"a",@progbits
	.sectionflags	@""
	.align	4
.nv.constant0._ZN7cutlass13device_kernelIN5flash11enable_sm90INS1_16FlashAttnFwdSm90INS1_25CollectiveMainloopFwdSm90ILi2EN4cute5tupleIJNS5_1CILi1EEES8_S8_EEENS6_IJNS7_ILi128EEENS7_ILi96EEENS7_ILi192EEEEEELi192ENS_10bfloat16_tEfNS_4arch4Sm90ELb0ELb1ELb1ELb1ELb1ELb0ELb0ELb1ELb1ELb1ELb0ELb0EEENS1_21CollectiveEpilogueFwdINS6_IJSA_SC_SB_EEES9_SE_SG_Li256ELb1ELb1ELb0ELb0EEENS1_36VarlenDynamicPersistentTileSchedulerILi128ELi96ELi256ELi128ELb0ELb1ELb1ELb1ELb0ELb1EEEEEEEEEvNT_6ParamsE:
	.zero		3328


//--------------------- .nv.constant0._ZN7cutlass13device_kernelIN5flash11enable_sm90INS1_16FlashAttnFwdSm90INS1_25CollectiveMainloopFwdSm90ILi2EN4cute5tupleIJNS5_1CILi1EEES8_S8_EEENS6_IJNS7_ILi128EEENS7_ILi96EEENS7_ILi192EEEEEELi192ENS_10bfloat16_tEfNS_4arch4Sm90ELb0ELb1ELb1ELb1ELb1ELb1ELb0ELb1ELb1ELb1ELb0ELb0EEENS1_21CollectiveEpilogueFwdINS6_IJSA_SC_SB_EEES9_SE_SG_Li256ELb1ELb1ELb0ELb0EEENS1_36VarlenDynamicPersistentTileSchedulerILi128ELi96ELi256ELi128ELb0ELb1ELb1ELb1ELb0ELb1EEEEEEEEEvNT_6ParamsE --------------------------
	.section	.nv.constant0._ZN7cutlass13device_kernelIN5flash11enable_sm90INS1_16FlashAttnFwdSm90INS1_25CollectiveMainloopFwdSm90ILi2EN4cute5tupleIJNS5_1CILi1EEES8_S8_EEENS6_IJNS7_ILi128EEENS7_ILi96EEENS7_ILi192EEEEEELi192ENS_10bfloat16_tEfNS_4arch4Sm90ELb0ELb1ELb1ELb1ELb1ELb1ELb0ELb1ELb1ELb1ELb0ELb0EEENS1_21CollectiveEpilogueFwdINS6_IJSA_SC_SB_EEES9_SE_SG_Li256ELb1ELb1ELb0ELb0EEENS1_36VarlenDynamicPersistentTileSchedulerILi128ELi96ELi256ELi128ELb0ELb1ELb1ELb1ELb0ELb1EEEEEEEEEvNT_6ParamsE,"a",@progbits
	.sectionflags	@""
	.align	4
.nv.constant0._ZN7cutlass13device_kernelIN5flash11enable_sm90INS1_16FlashAttnFwdSm90INS1_25CollectiveMainloopFwdSm90ILi2EN4cute5tupleIJNS5_1CILi1EEES8_S8_EEENS6_IJNS7_ILi128EEENS7_ILi96EEENS7_ILi192EEEEEELi192ENS_10bfloat16_tEfNS_4arch4Sm90ELb0ELb1ELb1ELb1ELb1ELb1ELb0ELb1ELb1ELb1ELb0ELb0EEENS1_21CollectiveEpilogueFwdINS6_IJSA_SC_SB_EEES9_SE_SG_Li256ELb1ELb1ELb0ELb0EEENS1_36VarlenDynamicPersistentTileSchedulerILi128ELi96ELi256ELi128ELb0ELb1ELb1ELb1ELb0ELb1EEEEEEEEEvNT_6ParamsE:
	.zero		3328


//--------------------- .nv.constant0._ZN7cutlass13device_kernelIN5flash11enable_sm90INS1_16FlashAttnFwdSm90INS1_25CollectiveMainloopFwdSm90ILi2EN4cute5tupleIJNS5_1CILi1EEES8_S8_EEENS6_IJNS7_ILi128EEENS7_ILi96EEENS7_ILi192EEEEEELi192ENS_10bfloat16_tEfNS_4arch4Sm90ELb1ELb0ELb1ELb0ELb1ELb0ELb0ELb1ELb1ELb1ELb0ELb0EEENS1_21CollectiveEpilogueFwdINS6_IJSA_SC_SB_EEES9_SE_SG_Li256ELb0ELb1ELb0ELb0EEENS1_30DynamicPersistentTileSchedulerILi256ELi128ELb0ELb1ELb1EEEEEEEEEvNT_6ParamsE --------------------------
	.section	.nv.constant0._ZN7cutlass13device_kernelIN5flash11enable_sm90INS1_16FlashAttnFwdSm90INS1_25CollectiveMainloopFwdSm90ILi2EN4cute5tupleIJNS5_1CILi1EEES8_S8_EEENS6_IJNS7_ILi128EEENS7_ILi96EEENS7_ILi192EEEEEELi192ENS_10bfloat16_tEfNS_4arch4Sm90ELb1ELb0ELb1ELb0ELb1ELb0ELb0ELb1ELb1ELb1ELb0ELb0EEENS1_21CollectiveEpilogueFwdINS6_IJSA_SC_SB_EEES9_SE_SG_Li256ELb0ELb1ELb0ELb0EEENS1_30DynamicPersistentTileSchedulerILi256ELi128ELb0ELb1ELb1EEEEEEEEEvNT_6ParamsE,"a",@progbits
	.sectionflags	@""
	.align	4
.nv.constant0._ZN7cutlass13device_kernelIN5flash11enable_sm90INS1_16FlashAttnFwdSm90INS1_25CollectiveMainloopFwdSm90ILi2EN4cute5tupleIJNS5_1CILi1EEES8_S8_EEENS6_IJNS7_ILi128EEENS7_ILi96EEENS7_ILi192EEEEEELi192ENS_10bfloat16_tEfNS_4arch4Sm90ELb1ELb0ELb1ELb0ELb1ELb0ELb0ELb1ELb1ELb1ELb0ELb0EEENS1_21CollectiveEpilogueFwdINS6_IJSA_SC_SB_EEES9_SE_SG_Li256ELb0ELb1ELb0ELb0EEENS1_30DynamicPersistentTileSchedulerILi256ELi128ELb0ELb1ELb1EEEEEEEEEvNT_6ParamsE:
	.zero		3328


//--------------------- .nv.constant0._ZN7cutlass13device_kernelIN5flash11enable_sm90INS1_16FlashAttnFwdSm90INS1_25CollectiveMainloopFwdSm90ILi2EN4cute5tupleIJNS5_1CILi1EEES8_S8_EEENS6_IJNS7_ILi128EEENS7_ILi96EEENS7_ILi192EEEEEELi192ENS_10bfloat16_tEfNS_4arch4Sm90ELb1ELb0ELb1ELb1ELb1ELb0ELb0ELb1ELb1ELb1ELb0ELb0EEENS1_21CollectiveEpilogueFwdINS6_IJSA_SC_SB_EEES9_SE_SG_Li256ELb1ELb1ELb0ELb0EEENS1_36VarlenDynamicPersistentTileSchedulerILi128ELi96ELi256ELi128ELb0ELb1ELb1ELb1ELb1ELb1EEEEEEEEEvNT_6ParamsE --------------------------
	.section	.nv.constant0._ZN7cutlass13device_kernelIN5flash11enable_sm90INS1_16FlashAttnFwdSm90INS1_25CollectiveMainloopFwdSm90ILi2EN4cute5tupleIJNS5_1CILi1EEES8_S8_EEENS6_IJNS7_ILi128EEENS7_ILi96EEENS7_ILi192EEEEEELi192ENS_10bfloat16_tEfNS_4arch4Sm90ELb1ELb0ELb1ELb1ELb1ELb0ELb0ELb1ELb1ELb1ELb0ELb0EEENS1_21CollectiveEpilogueFwdINS6_IJSA_SC_SB_EEES9_SE_SG_Li256ELb1ELb1ELb0ELb0EEENS1_36VarlenDynamicPersistentTileSchedulerILi128ELi96ELi256ELi128ELb0ELb1ELb1ELb1ELb1ELb1EEEEEEEEEvNT_6ParamsE,"a",@progbits
	.sectionflags	@""
	.align	4
.nv.constant0._ZN7cutlass13device_kernelIN5flash11enable_sm90INS1_16FlashAttnFwdSm90INS1_25CollectiveMainloopFwdSm90ILi2EN4cute5tupleIJNS5_1CILi1EEES8_S8_EEENS6_IJNS7_ILi128EEENS7_ILi96EEENS7_ILi192EEEEEELi192ENS_10bfloat16_tEfNS_4arch4Sm90ELb1ELb0ELb1ELb1ELb1ELb0ELb0ELb1ELb1ELb1ELb0ELb0EEENS1_21CollectiveEpilogueFwdINS6_IJSA_SC_SB_EEES9_SE_SG_Li256ELb1ELb1ELb0ELb0EEENS1_36VarlenDynamicPersistentTileSchedulerILi128ELi96ELi256ELi128ELb0ELb1ELb1ELb1ELb1ELb1EEEEEEEEEvNT_6ParamsE:
	.zero		3328


//--------------------- .nv.constant0._ZN7cutlass13device_kernelIN5flash11enable_sm90INS1_16FlashAttnFwdSm90INS1_25CollectiveMainloopFwdSm90ILi2EN4cute5tupleIJNS5_1CILi1EEES8_S8_EEENS6_IJNS7_ILi128EEENS7_ILi96EEENS7_ILi192EEEEEELi192ENS_10bfloat16_tEfNS_4arch4Sm90ELb1ELb0ELb1ELb1ELb1ELb1ELb0ELb1ELb1ELb1ELb0ELb0EEENS1_21CollectiveEpilogueFwdINS6_IJSA_SC_SB_EEES9_SE_SG_Li256ELb1ELb1ELb0ELb0EEENS1_36VarlenDynamicPersistentTileSchedulerILi128ELi96ELi256ELi128ELb0ELb1ELb1ELb1ELb1ELb1EEEEEEEEEvNT_6ParamsE --------------------------
	.section	.nv.constant0._ZN7cutlass13device_kernelIN5flash11enable_sm90INS1_16FlashAttnFwdSm90INS1_25CollectiveMainloopFwdSm90ILi2EN4cute5tupleIJNS5_1CILi1EEES8_S8_EEENS6_IJNS7_ILi128EEENS7_ILi96EEENS7_ILi192EEEEEELi192ENS_10bfloat16_tEfNS_4arch4Sm90ELb1ELb0ELb1ELb1ELb1ELb1ELb0ELb1ELb1ELb1ELb0ELb0EEENS1_21CollectiveEpilogueFwdINS6_IJSA_SC_SB_EEES9_SE_SG_Li256ELb1ELb1ELb0ELb0EEENS1_36VarlenDynamicPersistentTileSchedulerILi128ELi96ELi256ELi128ELb0ELb1ELb1ELb1ELb1ELb1EEEEEEEEEvNT_6ParamsE,"a",@progbits
	.sectionflags	@""
	.align	4
.nv.constant0._ZN7cutlass13device_kernelIN5flash11enable_sm90INS1_16FlashAttnFwdSm90INS1_25CollectiveMainloopFwdSm90ILi2EN4cute5tupleIJNS5_1CILi1EEES8_S8_EEENS6_IJNS7_ILi128EEENS7_ILi96EEENS7_ILi192EEEEEELi192ENS_10bfloat16_tEfNS_4arch4Sm90ELb1ELb0ELb1ELb1ELb1ELb1ELb0ELb1ELb1ELb1ELb0ELb0EEENS1_21CollectiveEpilogueFwdINS6_IJSA_SC_SB_EEES9_SE_SG_Li256ELb1ELb1ELb0ELb0EEENS1_36VarlenDynamicPersistentTileSchedulerILi128ELi96ELi256ELi128ELb0ELb1ELb1ELb1ELb1ELb1EEEEEEEEEvNT_6ParamsE:
	.zero		3328


//--------------------- SYMBOLS --------------------------

	.type		.nv.reservedSmem.offset0,@object
	.size		.nv.reservedSmem.offset0,0x4
	.type		__assertfail,@function
